//
// Generated by NVIDIA NVVM Compiler
//
// Compiler Build ID: CL-36424714
// Cuda compilation tools, release 13.0, V13.0.88
// Based on NVVM 20.0.0
//

.version 9.0
.target sm_100
.address_size 64

	// .globl	_Z17transform_indicesPKjjS0_jPj
// _ZZN3cub18CUB_300001_SM_10006detail6reduce28DeviceReduceSingleTileKernelINS2_10policy_hubIjjN4cuda3std3__44plusIvEEE10Policy1000EN6thrust24THRUST_300001_SM_1000_NS18transform_iteratorI9NonZeroOpI13__nv_bfloat16EPKSG_NSD_11use_defaultESK_EEPjjS9_jjNS7_10__identityEEEvT0_T1_T2_T3_T4_T6_E12temp_storage has been demoted
// _ZZN3cub18CUB_300001_SM_10006detail6reduce18DeviceReduceKernelINS2_10policy_hubIjjN4cuda3std3__44plusIvEEE10Policy1000EN6thrust24THRUST_300001_SM_1000_NS18transform_iteratorI9NonZeroOpI13__nv_bfloat16EPKSG_NSD_11use_defaultESK_EEjS9_jNS7_10__identityEEEvT0_PT3_T1_NS0_13GridEvenShareISQ_EET2_T4_E12temp_storage has been demoted
// _ZZN3cub18CUB_300001_SM_10006detail6reduce28DeviceReduceSingleTileKernelINS2_10policy_hubIjjN4cuda3std3__44plusIvEEE10Policy1000EPjSC_iS9_jjNS7_10__identityEEEvT0_T1_T2_T3_T4_T6_E12temp_storage has been demoted
// _ZZN3cub18CUB_300001_SM_10006detail6reduce28DeviceReduceSingleTileKernelINS2_10policy_hubIjjN4cuda3std3__44plusIvEEE10Policy1000EN6thrust24THRUST_300001_SM_1000_NS18transform_iteratorI9NonZeroOpI6__halfEPKSG_NSD_11use_defaultESK_EEPjjS9_jjNS7_10__identityEEEvT0_T1_T2_T3_T4_T6_E12temp_storage has been demoted
// _ZZN3cub18CUB_300001_SM_10006detail6reduce18DeviceReduceKernelINS2_10policy_hubIjjN4cuda3std3__44plusIvEEE10Policy1000EN6thrust24THRUST_300001_SM_1000_NS18transform_iteratorI9NonZeroOpI6__halfEPKSG_NSD_11use_defaultESK_EEjS9_jNS7_10__identityEEEvT0_PT3_T1_NS0_13GridEvenShareISQ_EET2_T4_E12temp_storage has been demoted
// _ZZN3cub18CUB_300001_SM_10006detail6reduce28DeviceReduceSingleTileKernelINS2_10policy_hubIjjN4cuda3std3__44plusIvEEE10Policy1000EN6thrust24THRUST_300001_SM_1000_NS18transform_iteratorI9NonZeroOpIfEPKfNSD_11use_defaultESJ_EEPjjS9_jjNS7_10__identityEEEvT0_T1_T2_T3_T4_T6_E12temp_storage has been demoted
// _ZZN3cub18CUB_300001_SM_10006detail6reduce18DeviceReduceKernelINS2_10policy_hubIjjN4cuda3std3__44plusIvEEE10Policy1000EN6thrust24THRUST_300001_SM_1000_NS18transform_iteratorI9NonZeroOpIfEPKfNSD_11use_defaultESJ_EEjS9_jNS7_10__identityEEEvT0_PT3_T1_NS0_13GridEvenShareISP_EET2_T4_E12temp_storage has been demoted
// _ZZN3cub18CUB_300001_SM_10006detail6reduce28DeviceReduceSingleTileKernelINS2_10policy_hubIjjN4cuda3std3__44plusIvEEE10Policy1000EN6thrust24THRUST_300001_SM_1000_NS18transform_iteratorI9NonZeroOpIdEPKdNSD_11use_defaultESJ_EEPjjS9_jjNS7_10__identityEEEvT0_T1_T2_T3_T4_T6_E12temp_storage has been demoted
// _ZZN3cub18CUB_300001_SM_10006detail6reduce18DeviceReduceKernelINS2_10policy_hubIjjN4cuda3std3__44plusIvEEE10Policy1000EN6thrust24THRUST_300001_SM_1000_NS18transform_iteratorI9NonZeroOpIdEPKdNSD_11use_defaultESJ_EEjS9_jNS7_10__identityEEEvT0_PT3_T1_NS0_13GridEvenShareISP_EET2_T4_E12temp_storage has been demoted
// _ZZN3cub18CUB_300001_SM_10006detail6reduce28DeviceReduceSingleTileKernelINS2_10policy_hubIjjN4cuda3std3__44plusIvEEE10Policy1000EN6thrust24THRUST_300001_SM_1000_NS18transform_iteratorI9NonZeroOpIhEPKhNSD_11use_defaultESJ_EEPjjS9_jjNS7_10__identityEEEvT0_T1_T2_T3_T4_T6_E12temp_storage has been demoted
// _ZZN3cub18CUB_300001_SM_10006detail6reduce18DeviceReduceKernelINS2_10policy_hubIjjN4cuda3std3__44plusIvEEE10Policy1000EN6thrust24THRUST_300001_SM_1000_NS18transform_iteratorI9NonZeroOpIhEPKhNSD_11use_defaultESJ_EEjS9_jNS7_10__identityEEEvT0_PT3_T1_NS0_13GridEvenShareISP_EET2_T4_E12temp_storage has been demoted
// _ZZN3cub18CUB_300001_SM_10006detail6reduce28DeviceReduceSingleTileKernelINS2_10policy_hubIjjN4cuda3std3__44plusIvEEE10Policy1000EN6thrust24THRUST_300001_SM_1000_NS18transform_iteratorI9NonZeroOpIjEPKjNSD_11use_defaultESJ_EEPjjS9_jjNS7_10__identityEEEvT0_T1_T2_T3_T4_T6_E12temp_storage has been demoted
// _ZZN3cub18CUB_300001_SM_10006detail6reduce18DeviceReduceKernelINS2_10policy_hubIjjN4cuda3std3__44plusIvEEE10Policy1000EN6thrust24THRUST_300001_SM_1000_NS18transform_iteratorI9NonZeroOpIjEPKjNSD_11use_defaultESJ_EEjS9_jNS7_10__identityEEEvT0_PT3_T1_NS0_13GridEvenShareISP_EET2_T4_E12temp_storage has been demoted
// _ZZN3cub18CUB_300001_SM_10006detail6reduce28DeviceReduceSingleTileKernelINS2_10policy_hubIjjN4cuda3std3__44plusIvEEE10Policy1000EN6thrust24THRUST_300001_SM_1000_NS18transform_iteratorI9NonZeroOpIlEPKlNSD_11use_defaultESJ_EEPjjS9_jjNS7_10__identityEEEvT0_T1_T2_T3_T4_T6_E12temp_storage has been demoted
// _ZZN3cub18CUB_300001_SM_10006detail6reduce18DeviceReduceKernelINS2_10policy_hubIjjN4cuda3std3__44plusIvEEE10Policy1000EN6thrust24THRUST_300001_SM_1000_NS18transform_iteratorI9NonZeroOpIlEPKlNSD_11use_defaultESJ_EEjS9_jNS7_10__identityEEEvT0_PT3_T1_NS0_13GridEvenShareISP_EET2_T4_E12temp_storage has been demoted
// _ZZN3cub18CUB_300001_SM_10006detail6reduce28DeviceReduceSingleTileKernelINS2_10policy_hubIjjN4cuda3std3__44plusIvEEE10Policy1000EN6thrust24THRUST_300001_SM_1000_NS18transform_iteratorI9NonZeroOpIiEPKiNSD_11use_defaultESJ_EEPjjS9_jjNS7_10__identityEEEvT0_T1_T2_T3_T4_T6_E12temp_storage has been demoted
// _ZZN3cub18CUB_300001_SM_10006detail6reduce18DeviceReduceKernelINS2_10policy_hubIjjN4cuda3std3__44plusIvEEE10Policy1000EN6thrust24THRUST_300001_SM_1000_NS18transform_iteratorI9NonZeroOpIiEPKiNSD_11use_defaultESJ_EEjS9_jNS7_10__identityEEEvT0_PT3_T1_NS0_13GridEvenShareISP_EET2_T4_E12temp_storage has been demoted
// _ZZN3cub18CUB_300001_SM_10006detail6reduce28DeviceReduceSingleTileKernelINS2_10policy_hubIjjN4cuda3std3__44plusIvEEE10Policy1000EN6thrust24THRUST_300001_SM_1000_NS18transform_iteratorI9NonZeroOpIsEPKsNSD_11use_defaultESJ_EEPjjS9_jjNS7_10__identityEEEvT0_T1_T2_T3_T4_T6_E12temp_storage has been demoted
// _ZZN3cub18CUB_300001_SM_10006detail6reduce18DeviceReduceKernelINS2_10policy_hubIjjN4cuda3std3__44plusIvEEE10Policy1000EN6thrust24THRUST_300001_SM_1000_NS18transform_iteratorI9NonZeroOpIsEPKsNSD_11use_defaultESJ_EEjS9_jNS7_10__identityEEEvT0_PT3_T1_NS0_13GridEvenShareISP_EET2_T4_E12temp_storage has been demoted
// _ZZN3cub18CUB_300001_SM_10006detail6select23DeviceSelectSweepKernelINS2_10policy_hubIjbiLb0ELNS0_10SelectImplE0EE10Policy1000EN6thrust24THRUST_300001_SM_1000_NS17counting_iteratorIjNS9_11use_defaultESB_SB_EENS9_18transform_iteratorI9NonZeroOpI13__nv_bfloat16EPKSF_SB_SB_EEPjSK_NS0_13ScanTileStateIiLb1EEENS0_8NullTypeESN_iNS2_19streaming_context_tIlLb1EEELS5_0EEEvT0_T1_T2_T3_T4_T5_T6_T7_iT8_NS1_7vsmem_tEE19static_temp_storage has been demoted
// _ZZN3cub18CUB_300001_SM_10006detail6select23DeviceSelectSweepKernelINS2_10policy_hubIjbiLb0ELNS0_10SelectImplE0EE10Policy1000EN6thrust24THRUST_300001_SM_1000_NS17counting_iteratorIjNS9_11use_defaultESB_SB_EENS9_18transform_iteratorI9NonZeroOpI6__halfEPKSF_SB_SB_EEPjSK_NS0_13ScanTileStateIiLb1EEENS0_8NullTypeESN_iNS2_19streaming_context_tIlLb1EEELS5_0EEEvT0_T1_T2_T3_T4_T5_T6_T7_iT8_NS1_7vsmem_tEE19static_temp_storage has been demoted
// _ZZN3cub18CUB_300001_SM_10006detail6select23DeviceSelectSweepKernelINS2_10policy_hubIjbiLb0ELNS0_10SelectImplE0EE10Policy1000EN6thrust24THRUST_300001_SM_1000_NS17counting_iteratorIjNS9_11use_defaultESB_SB_EENS9_18transform_iteratorI9NonZeroOpIfEPKfSB_SB_EEPjSJ_NS0_13ScanTileStateIiLb1EEENS0_8NullTypeESM_iNS2_19streaming_context_tIlLb1EEELS5_0EEEvT0_T1_T2_T3_T4_T5_T6_T7_iT8_NS1_7vsmem_tEE19static_temp_storage has been demoted
// _ZZN3cub18CUB_300001_SM_10006detail6select23DeviceSelectSweepKernelINS2_10policy_hubIjbiLb0ELNS0_10SelectImplE0EE10Policy1000EN6thrust24THRUST_300001_SM_1000_NS17counting_iteratorIjNS9_11use_defaultESB_SB_EENS9_18transform_iteratorI9NonZeroOpIdEPKdSB_SB_EEPjSJ_NS0_13ScanTileStateIiLb1EEENS0_8NullTypeESM_iNS2_19streaming_context_tIlLb1EEELS5_0EEEvT0_T1_T2_T3_T4_T5_T6_T7_iT8_NS1_7vsmem_tEE19static_temp_storage has been demoted
// _ZZN3cub18CUB_300001_SM_10006detail6select23DeviceSelectSweepKernelINS2_10policy_hubIjbiLb0ELNS0_10SelectImplE0EE10Policy1000EN6thrust24THRUST_300001_SM_1000_NS17counting_iteratorIjNS9_11use_defaultESB_SB_EENS9_18transform_iteratorI9NonZeroOpIhEPKhSB_SB_EEPjSJ_NS0_13ScanTileStateIiLb1EEENS0_8NullTypeESM_iNS2_19streaming_context_tIlLb1EEELS5_0EEEvT0_T1_T2_T3_T4_T5_T6_T7_iT8_NS1_7vsmem_tEE19static_temp_storage has been demoted
// _ZZN3cub18CUB_300001_SM_10006detail6select23DeviceSelectSweepKernelINS2_10policy_hubIjbiLb0ELNS0_10SelectImplE0EE10Policy1000EN6thrust24THRUST_300001_SM_1000_NS17counting_iteratorIjNS9_11use_defaultESB_SB_EENS9_18transform_iteratorI9NonZeroOpIjEPKjSB_SB_EEPjSJ_NS0_13ScanTileStateIiLb1EEENS0_8NullTypeESM_iNS2_19streaming_context_tIlLb1EEELS5_0EEEvT0_T1_T2_T3_T4_T5_T6_T7_iT8_NS1_7vsmem_tEE19static_temp_storage has been demoted
// _ZZN3cub18CUB_300001_SM_10006detail6select23DeviceSelectSweepKernelINS2_10policy_hubIjbiLb0ELNS0_10SelectImplE0EE10Policy1000EN6thrust24THRUST_300001_SM_1000_NS17counting_iteratorIjNS9_11use_defaultESB_SB_EENS9_18transform_iteratorI9NonZeroOpIlEPKlSB_SB_EEPjSJ_NS0_13ScanTileStateIiLb1EEENS0_8NullTypeESM_iNS2_19streaming_context_tIlLb1EEELS5_0EEEvT0_T1_T2_T3_T4_T5_T6_T7_iT8_NS1_7vsmem_tEE19static_temp_storage has been demoted
// _ZZN3cub18CUB_300001_SM_10006detail6select23DeviceSelectSweepKernelINS2_10policy_hubIjbiLb0ELNS0_10SelectImplE0EE10Policy1000EN6thrust24THRUST_300001_SM_1000_NS17counting_iteratorIjNS9_11use_defaultESB_SB_EENS9_18transform_iteratorI9NonZeroOpIiEPKiSB_SB_EEPjSJ_NS0_13ScanTileStateIiLb1EEENS0_8NullTypeESM_iNS2_19streaming_context_tIlLb1EEELS5_0EEEvT0_T1_T2_T3_T4_T5_T6_T7_iT8_NS1_7vsmem_tEE19static_temp_storage has been demoted
// _ZZN3cub18CUB_300001_SM_10006detail6select23DeviceSelectSweepKernelINS2_10policy_hubIjbiLb0ELNS0_10SelectImplE0EE10Policy1000EN6thrust24THRUST_300001_SM_1000_NS17counting_iteratorIjNS9_11use_defaultESB_SB_EENS9_18transform_iteratorI9NonZeroOpIsEPKsSB_SB_EEPjSJ_NS0_13ScanTileStateIiLb1EEENS0_8NullTypeESM_iNS2_19streaming_context_tIlLb1EEELS5_0EEEvT0_T1_T2_T3_T4_T5_T6_T7_iT8_NS1_7vsmem_tEE19static_temp_storage has been demoted
// _ZZ25softmax_with_sinks_kernelI6__halfEvPKT_S3_S3_PS1_iiiifE5s_max has been demoted
// _ZZ25softmax_with_sinks_kernelI6__halfEvPKT_S3_S3_PS1_iiiifE5s_sum has been demoted
// _ZZ25softmax_with_sinks_kernelI6__halfEvPKT_S3_S3_PS1_iiiifE10warp_maxes has been demoted
// _ZZ25softmax_with_sinks_kernelI6__halfEvPKT_S3_S3_PS1_iiiifE9warp_sums has been demoted
// _ZZ25softmax_with_sinks_kernelI13__nv_bfloat16EvPKT_S3_S3_PS1_iiiifE5s_max has been demoted
// _ZZ25softmax_with_sinks_kernelI13__nv_bfloat16EvPKT_S3_S3_PS1_iiiifE5s_sum has been demoted
// _ZZ25softmax_with_sinks_kernelI13__nv_bfloat16EvPKT_S3_S3_PS1_iiiifE10warp_maxes has been demoted
// _ZZ25softmax_with_sinks_kernelI13__nv_bfloat16EvPKT_S3_S3_PS1_iiiifE9warp_sums has been demoted
// _ZZ25softmax_with_sinks_kernelIfEvPKT_S2_S2_PS0_iiiifE5s_max has been demoted
// _ZZ25softmax_with_sinks_kernelIfEvPKT_S2_S2_PS0_iiiifE5s_sum has been demoted
// _ZZ25softmax_with_sinks_kernelIfEvPKT_S2_S2_PS0_iiiifE10warp_maxes has been demoted
// _ZZ25softmax_with_sinks_kernelIfEvPKT_S2_S2_PS0_iiiifE9warp_sums has been demoted
.global .align 1 .b8 _ZN34_INTERNAL_57461152_4_k_cu_27de4c474cuda3std3__45__cpo5beginE[1];
.global .align 1 .b8 _ZN34_INTERNAL_57461152_4_k_cu_27de4c474cuda3std3__45__cpo3endE[1];
.global .align 1 .b8 _ZN34_INTERNAL_57461152_4_k_cu_27de4c474cuda3std3__45__cpo6cbeginE[1];
.global .align 1 .b8 _ZN34_INTERNAL_57461152_4_k_cu_27de4c474cuda3std3__45__cpo4cendE[1];
.global .align 1 .b8 _ZN34_INTERNAL_57461152_4_k_cu_27de4c474cuda3std3__45__cpo6rbeginE[1];
.global .align 1 .b8 _ZN34_INTERNAL_57461152_4_k_cu_27de4c474cuda3std3__45__cpo4rendE[1];
.global .align 1 .b8 _ZN34_INTERNAL_57461152_4_k_cu_27de4c474cuda3std3__45__cpo7crbeginE[1];
.global .align 1 .b8 _ZN34_INTERNAL_57461152_4_k_cu_27de4c474cuda3std3__45__cpo5crendE[1];
.global .align 1 .b8 _ZN34_INTERNAL_57461152_4_k_cu_27de4c474cuda3std3__436_GLOBAL__N__57461152_4_k_cu_27de4c476ignoreE[1];
.global .align 1 .b8 _ZN34_INTERNAL_57461152_4_k_cu_27de4c474cuda3std3__419piecewise_constructE[1];
.global .align 1 .b8 _ZN34_INTERNAL_57461152_4_k_cu_27de4c474cuda3std3__48in_placeE[1];
.global .align 1 .b8 _ZN34_INTERNAL_57461152_4_k_cu_27de4c474cuda3std3__420unreachable_sentinelE[1];
.global .align 1 .b8 _ZN34_INTERNAL_57461152_4_k_cu_27de4c474cuda3std3__47nulloptE[1];
.global .align 1 .b8 _ZN34_INTERNAL_57461152_4_k_cu_27de4c474cuda3std3__48unexpectE[1];
.global .align 1 .b8 _ZN34_INTERNAL_57461152_4_k_cu_27de4c474cuda3std6ranges3__45__cpo4swapE[1];
.global .align 1 .b8 _ZN34_INTERNAL_57461152_4_k_cu_27de4c474cuda3std6ranges3__45__cpo9iter_moveE[1];
.global .align 1 .b8 _ZN34_INTERNAL_57461152_4_k_cu_27de4c474cuda3std6ranges3__45__cpo5beginE[1];
.global .align 1 .b8 _ZN34_INTERNAL_57461152_4_k_cu_27de4c474cuda3std6ranges3__45__cpo3endE[1];
.global .align 1 .b8 _ZN34_INTERNAL_57461152_4_k_cu_27de4c474cuda3std6ranges3__45__cpo6cbeginE[1];
.global .align 1 .b8 _ZN34_INTERNAL_57461152_4_k_cu_27de4c474cuda3std6ranges3__45__cpo4cendE[1];
.global .align 1 .b8 _ZN34_INTERNAL_57461152_4_k_cu_27de4c474cuda3std6ranges3__45__cpo7advanceE[1];
.global .align 1 .b8 _ZN34_INTERNAL_57461152_4_k_cu_27de4c474cuda3std6ranges3__45__cpo9iter_swapE[1];
.global .align 1 .b8 _ZN34_INTERNAL_57461152_4_k_cu_27de4c474cuda3std6ranges3__45__cpo4nextE[1];
.global .align 1 .b8 _ZN34_INTERNAL_57461152_4_k_cu_27de4c474cuda3std6ranges3__45__cpo4prevE[1];
.global .align 1 .b8 _ZN34_INTERNAL_57461152_4_k_cu_27de4c474cuda3std6ranges3__45__cpo4dataE[1];
.global .align 1 .b8 _ZN34_INTERNAL_57461152_4_k_cu_27de4c474cuda3std6ranges3__45__cpo5cdataE[1];
.global .align 1 .b8 _ZN34_INTERNAL_57461152_4_k_cu_27de4c474cuda3std6ranges3__45__cpo4sizeE[1];
.global .align 1 .b8 _ZN34_INTERNAL_57461152_4_k_cu_27de4c474cuda3std6ranges3__45__cpo5ssizeE[1];
.global .align 1 .b8 _ZN34_INTERNAL_57461152_4_k_cu_27de4c474cuda3std6ranges3__45__cpo8distanceE[1];
.global .align 1 .b8 _ZN34_INTERNAL_57461152_4_k_cu_27de4c476thrust24THRUST_300001_SM_1000_NS6system6detail10sequential3seqE[1];
.global .align 1 .b8 _ZN34_INTERNAL_57461152_4_k_cu_27de4c476thrust24THRUST_300001_SM_1000_NS12placeholders2_1E[1];
.global .align 1 .b8 _ZN34_INTERNAL_57461152_4_k_cu_27de4c476thrust24THRUST_300001_SM_1000_NS12placeholders2_2E[1];
.global .align 1 .b8 _ZN34_INTERNAL_57461152_4_k_cu_27de4c476thrust24THRUST_300001_SM_1000_NS12placeholders2_3E[1];
.global .align 1 .b8 _ZN34_INTERNAL_57461152_4_k_cu_27de4c476thrust24THRUST_300001_SM_1000_NS12placeholders2_4E[1];
.global .align 1 .b8 _ZN34_INTERNAL_57461152_4_k_cu_27de4c476thrust24THRUST_300001_SM_1000_NS12placeholders2_5E[1];
.global .align 1 .b8 _ZN34_INTERNAL_57461152_4_k_cu_27de4c476thrust24THRUST_300001_SM_1000_NS12placeholders2_6E[1];
.global .align 1 .b8 _ZN34_INTERNAL_57461152_4_k_cu_27de4c476thrust24THRUST_300001_SM_1000_NS12placeholders2_7E[1];
.global .align 1 .b8 _ZN34_INTERNAL_57461152_4_k_cu_27de4c476thrust24THRUST_300001_SM_1000_NS12placeholders2_8E[1];
.global .align 1 .b8 _ZN34_INTERNAL_57461152_4_k_cu_27de4c476thrust24THRUST_300001_SM_1000_NS12placeholders2_9E[1];
.global .align 1 .b8 _ZN34_INTERNAL_57461152_4_k_cu_27de4c476thrust24THRUST_300001_SM_1000_NS12placeholders3_10E[1];

.visible .entry _Z17transform_indicesPKjjS0_jPj(
	.param .u64 .ptr .align 1 _Z17transform_indicesPKjjS0_jPj_param_0,
	.param .u32 _Z17transform_indicesPKjjS0_jPj_param_1,
	.param .u64 .ptr .align 1 _Z17transform_indicesPKjjS0_jPj_param_2,
	.param .u32 _Z17transform_indicesPKjjS0_jPj_param_3,
	.param .u64 .ptr .align 1 _Z17transform_indicesPKjjS0_jPj_param_4
)
{
	.reg .pred 	%p<25>;
	.reg .b32 	%r<154>;
	.reg .b64 	%rd<69>;

	ld.param.u64 	%rd4, [_Z17transform_indicesPKjjS0_jPj_param_0];
	ld.param.u32 	%r71, [_Z17transform_indicesPKjjS0_jPj_param_1];
	ld.param.u64 	%rd5, [_Z17transform_indicesPKjjS0_jPj_param_2];
	ld.param.u32 	%r70, [_Z17transform_indicesPKjjS0_jPj_param_3];
	ld.param.u64 	%rd6, [_Z17transform_indicesPKjjS0_jPj_param_4];
	cvta.to.global.u64 	%rd1, %rd6;
	cvta.to.global.u64 	%rd2, %rd5;
	mov.u32 	%r72, %ctaid.x;
	mov.u32 	%r73, %ntid.x;
	mov.u32 	%r74, %tid.x;
	mad.lo.s32 	%r1, %r72, %r73, %r74;
	setp.ge.u32 	%p1, %r1, %r71;
	@%p1 bra 	$L__BB0_42;
	cvta.to.global.u64 	%rd3, %rd4;
	add.s32 	%r148, %r70, -1;
	setp.lt.s32 	%p2, %r148, 0;
	@%p2 bra 	$L__BB0_42;
	mul.wide.s32 	%rd7, %r1, 4;
	add.s64 	%rd8, %rd3, %rd7;
	ld.global.u32 	%r134, [%rd8];
	mul.lo.s32 	%r4, %r70, %r1;
	and.b32  	%r5, %r70, 7;
	setp.lt.u32 	%p3, %r148, 7;
	@%p3 bra 	$L__BB0_22;
	add.s32 	%r132, %r70, -4;
	mad.lo.s32 	%r131, %r70, %r1, %r132;
	and.b32  	%r75, %r70, -8;
	neg.s32 	%r130, %r75;
$L__BB0_4:
	.pragma "nounroll";
	add.s32 	%r76, %r132, 3;
	mul.wide.u32 	%rd9, %r76, 4;
	add.s64 	%rd10, %rd2, %rd9;
	ld.global.u32 	%r77, [%rd10];
	rem.u32 	%r78, %r134, %r77;
	add.s32 	%r79, %r131, 3;
	mul.wide.u32 	%rd11, %r79, 4;
	add.s64 	%rd12, %rd1, %rd11;
	st.global.u32 	[%rd12], %r78;
	ld.global.u32 	%r13, [%rd10];
	setp.eq.s32 	%p4, %r13, 0;
	@%p4 bra 	$L__BB0_6;
	div.u32 	%r134, %r134, %r13;
$L__BB0_6:
	add.s32 	%r80, %r132, 2;
	mul.wide.u32 	%rd13, %r80, 4;
	add.s64 	%rd14, %rd2, %rd13;
	ld.global.u32 	%r81, [%rd14];
	rem.u32 	%r82, %r134, %r81;
	add.s32 	%r83, %r131, 2;
	mul.wide.u32 	%rd15, %r83, 4;
	add.s64 	%rd16, %rd1, %rd15;
	st.global.u32 	[%rd16], %r82;
	ld.global.u32 	%r16, [%rd14];
	setp.eq.s32 	%p5, %r16, 0;
	@%p5 bra 	$L__BB0_8;
	div.u32 	%r134, %r134, %r16;
$L__BB0_8:
	add.s32 	%r84, %r132, 1;
	mul.wide.u32 	%rd17, %r84, 4;
	add.s64 	%rd18, %rd2, %rd17;
	ld.global.u32 	%r85, [%rd18];
	rem.u32 	%r86, %r134, %r85;
	add.s32 	%r87, %r131, 1;
	mul.wide.u32 	%rd19, %r87, 4;
	add.s64 	%rd20, %rd1, %rd19;
	st.global.u32 	[%rd20], %r86;
	ld.global.u32 	%r19, [%rd18];
	setp.eq.s32 	%p6, %r19, 0;
	@%p6 bra 	$L__BB0_10;
	div.u32 	%r134, %r134, %r19;
$L__BB0_10:
	mul.wide.u32 	%rd21, %r132, 4;
	add.s64 	%rd22, %rd2, %rd21;
	ld.global.u32 	%r88, [%rd22];
	rem.u32 	%r89, %r134, %r88;
	mul.wide.u32 	%rd23, %r131, 4;
	add.s64 	%rd24, %rd1, %rd23;
	st.global.u32 	[%rd24], %r89;
	ld.global.u32 	%r22, [%rd22];
	setp.eq.s32 	%p7, %r22, 0;
	@%p7 bra 	$L__BB0_12;
	div.u32 	%r134, %r134, %r22;
$L__BB0_12:
	add.s32 	%r90, %r132, -1;
	mul.wide.u32 	%rd25, %r90, 4;
	add.s64 	%rd26, %rd2, %rd25;
	ld.global.u32 	%r91, [%rd26];
	rem.u32 	%r92, %r134, %r91;
	add.s32 	%r93, %r131, -1;
	mul.wide.u32 	%rd27, %r93, 4;
	add.s64 	%rd28, %rd1, %rd27;
	st.global.u32 	[%rd28], %r92;
	ld.global.u32 	%r25, [%rd26];
	setp.eq.s32 	%p8, %r25, 0;
	@%p8 bra 	$L__BB0_14;
	div.u32 	%r134, %r134, %r25;
$L__BB0_14:
	add.s32 	%r94, %r132, -2;
	mul.wide.u32 	%rd29, %r94, 4;
	add.s64 	%rd30, %rd2, %rd29;
	ld.global.u32 	%r95, [%rd30];
	rem.u32 	%r96, %r134, %r95;
	add.s32 	%r97, %r131, -2;
	mul.wide.u32 	%rd31, %r97, 4;
	add.s64 	%rd32, %rd1, %rd31;
	st.global.u32 	[%rd32], %r96;
	ld.global.u32 	%r28, [%rd30];
	setp.eq.s32 	%p9, %r28, 0;
	@%p9 bra 	$L__BB0_16;
	div.u32 	%r134, %r134, %r28;
$L__BB0_16:
	add.s32 	%r98, %r132, -3;
	mul.wide.u32 	%rd33, %r98, 4;
	add.s64 	%rd34, %rd2, %rd33;
	ld.global.u32 	%r99, [%rd34];
	rem.u32 	%r100, %r134, %r99;
	add.s32 	%r101, %r131, -3;
	mul.wide.u32 	%rd35, %r101, 4;
	add.s64 	%rd36, %rd1, %rd35;
	st.global.u32 	[%rd36], %r100;
	ld.global.u32 	%r31, [%rd34];
	setp.eq.s32 	%p10, %r31, 0;
	@%p10 bra 	$L__BB0_18;
	div.u32 	%r134, %r134, %r31;
$L__BB0_18:
	add.s32 	%r102, %r132, -4;
	mul.wide.u32 	%rd37, %r102, 4;
	add.s64 	%rd38, %rd2, %rd37;
	ld.global.u32 	%r103, [%rd38];
	rem.u32 	%r104, %r134, %r103;
	add.s32 	%r105, %r131, -4;
	mul.wide.u32 	%rd39, %r105, 4;
	add.s64 	%rd40, %rd1, %rd39;
	st.global.u32 	[%rd40], %r104;
	ld.global.u32 	%r34, [%rd38];
	setp.eq.s32 	%p11, %r34, 0;
	@%p11 bra 	$L__BB0_20;
	div.u32 	%r134, %r134, %r34;
$L__BB0_20:
	add.s32 	%r132, %r132, -8;
	add.s32 	%r131, %r131, -8;
	add.s32 	%r130, %r130, 8;
	setp.ne.s32 	%p12, %r130, 0;
	@%p12 bra 	$L__BB0_4;
	add.s32 	%r148, %r132, 3;
$L__BB0_22:
	setp.eq.s32 	%p13, %r5, 0;
	@%p13 bra 	$L__BB0_42;
	and.b32  	%r43, %r70, 3;
	setp.lt.u32 	%p14, %r5, 4;
	@%p14 bra 	$L__BB0_33;
	mul.wide.u32 	%rd41, %r148, 4;
	add.s64 	%rd42, %rd2, %rd41;
	ld.global.u32 	%r106, [%rd42];
	rem.u32 	%r107, %r134, %r106;
	add.s32 	%r44, %r148, %r4;
	mul.wide.u32 	%rd43, %r44, 4;
	add.s64 	%rd44, %rd1, %rd43;
	st.global.u32 	[%rd44], %r107;
	ld.global.u32 	%r45, [%rd42];
	setp.eq.s32 	%p15, %r45, 0;
	@%p15 bra 	$L__BB0_26;
	div.u32 	%r134, %r134, %r45;
$L__BB0_26:
	add.s32 	%r108, %r148, -1;
	mul.wide.u32 	%rd45, %r108, 4;
	add.s64 	%rd46, %rd2, %rd45;
	ld.global.u32 	%r109, [%rd46];
	rem.u32 	%r110, %r134, %r109;
	add.s32 	%r111, %r44, -1;
	mul.wide.u32 	%rd47, %r111, 4;
	add.s64 	%rd48, %rd1, %rd47;
	st.global.u32 	[%rd48], %r110;
	ld.global.u32 	%r48, [%rd46];
	setp.eq.s32 	%p16, %r48, 0;
	@%p16 bra 	$L__BB0_28;
	div.u32 	%r134, %r134, %r48;
$L__BB0_28:
	add.s32 	%r112, %r148, -2;
	mul.wide.u32 	%rd49, %r112, 4;
	add.s64 	%rd50, %rd2, %rd49;
	ld.global.u32 	%r113, [%rd50];
	rem.u32 	%r114, %r134, %r113;
	add.s32 	%r115, %r44, -2;
	mul.wide.u32 	%rd51, %r115, 4;
	add.s64 	%rd52, %rd1, %rd51;
	st.global.u32 	[%rd52], %r114;
	ld.global.u32 	%r51, [%rd50];
	setp.eq.s32 	%p17, %r51, 0;
	@%p17 bra 	$L__BB0_30;
	div.u32 	%r134, %r134, %r51;
$L__BB0_30:
	add.s32 	%r116, %r148, -3;
	mul.wide.u32 	%rd53, %r116, 4;
	add.s64 	%rd54, %rd2, %rd53;
	ld.global.u32 	%r117, [%rd54];
	rem.u32 	%r118, %r134, %r117;
	add.s32 	%r119, %r44, -3;
	mul.wide.u32 	%rd55, %r119, 4;
	add.s64 	%rd56, %rd1, %rd55;
	st.global.u32 	[%rd56], %r118;
	ld.global.u32 	%r54, [%rd54];
	setp.eq.s32 	%p18, %r54, 0;
	@%p18 bra 	$L__BB0_32;
	div.u32 	%r134, %r134, %r54;
$L__BB0_32:
	add.s32 	%r148, %r148, -4;
$L__BB0_33:
	setp.eq.s32 	%p19, %r43, 0;
	@%p19 bra 	$L__BB0_42;
	setp.eq.s32 	%p20, %r43, 1;
	@%p20 bra 	$L__BB0_40;
	mul.wide.u32 	%rd57, %r148, 4;
	add.s64 	%rd58, %rd2, %rd57;
	ld.global.u32 	%r120, [%rd58];
	rem.u32 	%r121, %r134, %r120;
	add.s32 	%r60, %r148, %r4;
	mul.wide.u32 	%rd59, %r60, 4;
	add.s64 	%rd60, %rd1, %rd59;
	st.global.u32 	[%rd60], %r121;
	ld.global.u32 	%r61, [%rd58];
	setp.eq.s32 	%p21, %r61, 0;
	@%p21 bra 	$L__BB0_37;
	div.u32 	%r134, %r134, %r61;
$L__BB0_37:
	add.s32 	%r122, %r148, -1;
	mul.wide.u32 	%rd61, %r122, 4;
	add.s64 	%rd62, %rd2, %rd61;
	ld.global.u32 	%r123, [%rd62];
	rem.u32 	%r124, %r134, %r123;
	add.s32 	%r125, %r60, -1;
	mul.wide.u32 	%rd63, %r125, 4;
	add.s64 	%rd64, %rd1, %rd63;
	st.global.u32 	[%rd64], %r124;
	ld.global.u32 	%r64, [%rd62];
	setp.eq.s32 	%p22, %r64, 0;
	@%p22 bra 	$L__BB0_39;
	div.u32 	%r134, %r134, %r64;
$L__BB0_39:
	add.s32 	%r148, %r148, -2;
$L__BB0_40:
	and.b32  	%r126, %r70, 1;
	setp.eq.b32 	%p23, %r126, 1;
	not.pred 	%p24, %p23;
	@%p24 bra 	$L__BB0_42;
	mul.wide.u32 	%rd65, %r148, 4;
	add.s64 	%rd66, %rd2, %rd65;
	ld.global.u32 	%r127, [%rd66];
	rem.u32 	%r128, %r134, %r127;
	add.s32 	%r129, %r148, %r4;
	mul.wide.u32 	%rd67, %r129, 4;
	add.s64 	%rd68, %rd1, %rd67;
	st.global.u32 	[%rd68], %r128;
$L__BB0_42:
	ret;

}
	// .globl	_Z25gptoss_swiglu_kernel_vec4I6__halfmEvPKT0_S3_PS1_jff
.visible .entry _Z25gptoss_swiglu_kernel_vec4I6__halfmEvPKT0_S3_PS1_jff(
	.param .u64 .ptr .align 1 _Z25gptoss_swiglu_kernel_vec4I6__halfmEvPKT0_S3_PS1_jff_param_0,
	.param .u64 .ptr .align 1 _Z25gptoss_swiglu_kernel_vec4I6__halfmEvPKT0_S3_PS1_jff_param_1,
	.param .u64 .ptr .align 1 _Z25gptoss_swiglu_kernel_vec4I6__halfmEvPKT0_S3_PS1_jff_param_2,
	.param .u32 _Z25gptoss_swiglu_kernel_vec4I6__halfmEvPKT0_S3_PS1_jff_param_3,
	.param .f32 _Z25gptoss_swiglu_kernel_vec4I6__halfmEvPKT0_S3_PS1_jff_param_4,
	.param .f32 _Z25gptoss_swiglu_kernel_vec4I6__halfmEvPKT0_S3_PS1_jff_param_5
)
{
	.reg .pred 	%p<2>;
	.reg .b16 	%rs<13>;
	.reg .b32 	%r<15>;
	.reg .b32 	%f<87>;
	.reg .b64 	%rd<28>;

	ld.param.u64 	%rd1, [_Z25gptoss_swiglu_kernel_vec4I6__halfmEvPKT0_S3_PS1_jff_param_0];
	ld.param.u64 	%rd2, [_Z25gptoss_swiglu_kernel_vec4I6__halfmEvPKT0_S3_PS1_jff_param_1];
	ld.param.u64 	%rd3, [_Z25gptoss_swiglu_kernel_vec4I6__halfmEvPKT0_S3_PS1_jff_param_2];
	ld.param.u32 	%r2, [_Z25gptoss_swiglu_kernel_vec4I6__halfmEvPKT0_S3_PS1_jff_param_3];
	ld.param.f32 	%f1, [_Z25gptoss_swiglu_kernel_vec4I6__halfmEvPKT0_S3_PS1_jff_param_4];
	ld.param.f32 	%f2, [_Z25gptoss_swiglu_kernel_vec4I6__halfmEvPKT0_S3_PS1_jff_param_5];
	mov.u32 	%r3, %ctaid.x;
	mov.u32 	%r4, %ntid.x;
	mov.u32 	%r5, %tid.x;
	mad.lo.s32 	%r1, %r3, %r4, %r5;
	setp.ge.u32 	%p1, %r1, %r2;
	@%p1 bra 	$L__BB1_2;
	cvta.to.global.u64 	%rd4, %rd3;
	cvta.to.global.u64 	%rd5, %rd1;
	cvta.to.global.u64 	%rd6, %rd2;
	mul.wide.s32 	%rd7, %r1, 8;
	add.s64 	%rd8, %rd5, %rd7;
	ld.global.nc.u64 	%rd9, [%rd8];
	cvt.u16.u64 	%rs1, %rd9;
	shr.u64 	%rd10, %rd9, 16;
	cvt.u16.u64 	%rs2, %rd10;
	shr.u64 	%rd11, %rd9, 32;
	cvt.u16.u64 	%rs3, %rd11;
	shr.u64 	%rd12, %rd9, 48;
	cvt.u16.u64 	%rs4, %rd12;
	add.s64 	%rd13, %rd6, %rd7;
	ld.global.nc.u64 	%rd14, [%rd13];
	cvt.u16.u64 	%rs5, %rd14;
	shr.u64 	%rd15, %rd14, 16;
	cvt.u16.u64 	%rs6, %rd15;
	shr.u64 	%rd16, %rd14, 32;
	cvt.u16.u64 	%rs7, %rd16;
	shr.u64 	%rd17, %rd14, 48;
	cvt.u16.u64 	%rs8, %rd17;
	// begin inline asm
	{  cvt.f32.f16 %f3, %rs1;}

	// end inline asm
	// begin inline asm
	{  cvt.f32.f16 %f4, %rs2;}

	// end inline asm
	// begin inline asm
	{  cvt.f32.f16 %f5, %rs3;}

	// end inline asm
	// begin inline asm
	{  cvt.f32.f16 %f6, %rs4;}

	// end inline asm
	// begin inline asm
	{  cvt.f32.f16 %f7, %rs5;}

	// end inline asm
	// begin inline asm
	{  cvt.f32.f16 %f8, %rs6;}

	// end inline asm
	// begin inline asm
	{  cvt.f32.f16 %f9, %rs7;}

	// end inline asm
	// begin inline asm
	{  cvt.f32.f16 %f10, %rs8;}

	// end inline asm
	neg.f32 	%f15, %f2;
	neg.f32 	%f16, %f1;
	min.f32 	%f17, %f3, %f2;
	min.f32 	%f18, %f7, %f2;
	max.f32 	%f19, %f18, %f15;
	mul.f32 	%f20, %f17, %f16;
	fma.rn.f32 	%f21, %f20, 0f3BBB989D, 0f3F000000;
	cvt.sat.f32.f32 	%f22, %f21;
	mov.f32 	%f23, 0f4B400001;
	mov.f32 	%f24, 0f437C0000;
	fma.rm.f32 	%f25, %f22, %f24, %f23;
	add.f32 	%f26, %f25, 0fCB40007F;
	neg.f32 	%f27, %f26;
	fma.rn.f32 	%f28, %f20, 0f3FB8AA3B, %f27;
	fma.rn.f32 	%f29, %f20, 0f32A57060, %f28;
	mov.b32 	%r6, %f25;
	shl.b32 	%r7, %r6, 23;
	mov.b32 	%f30, %r7;
	ex2.approx.ftz.f32 	%f31, %f29;
	fma.rn.f32 	%f32, %f31, %f30, 0f3F800000;
	rcp.rn.f32 	%f33, %f32;
	mul.f32 	%f34, %f17, %f33;
	add.f32 	%f35, %f19, 0f3F800000;
	mul.f32 	%f11, %f35, %f34;
	// begin inline asm
	{  cvt.rn.f16.f32 %rs9, %f11;}

	// end inline asm
	min.f32 	%f36, %f4, %f2;
	min.f32 	%f37, %f8, %f2;
	max.f32 	%f38, %f37, %f15;
	mul.f32 	%f39, %f36, %f16;
	fma.rn.f32 	%f40, %f39, 0f3BBB989D, 0f3F000000;
	cvt.sat.f32.f32 	%f41, %f40;
	fma.rm.f32 	%f42, %f41, %f24, %f23;
	add.f32 	%f43, %f42, 0fCB40007F;
	neg.f32 	%f44, %f43;
	fma.rn.f32 	%f45, %f39, 0f3FB8AA3B, %f44;
	fma.rn.f32 	%f46, %f39, 0f32A57060, %f45;
	mov.b32 	%r8, %f42;
	shl.b32 	%r9, %r8, 23;
	mov.b32 	%f47, %r9;
	ex2.approx.ftz.f32 	%f48, %f46;
	fma.rn.f32 	%f49, %f48, %f47, 0f3F800000;
	rcp.rn.f32 	%f50, %f49;
	mul.f32 	%f51, %f36, %f50;
	add.f32 	%f52, %f38, 0f3F800000;
	mul.f32 	%f12, %f52, %f51;
	// begin inline asm
	{  cvt.rn.f16.f32 %rs10, %f12;}

	// end inline asm
	min.f32 	%f53, %f5, %f2;
	min.f32 	%f54, %f9, %f2;
	max.f32 	%f55, %f54, %f15;
	mul.f32 	%f56, %f53, %f16;
	fma.rn.f32 	%f57, %f56, 0f3BBB989D, 0f3F000000;
	cvt.sat.f32.f32 	%f58, %f57;
	fma.rm.f32 	%f59, %f58, %f24, %f23;
	add.f32 	%f60, %f59, 0fCB40007F;
	neg.f32 	%f61, %f60;
	fma.rn.f32 	%f62, %f56, 0f3FB8AA3B, %f61;
	fma.rn.f32 	%f63, %f56, 0f32A57060, %f62;
	mov.b32 	%r10, %f59;
	shl.b32 	%r11, %r10, 23;
	mov.b32 	%f64, %r11;
	ex2.approx.ftz.f32 	%f65, %f63;
	fma.rn.f32 	%f66, %f65, %f64, 0f3F800000;
	rcp.rn.f32 	%f67, %f66;
	mul.f32 	%f68, %f53, %f67;
	add.f32 	%f69, %f55, 0f3F800000;
	mul.f32 	%f13, %f69, %f68;
	// begin inline asm
	{  cvt.rn.f16.f32 %rs11, %f13;}

	// end inline asm
	min.f32 	%f70, %f6, %f2;
	min.f32 	%f71, %f10, %f2;
	max.f32 	%f72, %f71, %f15;
	mul.f32 	%f73, %f70, %f16;
	fma.rn.f32 	%f74, %f73, 0f3BBB989D, 0f3F000000;
	cvt.sat.f32.f32 	%f75, %f74;
	fma.rm.f32 	%f76, %f75, %f24, %f23;
	add.f32 	%f77, %f76, 0fCB40007F;
	neg.f32 	%f78, %f77;
	fma.rn.f32 	%f79, %f73, 0f3FB8AA3B, %f78;
	fma.rn.f32 	%f80, %f73, 0f32A57060, %f79;
	mov.b32 	%r12, %f76;
	shl.b32 	%r13, %r12, 23;
	mov.b32 	%f81, %r13;
	ex2.approx.ftz.f32 	%f82, %f80;
	fma.rn.f32 	%f83, %f82, %f81, 0f3F800000;
	rcp.rn.f32 	%f84, %f83;
	mul.f32 	%f85, %f70, %f84;
	add.f32 	%f86, %f72, 0f3F800000;
	mul.f32 	%f14, %f86, %f85;
	// begin inline asm
	{  cvt.rn.f16.f32 %rs12, %f14;}

	// end inline asm
	cvt.u64.u16 	%rd18, %rs12;
	shl.b64 	%rd19, %rd18, 48;
	cvt.u64.u16 	%rd20, %rs11;
	shl.b64 	%rd21, %rd20, 32;
	or.b64  	%rd22, %rd19, %rd21;
	cvt.u32.u16 	%r14, %rs10;
	mul.wide.u32 	%rd23, %r14, 65536;
	or.b64  	%rd24, %rd22, %rd23;
	cvt.u64.u16 	%rd25, %rs9;
	or.b64  	%rd26, %rd24, %rd25;
	add.s64 	%rd27, %rd4, %rd7;
	st.global.u64 	[%rd27], %rd26;
$L__BB1_2:
	ret;

}
	// .globl	_Z20gptoss_swiglu_kernelI6__halfEvPKT_S3_PS1_jff
.visible .entry _Z20gptoss_swiglu_kernelI6__halfEvPKT_S3_PS1_jff(
	.param .u64 .ptr .align 1 _Z20gptoss_swiglu_kernelI6__halfEvPKT_S3_PS1_jff_param_0,
	.param .u64 .ptr .align 1 _Z20gptoss_swiglu_kernelI6__halfEvPKT_S3_PS1_jff_param_1,
	.param .u64 .ptr .align 1 _Z20gptoss_swiglu_kernelI6__halfEvPKT_S3_PS1_jff_param_2,
	.param .u32 _Z20gptoss_swiglu_kernelI6__halfEvPKT_S3_PS1_jff_param_3,
	.param .f32 _Z20gptoss_swiglu_kernelI6__halfEvPKT_S3_PS1_jff_param_4,
	.param .f32 _Z20gptoss_swiglu_kernelI6__halfEvPKT_S3_PS1_jff_param_5
)
{
	.reg .pred 	%p<2>;
	.reg .b16 	%rs<4>;
	.reg .b32 	%r<8>;
	.reg .b32 	%f<27>;
	.reg .b64 	%rd<11>;

	ld.param.u64 	%rd1, [_Z20gptoss_swiglu_kernelI6__halfEvPKT_S3_PS1_jff_param_0];
	ld.param.u64 	%rd2, [_Z20gptoss_swiglu_kernelI6__halfEvPKT_S3_PS1_jff_param_1];
	ld.param.u64 	%rd3, [_Z20gptoss_swiglu_kernelI6__halfEvPKT_S3_PS1_jff_param_2];
	ld.param.u32 	%r2, [_Z20gptoss_swiglu_kernelI6__halfEvPKT_S3_PS1_jff_param_3];
	ld.param.f32 	%f1, [_Z20gptoss_swiglu_kernelI6__halfEvPKT_S3_PS1_jff_param_4];
	ld.param.f32 	%f2, [_Z20gptoss_swiglu_kernelI6__halfEvPKT_S3_PS1_jff_param_5];
	mov.u32 	%r3, %ctaid.x;
	mov.u32 	%r4, %ntid.x;
	mov.u32 	%r5, %tid.x;
	mad.lo.s32 	%r1, %r3, %r4, %r5;
	setp.ge.u32 	%p1, %r1, %r2;
	@%p1 bra 	$L__BB2_2;
	cvta.to.global.u64 	%rd4, %rd1;
	cvta.to.global.u64 	%rd5, %rd2;
	cvta.to.global.u64 	%rd6, %rd3;
	mul.wide.s32 	%rd7, %r1, 2;
	add.s64 	%rd8, %rd4, %rd7;
	ld.global.nc.u16 	%rs1, [%rd8];
	// begin inline asm
	{  cvt.f32.f16 %f3, %rs1;}

	// end inline asm
	add.s64 	%rd9, %rd5, %rd7;
	ld.global.nc.u16 	%rs2, [%rd9];
	// begin inline asm
	{  cvt.f32.f16 %f4, %rs2;}

	// end inline asm
	min.f32 	%f6, %f3, %f2;
	min.f32 	%f7, %f4, %f2;
	neg.f32 	%f8, %f2;
	max.f32 	%f9, %f7, %f8;
	neg.f32 	%f10, %f1;
	mul.f32 	%f11, %f6, %f10;
	fma.rn.f32 	%f12, %f11, 0f3BBB989D, 0f3F000000;
	cvt.sat.f32.f32 	%f13, %f12;
	mov.f32 	%f14, 0f4B400001;
	mov.f32 	%f15, 0f437C0000;
	fma.rm.f32 	%f16, %f13, %f15, %f14;
	add.f32 	%f17, %f16, 0fCB40007F;
	neg.f32 	%f18, %f17;
	fma.rn.f32 	%f19, %f11, 0f3FB8AA3B, %f18;
	fma.rn.f32 	%f20, %f11, 0f32A57060, %f19;
	mov.b32 	%r6, %f16;
	shl.b32 	%r7, %r6, 23;
	mov.b32 	%f21, %r7;
	ex2.approx.ftz.f32 	%f22, %f20;
	fma.rn.f32 	%f23, %f22, %f21, 0f3F800000;
	rcp.rn.f32 	%f24, %f23;
	mul.f32 	%f25, %f6, %f24;
	add.f32 	%f26, %f9, 0f3F800000;
	mul.f32 	%f5, %f26, %f25;
	// begin inline asm
	{  cvt.rn.f16.f32 %rs3, %f5;}

	// end inline asm
	add.s64 	%rd10, %rd6, %rd7;
	st.global.u16 	[%rd10], %rs3;
$L__BB2_2:
	ret;

}
	// .globl	_Z25gptoss_swiglu_kernel_vec4I13__nv_bfloat16mEvPKT0_S3_PS1_jff
.visible .entry _Z25gptoss_swiglu_kernel_vec4I13__nv_bfloat16mEvPKT0_S3_PS1_jff(
	.param .u64 .ptr .align 1 _Z25gptoss_swiglu_kernel_vec4I13__nv_bfloat16mEvPKT0_S3_PS1_jff_param_0,
	.param .u64 .ptr .align 1 _Z25gptoss_swiglu_kernel_vec4I13__nv_bfloat16mEvPKT0_S3_PS1_jff_param_1,
	.param .u64 .ptr .align 1 _Z25gptoss_swiglu_kernel_vec4I13__nv_bfloat16mEvPKT0_S3_PS1_jff_param_2,
	.param .u32 _Z25gptoss_swiglu_kernel_vec4I13__nv_bfloat16mEvPKT0_S3_PS1_jff_param_3,
	.param .f32 _Z25gptoss_swiglu_kernel_vec4I13__nv_bfloat16mEvPKT0_S3_PS1_jff_param_4,
	.param .f32 _Z25gptoss_swiglu_kernel_vec4I13__nv_bfloat16mEvPKT0_S3_PS1_jff_param_5
)
{
	.reg .pred 	%p<2>;
	.reg .b16 	%rs<13>;
	.reg .b32 	%r<15>;
	.reg .b32 	%f<87>;
	.reg .b64 	%rd<28>;

	ld.param.u64 	%rd1, [_Z25gptoss_swiglu_kernel_vec4I13__nv_bfloat16mEvPKT0_S3_PS1_jff_param_0];
	ld.param.u64 	%rd2, [_Z25gptoss_swiglu_kernel_vec4I13__nv_bfloat16mEvPKT0_S3_PS1_jff_param_1];
	ld.param.u64 	%rd3, [_Z25gptoss_swiglu_kernel_vec4I13__nv_bfloat16mEvPKT0_S3_PS1_jff_param_2];
	ld.param.u32 	%r2, [_Z25gptoss_swiglu_kernel_vec4I13__nv_bfloat16mEvPKT0_S3_PS1_jff_param_3];
	ld.param.f32 	%f1, [_Z25gptoss_swiglu_kernel_vec4I13__nv_bfloat16mEvPKT0_S3_PS1_jff_param_4];
	ld.param.f32 	%f2, [_Z25gptoss_swiglu_kernel_vec4I13__nv_bfloat16mEvPKT0_S3_PS1_jff_param_5];
	mov.u32 	%r3, %ctaid.x;
	mov.u32 	%r4, %ntid.x;
	mov.u32 	%r5, %tid.x;
	mad.lo.s32 	%r1, %r3, %r4, %r5;
	setp.ge.u32 	%p1, %r1, %r2;
	@%p1 bra 	$L__BB3_2;
	cvta.to.global.u64 	%rd4, %rd3;
	cvta.to.global.u64 	%rd5, %rd1;
	cvta.to.global.u64 	%rd6, %rd2;
	mul.wide.s32 	%rd7, %r1, 8;
	add.s64 	%rd8, %rd5, %rd7;
	ld.global.nc.u64 	%rd9, [%rd8];
	cvt.u16.u64 	%rs1, %rd9;
	shr.u64 	%rd10, %rd9, 16;
	cvt.u16.u64 	%rs2, %rd10;
	shr.u64 	%rd11, %rd9, 32;
	cvt.u16.u64 	%rs3, %rd11;
	shr.u64 	%rd12, %rd9, 48;
	cvt.u16.u64 	%rs4, %rd12;
	add.s64 	%rd13, %rd6, %rd7;
	ld.global.nc.u64 	%rd14, [%rd13];
	cvt.u16.u64 	%rs5, %rd14;
	shr.u64 	%rd15, %rd14, 16;
	cvt.u16.u64 	%rs6, %rd15;
	shr.u64 	%rd16, %rd14, 32;
	cvt.u16.u64 	%rs7, %rd16;
	shr.u64 	%rd17, %rd14, 48;
	cvt.u16.u64 	%rs8, %rd17;
	// begin inline asm
	{ cvt.f32.bf16 %f3, %rs1;}

	// end inline asm
	// begin inline asm
	{ cvt.f32.bf16 %f4, %rs2;}

	// end inline asm
	// begin inline asm
	{ cvt.f32.bf16 %f5, %rs3;}

	// end inline asm
	// begin inline asm
	{ cvt.f32.bf16 %f6, %rs4;}

	// end inline asm
	// begin inline asm
	{ cvt.f32.bf16 %f7, %rs5;}

	// end inline asm
	// begin inline asm
	{ cvt.f32.bf16 %f8, %rs6;}

	// end inline asm
	// begin inline asm
	{ cvt.f32.bf16 %f9, %rs7;}

	// end inline asm
	// begin inline asm
	{ cvt.f32.bf16 %f10, %rs8;}

	// end inline asm
	neg.f32 	%f15, %f2;
	neg.f32 	%f16, %f1;
	min.f32 	%f17, %f3, %f2;
	min.f32 	%f18, %f7, %f2;
	max.f32 	%f19, %f18, %f15;
	mul.f32 	%f20, %f17, %f16;
	fma.rn.f32 	%f21, %f20, 0f3BBB989D, 0f3F000000;
	cvt.sat.f32.f32 	%f22, %f21;
	mov.f32 	%f23, 0f4B400001;
	mov.f32 	%f24, 0f437C0000;
	fma.rm.f32 	%f25, %f22, %f24, %f23;
	add.f32 	%f26, %f25, 0fCB40007F;
	neg.f32 	%f27, %f26;
	fma.rn.f32 	%f28, %f20, 0f3FB8AA3B, %f27;
	fma.rn.f32 	%f29, %f20, 0f32A57060, %f28;
	mov.b32 	%r6, %f25;
	shl.b32 	%r7, %r6, 23;
	mov.b32 	%f30, %r7;
	ex2.approx.ftz.f32 	%f31, %f29;
	fma.rn.f32 	%f32, %f31, %f30, 0f3F800000;
	rcp.rn.f32 	%f33, %f32;
	mul.f32 	%f34, %f17, %f33;
	add.f32 	%f35, %f19, 0f3F800000;
	mul.f32 	%f11, %f35, %f34;
	// begin inline asm
	{  cvt.rn.bf16.f32 %rs9, %f11;}

	// end inline asm
	min.f32 	%f36, %f4, %f2;
	min.f32 	%f37, %f8, %f2;
	max.f32 	%f38, %f37, %f15;
	mul.f32 	%f39, %f36, %f16;
	fma.rn.f32 	%f40, %f39, 0f3BBB989D, 0f3F000000;
	cvt.sat.f32.f32 	%f41, %f40;
	fma.rm.f32 	%f42, %f41, %f24, %f23;
	add.f32 	%f43, %f42, 0fCB40007F;
	neg.f32 	%f44, %f43;
	fma.rn.f32 	%f45, %f39, 0f3FB8AA3B, %f44;
	fma.rn.f32 	%f46, %f39, 0f32A57060, %f45;
	mov.b32 	%r8, %f42;
	shl.b32 	%r9, %r8, 23;
	mov.b32 	%f47, %r9;
	ex2.approx.ftz.f32 	%f48, %f46;
	fma.rn.f32 	%f49, %f48, %f47, 0f3F800000;
	rcp.rn.f32 	%f50, %f49;
	mul.f32 	%f51, %f36, %f50;
	add.f32 	%f52, %f38, 0f3F800000;
	mul.f32 	%f12, %f52, %f51;
	// begin inline asm
	{  cvt.rn.bf16.f32 %rs10, %f12;}

	// end inline asm
	min.f32 	%f53, %f5, %f2;
	min.f32 	%f54, %f9, %f2;
	max.f32 	%f55, %f54, %f15;
	mul.f32 	%f56, %f53, %f16;
	fma.rn.f32 	%f57, %f56, 0f3BBB989D, 0f3F000000;
	cvt.sat.f32.f32 	%f58, %f57;
	fma.rm.f32 	%f59, %f58, %f24, %f23;
	add.f32 	%f60, %f59, 0fCB40007F;
	neg.f32 	%f61, %f60;
	fma.rn.f32 	%f62, %f56, 0f3FB8AA3B, %f61;
	fma.rn.f32 	%f63, %f56, 0f32A57060, %f62;
	mov.b32 	%r10, %f59;
	shl.b32 	%r11, %r10, 23;
	mov.b32 	%f64, %r11;
	ex2.approx.ftz.f32 	%f65, %f63;
	fma.rn.f32 	%f66, %f65, %f64, 0f3F800000;
	rcp.rn.f32 	%f67, %f66;
	mul.f32 	%f68, %f53, %f67;
	add.f32 	%f69, %f55, 0f3F800000;
	mul.f32 	%f13, %f69, %f68;
	// begin inline asm
	{  cvt.rn.bf16.f32 %rs11, %f13;}

	// end inline asm
	min.f32 	%f70, %f6, %f2;
	min.f32 	%f71, %f10, %f2;
	max.f32 	%f72, %f71, %f15;
	mul.f32 	%f73, %f70, %f16;
	fma.rn.f32 	%f74, %f73, 0f3BBB989D, 0f3F000000;
	cvt.sat.f32.f32 	%f75, %f74;
	fma.rm.f32 	%f76, %f75, %f24, %f23;
	add.f32 	%f77, %f76, 0fCB40007F;
	neg.f32 	%f78, %f77;
	fma.rn.f32 	%f79, %f73, 0f3FB8AA3B, %f78;
	fma.rn.f32 	%f80, %f73, 0f32A57060, %f79;
	mov.b32 	%r12, %f76;
	shl.b32 	%r13, %r12, 23;
	mov.b32 	%f81, %r13;
	ex2.approx.ftz.f32 	%f82, %f80;
	fma.rn.f32 	%f83, %f82, %f81, 0f3F800000;
	rcp.rn.f32 	%f84, %f83;
	mul.f32 	%f85, %f70, %f84;
	add.f32 	%f86, %f72, 0f3F800000;
	mul.f32 	%f14, %f86, %f85;
	// begin inline asm
	{  cvt.rn.bf16.f32 %rs12, %f14;}

	// end inline asm
	cvt.u64.u16 	%rd18, %rs12;
	shl.b64 	%rd19, %rd18, 48;
	cvt.u64.u16 	%rd20, %rs11;
	shl.b64 	%rd21, %rd20, 32;
	or.b64  	%rd22, %rd19, %rd21;
	cvt.u32.u16 	%r14, %rs10;
	mul.wide.u32 	%rd23, %r14, 65536;
	or.b64  	%rd24, %rd22, %rd23;
	cvt.u64.u16 	%rd25, %rs9;
	or.b64  	%rd26, %rd24, %rd25;
	add.s64 	%rd27, %rd4, %rd7;
	st.global.u64 	[%rd27], %rd26;
$L__BB3_2:
	ret;

}
	// .globl	_Z20gptoss_swiglu_kernelI13__nv_bfloat16EvPKT_S3_PS1_jff
.visible .entry _Z20gptoss_swiglu_kernelI13__nv_bfloat16EvPKT_S3_PS1_jff(
	.param .u64 .ptr .align 1 _Z20gptoss_swiglu_kernelI13__nv_bfloat16EvPKT_S3_PS1_jff_param_0,
	.param .u64 .ptr .align 1 _Z20gptoss_swiglu_kernelI13__nv_bfloat16EvPKT_S3_PS1_jff_param_1,
	.param .u64 .ptr .align 1 _Z20gptoss_swiglu_kernelI13__nv_bfloat16EvPKT_S3_PS1_jff_param_2,
	.param .u32 _Z20gptoss_swiglu_kernelI13__nv_bfloat16EvPKT_S3_PS1_jff_param_3,
	.param .f32 _Z20gptoss_swiglu_kernelI13__nv_bfloat16EvPKT_S3_PS1_jff_param_4,
	.param .f32 _Z20gptoss_swiglu_kernelI13__nv_bfloat16EvPKT_S3_PS1_jff_param_5
)
{
	.reg .pred 	%p<2>;
	.reg .b16 	%rs<4>;
	.reg .b32 	%r<8>;
	.reg .b32 	%f<27>;
	.reg .b64 	%rd<11>;

	ld.param.u64 	%rd1, [_Z20gptoss_swiglu_kernelI13__nv_bfloat16EvPKT_S3_PS1_jff_param_0];
	ld.param.u64 	%rd2, [_Z20gptoss_swiglu_kernelI13__nv_bfloat16EvPKT_S3_PS1_jff_param_1];
	ld.param.u64 	%rd3, [_Z20gptoss_swiglu_kernelI13__nv_bfloat16EvPKT_S3_PS1_jff_param_2];
	ld.param.u32 	%r2, [_Z20gptoss_swiglu_kernelI13__nv_bfloat16EvPKT_S3_PS1_jff_param_3];
	ld.param.f32 	%f1, [_Z20gptoss_swiglu_kernelI13__nv_bfloat16EvPKT_S3_PS1_jff_param_4];
	ld.param.f32 	%f2, [_Z20gptoss_swiglu_kernelI13__nv_bfloat16EvPKT_S3_PS1_jff_param_5];
	mov.u32 	%r3, %ctaid.x;
	mov.u32 	%r4, %ntid.x;
	mov.u32 	%r5, %tid.x;
	mad.lo.s32 	%r1, %r3, %r4, %r5;
	setp.ge.u32 	%p1, %r1, %r2;
	@%p1 bra 	$L__BB4_2;
	cvta.to.global.u64 	%rd4, %rd1;
	cvta.to.global.u64 	%rd5, %rd2;
	cvta.to.global.u64 	%rd6, %rd3;
	mul.wide.s32 	%rd7, %r1, 2;
	add.s64 	%rd8, %rd4, %rd7;
	ld.global.nc.u16 	%rs1, [%rd8];
	// begin inline asm
	{ cvt.f32.bf16 %f3, %rs1;}

	// end inline asm
	add.s64 	%rd9, %rd5, %rd7;
	ld.global.nc.u16 	%rs2, [%rd9];
	// begin inline asm
	{ cvt.f32.bf16 %f4, %rs2;}

	// end inline asm
	min.f32 	%f6, %f3, %f2;
	min.f32 	%f7, %f4, %f2;
	neg.f32 	%f8, %f2;
	max.f32 	%f9, %f7, %f8;
	neg.f32 	%f10, %f1;
	mul.f32 	%f11, %f6, %f10;
	fma.rn.f32 	%f12, %f11, 0f3BBB989D, 0f3F000000;
	cvt.sat.f32.f32 	%f13, %f12;
	mov.f32 	%f14, 0f4B400001;
	mov.f32 	%f15, 0f437C0000;
	fma.rm.f32 	%f16, %f13, %f15, %f14;
	add.f32 	%f17, %f16, 0fCB40007F;
	neg.f32 	%f18, %f17;
	fma.rn.f32 	%f19, %f11, 0f3FB8AA3B, %f18;
	fma.rn.f32 	%f20, %f11, 0f32A57060, %f19;
	mov.b32 	%r6, %f16;
	shl.b32 	%r7, %r6, 23;
	mov.b32 	%f21, %r7;
	ex2.approx.ftz.f32 	%f22, %f20;
	fma.rn.f32 	%f23, %f22, %f21, 0f3F800000;
	rcp.rn.f32 	%f24, %f23;
	mul.f32 	%f25, %f6, %f24;
	add.f32 	%f26, %f9, 0f3F800000;
	mul.f32 	%f5, %f26, %f25;
	// begin inline asm
	{  cvt.rn.bf16.f32 %rs3, %f5;}

	// end inline asm
	add.s64 	%rd10, %rd6, %rd7;
	st.global.u16 	[%rd10], %rs3;
$L__BB4_2:
	ret;

}
	// .globl	_Z25gptoss_swiglu_kernel_vec4If6float4EvPKT0_S3_PS1_jff
.visible .entry _Z25gptoss_swiglu_kernel_vec4If6float4EvPKT0_S3_PS1_jff(
	.param .u64 .ptr .align 1 _Z25gptoss_swiglu_kernel_vec4If6float4EvPKT0_S3_PS1_jff_param_0,
	.param .u64 .ptr .align 1 _Z25gptoss_swiglu_kernel_vec4If6float4EvPKT0_S3_PS1_jff_param_1,
	.param .u64 .ptr .align 1 _Z25gptoss_swiglu_kernel_vec4If6float4EvPKT0_S3_PS1_jff_param_2,
	.param .u32 _Z25gptoss_swiglu_kernel_vec4If6float4EvPKT0_S3_PS1_jff_param_3,
	.param .f32 _Z25gptoss_swiglu_kernel_vec4If6float4EvPKT0_S3_PS1_jff_param_4,
	.param .f32 _Z25gptoss_swiglu_kernel_vec4If6float4EvPKT0_S3_PS1_jff_param_5
)
{
	.reg .pred 	%p<2>;
	.reg .b32 	%r<14>;
	.reg .b32 	%f<87>;
	.reg .b64 	%rd<11>;

	ld.param.u64 	%rd1, [_Z25gptoss_swiglu_kernel_vec4If6float4EvPKT0_S3_PS1_jff_param_0];
	ld.param.u64 	%rd2, [_Z25gptoss_swiglu_kernel_vec4If6float4EvPKT0_S3_PS1_jff_param_1];
	ld.param.u64 	%rd3, [_Z25gptoss_swiglu_kernel_vec4If6float4EvPKT0_S3_PS1_jff_param_2];
	ld.param.u32 	%r2, [_Z25gptoss_swiglu_kernel_vec4If6float4EvPKT0_S3_PS1_jff_param_3];
	ld.param.f32 	%f1, [_Z25gptoss_swiglu_kernel_vec4If6float4EvPKT0_S3_PS1_jff_param_4];
	ld.param.f32 	%f2, [_Z25gptoss_swiglu_kernel_vec4If6float4EvPKT0_S3_PS1_jff_param_5];
	mov.u32 	%r3, %ctaid.x;
	mov.u32 	%r4, %ntid.x;
	mov.u32 	%r5, %tid.x;
	mad.lo.s32 	%r1, %r3, %r4, %r5;
	setp.ge.u32 	%p1, %r1, %r2;
	@%p1 bra 	$L__BB5_2;
	cvta.to.global.u64 	%rd4, %rd3;
	cvta.to.global.u64 	%rd5, %rd1;
	cvta.to.global.u64 	%rd6, %rd2;
	mul.wide.s32 	%rd7, %r1, 16;
	add.s64 	%rd8, %rd5, %rd7;
	ld.global.nc.v4.f32 	{%f3, %f4, %f5, %f6}, [%rd8];
	add.s64 	%rd9, %rd6, %rd7;
	ld.global.nc.v4.f32 	{%f7, %f8, %f9, %f10}, [%rd9];
	neg.f32 	%f11, %f2;
	neg.f32 	%f12, %f1;
	min.f32 	%f13, %f3, %f2;
	min.f32 	%f14, %f7, %f2;
	max.f32 	%f15, %f14, %f11;
	mul.f32 	%f16, %f13, %f12;
	fma.rn.f32 	%f17, %f16, 0f3BBB989D, 0f3F000000;
	cvt.sat.f32.f32 	%f18, %f17;
	mov.f32 	%f19, 0f4B400001;
	mov.f32 	%f20, 0f437C0000;
	fma.rm.f32 	%f21, %f18, %f20, %f19;
	add.f32 	%f22, %f21, 0fCB40007F;
	neg.f32 	%f23, %f22;
	fma.rn.f32 	%f24, %f16, 0f3FB8AA3B, %f23;
	fma.rn.f32 	%f25, %f16, 0f32A57060, %f24;
	mov.b32 	%r6, %f21;
	shl.b32 	%r7, %r6, 23;
	mov.b32 	%f26, %r7;
	ex2.approx.ftz.f32 	%f27, %f25;
	fma.rn.f32 	%f28, %f27, %f26, 0f3F800000;
	rcp.rn.f32 	%f29, %f28;
	mul.f32 	%f30, %f13, %f29;
	add.f32 	%f31, %f15, 0f3F800000;
	mul.f32 	%f32, %f31, %f30;
	min.f32 	%f33, %f4, %f2;
	min.f32 	%f34, %f8, %f2;
	max.f32 	%f35, %f34, %f11;
	mul.f32 	%f36, %f33, %f12;
	fma.rn.f32 	%f37, %f36, 0f3BBB989D, 0f3F000000;
	cvt.sat.f32.f32 	%f38, %f37;
	fma.rm.f32 	%f39, %f38, %f20, %f19;
	add.f32 	%f40, %f39, 0fCB40007F;
	neg.f32 	%f41, %f40;
	fma.rn.f32 	%f42, %f36, 0f3FB8AA3B, %f41;
	fma.rn.f32 	%f43, %f36, 0f32A57060, %f42;
	mov.b32 	%r8, %f39;
	shl.b32 	%r9, %r8, 23;
	mov.b32 	%f44, %r9;
	ex2.approx.ftz.f32 	%f45, %f43;
	fma.rn.f32 	%f46, %f45, %f44, 0f3F800000;
	rcp.rn.f32 	%f47, %f46;
	mul.f32 	%f48, %f33, %f47;
	add.f32 	%f49, %f35, 0f3F800000;
	mul.f32 	%f50, %f49, %f48;
	min.f32 	%f51, %f5, %f2;
	min.f32 	%f52, %f9, %f2;
	max.f32 	%f53, %f52, %f11;
	mul.f32 	%f54, %f51, %f12;
	fma.rn.f32 	%f55, %f54, 0f3BBB989D, 0f3F000000;
	cvt.sat.f32.f32 	%f56, %f55;
	fma.rm.f32 	%f57, %f56, %f20, %f19;
	add.f32 	%f58, %f57, 0fCB40007F;
	neg.f32 	%f59, %f58;
	fma.rn.f32 	%f60, %f54, 0f3FB8AA3B, %f59;
	fma.rn.f32 	%f61, %f54, 0f32A57060, %f60;
	mov.b32 	%r10, %f57;
	shl.b32 	%r11, %r10, 23;
	mov.b32 	%f62, %r11;
	ex2.approx.ftz.f32 	%f63, %f61;
	fma.rn.f32 	%f64, %f63, %f62, 0f3F800000;
	rcp.rn.f32 	%f65, %f64;
	mul.f32 	%f66, %f51, %f65;
	add.f32 	%f67, %f53, 0f3F800000;
	mul.f32 	%f68, %f67, %f66;
	min.f32 	%f69, %f6, %f2;
	min.f32 	%f70, %f10, %f2;
	max.f32 	%f71, %f70, %f11;
	mul.f32 	%f72, %f69, %f12;
	fma.rn.f32 	%f73, %f72, 0f3BBB989D, 0f3F000000;
	cvt.sat.f32.f32 	%f74, %f73;
	fma.rm.f32 	%f75, %f74, %f20, %f19;
	add.f32 	%f76, %f75, 0fCB40007F;
	neg.f32 	%f77, %f76;
	fma.rn.f32 	%f78, %f72, 0f3FB8AA3B, %f77;
	fma.rn.f32 	%f79, %f72, 0f32A57060, %f78;
	mov.b32 	%r12, %f75;
	shl.b32 	%r13, %r12, 23;
	mov.b32 	%f80, %r13;
	ex2.approx.ftz.f32 	%f81, %f79;
	fma.rn.f32 	%f82, %f81, %f80, 0f3F800000;
	rcp.rn.f32 	%f83, %f82;
	mul.f32 	%f84, %f69, %f83;
	add.f32 	%f85, %f71, 0f3F800000;
	mul.f32 	%f86, %f85, %f84;
	add.s64 	%rd10, %rd4, %rd7;
	st.global.v4.f32 	[%rd10], {%f32, %f50, %f68, %f86};
$L__BB5_2:
	ret;

}
	// .globl	_Z20gptoss_swiglu_kernelIfEvPKT_S2_PS0_jff
.visible .entry _Z20gptoss_swiglu_kernelIfEvPKT_S2_PS0_jff(
	.param .u64 .ptr .align 1 _Z20gptoss_swiglu_kernelIfEvPKT_S2_PS0_jff_param_0,
	.param .u64 .ptr .align 1 _Z20gptoss_swiglu_kernelIfEvPKT_S2_PS0_jff_param_1,
	.param .u64 .ptr .align 1 _Z20gptoss_swiglu_kernelIfEvPKT_S2_PS0_jff_param_2,
	.param .u32 _Z20gptoss_swiglu_kernelIfEvPKT_S2_PS0_jff_param_3,
	.param .f32 _Z20gptoss_swiglu_kernelIfEvPKT_S2_PS0_jff_param_4,
	.param .f32 _Z20gptoss_swiglu_kernelIfEvPKT_S2_PS0_jff_param_5
)
{
	.reg .pred 	%p<2>;
	.reg .b32 	%r<8>;
	.reg .b32 	%f<27>;
	.reg .b64 	%rd<11>;

	ld.param.u64 	%rd1, [_Z20gptoss_swiglu_kernelIfEvPKT_S2_PS0_jff_param_0];
	ld.param.u64 	%rd2, [_Z20gptoss_swiglu_kernelIfEvPKT_S2_PS0_jff_param_1];
	ld.param.u64 	%rd3, [_Z20gptoss_swiglu_kernelIfEvPKT_S2_PS0_jff_param_2];
	ld.param.u32 	%r2, [_Z20gptoss_swiglu_kernelIfEvPKT_S2_PS0_jff_param_3];
	ld.param.f32 	%f1, [_Z20gptoss_swiglu_kernelIfEvPKT_S2_PS0_jff_param_4];
	ld.param.f32 	%f2, [_Z20gptoss_swiglu_kernelIfEvPKT_S2_PS0_jff_param_5];
	mov.u32 	%r3, %ctaid.x;
	mov.u32 	%r4, %ntid.x;
	mov.u32 	%r5, %tid.x;
	mad.lo.s32 	%r1, %r3, %r4, %r5;
	setp.ge.u32 	%p1, %r1, %r2;
	@%p1 bra 	$L__BB6_2;
	cvta.to.global.u64 	%rd4, %rd1;
	cvta.to.global.u64 	%rd5, %rd2;
	cvta.to.global.u64 	%rd6, %rd3;
	mul.wide.s32 	%rd7, %r1, 4;
	add.s64 	%rd8, %rd4, %rd7;
	ld.global.nc.f32 	%f3, [%rd8];
	add.s64 	%rd9, %rd5, %rd7;
	ld.global.nc.f32 	%f4, [%rd9];
	min.f32 	%f5, %f3, %f2;
	min.f32 	%f6, %f4, %f2;
	neg.f32 	%f7, %f2;
	max.f32 	%f8, %f6, %f7;
	neg.f32 	%f9, %f1;
	mul.f32 	%f10, %f5, %f9;
	fma.rn.f32 	%f11, %f10, 0f3BBB989D, 0f3F000000;
	cvt.sat.f32.f32 	%f12, %f11;
	mov.f32 	%f13, 0f4B400001;
	mov.f32 	%f14, 0f437C0000;
	fma.rm.f32 	%f15, %f12, %f14, %f13;
	add.f32 	%f16, %f15, 0fCB40007F;
	neg.f32 	%f17, %f16;
	fma.rn.f32 	%f18, %f10, 0f3FB8AA3B, %f17;
	fma.rn.f32 	%f19, %f10, 0f32A57060, %f18;
	mov.b32 	%r6, %f15;
	shl.b32 	%r7, %r6, 23;
	mov.b32 	%f20, %r7;
	ex2.approx.ftz.f32 	%f21, %f19;
	fma.rn.f32 	%f22, %f21, %f20, 0f3F800000;
	rcp.rn.f32 	%f23, %f22;
	mul.f32 	%f24, %f5, %f23;
	add.f32 	%f25, %f8, 0f3F800000;
	mul.f32 	%f26, %f25, %f24;
	add.s64 	%rd10, %rd6, %rd7;
	st.global.f32 	[%rd10], %f26;
$L__BB6_2:
	ret;

}
	// .globl	_Z32gptoss_swiglu_interleaved_kernelI6__halfEvPKT_PS1_jjff
.visible .entry _Z32gptoss_swiglu_interleaved_kernelI6__halfEvPKT_PS1_jjff(
	.param .u64 .ptr .align 1 _Z32gptoss_swiglu_interleaved_kernelI6__halfEvPKT_PS1_jjff_param_0,
	.param .u64 .ptr .align 1 _Z32gptoss_swiglu_interleaved_kernelI6__halfEvPKT_PS1_jjff_param_1,
	.param .u32 _Z32gptoss_swiglu_interleaved_kernelI6__halfEvPKT_PS1_jjff_param_2,
	.param .u32 _Z32gptoss_swiglu_interleaved_kernelI6__halfEvPKT_PS1_jjff_param_3,
	.param .f32 _Z32gptoss_swiglu_interleaved_kernelI6__halfEvPKT_PS1_jjff_param_4,
	.param .f32 _Z32gptoss_swiglu_interleaved_kernelI6__halfEvPKT_PS1_jjff_param_5
)
{
	.reg .pred 	%p<2>;
	.reg .b16 	%rs<4>;
	.reg .b32 	%r<11>;
	.reg .b32 	%f<27>;
	.reg .b64 	%rd<9>;

	ld.param.u64 	%rd1, [_Z32gptoss_swiglu_interleaved_kernelI6__halfEvPKT_PS1_jjff_param_0];
	ld.param.u64 	%rd2, [_Z32gptoss_swiglu_interleaved_kernelI6__halfEvPKT_PS1_jjff_param_1];
	ld.param.u32 	%r2, [_Z32gptoss_swiglu_interleaved_kernelI6__halfEvPKT_PS1_jjff_param_2];
	ld.param.u32 	%r3, [_Z32gptoss_swiglu_interleaved_kernelI6__halfEvPKT_PS1_jjff_param_3];
	ld.param.f32 	%f1, [_Z32gptoss_swiglu_interleaved_kernelI6__halfEvPKT_PS1_jjff_param_4];
	ld.param.f32 	%f2, [_Z32gptoss_swiglu_interleaved_kernelI6__halfEvPKT_PS1_jjff_param_5];
	mov.u32 	%r4, %ctaid.x;
	mov.u32 	%r5, %ntid.x;
	mov.u32 	%r6, %tid.x;
	mad.lo.s32 	%r1, %r4, %r5, %r6;
	mul.lo.s32 	%r7, %r3, %r2;
	setp.ge.u32 	%p1, %r1, %r7;
	@%p1 bra 	$L__BB7_2;
	cvta.to.global.u64 	%rd3, %rd1;
	cvta.to.global.u64 	%rd4, %rd2;
	shl.b32 	%r8, %r1, 1;
	mul.wide.s32 	%rd5, %r8, 2;
	add.s64 	%rd6, %rd3, %rd5;
	ld.global.nc.u16 	%rs1, [%rd6];
	// begin inline asm
	{  cvt.f32.f16 %f3, %rs1;}

	// end inline asm
	ld.global.nc.u16 	%rs2, [%rd6+2];
	// begin inline asm
	{  cvt.f32.f16 %f4, %rs2;}

	// end inline asm
	min.f32 	%f6, %f3, %f2;
	min.f32 	%f7, %f4, %f2;
	neg.f32 	%f8, %f2;
	max.f32 	%f9, %f7, %f8;
	neg.f32 	%f10, %f1;
	mul.f32 	%f11, %f6, %f10;
	fma.rn.f32 	%f12, %f11, 0f3BBB989D, 0f3F000000;
	cvt.sat.f32.f32 	%f13, %f12;
	mov.f32 	%f14, 0f4B400001;
	mov.f32 	%f15, 0f437C0000;
	fma.rm.f32 	%f16, %f13, %f15, %f14;
	add.f32 	%f17, %f16, 0fCB40007F;
	neg.f32 	%f18, %f17;
	fma.rn.f32 	%f19, %f11, 0f3FB8AA3B, %f18;
	fma.rn.f32 	%f20, %f11, 0f32A57060, %f19;
	mov.b32 	%r9, %f16;
	shl.b32 	%r10, %r9, 23;
	mov.b32 	%f21, %r10;
	ex2.approx.ftz.f32 	%f22, %f20;
	fma.rn.f32 	%f23, %f22, %f21, 0f3F800000;
	rcp.rn.f32 	%f24, %f23;
	mul.f32 	%f25, %f6, %f24;
	add.f32 	%f26, %f9, 0f3F800000;
	mul.f32 	%f5, %f26, %f25;
	// begin inline asm
	{  cvt.rn.f16.f32 %rs3, %f5;}

	// end inline asm
	mul.wide.s32 	%rd7, %r1, 2;
	add.s64 	%rd8, %rd4, %rd7;
	st.global.u16 	[%rd8], %rs3;
$L__BB7_2:
	ret;

}
	// .globl	_Z32gptoss_swiglu_interleaved_kernelI13__nv_bfloat16EvPKT_PS1_jjff
.visible .entry _Z32gptoss_swiglu_interleaved_kernelI13__nv_bfloat16EvPKT_PS1_jjff(
	.param .u64 .ptr .align 1 _Z32gptoss_swiglu_interleaved_kernelI13__nv_bfloat16EvPKT_PS1_jjff_param_0,
	.param .u64 .ptr .align 1 _Z32gptoss_swiglu_interleaved_kernelI13__nv_bfloat16EvPKT_PS1_jjff_param_1,
	.param .u32 _Z32gptoss_swiglu_interleaved_kernelI13__nv_bfloat16EvPKT_PS1_jjff_param_2,
	.param .u32 _Z32gptoss_swiglu_interleaved_kernelI13__nv_bfloat16EvPKT_PS1_jjff_param_3,
	.param .f32 _Z32gptoss_swiglu_interleaved_kernelI13__nv_bfloat16EvPKT_PS1_jjff_param_4,
	.param .f32 _Z32gptoss_swiglu_interleaved_kernelI13__nv_bfloat16EvPKT_PS1_jjff_param_5
)
{
	.reg .pred 	%p<2>;
	.reg .b16 	%rs<4>;
	.reg .b32 	%r<11>;
	.reg .b32 	%f<27>;
	.reg .b64 	%rd<9>;

	ld.param.u64 	%rd1, [_Z32gptoss_swiglu_interleaved_kernelI13__nv_bfloat16EvPKT_PS1_jjff_param_0];
	ld.param.u64 	%rd2, [_Z32gptoss_swiglu_interleaved_kernelI13__nv_bfloat16EvPKT_PS1_jjff_param_1];
	ld.param.u32 	%r2, [_Z32gptoss_swiglu_interleaved_kernelI13__nv_bfloat16EvPKT_PS1_jjff_param_2];
	ld.param.u32 	%r3, [_Z32gptoss_swiglu_interleaved_kernelI13__nv_bfloat16EvPKT_PS1_jjff_param_3];
	ld.param.f32 	%f1, [_Z32gptoss_swiglu_interleaved_kernelI13__nv_bfloat16EvPKT_PS1_jjff_param_4];
	ld.param.f32 	%f2, [_Z32gptoss_swiglu_interleaved_kernelI13__nv_bfloat16EvPKT_PS1_jjff_param_5];
	mov.u32 	%r4, %ctaid.x;
	mov.u32 	%r5, %ntid.x;
	mov.u32 	%r6, %tid.x;
	mad.lo.s32 	%r1, %r4, %r5, %r6;
	mul.lo.s32 	%r7, %r3, %r2;
	setp.ge.u32 	%p1, %r1, %r7;
	@%p1 bra 	$L__BB8_2;
	cvta.to.global.u64 	%rd3, %rd1;
	cvta.to.global.u64 	%rd4, %rd2;
	shl.b32 	%r8, %r1, 1;
	mul.wide.s32 	%rd5, %r8, 2;
	add.s64 	%rd6, %rd3, %rd5;
	ld.global.nc.u16 	%rs1, [%rd6];
	// begin inline asm
	{ cvt.f32.bf16 %f3, %rs1;}

	// end inline asm
	ld.global.nc.u16 	%rs2, [%rd6+2];
	// begin inline asm
	{ cvt.f32.bf16 %f4, %rs2;}

	// end inline asm
	min.f32 	%f6, %f3, %f2;
	min.f32 	%f7, %f4, %f2;
	neg.f32 	%f8, %f2;
	max.f32 	%f9, %f7, %f8;
	neg.f32 	%f10, %f1;
	mul.f32 	%f11, %f6, %f10;
	fma.rn.f32 	%f12, %f11, 0f3BBB989D, 0f3F000000;
	cvt.sat.f32.f32 	%f13, %f12;
	mov.f32 	%f14, 0f4B400001;
	mov.f32 	%f15, 0f437C0000;
	fma.rm.f32 	%f16, %f13, %f15, %f14;
	add.f32 	%f17, %f16, 0fCB40007F;
	neg.f32 	%f18, %f17;
	fma.rn.f32 	%f19, %f11, 0f3FB8AA3B, %f18;
	fma.rn.f32 	%f20, %f11, 0f32A57060, %f19;
	mov.b32 	%r9, %f16;
	shl.b32 	%r10, %r9, 23;
	mov.b32 	%f21, %r10;
	ex2.approx.ftz.f32 	%f22, %f20;
	fma.rn.f32 	%f23, %f22, %f21, 0f3F800000;
	rcp.rn.f32 	%f24, %f23;
	mul.f32 	%f25, %f6, %f24;
	add.f32 	%f26, %f9, 0f3F800000;
	mul.f32 	%f5, %f26, %f25;
	// begin inline asm
	{  cvt.rn.bf16.f32 %rs3, %f5;}

	// end inline asm
	mul.wide.s32 	%rd7, %r1, 2;
	add.s64 	%rd8, %rd4, %rd7;
	st.global.u16 	[%rd8], %rs3;
$L__BB8_2:
	ret;

}
	// .globl	_Z32gptoss_swiglu_interleaved_kernelIfEvPKT_PS0_jjff
.visible .entry _Z32gptoss_swiglu_interleaved_kernelIfEvPKT_PS0_jjff(
	.param .u64 .ptr .align 1 _Z32gptoss_swiglu_interleaved_kernelIfEvPKT_PS0_jjff_param_0,
	.param .u64 .ptr .align 1 _Z32gptoss_swiglu_interleaved_kernelIfEvPKT_PS0_jjff_param_1,
	.param .u32 _Z32gptoss_swiglu_interleaved_kernelIfEvPKT_PS0_jjff_param_2,
	.param .u32 _Z32gptoss_swiglu_interleaved_kernelIfEvPKT_PS0_jjff_param_3,
	.param .f32 _Z32gptoss_swiglu_interleaved_kernelIfEvPKT_PS0_jjff_param_4,
	.param .f32 _Z32gptoss_swiglu_interleaved_kernelIfEvPKT_PS0_jjff_param_5
)
{
	.reg .pred 	%p<2>;
	.reg .b32 	%r<11>;
	.reg .b32 	%f<27>;
	.reg .b64 	%rd<9>;

	ld.param.u64 	%rd1, [_Z32gptoss_swiglu_interleaved_kernelIfEvPKT_PS0_jjff_param_0];
	ld.param.u64 	%rd2, [_Z32gptoss_swiglu_interleaved_kernelIfEvPKT_PS0_jjff_param_1];
	ld.param.u32 	%r2, [_Z32gptoss_swiglu_interleaved_kernelIfEvPKT_PS0_jjff_param_2];
	ld.param.u32 	%r3, [_Z32gptoss_swiglu_interleaved_kernelIfEvPKT_PS0_jjff_param_3];
	ld.param.f32 	%f1, [_Z32gptoss_swiglu_interleaved_kernelIfEvPKT_PS0_jjff_param_4];
	ld.param.f32 	%f2, [_Z32gptoss_swiglu_interleaved_kernelIfEvPKT_PS0_jjff_param_5];
	mov.u32 	%r4, %ctaid.x;
	mov.u32 	%r5, %ntid.x;
	mov.u32 	%r6, %tid.x;
	mad.lo.s32 	%r1, %r4, %r5, %r6;
	mul.lo.s32 	%r7, %r3, %r2;
	setp.ge.u32 	%p1, %r1, %r7;
	@%p1 bra 	$L__BB9_2;
	cvta.to.global.u64 	%rd3, %rd1;
	cvta.to.global.u64 	%rd4, %rd2;
	shl.b32 	%r8, %r1, 1;
	mul.wide.s32 	%rd5, %r8, 4;
	add.s64 	%rd6, %rd3, %rd5;
	ld.global.nc.f32 	%f3, [%rd6];
	ld.global.nc.f32 	%f4, [%rd6+4];
	min.f32 	%f5, %f3, %f2;
	min.f32 	%f6, %f4, %f2;
	neg.f32 	%f7, %f2;
	max.f32 	%f8, %f6, %f7;
	neg.f32 	%f9, %f1;
	mul.f32 	%f10, %f5, %f9;
	fma.rn.f32 	%f11, %f10, 0f3BBB989D, 0f3F000000;
	cvt.sat.f32.f32 	%f12, %f11;
	mov.f32 	%f13, 0f4B400001;
	mov.f32 	%f14, 0f437C0000;
	fma.rm.f32 	%f15, %f12, %f14, %f13;
	add.f32 	%f16, %f15, 0fCB40007F;
	neg.f32 	%f17, %f16;
	fma.rn.f32 	%f18, %f10, 0f3FB8AA3B, %f17;
	fma.rn.f32 	%f19, %f10, 0f32A57060, %f18;
	mov.b32 	%r9, %f15;
	shl.b32 	%r10, %r9, 23;
	mov.b32 	%f20, %r10;
	ex2.approx.ftz.f32 	%f21, %f19;
	fma.rn.f32 	%f22, %f21, %f20, 0f3F800000;
	rcp.rn.f32 	%f23, %f22;
	mul.f32 	%f24, %f5, %f23;
	add.f32 	%f25, %f8, 0f3F800000;
	mul.f32 	%f26, %f25, %f24;
	mul.wide.s32 	%rd7, %r1, 4;
	add.s64 	%rd8, %rd4, %rd7;
	st.global.f32 	[%rd8], %f26;
$L__BB9_2:
	ret;

}
	// .globl	_Z25softmax_with_sinks_kernelI6__halfEvPKT_S3_S3_PS1_iiiif
.visible .entry _Z25softmax_with_sinks_kernelI6__halfEvPKT_S3_S3_PS1_iiiif(
	.param .u64 .ptr .align 1 _Z25softmax_with_sinks_kernelI6__halfEvPKT_S3_S3_PS1_iiiif_param_0,
	.param .u64 .ptr .align 1 _Z25softmax_with_sinks_kernelI6__halfEvPKT_S3_S3_PS1_iiiif_param_1,
	.param .u64 .ptr .align 1 _Z25softmax_with_sinks_kernelI6__halfEvPKT_S3_S3_PS1_iiiif_param_2,
	.param .u64 .ptr .align 1 _Z25softmax_with_sinks_kernelI6__halfEvPKT_S3_S3_PS1_iiiif_param_3,
	.param .u32 _Z25softmax_with_sinks_kernelI6__halfEvPKT_S3_S3_PS1_iiiif_param_4,
	.param .u32 _Z25softmax_with_sinks_kernelI6__halfEvPKT_S3_S3_PS1_iiiif_param_5,
	.param .u32 _Z25softmax_with_sinks_kernelI6__halfEvPKT_S3_S3_PS1_iiiif_param_6,
	.param .u32 _Z25softmax_with_sinks_kernelI6__halfEvPKT_S3_S3_PS1_iiiif_param_7,
	.param .f32 _Z25softmax_with_sinks_kernelI6__halfEvPKT_S3_S3_PS1_iiiif_param_8
)
{
	.reg .pred 	%p<70>;
	.reg .b16 	%rs<57>;
	.reg .b32 	%r<267>;
	.reg .b32 	%f<441>;
	.reg .b64 	%rd<158>;
	// demoted variable
	.shared .align 4 .f32 _ZZ25softmax_with_sinks_kernelI6__halfEvPKT_S3_S3_PS1_iiiifE5s_max;
	// demoted variable
	.shared .align 4 .f32 _ZZ25softmax_with_sinks_kernelI6__halfEvPKT_S3_S3_PS1_iiiifE5s_sum;
	// demoted variable
	.shared .align 4 .b8 _ZZ25softmax_with_sinks_kernelI6__halfEvPKT_S3_S3_PS1_iiiifE10warp_maxes[128];
	// demoted variable
	.shared .align 4 .b8 _ZZ25softmax_with_sinks_kernelI6__halfEvPKT_S3_S3_PS1_iiiifE9warp_sums[128];
	ld.param.u64 	%rd33, [_Z25softmax_with_sinks_kernelI6__halfEvPKT_S3_S3_PS1_iiiif_param_0];
	ld.param.u64 	%rd34, [_Z25softmax_with_sinks_kernelI6__halfEvPKT_S3_S3_PS1_iiiif_param_1];
	ld.param.u64 	%rd35, [_Z25softmax_with_sinks_kernelI6__halfEvPKT_S3_S3_PS1_iiiif_param_2];
	ld.param.u64 	%rd36, [_Z25softmax_with_sinks_kernelI6__halfEvPKT_S3_S3_PS1_iiiif_param_3];
	ld.param.u32 	%r59, [_Z25softmax_with_sinks_kernelI6__halfEvPKT_S3_S3_PS1_iiiif_param_4];
	ld.param.u32 	%r56, [_Z25softmax_with_sinks_kernelI6__halfEvPKT_S3_S3_PS1_iiiif_param_5];
	ld.param.u32 	%r57, [_Z25softmax_with_sinks_kernelI6__halfEvPKT_S3_S3_PS1_iiiif_param_6];
	ld.param.u32 	%r58, [_Z25softmax_with_sinks_kernelI6__halfEvPKT_S3_S3_PS1_iiiif_param_7];
	cvta.to.global.u64 	%rd1, %rd36;
	mov.u32 	%r1, %ctaid.x;
	mul.lo.s32 	%r60, %r56, %r59;
	mul.lo.s32 	%r61, %r60, %r57;
	setp.ge.s32 	%p1, %r1, %r61;
	@%p1 bra 	$L__BB10_57;
	cvta.to.global.u64 	%rd37, %rd35;
	cvta.to.global.u64 	%rd38, %rd34;
	cvta.to.global.u64 	%rd2, %rd33;
	mul.lo.s32 	%r62, %r57, %r56;
	div.s32 	%r63, %r1, %r62;
	div.s32 	%r64, %r1, %r57;
	rem.s32 	%r65, %r64, %r56;
	mul.lo.s32 	%r66, %r64, %r57;
	sub.s32 	%r67, %r1, %r66;
	mad.lo.s32 	%r68, %r63, %r56, %r65;
	mad.lo.s32 	%r69, %r68, %r57, %r67;
	mul.lo.s32 	%r70, %r69, %r58;
	cvt.s64.s32 	%rd3, %r70;
	mul.wide.s32 	%rd39, %r70, 2;
	add.s64 	%rd4, %rd2, %rd39;
	mul.wide.s32 	%rd40, %r65, 2;
	add.s64 	%rd41, %rd38, %rd40;
	ld.global.nc.u16 	%rs1, [%rd41];
	// begin inline asm
	{  cvt.f32.f16 %f42, %rs1;}

	// end inline asm
	mad.lo.s32 	%r71, %r63, %r57, %r67;
	mul.lo.s32 	%r72, %r71, %r58;
	mul.wide.s32 	%rd42, %r72, 2;
	add.s64 	%rd5, %rd37, %rd42;
	mov.u32 	%r262, %tid.x;
	mov.u32 	%r3, %ntid.x;
	setp.ge.s32 	%p2, %r262, %r58;
	mov.f32 	%f426, 0fFF800000;
	@%p2 bra 	$L__BB10_13;
	setp.ne.s64 	%p3, %rd35, 0;
	@%p3 bra 	$L__BB10_8;
	add.s32 	%r85, %r262, %r3;
	max.u32 	%r86, %r58, %r85;
	setp.lt.u32 	%p9, %r85, %r58;
	selp.u32 	%r87, 1, 0, %p9;
	add.s32 	%r88, %r85, %r87;
	sub.s32 	%r89, %r86, %r88;
	div.u32 	%r90, %r89, %r3;
	add.s32 	%r4, %r90, %r87;
	and.b32  	%r91, %r4, 3;
	setp.eq.s32 	%p10, %r91, 3;
	mov.f32 	%f426, 0fFF800000;
	mov.u32 	%r247, %r262;
	@%p10 bra 	$L__BB10_6;
	shl.b64 	%rd57, %rd3, 1;
	mul.wide.u32 	%rd58, %r262, 2;
	add.s64 	%rd59, %rd57, %rd58;
	add.s64 	%rd152, %rd2, %rd59;
	mul.wide.u32 	%rd7, %r3, 2;
	add.s32 	%r92, %r4, 1;
	and.b32  	%r93, %r92, 3;
	neg.s32 	%r245, %r93;
	mov.f32 	%f426, 0fFF800000;
	mov.u32 	%r247, %r262;
$L__BB10_5:
	.pragma "nounroll";
	ld.global.nc.u16 	%rs12, [%rd152];
	// begin inline asm
	{  cvt.f32.f16 %f68, %rs12;}

	// end inline asm
	max.f32 	%f426, %f426, %f68;
	add.s32 	%r247, %r247, %r3;
	add.s64 	%rd152, %rd152, %rd7;
	add.s32 	%r245, %r245, 1;
	setp.ne.s32 	%p11, %r245, 0;
	@%p11 bra 	$L__BB10_5;
$L__BB10_6:
	setp.lt.u32 	%p12, %r4, 3;
	@%p12 bra 	$L__BB10_13;
$L__BB10_7:
	mul.wide.u32 	%rd60, %r247, 2;
	add.s64 	%rd61, %rd4, %rd60;
	ld.global.nc.u16 	%rs13, [%rd61];
	// begin inline asm
	{  cvt.f32.f16 %f69, %rs13;}

	// end inline asm
	max.f32 	%f73, %f426, %f69;
	add.s32 	%r94, %r247, %r3;
	mul.wide.u32 	%rd62, %r94, 2;
	add.s64 	%rd63, %rd4, %rd62;
	ld.global.nc.u16 	%rs14, [%rd63];
	// begin inline asm
	{  cvt.f32.f16 %f70, %rs14;}

	// end inline asm
	max.f32 	%f74, %f73, %f70;
	add.s32 	%r95, %r94, %r3;
	mul.wide.u32 	%rd64, %r95, 2;
	add.s64 	%rd65, %rd4, %rd64;
	ld.global.nc.u16 	%rs15, [%rd65];
	// begin inline asm
	{  cvt.f32.f16 %f71, %rs15;}

	// end inline asm
	max.f32 	%f75, %f74, %f71;
	add.s32 	%r96, %r95, %r3;
	mul.wide.u32 	%rd66, %r96, 2;
	add.s64 	%rd67, %rd4, %rd66;
	ld.global.nc.u16 	%rs16, [%rd67];
	// begin inline asm
	{  cvt.f32.f16 %f72, %rs16;}

	// end inline asm
	max.f32 	%f426, %f75, %f72;
	add.s32 	%r247, %r96, %r3;
	setp.lt.s32 	%p13, %r247, %r58;
	@%p13 bra 	$L__BB10_7;
	bra.uni 	$L__BB10_13;
$L__BB10_8:
	add.s32 	%r73, %r262, %r3;
	max.u32 	%r74, %r58, %r73;
	setp.lt.u32 	%p4, %r73, %r58;
	selp.u32 	%r75, 1, 0, %p4;
	add.s32 	%r76, %r73, %r75;
	sub.s32 	%r77, %r74, %r76;
	div.u32 	%r78, %r77, %r3;
	add.s32 	%r13, %r78, %r75;
	and.b32  	%r79, %r13, 3;
	setp.eq.s32 	%p5, %r79, 3;
	mov.f32 	%f426, 0fFF800000;
	mov.u32 	%r251, %r262;
	@%p5 bra 	$L__BB10_11;
	mul.wide.u32 	%rd153, %r262, 2;
	mul.wide.u32 	%rd11, %r3, 2;
	add.s32 	%r80, %r13, 1;
	and.b32  	%r81, %r80, 3;
	neg.s32 	%r249, %r81;
	mov.f32 	%f426, 0fFF800000;
	mov.u32 	%r251, %r262;
$L__BB10_10:
	.pragma "nounroll";
	add.s64 	%rd43, %rd4, %rd153;
	ld.global.nc.u16 	%rs2, [%rd43];
	// begin inline asm
	{  cvt.f32.f16 %f47, %rs2;}

	// end inline asm
	add.s64 	%rd44, %rd5, %rd153;
	ld.global.nc.u16 	%rs3, [%rd44];
	// begin inline asm
	{  cvt.f32.f16 %f48, %rs3;}

	// end inline asm
	add.f32 	%f49, %f47, %f48;
	max.f32 	%f426, %f426, %f49;
	add.s32 	%r251, %r251, %r3;
	add.s64 	%rd153, %rd153, %rd11;
	add.s32 	%r249, %r249, 1;
	setp.ne.s32 	%p6, %r249, 0;
	@%p6 bra 	$L__BB10_10;
$L__BB10_11:
	setp.lt.u32 	%p7, %r13, 3;
	@%p7 bra 	$L__BB10_13;
$L__BB10_12:
	mul.wide.u32 	%rd45, %r251, 2;
	add.s64 	%rd46, %rd4, %rd45;
	ld.global.nc.u16 	%rs4, [%rd46];
	// begin inline asm
	{  cvt.f32.f16 %f50, %rs4;}

	// end inline asm
	add.s64 	%rd47, %rd5, %rd45;
	ld.global.nc.u16 	%rs5, [%rd47];
	// begin inline asm
	{  cvt.f32.f16 %f51, %rs5;}

	// end inline asm
	add.f32 	%f58, %f50, %f51;
	max.f32 	%f59, %f426, %f58;
	add.s32 	%r82, %r251, %r3;
	mul.wide.u32 	%rd48, %r82, 2;
	add.s64 	%rd49, %rd4, %rd48;
	ld.global.nc.u16 	%rs6, [%rd49];
	// begin inline asm
	{  cvt.f32.f16 %f52, %rs6;}

	// end inline asm
	add.s64 	%rd50, %rd5, %rd48;
	ld.global.nc.u16 	%rs7, [%rd50];
	// begin inline asm
	{  cvt.f32.f16 %f53, %rs7;}

	// end inline asm
	add.f32 	%f60, %f52, %f53;
	max.f32 	%f61, %f59, %f60;
	add.s32 	%r83, %r82, %r3;
	mul.wide.u32 	%rd51, %r83, 2;
	add.s64 	%rd52, %rd4, %rd51;
	ld.global.nc.u16 	%rs8, [%rd52];
	// begin inline asm
	{  cvt.f32.f16 %f54, %rs8;}

	// end inline asm
	add.s64 	%rd53, %rd5, %rd51;
	ld.global.nc.u16 	%rs9, [%rd53];
	// begin inline asm
	{  cvt.f32.f16 %f55, %rs9;}

	// end inline asm
	add.f32 	%f62, %f54, %f55;
	max.f32 	%f63, %f61, %f62;
	add.s32 	%r84, %r83, %r3;
	mul.wide.u32 	%rd54, %r84, 2;
	add.s64 	%rd55, %rd4, %rd54;
	ld.global.nc.u16 	%rs10, [%rd55];
	// begin inline asm
	{  cvt.f32.f16 %f56, %rs10;}

	// end inline asm
	add.s64 	%rd56, %rd5, %rd54;
	ld.global.nc.u16 	%rs11, [%rd56];
	// begin inline asm
	{  cvt.f32.f16 %f57, %rs11;}

	// end inline asm
	add.f32 	%f64, %f56, %f57;
	max.f32 	%f426, %f63, %f64;
	add.s32 	%r251, %r84, %r3;
	setp.lt.s32 	%p8, %r251, %r58;
	@%p8 bra 	$L__BB10_12;
$L__BB10_13:
	setp.eq.s32 	%p14, %r262, 0;
	max.f32 	%f76, %f426, %f42;
	selp.f32 	%f77, %f76, %f426, %p14;
	mov.b32 	%r97, %f77;
	shfl.sync.down.b32	%r98|%p15, %r97, 16, 31, -1;
	mov.b32 	%f78, %r98;
	max.f32 	%f79, %f77, %f78;
	mov.b32 	%r99, %f79;
	shfl.sync.down.b32	%r100|%p16, %r99, 8, 31, -1;
	mov.b32 	%f80, %r100;
	max.f32 	%f81, %f79, %f80;
	mov.b32 	%r101, %f81;
	shfl.sync.down.b32	%r102|%p17, %r101, 4, 31, -1;
	mov.b32 	%f82, %r102;
	max.f32 	%f83, %f81, %f82;
	mov.b32 	%r103, %f83;
	shfl.sync.down.b32	%r104|%p18, %r103, 2, 31, -1;
	mov.b32 	%f84, %r104;
	max.f32 	%f85, %f83, %f84;
	mov.b32 	%r105, %f85;
	shfl.sync.down.b32	%r106|%p19, %r105, 1, 31, -1;
	mov.b32 	%f86, %r106;
	max.f32 	%f428, %f85, %f86;
	setp.lt.u32 	%p20, %r3, 33;
	@%p20 bra 	$L__BB10_20;
	and.b32  	%r107, %r262, 31;
	setp.ne.s32 	%p21, %r107, 0;
	@%p21 bra 	$L__BB10_16;
	shr.u32 	%r108, %r262, 3;
	mov.u32 	%r109, _ZZ25softmax_with_sinks_kernelI6__halfEvPKT_S3_S3_PS1_iiiifE10warp_maxes;
	add.s32 	%r110, %r109, %r108;
	st.shared.f32 	[%r110], %f428;
$L__BB10_16:
	bar.sync 	0;
	setp.gt.u32 	%p22, %r262, 31;
	@%p22 bra 	$L__BB10_22;
	add.s32 	%r111, %r3, 31;
	shr.u32 	%r112, %r111, 5;
	setp.ge.u32 	%p23, %r262, %r112;
	mov.f32 	%f427, 0fFF800000;
	@%p23 bra 	$L__BB10_19;
	shl.b32 	%r113, %r262, 2;
	mov.u32 	%r114, _ZZ25softmax_with_sinks_kernelI6__halfEvPKT_S3_S3_PS1_iiiifE10warp_maxes;
	add.s32 	%r115, %r114, %r113;
	ld.shared.f32 	%f427, [%r115];
$L__BB10_19:
	mov.b32 	%r116, %f427;
	shfl.sync.down.b32	%r117|%p24, %r116, 16, 31, -1;
	mov.b32 	%f88, %r117;
	max.f32 	%f89, %f427, %f88;
	mov.b32 	%r118, %f89;
	shfl.sync.down.b32	%r119|%p25, %r118, 8, 31, -1;
	mov.b32 	%f90, %r119;
	max.f32 	%f91, %f89, %f90;
	mov.b32 	%r120, %f91;
	shfl.sync.down.b32	%r121|%p26, %r120, 4, 31, -1;
	mov.b32 	%f92, %r121;
	max.f32 	%f93, %f91, %f92;
	mov.b32 	%r122, %f93;
	shfl.sync.down.b32	%r123|%p27, %r122, 2, 31, -1;
	mov.b32 	%f94, %r123;
	max.f32 	%f95, %f93, %f94;
	mov.b32 	%r124, %f95;
	shfl.sync.down.b32	%r125|%p28, %r124, 1, 31, -1;
	mov.b32 	%f96, %r125;
	max.f32 	%f428, %f95, %f96;
$L__BB10_20:
	setp.ne.s32 	%p29, %r262, 0;
	@%p29 bra 	$L__BB10_22;
	st.shared.f32 	[_ZZ25softmax_with_sinks_kernelI6__halfEvPKT_S3_S3_PS1_iiiifE5s_max], %f428;
$L__BB10_22:
	setp.ge.s32 	%p30, %r262, %r58;
	bar.sync 	0;
	mov.f32 	%f437, 0f00000000;
	ld.shared.f32 	%f20, [_ZZ25softmax_with_sinks_kernelI6__halfEvPKT_S3_S3_PS1_iiiifE5s_max];
	@%p30 bra 	$L__BB10_34;
	setp.ne.s64 	%p31, %rd35, 0;
	@%p31 bra 	$L__BB10_29;
	add.s32 	%r148, %r262, %r3;
	max.u32 	%r149, %r58, %r148;
	setp.lt.u32 	%p37, %r148, %r58;
	selp.u32 	%r150, 1, 0, %p37;
	add.s32 	%r151, %r148, %r150;
	sub.s32 	%r152, %r149, %r151;
	div.u32 	%r153, %r152, %r3;
	add.s32 	%r22, %r153, %r150;
	and.b32  	%r154, %r22, 3;
	setp.eq.s32 	%p38, %r154, 3;
	mov.f32 	%f437, 0f00000000;
	mov.u32 	%r255, %r262;
	@%p38 bra 	$L__BB10_27;
	shl.b64 	%rd82, %rd3, 1;
	mul.wide.u32 	%rd83, %r262, 2;
	add.s64 	%rd84, %rd82, %rd83;
	add.s64 	%rd154, %rd2, %rd84;
	mul.wide.u32 	%rd15, %r3, 2;
	add.s32 	%r155, %r22, 1;
	and.b32  	%r156, %r155, 3;
	neg.s32 	%r253, %r156;
	mov.f32 	%f437, 0f00000000;
	mov.u32 	%r255, %r262;
$L__BB10_26:
	.pragma "nounroll";
	ld.global.nc.u16 	%rs27, [%rd154];
	// begin inline asm
	{  cvt.f32.f16 %f176, %rs27;}

	// end inline asm
	sub.f32 	%f177, %f176, %f20;
	fma.rn.f32 	%f178, %f177, 0f3BBB989D, 0f3F000000;
	cvt.sat.f32.f32 	%f179, %f178;
	mov.f32 	%f180, 0f4B400001;
	mov.f32 	%f181, 0f437C0000;
	fma.rm.f32 	%f182, %f179, %f181, %f180;
	add.f32 	%f183, %f182, 0fCB40007F;
	neg.f32 	%f184, %f183;
	fma.rn.f32 	%f185, %f177, 0f3FB8AA3B, %f184;
	fma.rn.f32 	%f186, %f177, 0f32A57060, %f185;
	mov.b32 	%r157, %f182;
	shl.b32 	%r158, %r157, 23;
	mov.b32 	%f187, %r158;
	ex2.approx.ftz.f32 	%f188, %f186;
	fma.rn.f32 	%f437, %f188, %f187, %f437;
	add.s32 	%r255, %r255, %r3;
	add.s64 	%rd154, %rd154, %rd15;
	add.s32 	%r253, %r253, 1;
	setp.ne.s32 	%p39, %r253, 0;
	@%p39 bra 	$L__BB10_26;
$L__BB10_27:
	setp.lt.u32 	%p40, %r22, 3;
	@%p40 bra 	$L__BB10_34;
$L__BB10_28:
	mul.wide.u32 	%rd85, %r255, 2;
	add.s64 	%rd86, %rd4, %rd85;
	ld.global.nc.u16 	%rs28, [%rd86];
	// begin inline asm
	{  cvt.f32.f16 %f189, %rs28;}

	// end inline asm
	sub.f32 	%f193, %f189, %f20;
	fma.rn.f32 	%f194, %f193, 0f3BBB989D, 0f3F000000;
	cvt.sat.f32.f32 	%f195, %f194;
	mov.f32 	%f196, 0f4B400001;
	mov.f32 	%f197, 0f437C0000;
	fma.rm.f32 	%f198, %f195, %f197, %f196;
	add.f32 	%f199, %f198, 0fCB40007F;
	neg.f32 	%f200, %f199;
	fma.rn.f32 	%f201, %f193, 0f3FB8AA3B, %f200;
	fma.rn.f32 	%f202, %f193, 0f32A57060, %f201;
	mov.b32 	%r159, %f198;
	shl.b32 	%r160, %r159, 23;
	mov.b32 	%f203, %r160;
	ex2.approx.ftz.f32 	%f204, %f202;
	fma.rn.f32 	%f205, %f204, %f203, %f437;
	add.s32 	%r161, %r255, %r3;
	mul.wide.u32 	%rd87, %r161, 2;
	add.s64 	%rd88, %rd4, %rd87;
	ld.global.nc.u16 	%rs29, [%rd88];
	// begin inline asm
	{  cvt.f32.f16 %f190, %rs29;}

	// end inline asm
	sub.f32 	%f206, %f190, %f20;
	fma.rn.f32 	%f207, %f206, 0f3BBB989D, 0f3F000000;
	cvt.sat.f32.f32 	%f208, %f207;
	fma.rm.f32 	%f209, %f208, %f197, %f196;
	add.f32 	%f210, %f209, 0fCB40007F;
	neg.f32 	%f211, %f210;
	fma.rn.f32 	%f212, %f206, 0f3FB8AA3B, %f211;
	fma.rn.f32 	%f213, %f206, 0f32A57060, %f212;
	mov.b32 	%r162, %f209;
	shl.b32 	%r163, %r162, 23;
	mov.b32 	%f214, %r163;
	ex2.approx.ftz.f32 	%f215, %f213;
	fma.rn.f32 	%f216, %f215, %f214, %f205;
	add.s32 	%r164, %r161, %r3;
	mul.wide.u32 	%rd89, %r164, 2;
	add.s64 	%rd90, %rd4, %rd89;
	ld.global.nc.u16 	%rs30, [%rd90];
	// begin inline asm
	{  cvt.f32.f16 %f191, %rs30;}

	// end inline asm
	sub.f32 	%f217, %f191, %f20;
	fma.rn.f32 	%f218, %f217, 0f3BBB989D, 0f3F000000;
	cvt.sat.f32.f32 	%f219, %f218;
	fma.rm.f32 	%f220, %f219, %f197, %f196;
	add.f32 	%f221, %f220, 0fCB40007F;
	neg.f32 	%f222, %f221;
	fma.rn.f32 	%f223, %f217, 0f3FB8AA3B, %f222;
	fma.rn.f32 	%f224, %f217, 0f32A57060, %f223;
	mov.b32 	%r165, %f220;
	shl.b32 	%r166, %r165, 23;
	mov.b32 	%f225, %r166;
	ex2.approx.ftz.f32 	%f226, %f224;
	fma.rn.f32 	%f227, %f226, %f225, %f216;
	add.s32 	%r167, %r164, %r3;
	mul.wide.u32 	%rd91, %r167, 2;
	add.s64 	%rd92, %rd4, %rd91;
	ld.global.nc.u16 	%rs31, [%rd92];
	// begin inline asm
	{  cvt.f32.f16 %f192, %rs31;}

	// end inline asm
	sub.f32 	%f228, %f192, %f20;
	fma.rn.f32 	%f229, %f228, 0f3BBB989D, 0f3F000000;
	cvt.sat.f32.f32 	%f230, %f229;
	fma.rm.f32 	%f231, %f230, %f197, %f196;
	add.f32 	%f232, %f231, 0fCB40007F;
	neg.f32 	%f233, %f232;
	fma.rn.f32 	%f234, %f228, 0f3FB8AA3B, %f233;
	fma.rn.f32 	%f235, %f228, 0f32A57060, %f234;
	mov.b32 	%r168, %f231;
	shl.b32 	%r169, %r168, 23;
	mov.b32 	%f236, %r169;
	ex2.approx.ftz.f32 	%f237, %f235;
	fma.rn.f32 	%f437, %f237, %f236, %f227;
	add.s32 	%r255, %r167, %r3;
	setp.lt.s32 	%p41, %r255, %r58;
	@%p41 bra 	$L__BB10_28;
	bra.uni 	$L__BB10_34;
$L__BB10_29:
	add.s32 	%r126, %r262, %r3;
	max.u32 	%r127, %r58, %r126;
	setp.lt.u32 	%p32, %r126, %r58;
	selp.u32 	%r128, 1, 0, %p32;
	add.s32 	%r129, %r126, %r128;
	sub.s32 	%r130, %r127, %r129;
	div.u32 	%r131, %r130, %r3;
	add.s32 	%r31, %r131, %r128;
	and.b32  	%r132, %r31, 3;
	setp.eq.s32 	%p33, %r132, 3;
	mov.f32 	%f437, 0f00000000;
	mov.u32 	%r259, %r262;
	@%p33 bra 	$L__BB10_32;
	mul.wide.u32 	%rd155, %r262, 2;
	mul.wide.u32 	%rd19, %r3, 2;
	add.s32 	%r133, %r31, 1;
	and.b32  	%r134, %r133, 3;
	neg.s32 	%r257, %r134;
	mov.f32 	%f437, 0f00000000;
	mov.u32 	%r259, %r262;
$L__BB10_31:
	.pragma "nounroll";
	add.s64 	%rd68, %rd4, %rd155;
	ld.global.nc.u16 	%rs17, [%rd68];
	// begin inline asm
	{  cvt.f32.f16 %f101, %rs17;}

	// end inline asm
	add.s64 	%rd69, %rd5, %rd155;
	ld.global.nc.u16 	%rs18, [%rd69];
	// begin inline asm
	{  cvt.f32.f16 %f102, %rs18;}

	// end inline asm
	add.f32 	%f103, %f101, %f102;
	sub.f32 	%f104, %f103, %f20;
	fma.rn.f32 	%f105, %f104, 0f3BBB989D, 0f3F000000;
	cvt.sat.f32.f32 	%f106, %f105;
	mov.f32 	%f107, 0f4B400001;
	mov.f32 	%f108, 0f437C0000;
	fma.rm.f32 	%f109, %f106, %f108, %f107;
	add.f32 	%f110, %f109, 0fCB40007F;
	neg.f32 	%f111, %f110;
	fma.rn.f32 	%f112, %f104, 0f3FB8AA3B, %f111;
	fma.rn.f32 	%f113, %f104, 0f32A57060, %f112;
	mov.b32 	%r135, %f109;
	shl.b32 	%r136, %r135, 23;
	mov.b32 	%f114, %r136;
	ex2.approx.ftz.f32 	%f115, %f113;
	fma.rn.f32 	%f437, %f115, %f114, %f437;
	add.s32 	%r259, %r259, %r3;
	add.s64 	%rd155, %rd155, %rd19;
	add.s32 	%r257, %r257, 1;
	setp.ne.s32 	%p34, %r257, 0;
	@%p34 bra 	$L__BB10_31;
$L__BB10_32:
	setp.lt.u32 	%p35, %r31, 3;
	@%p35 bra 	$L__BB10_34;
$L__BB10_33:
	mul.wide.u32 	%rd70, %r259, 2;
	add.s64 	%rd71, %rd4, %rd70;
	ld.global.nc.u16 	%rs19, [%rd71];
	// begin inline asm
	{  cvt.f32.f16 %f116, %rs19;}

	// end inline asm
	add.s64 	%rd72, %rd5, %rd70;
	ld.global.nc.u16 	%rs20, [%rd72];
	// begin inline asm
	{  cvt.f32.f16 %f117, %rs20;}

	// end inline asm
	add.f32 	%f124, %f116, %f117;
	sub.f32 	%f125, %f124, %f20;
	fma.rn.f32 	%f126, %f125, 0f3BBB989D, 0f3F000000;
	cvt.sat.f32.f32 	%f127, %f126;
	mov.f32 	%f128, 0f4B400001;
	mov.f32 	%f129, 0f437C0000;
	fma.rm.f32 	%f130, %f127, %f129, %f128;
	add.f32 	%f131, %f130, 0fCB40007F;
	neg.f32 	%f132, %f131;
	fma.rn.f32 	%f133, %f125, 0f3FB8AA3B, %f132;
	fma.rn.f32 	%f134, %f125, 0f32A57060, %f133;
	mov.b32 	%r137, %f130;
	shl.b32 	%r138, %r137, 23;
	mov.b32 	%f135, %r138;
	ex2.approx.ftz.f32 	%f136, %f134;
	fma.rn.f32 	%f137, %f136, %f135, %f437;
	add.s32 	%r139, %r259, %r3;
	mul.wide.u32 	%rd73, %r139, 2;
	add.s64 	%rd74, %rd4, %rd73;
	ld.global.nc.u16 	%rs21, [%rd74];
	// begin inline asm
	{  cvt.f32.f16 %f118, %rs21;}

	// end inline asm
	add.s64 	%rd75, %rd5, %rd73;
	ld.global.nc.u16 	%rs22, [%rd75];
	// begin inline asm
	{  cvt.f32.f16 %f119, %rs22;}

	// end inline asm
	add.f32 	%f138, %f118, %f119;
	sub.f32 	%f139, %f138, %f20;
	fma.rn.f32 	%f140, %f139, 0f3BBB989D, 0f3F000000;
	cvt.sat.f32.f32 	%f141, %f140;
	fma.rm.f32 	%f142, %f141, %f129, %f128;
	add.f32 	%f143, %f142, 0fCB40007F;
	neg.f32 	%f144, %f143;
	fma.rn.f32 	%f145, %f139, 0f3FB8AA3B, %f144;
	fma.rn.f32 	%f146, %f139, 0f32A57060, %f145;
	mov.b32 	%r140, %f142;
	shl.b32 	%r141, %r140, 23;
	mov.b32 	%f147, %r141;
	ex2.approx.ftz.f32 	%f148, %f146;
	fma.rn.f32 	%f149, %f148, %f147, %f137;
	add.s32 	%r142, %r139, %r3;
	mul.wide.u32 	%rd76, %r142, 2;
	add.s64 	%rd77, %rd4, %rd76;
	ld.global.nc.u16 	%rs23, [%rd77];
	// begin inline asm
	{  cvt.f32.f16 %f120, %rs23;}

	// end inline asm
	add.s64 	%rd78, %rd5, %rd76;
	ld.global.nc.u16 	%rs24, [%rd78];
	// begin inline asm
	{  cvt.f32.f16 %f121, %rs24;}

	// end inline asm
	add.f32 	%f150, %f120, %f121;
	sub.f32 	%f151, %f150, %f20;
	fma.rn.f32 	%f152, %f151, 0f3BBB989D, 0f3F000000;
	cvt.sat.f32.f32 	%f153, %f152;
	fma.rm.f32 	%f154, %f153, %f129, %f128;
	add.f32 	%f155, %f154, 0fCB40007F;
	neg.f32 	%f156, %f155;
	fma.rn.f32 	%f157, %f151, 0f3FB8AA3B, %f156;
	fma.rn.f32 	%f158, %f151, 0f32A57060, %f157;
	mov.b32 	%r143, %f154;
	shl.b32 	%r144, %r143, 23;
	mov.b32 	%f159, %r144;
	ex2.approx.ftz.f32 	%f160, %f158;
	fma.rn.f32 	%f161, %f160, %f159, %f149;
	add.s32 	%r145, %r142, %r3;
	mul.wide.u32 	%rd79, %r145, 2;
	add.s64 	%rd80, %rd4, %rd79;
	ld.global.nc.u16 	%rs25, [%rd80];
	// begin inline asm
	{  cvt.f32.f16 %f122, %rs25;}

	// end inline asm
	add.s64 	%rd81, %rd5, %rd79;
	ld.global.nc.u16 	%rs26, [%rd81];
	// begin inline asm
	{  cvt.f32.f16 %f123, %rs26;}

	// end inline asm
	add.f32 	%f162, %f122, %f123;
	sub.f32 	%f163, %f162, %f20;
	fma.rn.f32 	%f164, %f163, 0f3BBB989D, 0f3F000000;
	cvt.sat.f32.f32 	%f165, %f164;
	fma.rm.f32 	%f166, %f165, %f129, %f128;
	add.f32 	%f167, %f166, 0fCB40007F;
	neg.f32 	%f168, %f167;
	fma.rn.f32 	%f169, %f163, 0f3FB8AA3B, %f168;
	fma.rn.f32 	%f170, %f163, 0f32A57060, %f169;
	mov.b32 	%r146, %f166;
	shl.b32 	%r147, %r146, 23;
	mov.b32 	%f171, %r147;
	ex2.approx.ftz.f32 	%f172, %f170;
	fma.rn.f32 	%f437, %f172, %f171, %f161;
	add.s32 	%r259, %r145, %r3;
	setp.lt.s32 	%p36, %r259, %r58;
	@%p36 bra 	$L__BB10_33;
$L__BB10_34:
	setp.ne.s32 	%p42, %r262, 0;
	@%p42 bra 	$L__BB10_36;
	sub.f32 	%f238, %f42, %f20;
	fma.rn.f32 	%f239, %f238, 0f3BBB989D, 0f3F000000;
	cvt.sat.f32.f32 	%f240, %f239;
	mov.f32 	%f241, 0f4B400001;
	mov.f32 	%f242, 0f437C0000;
	fma.rm.f32 	%f243, %f240, %f242, %f241;
	add.f32 	%f244, %f243, 0fCB40007F;
	neg.f32 	%f245, %f244;
	fma.rn.f32 	%f246, %f238, 0f3FB8AA3B, %f245;
	fma.rn.f32 	%f247, %f238, 0f32A57060, %f246;
	mov.b32 	%r170, %f243;
	shl.b32 	%r171, %r170, 23;
	mov.b32 	%f248, %r171;
	ex2.approx.ftz.f32 	%f249, %f247;
	fma.rn.f32 	%f437, %f249, %f248, %f437;
$L__BB10_36:
	setp.lt.u32 	%p43, %r3, 33;
	mov.b32 	%r172, %f437;
	shfl.sync.down.b32	%r173|%p44, %r172, 16, 31, -1;
	mov.b32 	%f250, %r173;
	add.f32 	%f251, %f437, %f250;
	mov.b32 	%r174, %f251;
	shfl.sync.down.b32	%r175|%p45, %r174, 8, 31, -1;
	mov.b32 	%f252, %r175;
	add.f32 	%f253, %f251, %f252;
	mov.b32 	%r176, %f253;
	shfl.sync.down.b32	%r177|%p46, %r176, 4, 31, -1;
	mov.b32 	%f254, %r177;
	add.f32 	%f255, %f253, %f254;
	mov.b32 	%r178, %f255;
	shfl.sync.down.b32	%r179|%p47, %r178, 2, 31, -1;
	mov.b32 	%f256, %r179;
	add.f32 	%f257, %f255, %f256;
	mov.b32 	%r180, %f257;
	shfl.sync.down.b32	%r181|%p48, %r180, 1, 31, -1;
	mov.b32 	%f258, %r181;
	add.f32 	%f440, %f257, %f258;
	@%p43 bra 	$L__BB10_43;
	and.b32  	%r182, %r262, 31;
	setp.ne.s32 	%p49, %r182, 0;
	@%p49 bra 	$L__BB10_39;
	shr.u32 	%r183, %r262, 3;
	mov.u32 	%r184, _ZZ25softmax_with_sinks_kernelI6__halfEvPKT_S3_S3_PS1_iiiifE9warp_sums;
	add.s32 	%r185, %r184, %r183;
	st.shared.f32 	[%r185], %f440;
$L__BB10_39:
	bar.sync 	0;
	setp.gt.u32 	%p50, %r262, 31;
	@%p50 bra 	$L__BB10_45;
	add.s32 	%r186, %r3, 31;
	shr.u32 	%r187, %r186, 5;
	setp.ge.u32 	%p51, %r262, %r187;
	mov.f32 	%f439, 0f00000000;
	@%p51 bra 	$L__BB10_42;
	shl.b32 	%r188, %r262, 2;
	mov.u32 	%r189, _ZZ25softmax_with_sinks_kernelI6__halfEvPKT_S3_S3_PS1_iiiifE9warp_sums;
	add.s32 	%r190, %r189, %r188;
	ld.shared.f32 	%f439, [%r190];
$L__BB10_42:
	mov.b32 	%r191, %f439;
	shfl.sync.down.b32	%r192|%p52, %r191, 16, 31, -1;
	mov.b32 	%f260, %r192;
	add.f32 	%f261, %f439, %f260;
	mov.b32 	%r193, %f261;
	shfl.sync.down.b32	%r194|%p53, %r193, 8, 31, -1;
	mov.b32 	%f262, %r194;
	add.f32 	%f263, %f261, %f262;
	mov.b32 	%r195, %f263;
	shfl.sync.down.b32	%r196|%p54, %r195, 4, 31, -1;
	mov.b32 	%f264, %r196;
	add.f32 	%f265, %f263, %f264;
	mov.b32 	%r197, %f265;
	shfl.sync.down.b32	%r198|%p55, %r197, 2, 31, -1;
	mov.b32 	%f266, %r198;
	add.f32 	%f267, %f265, %f266;
	mov.b32 	%r199, %f267;
	shfl.sync.down.b32	%r200|%p56, %r199, 1, 31, -1;
	mov.b32 	%f268, %r200;
	add.f32 	%f440, %f267, %f268;
$L__BB10_43:
	setp.ne.s32 	%p57, %r262, 0;
	@%p57 bra 	$L__BB10_45;
	st.shared.f32 	[_ZZ25softmax_with_sinks_kernelI6__halfEvPKT_S3_S3_PS1_iiiifE5s_sum], %f440;
$L__BB10_45:
	setp.ge.s32 	%p58, %r262, %r58;
	bar.sync 	0;
	ld.shared.f32 	%f269, [_ZZ25softmax_with_sinks_kernelI6__halfEvPKT_S3_S3_PS1_iiiifE5s_sum];
	rcp.rn.f32 	%f41, %f269;
	@%p58 bra 	$L__BB10_57;
	setp.ne.s64 	%p59, %rd35, 0;
	@%p59 bra 	$L__BB10_52;
	add.s32 	%r223, %r262, %r3;
	max.u32 	%r224, %r58, %r223;
	setp.lt.u32 	%p65, %r223, %r58;
	selp.u32 	%r225, 1, 0, %p65;
	add.s32 	%r226, %r223, %r225;
	sub.s32 	%r227, %r224, %r226;
	div.u32 	%r228, %r227, %r3;
	add.s32 	%r40, %r228, %r225;
	and.b32  	%r229, %r40, 3;
	setp.eq.s32 	%p66, %r229, 3;
	@%p66 bra 	$L__BB10_50;
	add.s32 	%r230, %r40, 1;
	and.b32  	%r231, %r230, 3;
	mul.wide.u32 	%rd125, %r262, 2;
	add.s64 	%rd22, %rd1, %rd125;
	shl.b64 	%rd156, %rd3, 1;
	mul.wide.u32 	%rd24, %r3, 2;
	add.s64 	%rd25, %rd2, %rd125;
	neg.s32 	%r261, %r231;
	mad.lo.s32 	%r262, %r3, %r231, %r262;
$L__BB10_49:
	.pragma "nounroll";
	add.s64 	%rd126, %rd25, %rd156;
	ld.global.nc.u16 	%rs47, [%rd126];
	// begin inline asm
	{  cvt.f32.f16 %f349, %rs47;}

	// end inline asm
	sub.f32 	%f351, %f349, %f20;
	fma.rn.f32 	%f352, %f351, 0f3BBB989D, 0f3F000000;
	cvt.sat.f32.f32 	%f353, %f352;
	mov.f32 	%f354, 0f4B400001;
	mov.f32 	%f355, 0f437C0000;
	fma.rm.f32 	%f356, %f353, %f355, %f354;
	add.f32 	%f357, %f356, 0fCB40007F;
	neg.f32 	%f358, %f357;
	fma.rn.f32 	%f359, %f351, 0f3FB8AA3B, %f358;
	fma.rn.f32 	%f360, %f351, 0f32A57060, %f359;
	mov.b32 	%r232, %f356;
	shl.b32 	%r233, %r232, 23;
	mov.b32 	%f361, %r233;
	ex2.approx.ftz.f32 	%f362, %f360;
	mul.f32 	%f363, %f362, %f361;
	mul.f32 	%f350, %f41, %f363;
	// begin inline asm
	{  cvt.rn.f16.f32 %rs48, %f350;}

	// end inline asm
	add.s64 	%rd127, %rd22, %rd156;
	st.global.u16 	[%rd127], %rs48;
	add.s64 	%rd156, %rd156, %rd24;
	add.s32 	%r261, %r261, 1;
	setp.ne.s32 	%p67, %r261, 0;
	@%p67 bra 	$L__BB10_49;
$L__BB10_50:
	setp.lt.u32 	%p68, %r40, 3;
	@%p68 bra 	$L__BB10_57;
$L__BB10_51:
	cvt.u64.u32 	%rd128, %r262;
	mul.wide.u32 	%rd129, %r262, 2;
	add.s64 	%rd130, %rd4, %rd129;
	ld.global.nc.u16 	%rs49, [%rd130];
	// begin inline asm
	{  cvt.f32.f16 %f364, %rs49;}

	// end inline asm
	sub.f32 	%f372, %f364, %f20;
	fma.rn.f32 	%f373, %f372, 0f3BBB989D, 0f3F000000;
	cvt.sat.f32.f32 	%f374, %f373;
	mov.f32 	%f375, 0f4B400001;
	mov.f32 	%f376, 0f437C0000;
	fma.rm.f32 	%f377, %f374, %f376, %f375;
	add.f32 	%f378, %f377, 0fCB40007F;
	neg.f32 	%f379, %f378;
	fma.rn.f32 	%f380, %f372, 0f3FB8AA3B, %f379;
	fma.rn.f32 	%f381, %f372, 0f32A57060, %f380;
	mov.b32 	%r234, %f377;
	shl.b32 	%r235, %r234, 23;
	mov.b32 	%f382, %r235;
	ex2.approx.ftz.f32 	%f383, %f381;
	mul.f32 	%f384, %f383, %f382;
	mul.f32 	%f365, %f41, %f384;
	// begin inline asm
	{  cvt.rn.f16.f32 %rs50, %f365;}

	// end inline asm
	add.s64 	%rd131, %rd128, %rd3;
	shl.b64 	%rd132, %rd131, 1;
	add.s64 	%rd133, %rd1, %rd132;
	st.global.u16 	[%rd133], %rs50;
	add.s32 	%r236, %r262, %r3;
	cvt.u64.u32 	%rd134, %r236;
	mul.wide.u32 	%rd135, %r236, 2;
	add.s64 	%rd136, %rd4, %rd135;
	ld.global.nc.u16 	%rs51, [%rd136];
	// begin inline asm
	{  cvt.f32.f16 %f366, %rs51;}

	// end inline asm
	sub.f32 	%f385, %f366, %f20;
	fma.rn.f32 	%f386, %f385, 0f3BBB989D, 0f3F000000;
	cvt.sat.f32.f32 	%f387, %f386;
	fma.rm.f32 	%f388, %f387, %f376, %f375;
	add.f32 	%f389, %f388, 0fCB40007F;
	neg.f32 	%f390, %f389;
	fma.rn.f32 	%f391, %f385, 0f3FB8AA3B, %f390;
	fma.rn.f32 	%f392, %f385, 0f32A57060, %f391;
	mov.b32 	%r237, %f388;
	shl.b32 	%r238, %r237, 23;
	mov.b32 	%f393, %r238;
	ex2.approx.ftz.f32 	%f394, %f392;
	mul.f32 	%f395, %f394, %f393;
	mul.f32 	%f367, %f41, %f395;
	// begin inline asm
	{  cvt.rn.f16.f32 %rs52, %f367;}

	// end inline asm
	add.s64 	%rd137, %rd134, %rd3;
	shl.b64 	%rd138, %rd137, 1;
	add.s64 	%rd139, %rd1, %rd138;
	st.global.u16 	[%rd139], %rs52;
	add.s32 	%r239, %r236, %r3;
	cvt.u64.u32 	%rd140, %r239;
	mul.wide.u32 	%rd141, %r239, 2;
	add.s64 	%rd142, %rd4, %rd141;
	ld.global.nc.u16 	%rs53, [%rd142];
	// begin inline asm
	{  cvt.f32.f16 %f368, %rs53;}

	// end inline asm
	sub.f32 	%f396, %f368, %f20;
	fma.rn.f32 	%f397, %f396, 0f3BBB989D, 0f3F000000;
	cvt.sat.f32.f32 	%f398, %f397;
	fma.rm.f32 	%f399, %f398, %f376, %f375;
	add.f32 	%f400, %f399, 0fCB40007F;
	neg.f32 	%f401, %f400;
	fma.rn.f32 	%f402, %f396, 0f3FB8AA3B, %f401;
	fma.rn.f32 	%f403, %f396, 0f32A57060, %f402;
	mov.b32 	%r240, %f399;
	shl.b32 	%r241, %r240, 23;
	mov.b32 	%f404, %r241;
	ex2.approx.ftz.f32 	%f405, %f403;
	mul.f32 	%f406, %f405, %f404;
	mul.f32 	%f369, %f41, %f406;
	// begin inline asm
	{  cvt.rn.f16.f32 %rs54, %f369;}

	// end inline asm
	add.s64 	%rd143, %rd140, %rd3;
	shl.b64 	%rd144, %rd143, 1;
	add.s64 	%rd145, %rd1, %rd144;
	st.global.u16 	[%rd145], %rs54;
	add.s32 	%r242, %r239, %r3;
	cvt.u64.u32 	%rd146, %r242;
	mul.wide.u32 	%rd147, %r242, 2;
	add.s64 	%rd148, %rd4, %rd147;
	ld.global.nc.u16 	%rs55, [%rd148];
	// begin inline asm
	{  cvt.f32.f16 %f370, %rs55;}

	// end inline asm
	sub.f32 	%f407, %f370, %f20;
	fma.rn.f32 	%f408, %f407, 0f3BBB989D, 0f3F000000;
	cvt.sat.f32.f32 	%f409, %f408;
	fma.rm.f32 	%f410, %f409, %f376, %f375;
	add.f32 	%f411, %f410, 0fCB40007F;
	neg.f32 	%f412, %f411;
	fma.rn.f32 	%f413, %f407, 0f3FB8AA3B, %f412;
	fma.rn.f32 	%f414, %f407, 0f32A57060, %f413;
	mov.b32 	%r243, %f410;
	shl.b32 	%r244, %r243, 23;
	mov.b32 	%f415, %r244;
	ex2.approx.ftz.f32 	%f416, %f414;
	mul.f32 	%f417, %f416, %f415;
	mul.f32 	%f371, %f41, %f417;
	// begin inline asm
	{  cvt.rn.f16.f32 %rs56, %f371;}

	// end inline asm
	add.s64 	%rd149, %rd146, %rd3;
	shl.b64 	%rd150, %rd149, 1;
	add.s64 	%rd151, %rd1, %rd150;
	st.global.u16 	[%rd151], %rs56;
	add.s32 	%r262, %r242, %r3;
	setp.lt.s32 	%p69, %r262, %r58;
	@%p69 bra 	$L__BB10_51;
	bra.uni 	$L__BB10_57;
$L__BB10_52:
	add.s32 	%r201, %r262, %r3;
	max.u32 	%r202, %r58, %r201;
	setp.lt.u32 	%p60, %r201, %r58;
	selp.u32 	%r203, 1, 0, %p60;
	add.s32 	%r204, %r201, %r203;
	sub.s32 	%r205, %r202, %r204;
	div.u32 	%r206, %r205, %r3;
	add.s32 	%r48, %r206, %r203;
	and.b32  	%r207, %r48, 3;
	setp.eq.s32 	%p61, %r207, 3;
	@%p61 bra 	$L__BB10_55;
	add.s32 	%r208, %r48, 1;
	and.b32  	%r209, %r208, 3;
	shl.b64 	%rd93, %rd3, 1;
	add.s64 	%rd28, %rd1, %rd93;
	mul.wide.u32 	%rd157, %r262, 2;
	mul.wide.u32 	%rd30, %r3, 2;
	neg.s32 	%r264, %r209;
	mad.lo.s32 	%r262, %r3, %r209, %r262;
$L__BB10_54:
	.pragma "nounroll";
	add.s64 	%rd94, %rd4, %rd157;
	ld.global.nc.u16 	%rs32, [%rd94];
	// begin inline asm
	{  cvt.f32.f16 %f270, %rs32;}

	// end inline asm
	add.s64 	%rd95, %rd5, %rd157;
	ld.global.nc.u16 	%rs33, [%rd95];
	// begin inline asm
	{  cvt.f32.f16 %f271, %rs33;}

	// end inline asm
	add.f32 	%f273, %f270, %f271;
	sub.f32 	%f274, %f273, %f20;
	fma.rn.f32 	%f275, %f274, 0f3BBB989D, 0f3F000000;
	cvt.sat.f32.f32 	%f276, %f275;
	mov.f32 	%f277, 0f4B400001;
	mov.f32 	%f278, 0f437C0000;
	fma.rm.f32 	%f279, %f276, %f278, %f277;
	add.f32 	%f280, %f279, 0fCB40007F;
	neg.f32 	%f281, %f280;
	fma.rn.f32 	%f282, %f274, 0f3FB8AA3B, %f281;
	fma.rn.f32 	%f283, %f274, 0f32A57060, %f282;
	mov.b32 	%r210, %f279;
	shl.b32 	%r211, %r210, 23;
	mov.b32 	%f284, %r211;
	ex2.approx.ftz.f32 	%f285, %f283;
	mul.f32 	%f286, %f285, %f284;
	mul.f32 	%f272, %f41, %f286;
	// begin inline asm
	{  cvt.rn.f16.f32 %rs34, %f272;}

	// end inline asm
	add.s64 	%rd96, %rd28, %rd157;
	st.global.u16 	[%rd96], %rs34;
	add.s64 	%rd157, %rd157, %rd30;
	add.s32 	%r264, %r264, 1;
	setp.ne.s32 	%p62, %r264, 0;
	@%p62 bra 	$L__BB10_54;
$L__BB10_55:
	setp.lt.u32 	%p63, %r48, 3;
	@%p63 bra 	$L__BB10_57;
$L__BB10_56:
	cvt.u64.u32 	%rd97, %r262;
	mul.wide.u32 	%rd98, %r262, 2;
	add.s64 	%rd99, %rd4, %rd98;
	ld.global.nc.u16 	%rs35, [%rd99];
	// begin inline asm
	{  cvt.f32.f16 %f287, %rs35;}

	// end inline asm
	add.s64 	%rd100, %rd5, %rd98;
	ld.global.nc.u16 	%rs36, [%rd100];
	// begin inline asm
	{  cvt.f32.f16 %f288, %rs36;}

	// end inline asm
	add.f32 	%f299, %f287, %f288;
	sub.f32 	%f300, %f299, %f20;
	fma.rn.f32 	%f301, %f300, 0f3BBB989D, 0f3F000000;
	cvt.sat.f32.f32 	%f302, %f301;
	mov.f32 	%f303, 0f4B400001;
	mov.f32 	%f304, 0f437C0000;
	fma.rm.f32 	%f305, %f302, %f304, %f303;
	add.f32 	%f306, %f305, 0fCB40007F;
	neg.f32 	%f307, %f306;
	fma.rn.f32 	%f308, %f300, 0f3FB8AA3B, %f307;
	fma.rn.f32 	%f309, %f300, 0f32A57060, %f308;
	mov.b32 	%r212, %f305;
	shl.b32 	%r213, %r212, 23;
	mov.b32 	%f310, %r213;
	ex2.approx.ftz.f32 	%f311, %f309;
	mul.f32 	%f312, %f311, %f310;
	mul.f32 	%f289, %f41, %f312;
	// begin inline asm
	{  cvt.rn.f16.f32 %rs37, %f289;}

	// end inline asm
	add.s64 	%rd101, %rd97, %rd3;
	shl.b64 	%rd102, %rd101, 1;
	add.s64 	%rd103, %rd1, %rd102;
	st.global.u16 	[%rd103], %rs37;
	add.s32 	%r214, %r262, %r3;
	cvt.u64.u32 	%rd104, %r214;
	mul.wide.u32 	%rd105, %r214, 2;
	add.s64 	%rd106, %rd4, %rd105;
	ld.global.nc.u16 	%rs38, [%rd106];
	// begin inline asm
	{  cvt.f32.f16 %f290, %rs38;}

	// end inline asm
	add.s64 	%rd107, %rd5, %rd105;
	ld.global.nc.u16 	%rs39, [%rd107];
	// begin inline asm
	{  cvt.f32.f16 %f291, %rs39;}

	// end inline asm
	add.f32 	%f313, %f290, %f291;
	sub.f32 	%f314, %f313, %f20;
	fma.rn.f32 	%f315, %f314, 0f3BBB989D, 0f3F000000;
	cvt.sat.f32.f32 	%f316, %f315;
	fma.rm.f32 	%f317, %f316, %f304, %f303;
	add.f32 	%f318, %f317, 0fCB40007F;
	neg.f32 	%f319, %f318;
	fma.rn.f32 	%f320, %f314, 0f3FB8AA3B, %f319;
	fma.rn.f32 	%f321, %f314, 0f32A57060, %f320;
	mov.b32 	%r215, %f317;
	shl.b32 	%r216, %r215, 23;
	mov.b32 	%f322, %r216;
	ex2.approx.ftz.f32 	%f323, %f321;
	mul.f32 	%f324, %f323, %f322;
	mul.f32 	%f292, %f41, %f324;
	// begin inline asm
	{  cvt.rn.f16.f32 %rs40, %f292;}

	// end inline asm
	add.s64 	%rd108, %rd104, %rd3;
	shl.b64 	%rd109, %rd108, 1;
	add.s64 	%rd110, %rd1, %rd109;
	st.global.u16 	[%rd110], %rs40;
	add.s32 	%r217, %r214, %r3;
	cvt.u64.u32 	%rd111, %r217;
	mul.wide.u32 	%rd112, %r217, 2;
	add.s64 	%rd113, %rd4, %rd112;
	ld.global.nc.u16 	%rs41, [%rd113];
	// begin inline asm
	{  cvt.f32.f16 %f293, %rs41;}

	// end inline asm
	add.s64 	%rd114, %rd5, %rd112;
	ld.global.nc.u16 	%rs42, [%rd114];
	// begin inline asm
	{  cvt.f32.f16 %f294, %rs42;}

	// end inline asm
	add.f32 	%f325, %f293, %f294;
	sub.f32 	%f326, %f325, %f20;
	fma.rn.f32 	%f327, %f326, 0f3BBB989D, 0f3F000000;
	cvt.sat.f32.f32 	%f328, %f327;
	fma.rm.f32 	%f329, %f328, %f304, %f303;
	add.f32 	%f330, %f329, 0fCB40007F;
	neg.f32 	%f331, %f330;
	fma.rn.f32 	%f332, %f326, 0f3FB8AA3B, %f331;
	fma.rn.f32 	%f333, %f326, 0f32A57060, %f332;
	mov.b32 	%r218, %f329;
	shl.b32 	%r219, %r218, 23;
	mov.b32 	%f334, %r219;
	ex2.approx.ftz.f32 	%f335, %f333;
	mul.f32 	%f336, %f335, %f334;
	mul.f32 	%f295, %f41, %f336;
	// begin inline asm
	{  cvt.rn.f16.f32 %rs43, %f295;}

	// end inline asm
	add.s64 	%rd115, %rd111, %rd3;
	shl.b64 	%rd116, %rd115, 1;
	add.s64 	%rd117, %rd1, %rd116;
	st.global.u16 	[%rd117], %rs43;
	add.s32 	%r220, %r217, %r3;
	cvt.u64.u32 	%rd118, %r220;
	mul.wide.u32 	%rd119, %r220, 2;
	add.s64 	%rd120, %rd4, %rd119;
	ld.global.nc.u16 	%rs44, [%rd120];
	// begin inline asm
	{  cvt.f32.f16 %f296, %rs44;}

	// end inline asm
	add.s64 	%rd121, %rd5, %rd119;
	ld.global.nc.u16 	%rs45, [%rd121];
	// begin inline asm
	{  cvt.f32.f16 %f297, %rs45;}

	// end inline asm
	add.f32 	%f337, %f296, %f297;
	sub.f32 	%f338, %f337, %f20;
	fma.rn.f32 	%f339, %f338, 0f3BBB989D, 0f3F000000;
	cvt.sat.f32.f32 	%f340, %f339;
	fma.rm.f32 	%f341, %f340, %f304, %f303;
	add.f32 	%f342, %f341, 0fCB40007F;
	neg.f32 	%f343, %f342;
	fma.rn.f32 	%f344, %f338, 0f3FB8AA3B, %f343;
	fma.rn.f32 	%f345, %f338, 0f32A57060, %f344;
	mov.b32 	%r221, %f341;
	shl.b32 	%r222, %r221, 23;
	mov.b32 	%f346, %r222;
	ex2.approx.ftz.f32 	%f347, %f345;
	mul.f32 	%f348, %f347, %f346;
	mul.f32 	%f298, %f41, %f348;
	// begin inline asm
	{  cvt.rn.f16.f32 %rs46, %f298;}

	// end inline asm
	add.s64 	%rd122, %rd118, %rd3;
	shl.b64 	%rd123, %rd122, 1;
	add.s64 	%rd124, %rd1, %rd123;
	st.global.u16 	[%rd124], %rs46;
	add.s32 	%r262, %r220, %r3;
	setp.lt.s32 	%p64, %r262, %r58;
	@%p64 bra 	$L__BB10_56;
$L__BB10_57:
	ret;

}
	// .globl	_Z25softmax_with_sinks_kernelI13__nv_bfloat16EvPKT_S3_S3_PS1_iiiif
.visible .entry _Z25softmax_with_sinks_kernelI13__nv_bfloat16EvPKT_S3_S3_PS1_iiiif(
	.param .u64 .ptr .align 1 _Z25softmax_with_sinks_kernelI13__nv_bfloat16EvPKT_S3_S3_PS1_iiiif_param_0,
	.param .u64 .ptr .align 1 _Z25softmax_with_sinks_kernelI13__nv_bfloat16EvPKT_S3_S3_PS1_iiiif_param_1,
	.param .u64 .ptr .align 1 _Z25softmax_with_sinks_kernelI13__nv_bfloat16EvPKT_S3_S3_PS1_iiiif_param_2,
	.param .u64 .ptr .align 1 _Z25softmax_with_sinks_kernelI13__nv_bfloat16EvPKT_S3_S3_PS1_iiiif_param_3,
	.param .u32 _Z25softmax_with_sinks_kernelI13__nv_bfloat16EvPKT_S3_S3_PS1_iiiif_param_4,
	.param .u32 _Z25softmax_with_sinks_kernelI13__nv_bfloat16EvPKT_S3_S3_PS1_iiiif_param_5,
	.param .u32 _Z25softmax_with_sinks_kernelI13__nv_bfloat16EvPKT_S3_S3_PS1_iiiif_param_6,
	.param .u32 _Z25softmax_with_sinks_kernelI13__nv_bfloat16EvPKT_S3_S3_PS1_iiiif_param_7,
	.param .f32 _Z25softmax_with_sinks_kernelI13__nv_bfloat16EvPKT_S3_S3_PS1_iiiif_param_8
)
{
	.reg .pred 	%p<70>;
	.reg .b16 	%rs<57>;
	.reg .b32 	%r<267>;
	.reg .b32 	%f<441>;
	.reg .b64 	%rd<158>;
	// demoted variable
	.shared .align 4 .f32 _ZZ25softmax_with_sinks_kernelI13__nv_bfloat16EvPKT_S3_S3_PS1_iiiifE5s_max;
	// demoted variable
	.shared .align 4 .f32 _ZZ25softmax_with_sinks_kernelI13__nv_bfloat16EvPKT_S3_S3_PS1_iiiifE5s_sum;
	// demoted variable
	.shared .align 4 .b8 _ZZ25softmax_with_sinks_kernelI13__nv_bfloat16EvPKT_S3_S3_PS1_iiiifE10warp_maxes[128];
	// demoted variable
	.shared .align 4 .b8 _ZZ25softmax_with_sinks_kernelI13__nv_bfloat16EvPKT_S3_S3_PS1_iiiifE9warp_sums[128];
	ld.param.u64 	%rd33, [_Z25softmax_with_sinks_kernelI13__nv_bfloat16EvPKT_S3_S3_PS1_iiiif_param_0];
	ld.param.u64 	%rd34, [_Z25softmax_with_sinks_kernelI13__nv_bfloat16EvPKT_S3_S3_PS1_iiiif_param_1];
	ld.param.u64 	%rd35, [_Z25softmax_with_sinks_kernelI13__nv_bfloat16EvPKT_S3_S3_PS1_iiiif_param_2];
	ld.param.u64 	%rd36, [_Z25softmax_with_sinks_kernelI13__nv_bfloat16EvPKT_S3_S3_PS1_iiiif_param_3];
	ld.param.u32 	%r59, [_Z25softmax_with_sinks_kernelI13__nv_bfloat16EvPKT_S3_S3_PS1_iiiif_param_4];
	ld.param.u32 	%r56, [_Z25softmax_with_sinks_kernelI13__nv_bfloat16EvPKT_S3_S3_PS1_iiiif_param_5];
	ld.param.u32 	%r57, [_Z25softmax_with_sinks_kernelI13__nv_bfloat16EvPKT_S3_S3_PS1_iiiif_param_6];
	ld.param.u32 	%r58, [_Z25softmax_with_sinks_kernelI13__nv_bfloat16EvPKT_S3_S3_PS1_iiiif_param_7];
	cvta.to.global.u64 	%rd1, %rd36;
	mov.u32 	%r1, %ctaid.x;
	mul.lo.s32 	%r60, %r56, %r59;
	mul.lo.s32 	%r61, %r60, %r57;
	setp.ge.s32 	%p1, %r1, %r61;
	@%p1 bra 	$L__BB11_57;
	cvta.to.global.u64 	%rd37, %rd35;
	cvta.to.global.u64 	%rd38, %rd34;
	cvta.to.global.u64 	%rd2, %rd33;
	mul.lo.s32 	%r62, %r57, %r56;
	div.s32 	%r63, %r1, %r62;
	div.s32 	%r64, %r1, %r57;
	rem.s32 	%r65, %r64, %r56;
	mul.lo.s32 	%r66, %r64, %r57;
	sub.s32 	%r67, %r1, %r66;
	mad.lo.s32 	%r68, %r63, %r56, %r65;
	mad.lo.s32 	%r69, %r68, %r57, %r67;
	mul.lo.s32 	%r70, %r69, %r58;
	cvt.s64.s32 	%rd3, %r70;
	mul.wide.s32 	%rd39, %r70, 2;
	add.s64 	%rd4, %rd2, %rd39;
	mul.wide.s32 	%rd40, %r65, 2;
	add.s64 	%rd41, %rd38, %rd40;
	ld.global.nc.u16 	%rs1, [%rd41];
	// begin inline asm
	{ cvt.f32.bf16 %f42, %rs1;}

	// end inline asm
	mad.lo.s32 	%r71, %r63, %r57, %r67;
	mul.lo.s32 	%r72, %r71, %r58;
	mul.wide.s32 	%rd42, %r72, 2;
	add.s64 	%rd5, %rd37, %rd42;
	mov.u32 	%r262, %tid.x;
	mov.u32 	%r3, %ntid.x;
	setp.ge.s32 	%p2, %r262, %r58;
	mov.f32 	%f426, 0fFF800000;
	@%p2 bra 	$L__BB11_13;
	setp.ne.s64 	%p3, %rd35, 0;
	@%p3 bra 	$L__BB11_8;
	add.s32 	%r85, %r262, %r3;
	max.u32 	%r86, %r58, %r85;
	setp.lt.u32 	%p9, %r85, %r58;
	selp.u32 	%r87, 1, 0, %p9;
	add.s32 	%r88, %r85, %r87;
	sub.s32 	%r89, %r86, %r88;
	div.u32 	%r90, %r89, %r3;
	add.s32 	%r4, %r90, %r87;
	and.b32  	%r91, %r4, 3;
	setp.eq.s32 	%p10, %r91, 3;
	mov.f32 	%f426, 0fFF800000;
	mov.u32 	%r247, %r262;
	@%p10 bra 	$L__BB11_6;
	shl.b64 	%rd57, %rd3, 1;
	mul.wide.u32 	%rd58, %r262, 2;
	add.s64 	%rd59, %rd57, %rd58;
	add.s64 	%rd152, %rd2, %rd59;
	mul.wide.u32 	%rd7, %r3, 2;
	add.s32 	%r92, %r4, 1;
	and.b32  	%r93, %r92, 3;
	neg.s32 	%r245, %r93;
	mov.f32 	%f426, 0fFF800000;
	mov.u32 	%r247, %r262;
$L__BB11_5:
	.pragma "nounroll";
	ld.global.nc.u16 	%rs12, [%rd152];
	// begin inline asm
	{ cvt.f32.bf16 %f68, %rs12;}

	// end inline asm
	max.f32 	%f426, %f426, %f68;
	add.s32 	%r247, %r247, %r3;
	add.s64 	%rd152, %rd152, %rd7;
	add.s32 	%r245, %r245, 1;
	setp.ne.s32 	%p11, %r245, 0;
	@%p11 bra 	$L__BB11_5;
$L__BB11_6:
	setp.lt.u32 	%p12, %r4, 3;
	@%p12 bra 	$L__BB11_13;
$L__BB11_7:
	mul.wide.u32 	%rd60, %r247, 2;
	add.s64 	%rd61, %rd4, %rd60;
	ld.global.nc.u16 	%rs13, [%rd61];
	// begin inline asm
	{ cvt.f32.bf16 %f69, %rs13;}

	// end inline asm
	max.f32 	%f73, %f426, %f69;
	add.s32 	%r94, %r247, %r3;
	mul.wide.u32 	%rd62, %r94, 2;
	add.s64 	%rd63, %rd4, %rd62;
	ld.global.nc.u16 	%rs14, [%rd63];
	// begin inline asm
	{ cvt.f32.bf16 %f70, %rs14;}

	// end inline asm
	max.f32 	%f74, %f73, %f70;
	add.s32 	%r95, %r94, %r3;
	mul.wide.u32 	%rd64, %r95, 2;
	add.s64 	%rd65, %rd4, %rd64;
	ld.global.nc.u16 	%rs15, [%rd65];
	// begin inline asm
	{ cvt.f32.bf16 %f71, %rs15;}

	// end inline asm
	max.f32 	%f75, %f74, %f71;
	add.s32 	%r96, %r95, %r3;
	mul.wide.u32 	%rd66, %r96, 2;
	add.s64 	%rd67, %rd4, %rd66;
	ld.global.nc.u16 	%rs16, [%rd67];
	// begin inline asm
	{ cvt.f32.bf16 %f72, %rs16;}

	// end inline asm
	max.f32 	%f426, %f75, %f72;
	add.s32 	%r247, %r96, %r3;
	setp.lt.s32 	%p13, %r247, %r58;
	@%p13 bra 	$L__BB11_7;
	bra.uni 	$L__BB11_13;
$L__BB11_8:
	add.s32 	%r73, %r262, %r3;
	max.u32 	%r74, %r58, %r73;
	setp.lt.u32 	%p4, %r73, %r58;
	selp.u32 	%r75, 1, 0, %p4;
	add.s32 	%r76, %r73, %r75;
	sub.s32 	%r77, %r74, %r76;
	div.u32 	%r78, %r77, %r3;
	add.s32 	%r13, %r78, %r75;
	and.b32  	%r79, %r13, 3;
	setp.eq.s32 	%p5, %r79, 3;
	mov.f32 	%f426, 0fFF800000;
	mov.u32 	%r251, %r262;
	@%p5 bra 	$L__BB11_11;
	mul.wide.u32 	%rd153, %r262, 2;
	mul.wide.u32 	%rd11, %r3, 2;
	add.s32 	%r80, %r13, 1;
	and.b32  	%r81, %r80, 3;
	neg.s32 	%r249, %r81;
	mov.f32 	%f426, 0fFF800000;
	mov.u32 	%r251, %r262;
$L__BB11_10:
	.pragma "nounroll";
	add.s64 	%rd43, %rd4, %rd153;
	ld.global.nc.u16 	%rs2, [%rd43];
	// begin inline asm
	{ cvt.f32.bf16 %f47, %rs2;}

	// end inline asm
	add.s64 	%rd44, %rd5, %rd153;
	ld.global.nc.u16 	%rs3, [%rd44];
	// begin inline asm
	{ cvt.f32.bf16 %f48, %rs3;}

	// end inline asm
	add.f32 	%f49, %f47, %f48;
	max.f32 	%f426, %f426, %f49;
	add.s32 	%r251, %r251, %r3;
	add.s64 	%rd153, %rd153, %rd11;
	add.s32 	%r249, %r249, 1;
	setp.ne.s32 	%p6, %r249, 0;
	@%p6 bra 	$L__BB11_10;
$L__BB11_11:
	setp.lt.u32 	%p7, %r13, 3;
	@%p7 bra 	$L__BB11_13;
$L__BB11_12:
	mul.wide.u32 	%rd45, %r251, 2;
	add.s64 	%rd46, %rd4, %rd45;
	ld.global.nc.u16 	%rs4, [%rd46];
	// begin inline asm
	{ cvt.f32.bf16 %f50, %rs4;}

	// end inline asm
	add.s64 	%rd47, %rd5, %rd45;
	ld.global.nc.u16 	%rs5, [%rd47];
	// begin inline asm
	{ cvt.f32.bf16 %f51, %rs5;}

	// end inline asm
	add.f32 	%f58, %f50, %f51;
	max.f32 	%f59, %f426, %f58;
	add.s32 	%r82, %r251, %r3;
	mul.wide.u32 	%rd48, %r82, 2;
	add.s64 	%rd49, %rd4, %rd48;
	ld.global.nc.u16 	%rs6, [%rd49];
	// begin inline asm
	{ cvt.f32.bf16 %f52, %rs6;}

	// end inline asm
	add.s64 	%rd50, %rd5, %rd48;
	ld.global.nc.u16 	%rs7, [%rd50];
	// begin inline asm
	{ cvt.f32.bf16 %f53, %rs7;}

	// end inline asm
	add.f32 	%f60, %f52, %f53;
	max.f32 	%f61, %f59, %f60;
	add.s32 	%r83, %r82, %r3;
	mul.wide.u32 	%rd51, %r83, 2;
	add.s64 	%rd52, %rd4, %rd51;
	ld.global.nc.u16 	%rs8, [%rd52];
	// begin inline asm
	{ cvt.f32.bf16 %f54, %rs8;}

	// end inline asm
	add.s64 	%rd53, %rd5, %rd51;
	ld.global.nc.u16 	%rs9, [%rd53];
	// begin inline asm
	{ cvt.f32.bf16 %f55, %rs9;}

	// end inline asm
	add.f32 	%f62, %f54, %f55;
	max.f32 	%f63, %f61, %f62;
	add.s32 	%r84, %r83, %r3;
	mul.wide.u32 	%rd54, %r84, 2;
	add.s64 	%rd55, %rd4, %rd54;
	ld.global.nc.u16 	%rs10, [%rd55];
	// begin inline asm
	{ cvt.f32.bf16 %f56, %rs10;}

	// end inline asm
	add.s64 	%rd56, %rd5, %rd54;
	ld.global.nc.u16 	%rs11, [%rd56];
	// begin inline asm
	{ cvt.f32.bf16 %f57, %rs11;}

	// end inline asm
	add.f32 	%f64, %f56, %f57;
	max.f32 	%f426, %f63, %f64;
	add.s32 	%r251, %r84, %r3;
	setp.lt.s32 	%p8, %r251, %r58;
	@%p8 bra 	$L__BB11_12;
$L__BB11_13:
	setp.eq.s32 	%p14, %r262, 0;
	max.f32 	%f76, %f426, %f42;
	selp.f32 	%f77, %f76, %f426, %p14;
	mov.b32 	%r97, %f77;
	shfl.sync.down.b32	%r98|%p15, %r97, 16, 31, -1;
	mov.b32 	%f78, %r98;
	max.f32 	%f79, %f77, %f78;
	mov.b32 	%r99, %f79;
	shfl.sync.down.b32	%r100|%p16, %r99, 8, 31, -1;
	mov.b32 	%f80, %r100;
	max.f32 	%f81, %f79, %f80;
	mov.b32 	%r101, %f81;
	shfl.sync.down.b32	%r102|%p17, %r101, 4, 31, -1;
	mov.b32 	%f82, %r102;
	max.f32 	%f83, %f81, %f82;
	mov.b32 	%r103, %f83;
	shfl.sync.down.b32	%r104|%p18, %r103, 2, 31, -1;
	mov.b32 	%f84, %r104;
	max.f32 	%f85, %f83, %f84;
	mov.b32 	%r105, %f85;
	shfl.sync.down.b32	%r106|%p19, %r105, 1, 31, -1;
	mov.b32 	%f86, %r106;
	max.f32 	%f428, %f85, %f86;
	setp.lt.u32 	%p20, %r3, 33;
	@%p20 bra 	$L__BB11_20;
	and.b32  	%r107, %r262, 31;
	setp.ne.s32 	%p21, %r107, 0;
	@%p21 bra 	$L__BB11_16;
	shr.u32 	%r108, %r262, 3;
	mov.u32 	%r109, _ZZ25softmax_with_sinks_kernelI13__nv_bfloat16EvPKT_S3_S3_PS1_iiiifE10warp_maxes;
	add.s32 	%r110, %r109, %r108;
	st.shared.f32 	[%r110], %f428;
$L__BB11_16:
	bar.sync 	0;
	setp.gt.u32 	%p22, %r262, 31;
	@%p22 bra 	$L__BB11_22;
	add.s32 	%r111, %r3, 31;
	shr.u32 	%r112, %r111, 5;
	setp.ge.u32 	%p23, %r262, %r112;
	mov.f32 	%f427, 0fFF800000;
	@%p23 bra 	$L__BB11_19;
	shl.b32 	%r113, %r262, 2;
	mov.u32 	%r114, _ZZ25softmax_with_sinks_kernelI13__nv_bfloat16EvPKT_S3_S3_PS1_iiiifE10warp_maxes;
	add.s32 	%r115, %r114, %r113;
	ld.shared.f32 	%f427, [%r115];
$L__BB11_19:
	mov.b32 	%r116, %f427;
	shfl.sync.down.b32	%r117|%p24, %r116, 16, 31, -1;
	mov.b32 	%f88, %r117;
	max.f32 	%f89, %f427, %f88;
	mov.b32 	%r118, %f89;
	shfl.sync.down.b32	%r119|%p25, %r118, 8, 31, -1;
	mov.b32 	%f90, %r119;
	max.f32 	%f91, %f89, %f90;
	mov.b32 	%r120, %f91;
	shfl.sync.down.b32	%r121|%p26, %r120, 4, 31, -1;
	mov.b32 	%f92, %r121;
	max.f32 	%f93, %f91, %f92;
	mov.b32 	%r122, %f93;
	shfl.sync.down.b32	%r123|%p27, %r122, 2, 31, -1;
	mov.b32 	%f94, %r123;
	max.f32 	%f95, %f93, %f94;
	mov.b32 	%r124, %f95;
	shfl.sync.down.b32	%r125|%p28, %r124, 1, 31, -1;
	mov.b32 	%f96, %r125;
	max.f32 	%f428, %f95, %f96;
$L__BB11_20:
	setp.ne.s32 	%p29, %r262, 0;
	@%p29 bra 	$L__BB11_22;
	st.shared.f32 	[_ZZ25softmax_with_sinks_kernelI13__nv_bfloat16EvPKT_S3_S3_PS1_iiiifE5s_max], %f428;
$L__BB11_22:
	setp.ge.s32 	%p30, %r262, %r58;
	bar.sync 	0;
	mov.f32 	%f437, 0f00000000;
	ld.shared.f32 	%f20, [_ZZ25softmax_with_sinks_kernelI13__nv_bfloat16EvPKT_S3_S3_PS1_iiiifE5s_max];
	@%p30 bra 	$L__BB11_34;
	setp.ne.s64 	%p31, %rd35, 0;
	@%p31 bra 	$L__BB11_29;
	add.s32 	%r148, %r262, %r3;
	max.u32 	%r149, %r58, %r148;
	setp.lt.u32 	%p37, %r148, %r58;
	selp.u32 	%r150, 1, 0, %p37;
	add.s32 	%r151, %r148, %r150;
	sub.s32 	%r152, %r149, %r151;
	div.u32 	%r153, %r152, %r3;
	add.s32 	%r22, %r153, %r150;
	and.b32  	%r154, %r22, 3;
	setp.eq.s32 	%p38, %r154, 3;
	mov.f32 	%f437, 0f00000000;
	mov.u32 	%r255, %r262;
	@%p38 bra 	$L__BB11_27;
	shl.b64 	%rd82, %rd3, 1;
	mul.wide.u32 	%rd83, %r262, 2;
	add.s64 	%rd84, %rd82, %rd83;
	add.s64 	%rd154, %rd2, %rd84;
	mul.wide.u32 	%rd15, %r3, 2;
	add.s32 	%r155, %r22, 1;
	and.b32  	%r156, %r155, 3;
	neg.s32 	%r253, %r156;
	mov.f32 	%f437, 0f00000000;
	mov.u32 	%r255, %r262;
$L__BB11_26:
	.pragma "nounroll";
	ld.global.nc.u16 	%rs27, [%rd154];
	// begin inline asm
	{ cvt.f32.bf16 %f176, %rs27;}

	// end inline asm
	sub.f32 	%f177, %f176, %f20;
	fma.rn.f32 	%f178, %f177, 0f3BBB989D, 0f3F000000;
	cvt.sat.f32.f32 	%f179, %f178;
	mov.f32 	%f180, 0f4B400001;
	mov.f32 	%f181, 0f437C0000;
	fma.rm.f32 	%f182, %f179, %f181, %f180;
	add.f32 	%f183, %f182, 0fCB40007F;
	neg.f32 	%f184, %f183;
	fma.rn.f32 	%f185, %f177, 0f3FB8AA3B, %f184;
	fma.rn.f32 	%f186, %f177, 0f32A57060, %f185;
	mov.b32 	%r157, %f182;
	shl.b32 	%r158, %r157, 23;
	mov.b32 	%f187, %r158;
	ex2.approx.ftz.f32 	%f188, %f186;
	fma.rn.f32 	%f437, %f188, %f187, %f437;
	add.s32 	%r255, %r255, %r3;
	add.s64 	%rd154, %rd154, %rd15;
	add.s32 	%r253, %r253, 1;
	setp.ne.s32 	%p39, %r253, 0;
	@%p39 bra 	$L__BB11_26;
$L__BB11_27:
	setp.lt.u32 	%p40, %r22, 3;
	@%p40 bra 	$L__BB11_34;
$L__BB11_28:
	mul.wide.u32 	%rd85, %r255, 2;
	add.s64 	%rd86, %rd4, %rd85;
	ld.global.nc.u16 	%rs28, [%rd86];
	// begin inline asm
	{ cvt.f32.bf16 %f189, %rs28;}

	// end inline asm
	sub.f32 	%f193, %f189, %f20;
	fma.rn.f32 	%f194, %f193, 0f3BBB989D, 0f3F000000;
	cvt.sat.f32.f32 	%f195, %f194;
	mov.f32 	%f196, 0f4B400001;
	mov.f32 	%f197, 0f437C0000;
	fma.rm.f32 	%f198, %f195, %f197, %f196;
	add.f32 	%f199, %f198, 0fCB40007F;
	neg.f32 	%f200, %f199;
	fma.rn.f32 	%f201, %f193, 0f3FB8AA3B, %f200;
	fma.rn.f32 	%f202, %f193, 0f32A57060, %f201;
	mov.b32 	%r159, %f198;
	shl.b32 	%r160, %r159, 23;
	mov.b32 	%f203, %r160;
	ex2.approx.ftz.f32 	%f204, %f202;
	fma.rn.f32 	%f205, %f204, %f203, %f437;
	add.s32 	%r161, %r255, %r3;
	mul.wide.u32 	%rd87, %r161, 2;
	add.s64 	%rd88, %rd4, %rd87;
	ld.global.nc.u16 	%rs29, [%rd88];
	// begin inline asm
	{ cvt.f32.bf16 %f190, %rs29;}

	// end inline asm
	sub.f32 	%f206, %f190, %f20;
	fma.rn.f32 	%f207, %f206, 0f3BBB989D, 0f3F000000;
	cvt.sat.f32.f32 	%f208, %f207;
	fma.rm.f32 	%f209, %f208, %f197, %f196;
	add.f32 	%f210, %f209, 0fCB40007F;
	neg.f32 	%f211, %f210;
	fma.rn.f32 	%f212, %f206, 0f3FB8AA3B, %f211;
	fma.rn.f32 	%f213, %f206, 0f32A57060, %f212;
	mov.b32 	%r162, %f209;
	shl.b32 	%r163, %r162, 23;
	mov.b32 	%f214, %r163;
	ex2.approx.ftz.f32 	%f215, %f213;
	fma.rn.f32 	%f216, %f215, %f214, %f205;
	add.s32 	%r164, %r161, %r3;
	mul.wide.u32 	%rd89, %r164, 2;
	add.s64 	%rd90, %rd4, %rd89;
	ld.global.nc.u16 	%rs30, [%rd90];
	// begin inline asm
	{ cvt.f32.bf16 %f191, %rs30;}

	// end inline asm
	sub.f32 	%f217, %f191, %f20;
	fma.rn.f32 	%f218, %f217, 0f3BBB989D, 0f3F000000;
	cvt.sat.f32.f32 	%f219, %f218;
	fma.rm.f32 	%f220, %f219, %f197, %f196;
	add.f32 	%f221, %f220, 0fCB40007F;
	neg.f32 	%f222, %f221;
	fma.rn.f32 	%f223, %f217, 0f3FB8AA3B, %f222;
	fma.rn.f32 	%f224, %f217, 0f32A57060, %f223;
	mov.b32 	%r165, %f220;
	shl.b32 	%r166, %r165, 23;
	mov.b32 	%f225, %r166;
	ex2.approx.ftz.f32 	%f226, %f224;
	fma.rn.f32 	%f227, %f226, %f225, %f216;
	add.s32 	%r167, %r164, %r3;
	mul.wide.u32 	%rd91, %r167, 2;
	add.s64 	%rd92, %rd4, %rd91;
	ld.global.nc.u16 	%rs31, [%rd92];
	// begin inline asm
	{ cvt.f32.bf16 %f192, %rs31;}

	// end inline asm
	sub.f32 	%f228, %f192, %f20;
	fma.rn.f32 	%f229, %f228, 0f3BBB989D, 0f3F000000;
	cvt.sat.f32.f32 	%f230, %f229;
	fma.rm.f32 	%f231, %f230, %f197, %f196;
	add.f32 	%f232, %f231, 0fCB40007F;
	neg.f32 	%f233, %f232;
	fma.rn.f32 	%f234, %f228, 0f3FB8AA3B, %f233;
	fma.rn.f32 	%f235, %f228, 0f32A57060, %f234;
	mov.b32 	%r168, %f231;
	shl.b32 	%r169, %r168, 23;
	mov.b32 	%f236, %r169;
	ex2.approx.ftz.f32 	%f237, %f235;
	fma.rn.f32 	%f437, %f237, %f236, %f227;
	add.s32 	%r255, %r167, %r3;
	setp.lt.s32 	%p41, %r255, %r58;
	@%p41 bra 	$L__BB11_28;
	bra.uni 	$L__BB11_34;
$L__BB11_29:
	add.s32 	%r126, %r262, %r3;
	max.u32 	%r127, %r58, %r126;
	setp.lt.u32 	%p32, %r126, %r58;
	selp.u32 	%r128, 1, 0, %p32;
	add.s32 	%r129, %r126, %r128;
	sub.s32 	%r130, %r127, %r129;
	div.u32 	%r131, %r130, %r3;
	add.s32 	%r31, %r131, %r128;
	and.b32  	%r132, %r31, 3;
	setp.eq.s32 	%p33, %r132, 3;
	mov.f32 	%f437, 0f00000000;
	mov.u32 	%r259, %r262;
	@%p33 bra 	$L__BB11_32;
	mul.wide.u32 	%rd155, %r262, 2;
	mul.wide.u32 	%rd19, %r3, 2;
	add.s32 	%r133, %r31, 1;
	and.b32  	%r134, %r133, 3;
	neg.s32 	%r257, %r134;
	mov.f32 	%f437, 0f00000000;
	mov.u32 	%r259, %r262;
$L__BB11_31:
	.pragma "nounroll";
	add.s64 	%rd68, %rd4, %rd155;
	ld.global.nc.u16 	%rs17, [%rd68];
	// begin inline asm
	{ cvt.f32.bf16 %f101, %rs17;}

	// end inline asm
	add.s64 	%rd69, %rd5, %rd155;
	ld.global.nc.u16 	%rs18, [%rd69];
	// begin inline asm
	{ cvt.f32.bf16 %f102, %rs18;}

	// end inline asm
	add.f32 	%f103, %f101, %f102;
	sub.f32 	%f104, %f103, %f20;
	fma.rn.f32 	%f105, %f104, 0f3BBB989D, 0f3F000000;
	cvt.sat.f32.f32 	%f106, %f105;
	mov.f32 	%f107, 0f4B400001;
	mov.f32 	%f108, 0f437C0000;
	fma.rm.f32 	%f109, %f106, %f108, %f107;
	add.f32 	%f110, %f109, 0fCB40007F;
	neg.f32 	%f111, %f110;
	fma.rn.f32 	%f112, %f104, 0f3FB8AA3B, %f111;
	fma.rn.f32 	%f113, %f104, 0f32A57060, %f112;
	mov.b32 	%r135, %f109;
	shl.b32 	%r136, %r135, 23;
	mov.b32 	%f114, %r136;
	ex2.approx.ftz.f32 	%f115, %f113;
	fma.rn.f32 	%f437, %f115, %f114, %f437;
	add.s32 	%r259, %r259, %r3;
	add.s64 	%rd155, %rd155, %rd19;
	add.s32 	%r257, %r257, 1;
	setp.ne.s32 	%p34, %r257, 0;
	@%p34 bra 	$L__BB11_31;
$L__BB11_32:
	setp.lt.u32 	%p35, %r31, 3;
	@%p35 bra 	$L__BB11_34;
$L__BB11_33:
	mul.wide.u32 	%rd70, %r259, 2;
	add.s64 	%rd71, %rd4, %rd70;
	ld.global.nc.u16 	%rs19, [%rd71];
	// begin inline asm
	{ cvt.f32.bf16 %f116, %rs19;}

	// end inline asm
	add.s64 	%rd72, %rd5, %rd70;
	ld.global.nc.u16 	%rs20, [%rd72];
	// begin inline asm
	{ cvt.f32.bf16 %f117, %rs20;}

	// end inline asm
	add.f32 	%f124, %f116, %f117;
	sub.f32 	%f125, %f124, %f20;
	fma.rn.f32 	%f126, %f125, 0f3BBB989D, 0f3F000000;
	cvt.sat.f32.f32 	%f127, %f126;
	mov.f32 	%f128, 0f4B400001;
	mov.f32 	%f129, 0f437C0000;
	fma.rm.f32 	%f130, %f127, %f129, %f128;
	add.f32 	%f131, %f130, 0fCB40007F;
	neg.f32 	%f132, %f131;
	fma.rn.f32 	%f133, %f125, 0f3FB8AA3B, %f132;
	fma.rn.f32 	%f134, %f125, 0f32A57060, %f133;
	mov.b32 	%r137, %f130;
	shl.b32 	%r138, %r137, 23;
	mov.b32 	%f135, %r138;
	ex2.approx.ftz.f32 	%f136, %f134;
	fma.rn.f32 	%f137, %f136, %f135, %f437;
	add.s32 	%r139, %r259, %r3;
	mul.wide.u32 	%rd73, %r139, 2;
	add.s64 	%rd74, %rd4, %rd73;
	ld.global.nc.u16 	%rs21, [%rd74];
	// begin inline asm
	{ cvt.f32.bf16 %f118, %rs21;}

	// end inline asm
	add.s64 	%rd75, %rd5, %rd73;
	ld.global.nc.u16 	%rs22, [%rd75];
	// begin inline asm
	{ cvt.f32.bf16 %f119, %rs22;}

	// end inline asm
	add.f32 	%f138, %f118, %f119;
	sub.f32 	%f139, %f138, %f20;
	fma.rn.f32 	%f140, %f139, 0f3BBB989D, 0f3F000000;
	cvt.sat.f32.f32 	%f141, %f140;
	fma.rm.f32 	%f142, %f141, %f129, %f128;
	add.f32 	%f143, %f142, 0fCB40007F;
	neg.f32 	%f144, %f143;
	fma.rn.f32 	%f145, %f139, 0f3FB8AA3B, %f144;
	fma.rn.f32 	%f146, %f139, 0f32A57060, %f145;
	mov.b32 	%r140, %f142;
	shl.b32 	%r141, %r140, 23;
	mov.b32 	%f147, %r141;
	ex2.approx.ftz.f32 	%f148, %f146;
	fma.rn.f32 	%f149, %f148, %f147, %f137;
	add.s32 	%r142, %r139, %r3;
	mul.wide.u32 	%rd76, %r142, 2;
	add.s64 	%rd77, %rd4, %rd76;
	ld.global.nc.u16 	%rs23, [%rd77];
	// begin inline asm
	{ cvt.f32.bf16 %f120, %rs23;}

	// end inline asm
	add.s64 	%rd78, %rd5, %rd76;
	ld.global.nc.u16 	%rs24, [%rd78];
	// begin inline asm
	{ cvt.f32.bf16 %f121, %rs24;}

	// end inline asm
	add.f32 	%f150, %f120, %f121;
	sub.f32 	%f151, %f150, %f20;
	fma.rn.f32 	%f152, %f151, 0f3BBB989D, 0f3F000000;
	cvt.sat.f32.f32 	%f153, %f152;
	fma.rm.f32 	%f154, %f153, %f129, %f128;
	add.f32 	%f155, %f154, 0fCB40007F;
	neg.f32 	%f156, %f155;
	fma.rn.f32 	%f157, %f151, 0f3FB8AA3B, %f156;
	fma.rn.f32 	%f158, %f151, 0f32A57060, %f157;
	mov.b32 	%r143, %f154;
	shl.b32 	%r144, %r143, 23;
	mov.b32 	%f159, %r144;
	ex2.approx.ftz.f32 	%f160, %f158;
	fma.rn.f32 	%f161, %f160, %f159, %f149;
	add.s32 	%r145, %r142, %r3;
	mul.wide.u32 	%rd79, %r145, 2;
	add.s64 	%rd80, %rd4, %rd79;
	ld.global.nc.u16 	%rs25, [%rd80];
	// begin inline asm
	{ cvt.f32.bf16 %f122, %rs25;}

	// end inline asm
	add.s64 	%rd81, %rd5, %rd79;
	ld.global.nc.u16 	%rs26, [%rd81];
	// begin inline asm
	{ cvt.f32.bf16 %f123, %rs26;}

	// end inline asm
	add.f32 	%f162, %f122, %f123;
	sub.f32 	%f163, %f162, %f20;
	fma.rn.f32 	%f164, %f163, 0f3BBB989D, 0f3F000000;
	cvt.sat.f32.f32 	%f165, %f164;
	fma.rm.f32 	%f166, %f165, %f129, %f128;
	add.f32 	%f167, %f166, 0fCB40007F;
	neg.f32 	%f168, %f167;
	fma.rn.f32 	%f169, %f163, 0f3FB8AA3B, %f168;
	fma.rn.f32 	%f170, %f163, 0f32A57060, %f169;
	mov.b32 	%r146, %f166;
	shl.b32 	%r147, %r146, 23;
	mov.b32 	%f171, %r147;
	ex2.approx.ftz.f32 	%f172, %f170;
	fma.rn.f32 	%f437, %f172, %f171, %f161;
	add.s32 	%r259, %r145, %r3;
	setp.lt.s32 	%p36, %r259, %r58;
	@%p36 bra 	$L__BB11_33;
$L__BB11_34:
	setp.ne.s32 	%p42, %r262, 0;
	@%p42 bra 	$L__BB11_36;
	sub.f32 	%f238, %f42, %f20;
	fma.rn.f32 	%f239, %f238, 0f3BBB989D, 0f3F000000;
	cvt.sat.f32.f32 	%f240, %f239;
	mov.f32 	%f241, 0f4B400001;
	mov.f32 	%f242, 0f437C0000;
	fma.rm.f32 	%f243, %f240, %f242, %f241;
	add.f32 	%f244, %f243, 0fCB40007F;
	neg.f32 	%f245, %f244;
	fma.rn.f32 	%f246, %f238, 0f3FB8AA3B, %f245;
	fma.rn.f32 	%f247, %f238, 0f32A57060, %f246;
	mov.b32 	%r170, %f243;
	shl.b32 	%r171, %r170, 23;
	mov.b32 	%f248, %r171;
	ex2.approx.ftz.f32 	%f249, %f247;
	fma.rn.f32 	%f437, %f249, %f248, %f437;
$L__BB11_36:
	setp.lt.u32 	%p43, %r3, 33;
	mov.b32 	%r172, %f437;
	shfl.sync.down.b32	%r173|%p44, %r172, 16, 31, -1;
	mov.b32 	%f250, %r173;
	add.f32 	%f251, %f437, %f250;
	mov.b32 	%r174, %f251;
	shfl.sync.down.b32	%r175|%p45, %r174, 8, 31, -1;
	mov.b32 	%f252, %r175;
	add.f32 	%f253, %f251, %f252;
	mov.b32 	%r176, %f253;
	shfl.sync.down.b32	%r177|%p46, %r176, 4, 31, -1;
	mov.b32 	%f254, %r177;
	add.f32 	%f255, %f253, %f254;
	mov.b32 	%r178, %f255;
	shfl.sync.down.b32	%r179|%p47, %r178, 2, 31, -1;
	mov.b32 	%f256, %r179;
	add.f32 	%f257, %f255, %f256;
	mov.b32 	%r180, %f257;
	shfl.sync.down.b32	%r181|%p48, %r180, 1, 31, -1;
	mov.b32 	%f258, %r181;
	add.f32 	%f440, %f257, %f258;
	@%p43 bra 	$L__BB11_43;
	and.b32  	%r182, %r262, 31;
	setp.ne.s32 	%p49, %r182, 0;
	@%p49 bra 	$L__BB11_39;
	shr.u32 	%r183, %r262, 3;
	mov.u32 	%r184, _ZZ25softmax_with_sinks_kernelI13__nv_bfloat16EvPKT_S3_S3_PS1_iiiifE9warp_sums;
	add.s32 	%r185, %r184, %r183;
	st.shared.f32 	[%r185], %f440;
$L__BB11_39:
	bar.sync 	0;
	setp.gt.u32 	%p50, %r262, 31;
	@%p50 bra 	$L__BB11_45;
	add.s32 	%r186, %r3, 31;
	shr.u32 	%r187, %r186, 5;
	setp.ge.u32 	%p51, %r262, %r187;
	mov.f32 	%f439, 0f00000000;
	@%p51 bra 	$L__BB11_42;
	shl.b32 	%r188, %r262, 2;
	mov.u32 	%r189, _ZZ25softmax_with_sinks_kernelI13__nv_bfloat16EvPKT_S3_S3_PS1_iiiifE9warp_sums;
	add.s32 	%r190, %r189, %r188;
	ld.shared.f32 	%f439, [%r190];
$L__BB11_42:
	mov.b32 	%r191, %f439;
	shfl.sync.down.b32	%r192|%p52, %r191, 16, 31, -1;
	mov.b32 	%f260, %r192;
	add.f32 	%f261, %f439, %f260;
	mov.b32 	%r193, %f261;
	shfl.sync.down.b32	%r194|%p53, %r193, 8, 31, -1;
	mov.b32 	%f262, %r194;
	add.f32 	%f263, %f261, %f262;
	mov.b32 	%r195, %f263;
	shfl.sync.down.b32	%r196|%p54, %r195, 4, 31, -1;
	mov.b32 	%f264, %r196;
	add.f32 	%f265, %f263, %f264;
	mov.b32 	%r197, %f265;
	shfl.sync.down.b32	%r198|%p55, %r197, 2, 31, -1;
	mov.b32 	%f266, %r198;
	add.f32 	%f267, %f265, %f266;
	mov.b32 	%r199, %f267;
	shfl.sync.down.b32	%r200|%p56, %r199, 1, 31, -1;
	mov.b32 	%f268, %r200;
	add.f32 	%f440, %f267, %f268;
$L__BB11_43:
	setp.ne.s32 	%p57, %r262, 0;
	@%p57 bra 	$L__BB11_45;
	st.shared.f32 	[_ZZ25softmax_with_sinks_kernelI13__nv_bfloat16EvPKT_S3_S3_PS1_iiiifE5s_sum], %f440;
$L__BB11_45:
	setp.ge.s32 	%p58, %r262, %r58;
	bar.sync 	0;
	ld.shared.f32 	%f269, [_ZZ25softmax_with_sinks_kernelI13__nv_bfloat16EvPKT_S3_S3_PS1_iiiifE5s_sum];
	rcp.rn.f32 	%f41, %f269;
	@%p58 bra 	$L__BB11_57;
	setp.ne.s64 	%p59, %rd35, 0;
	@%p59 bra 	$L__BB11_52;
	add.s32 	%r223, %r262, %r3;
	max.u32 	%r224, %r58, %r223;
	setp.lt.u32 	%p65, %r223, %r58;
	selp.u32 	%r225, 1, 0, %p65;
	add.s32 	%r226, %r223, %r225;
	sub.s32 	%r227, %r224, %r226;
	div.u32 	%r228, %r227, %r3;
	add.s32 	%r40, %r228, %r225;
	and.b32  	%r229, %r40, 3;
	setp.eq.s32 	%p66, %r229, 3;
	@%p66 bra 	$L__BB11_50;
	add.s32 	%r230, %r40, 1;
	and.b32  	%r231, %r230, 3;
	mul.wide.u32 	%rd125, %r262, 2;
	add.s64 	%rd22, %rd1, %rd125;
	shl.b64 	%rd156, %rd3, 1;
	mul.wide.u32 	%rd24, %r3, 2;
	add.s64 	%rd25, %rd2, %rd125;
	neg.s32 	%r261, %r231;
	mad.lo.s32 	%r262, %r3, %r231, %r262;
$L__BB11_49:
	.pragma "nounroll";
	add.s64 	%rd126, %rd25, %rd156;
	ld.global.nc.u16 	%rs47, [%rd126];
	// begin inline asm
	{ cvt.f32.bf16 %f349, %rs47;}

	// end inline asm
	sub.f32 	%f351, %f349, %f20;
	fma.rn.f32 	%f352, %f351, 0f3BBB989D, 0f3F000000;
	cvt.sat.f32.f32 	%f353, %f352;
	mov.f32 	%f354, 0f4B400001;
	mov.f32 	%f355, 0f437C0000;
	fma.rm.f32 	%f356, %f353, %f355, %f354;
	add.f32 	%f357, %f356, 0fCB40007F;
	neg.f32 	%f358, %f357;
	fma.rn.f32 	%f359, %f351, 0f3FB8AA3B, %f358;
	fma.rn.f32 	%f360, %f351, 0f32A57060, %f359;
	mov.b32 	%r232, %f356;
	shl.b32 	%r233, %r232, 23;
	mov.b32 	%f361, %r233;
	ex2.approx.ftz.f32 	%f362, %f360;
	mul.f32 	%f363, %f362, %f361;
	mul.f32 	%f350, %f41, %f363;
	// begin inline asm
	{  cvt.rn.bf16.f32 %rs48, %f350;}

	// end inline asm
	add.s64 	%rd127, %rd22, %rd156;
	st.global.u16 	[%rd127], %rs48;
	add.s64 	%rd156, %rd156, %rd24;
	add.s32 	%r261, %r261, 1;
	setp.ne.s32 	%p67, %r261, 0;
	@%p67 bra 	$L__BB11_49;
$L__BB11_50:
	setp.lt.u32 	%p68, %r40, 3;
	@%p68 bra 	$L__BB11_57;
$L__BB11_51:
	cvt.u64.u32 	%rd128, %r262;
	mul.wide.u32 	%rd129, %r262, 2;
	add.s64 	%rd130, %rd4, %rd129;
	ld.global.nc.u16 	%rs49, [%rd130];
	// begin inline asm
	{ cvt.f32.bf16 %f364, %rs49;}

	// end inline asm
	sub.f32 	%f372, %f364, %f20;
	fma.rn.f32 	%f373, %f372, 0f3BBB989D, 0f3F000000;
	cvt.sat.f32.f32 	%f374, %f373;
	mov.f32 	%f375, 0f4B400001;
	mov.f32 	%f376, 0f437C0000;
	fma.rm.f32 	%f377, %f374, %f376, %f375;
	add.f32 	%f378, %f377, 0fCB40007F;
	neg.f32 	%f379, %f378;
	fma.rn.f32 	%f380, %f372, 0f3FB8AA3B, %f379;
	fma.rn.f32 	%f381, %f372, 0f32A57060, %f380;
	mov.b32 	%r234, %f377;
	shl.b32 	%r235, %r234, 23;
	mov.b32 	%f382, %r235;
	ex2.approx.ftz.f32 	%f383, %f381;
	mul.f32 	%f384, %f383, %f382;
	mul.f32 	%f365, %f41, %f384;
	// begin inline asm
	{  cvt.rn.bf16.f32 %rs50, %f365;}

	// end inline asm
	add.s64 	%rd131, %rd128, %rd3;
	shl.b64 	%rd132, %rd131, 1;
	add.s64 	%rd133, %rd1, %rd132;
	st.global.u16 	[%rd133], %rs50;
	add.s32 	%r236, %r262, %r3;
	cvt.u64.u32 	%rd134, %r236;
	mul.wide.u32 	%rd135, %r236, 2;
	add.s64 	%rd136, %rd4, %rd135;
	ld.global.nc.u16 	%rs51, [%rd136];
	// begin inline asm
	{ cvt.f32.bf16 %f366, %rs51;}

	// end inline asm
	sub.f32 	%f385, %f366, %f20;
	fma.rn.f32 	%f386, %f385, 0f3BBB989D, 0f3F000000;
	cvt.sat.f32.f32 	%f387, %f386;
	fma.rm.f32 	%f388, %f387, %f376, %f375;
	add.f32 	%f389, %f388, 0fCB40007F;
	neg.f32 	%f390, %f389;
	fma.rn.f32 	%f391, %f385, 0f3FB8AA3B, %f390;
	fma.rn.f32 	%f392, %f385, 0f32A57060, %f391;
	mov.b32 	%r237, %f388;
	shl.b32 	%r238, %r237, 23;
	mov.b32 	%f393, %r238;
	ex2.approx.ftz.f32 	%f394, %f392;
	mul.f32 	%f395, %f394, %f393;
	mul.f32 	%f367, %f41, %f395;
	// begin inline asm
	{  cvt.rn.bf16.f32 %rs52, %f367;}

	// end inline asm
	add.s64 	%rd137, %rd134, %rd3;
	shl.b64 	%rd138, %rd137, 1;
	add.s64 	%rd139, %rd1, %rd138;
	st.global.u16 	[%rd139], %rs52;
	add.s32 	%r239, %r236, %r3;
	cvt.u64.u32 	%rd140, %r239;
	mul.wide.u32 	%rd141, %r239, 2;
	add.s64 	%rd142, %rd4, %rd141;
	ld.global.nc.u16 	%rs53, [%rd142];
	// begin inline asm
	{ cvt.f32.bf16 %f368, %rs53;}

	// end inline asm
	sub.f32 	%f396, %f368, %f20;
	fma.rn.f32 	%f397, %f396, 0f3BBB989D, 0f3F000000;
	cvt.sat.f32.f32 	%f398, %f397;
	fma.rm.f32 	%f399, %f398, %f376, %f375;
	add.f32 	%f400, %f399, 0fCB40007F;
	neg.f32 	%f401, %f400;
	fma.rn.f32 	%f402, %f396, 0f3FB8AA3B, %f401;
	fma.rn.f32 	%f403, %f396, 0f32A57060, %f402;
	mov.b32 	%r240, %f399;
	shl.b32 	%r241, %r240, 23;
	mov.b32 	%f404, %r241;
	ex2.approx.ftz.f32 	%f405, %f403;
	mul.f32 	%f406, %f405, %f404;
	mul.f32 	%f369, %f41, %f406;
	// begin inline asm
	{  cvt.rn.bf16.f32 %rs54, %f369;}

	// end inline asm
	add.s64 	%rd143, %rd140, %rd3;
	shl.b64 	%rd144, %rd143, 1;
	add.s64 	%rd145, %rd1, %rd144;
	st.global.u16 	[%rd145], %rs54;
	add.s32 	%r242, %r239, %r3;
	cvt.u64.u32 	%rd146, %r242;
	mul.wide.u32 	%rd147, %r242, 2;
	add.s64 	%rd148, %rd4, %rd147;
	ld.global.nc.u16 	%rs55, [%rd148];
	// begin inline asm
	{ cvt.f32.bf16 %f370, %rs55;}

	// end inline asm
	sub.f32 	%f407, %f370, %f20;
	fma.rn.f32 	%f408, %f407, 0f3BBB989D, 0f3F000000;
	cvt.sat.f32.f32 	%f409, %f408;
	fma.rm.f32 	%f410, %f409, %f376, %f375;
	add.f32 	%f411, %f410, 0fCB40007F;
	neg.f32 	%f412, %f411;
	fma.rn.f32 	%f413, %f407, 0f3FB8AA3B, %f412;
	fma.rn.f32 	%f414, %f407, 0f32A57060, %f413;
	mov.b32 	%r243, %f410;
	shl.b32 	%r244, %r243, 23;
	mov.b32 	%f415, %r244;
	ex2.approx.ftz.f32 	%f416, %f414;
	mul.f32 	%f417, %f416, %f415;
	mul.f32 	%f371, %f41, %f417;
	// begin inline asm
	{  cvt.rn.bf16.f32 %rs56, %f371;}

	// end inline asm
	add.s64 	%rd149, %rd146, %rd3;
	shl.b64 	%rd150, %rd149, 1;
	add.s64 	%rd151, %rd1, %rd150;
	st.global.u16 	[%rd151], %rs56;
	add.s32 	%r262, %r242, %r3;
	setp.lt.s32 	%p69, %r262, %r58;
	@%p69 bra 	$L__BB11_51;
	bra.uni 	$L__BB11_57;
$L__BB11_52:
	add.s32 	%r201, %r262, %r3;
	max.u32 	%r202, %r58, %r201;
	setp.lt.u32 	%p60, %r201, %r58;
	selp.u32 	%r203, 1, 0, %p60;
	add.s32 	%r204, %r201, %r203;
	sub.s32 	%r205, %r202, %r204;
	div.u32 	%r206, %r205, %r3;
	add.s32 	%r48, %r206, %r203;
	and.b32  	%r207, %r48, 3;
	setp.eq.s32 	%p61, %r207, 3;
	@%p61 bra 	$L__BB11_55;
	add.s32 	%r208, %r48, 1;
	and.b32  	%r209, %r208, 3;
	shl.b64 	%rd93, %rd3, 1;
	add.s64 	%rd28, %rd1, %rd93;
	mul.wide.u32 	%rd157, %r262, 2;
	mul.wide.u32 	%rd30, %r3, 2;
	neg.s32 	%r264, %r209;
	mad.lo.s32 	%r262, %r3, %r209, %r262;
$L__BB11_54:
	.pragma "nounroll";
	add.s64 	%rd94, %rd4, %rd157;
	ld.global.nc.u16 	%rs32, [%rd94];
	// begin inline asm
	{ cvt.f32.bf16 %f270, %rs32;}

	// end inline asm
	add.s64 	%rd95, %rd5, %rd157;
	ld.global.nc.u16 	%rs33, [%rd95];
	// begin inline asm
	{ cvt.f32.bf16 %f271, %rs33;}

	// end inline asm
	add.f32 	%f273, %f270, %f271;
	sub.f32 	%f274, %f273, %f20;
	fma.rn.f32 	%f275, %f274, 0f3BBB989D, 0f3F000000;
	cvt.sat.f32.f32 	%f276, %f275;
	mov.f32 	%f277, 0f4B400001;
	mov.f32 	%f278, 0f437C0000;
	fma.rm.f32 	%f279, %f276, %f278, %f277;
	add.f32 	%f280, %f279, 0fCB40007F;
	neg.f32 	%f281, %f280;
	fma.rn.f32 	%f282, %f274, 0f3FB8AA3B, %f281;
	fma.rn.f32 	%f283, %f274, 0f32A57060, %f282;
	mov.b32 	%r210, %f279;
	shl.b32 	%r211, %r210, 23;
	mov.b32 	%f284, %r211;
	ex2.approx.ftz.f32 	%f285, %f283;
	mul.f32 	%f286, %f285, %f284;
	mul.f32 	%f272, %f41, %f286;
	// begin inline asm
	{  cvt.rn.bf16.f32 %rs34, %f272;}

	// end inline asm
	add.s64 	%rd96, %rd28, %rd157;
	st.global.u16 	[%rd96], %rs34;
	add.s64 	%rd157, %rd157, %rd30;
	add.s32 	%r264, %r264, 1;
	setp.ne.s32 	%p62, %r264, 0;
	@%p62 bra 	$L__BB11_54;
$L__BB11_55:
	setp.lt.u32 	%p63, %r48, 3;
	@%p63 bra 	$L__BB11_57;
$L__BB11_56:
	cvt.u64.u32 	%rd97, %r262;
	mul.wide.u32 	%rd98, %r262, 2;
	add.s64 	%rd99, %rd4, %rd98;
	ld.global.nc.u16 	%rs35, [%rd99];
	// begin inline asm
	{ cvt.f32.bf16 %f287, %rs35;}

	// end inline asm
	add.s64 	%rd100, %rd5, %rd98;
	ld.global.nc.u16 	%rs36, [%rd100];
	// begin inline asm
	{ cvt.f32.bf16 %f288, %rs36;}

	// end inline asm
	add.f32 	%f299, %f287, %f288;
	sub.f32 	%f300, %f299, %f20;
	fma.rn.f32 	%f301, %f300, 0f3BBB989D, 0f3F000000;
	cvt.sat.f32.f32 	%f302, %f301;
	mov.f32 	%f303, 0f4B400001;
	mov.f32 	%f304, 0f437C0000;
	fma.rm.f32 	%f305, %f302, %f304, %f303;
	add.f32 	%f306, %f305, 0fCB40007F;
	neg.f32 	%f307, %f306;
	fma.rn.f32 	%f308, %f300, 0f3FB8AA3B, %f307;
	fma.rn.f32 	%f309, %f300, 0f32A57060, %f308;
	mov.b32 	%r212, %f305;
	shl.b32 	%r213, %r212, 23;
	mov.b32 	%f310, %r213;
	ex2.approx.ftz.f32 	%f311, %f309;
	mul.f32 	%f312, %f311, %f310;
	mul.f32 	%f289, %f41, %f312;
	// begin inline asm
	{  cvt.rn.bf16.f32 %rs37, %f289;}

	// end inline asm
	add.s64 	%rd101, %rd97, %rd3;
	shl.b64 	%rd102, %rd101, 1;
	add.s64 	%rd103, %rd1, %rd102;
	st.global.u16 	[%rd103], %rs37;
	add.s32 	%r214, %r262, %r3;
	cvt.u64.u32 	%rd104, %r214;
	mul.wide.u32 	%rd105, %r214, 2;
	add.s64 	%rd106, %rd4, %rd105;
	ld.global.nc.u16 	%rs38, [%rd106];
	// begin inline asm
	{ cvt.f32.bf16 %f290, %rs38;}

	// end inline asm
	add.s64 	%rd107, %rd5, %rd105;
	ld.global.nc.u16 	%rs39, [%rd107];
	// begin inline asm
	{ cvt.f32.bf16 %f291, %rs39;}

	// end inline asm
	add.f32 	%f313, %f290, %f291;
	sub.f32 	%f314, %f313, %f20;
	fma.rn.f32 	%f315, %f314, 0f3BBB989D, 0f3F000000;
	cvt.sat.f32.f32 	%f316, %f315;
	fma.rm.f32 	%f317, %f316, %f304, %f303;
	add.f32 	%f318, %f317, 0fCB40007F;
	neg.f32 	%f319, %f318;
	fma.rn.f32 	%f320, %f314, 0f3FB8AA3B, %f319;
	fma.rn.f32 	%f321, %f314, 0f32A57060, %f320;
	mov.b32 	%r215, %f317;
	shl.b32 	%r216, %r215, 23;
	mov.b32 	%f322, %r216;
	ex2.approx.ftz.f32 	%f323, %f321;
	mul.f32 	%f324, %f323, %f322;
	mul.f32 	%f292, %f41, %f324;
	// begin inline asm
	{  cvt.rn.bf16.f32 %rs40, %f292;}

	// end inline asm
	add.s64 	%rd108, %rd104, %rd3;
	shl.b64 	%rd109, %rd108, 1;
	add.s64 	%rd110, %rd1, %rd109;
	st.global.u16 	[%rd110], %rs40;
	add.s32 	%r217, %r214, %r3;
	cvt.u64.u32 	%rd111, %r217;
	mul.wide.u32 	%rd112, %r217, 2;
	add.s64 	%rd113, %rd4, %rd112;
	ld.global.nc.u16 	%rs41, [%rd113];
	// begin inline asm
	{ cvt.f32.bf16 %f293, %rs41;}

	// end inline asm
	add.s64 	%rd114, %rd5, %rd112;
	ld.global.nc.u16 	%rs42, [%rd114];
	// begin inline asm
	{ cvt.f32.bf16 %f294, %rs42;}

	// end inline asm
	add.f32 	%f325, %f293, %f294;
	sub.f32 	%f326, %f325, %f20;
	fma.rn.f32 	%f327, %f326, 0f3BBB989D, 0f3F000000;
	cvt.sat.f32.f32 	%f328, %f327;
	fma.rm.f32 	%f329, %f328, %f304, %f303;
	add.f32 	%f330, %f329, 0fCB40007F;
	neg.f32 	%f331, %f330;
	fma.rn.f32 	%f332, %f326, 0f3FB8AA3B, %f331;
	fma.rn.f32 	%f333, %f326, 0f32A57060, %f332;
	mov.b32 	%r218, %f329;
	shl.b32 	%r219, %r218, 23;
	mov.b32 	%f334, %r219;
	ex2.approx.ftz.f32 	%f335, %f333;
	mul.f32 	%f336, %f335, %f334;
	mul.f32 	%f295, %f41, %f336;
	// begin inline asm
	{  cvt.rn.bf16.f32 %rs43, %f295;}

	// end inline asm
	add.s64 	%rd115, %rd111, %rd3;
	shl.b64 	%rd116, %rd115, 1;
	add.s64 	%rd117, %rd1, %rd116;
	st.global.u16 	[%rd117], %rs43;
	add.s32 	%r220, %r217, %r3;
	cvt.u64.u32 	%rd118, %r220;
	mul.wide.u32 	%rd119, %r220, 2;
	add.s64 	%rd120, %rd4, %rd119;
	ld.global.nc.u16 	%rs44, [%rd120];
	// begin inline asm
	{ cvt.f32.bf16 %f296, %rs44;}

	// end inline asm
	add.s64 	%rd121, %rd5, %rd119;
	ld.global.nc.u16 	%rs45, [%rd121];
	// begin inline asm
	{ cvt.f32.bf16 %f297, %rs45;}

	// end inline asm
	add.f32 	%f337, %f296, %f297;
	sub.f32 	%f338, %f337, %f20;
	fma.rn.f32 	%f339, %f338, 0f3BBB989D, 0f3F000000;
	cvt.sat.f32.f32 	%f340, %f339;
	fma.rm.f32 	%f341, %f340, %f304, %f303;
	add.f32 	%f342, %f341, 0fCB40007F;
	neg.f32 	%f343, %f342;
	fma.rn.f32 	%f344, %f338, 0f3FB8AA3B, %f343;
	fma.rn.f32 	%f345, %f338, 0f32A57060, %f344;
	mov.b32 	%r221, %f341;
	shl.b32 	%r222, %r221, 23;
	mov.b32 	%f346, %r222;
	ex2.approx.ftz.f32 	%f347, %f345;
	mul.f32 	%f348, %f347, %f346;
	mul.f32 	%f298, %f41, %f348;
	// begin inline asm
	{  cvt.rn.bf16.f32 %rs46, %f298;}

	// end inline asm
	add.s64 	%rd122, %rd118, %rd3;
	shl.b64 	%rd123, %rd122, 1;
	add.s64 	%rd124, %rd1, %rd123;
	st.global.u16 	[%rd124], %rs46;
	add.s32 	%r262, %r220, %r3;
	setp.lt.s32 	%p64, %r262, %r58;
	@%p64 bra 	$L__BB11_56;
$L__BB11_57:
	ret;

}
	// .globl	_Z25softmax_with_sinks_kernelIfEvPKT_S2_S2_PS0_iiiif
.visible .entry _Z25softmax_with_sinks_kernelIfEvPKT_S2_S2_PS0_iiiif(
	.param .u64 .ptr .align 1 _Z25softmax_with_sinks_kernelIfEvPKT_S2_S2_PS0_iiiif_param_0,
	.param .u64 .ptr .align 1 _Z25softmax_with_sinks_kernelIfEvPKT_S2_S2_PS0_iiiif_param_1,
	.param .u64 .ptr .align 1 _Z25softmax_with_sinks_kernelIfEvPKT_S2_S2_PS0_iiiif_param_2,
	.param .u64 .ptr .align 1 _Z25softmax_with_sinks_kernelIfEvPKT_S2_S2_PS0_iiiif_param_3,
	.param .u32 _Z25softmax_with_sinks_kernelIfEvPKT_S2_S2_PS0_iiiif_param_4,
	.param .u32 _Z25softmax_with_sinks_kernelIfEvPKT_S2_S2_PS0_iiiif_param_5,
	.param .u32 _Z25softmax_with_sinks_kernelIfEvPKT_S2_S2_PS0_iiiif_param_6,
	.param .u32 _Z25softmax_with_sinks_kernelIfEvPKT_S2_S2_PS0_iiiif_param_7,
	.param .f32 _Z25softmax_with_sinks_kernelIfEvPKT_S2_S2_PS0_iiiif_param_8
)
{
	.reg .pred 	%p<70>;
	.reg .b32 	%r<267>;
	.reg .b32 	%f<440>;
	.reg .b64 	%rd<158>;
	// demoted variable
	.shared .align 4 .f32 _ZZ25softmax_with_sinks_kernelIfEvPKT_S2_S2_PS0_iiiifE5s_max;
	// demoted variable
	.shared .align 4 .f32 _ZZ25softmax_with_sinks_kernelIfEvPKT_S2_S2_PS0_iiiifE5s_sum;
	// demoted variable
	.shared .align 4 .b8 _ZZ25softmax_with_sinks_kernelIfEvPKT_S2_S2_PS0_iiiifE10warp_maxes[128];
	// demoted variable
	.shared .align 4 .b8 _ZZ25softmax_with_sinks_kernelIfEvPKT_S2_S2_PS0_iiiifE9warp_sums[128];
	ld.param.u64 	%rd33, [_Z25softmax_with_sinks_kernelIfEvPKT_S2_S2_PS0_iiiif_param_0];
	ld.param.u64 	%rd34, [_Z25softmax_with_sinks_kernelIfEvPKT_S2_S2_PS0_iiiif_param_1];
	ld.param.u64 	%rd35, [_Z25softmax_with_sinks_kernelIfEvPKT_S2_S2_PS0_iiiif_param_2];
	ld.param.u64 	%rd36, [_Z25softmax_with_sinks_kernelIfEvPKT_S2_S2_PS0_iiiif_param_3];
	ld.param.u32 	%r59, [_Z25softmax_with_sinks_kernelIfEvPKT_S2_S2_PS0_iiiif_param_4];
	ld.param.u32 	%r56, [_Z25softmax_with_sinks_kernelIfEvPKT_S2_S2_PS0_iiiif_param_5];
	ld.param.u32 	%r57, [_Z25softmax_with_sinks_kernelIfEvPKT_S2_S2_PS0_iiiif_param_6];
	ld.param.u32 	%r58, [_Z25softmax_with_sinks_kernelIfEvPKT_S2_S2_PS0_iiiif_param_7];
	cvta.to.global.u64 	%rd1, %rd36;
	mov.u32 	%r1, %ctaid.x;
	mul.lo.s32 	%r60, %r56, %r59;
	mul.lo.s32 	%r61, %r60, %r57;
	setp.ge.s32 	%p1, %r1, %r61;
	@%p1 bra 	$L__BB12_57;
	cvta.to.global.u64 	%rd37, %rd35;
	cvta.to.global.u64 	%rd38, %rd34;
	cvta.to.global.u64 	%rd2, %rd33;
	mul.lo.s32 	%r62, %r57, %r56;
	div.s32 	%r63, %r1, %r62;
	div.s32 	%r64, %r1, %r57;
	rem.s32 	%r65, %r64, %r56;
	mul.lo.s32 	%r66, %r64, %r57;
	sub.s32 	%r67, %r1, %r66;
	mad.lo.s32 	%r68, %r63, %r56, %r65;
	mad.lo.s32 	%r69, %r68, %r57, %r67;
	mul.lo.s32 	%r70, %r69, %r58;
	cvt.s64.s32 	%rd3, %r70;
	mul.wide.s32 	%rd39, %r70, 4;
	add.s64 	%rd4, %rd2, %rd39;
	mul.wide.s32 	%rd40, %r65, 4;
	add.s64 	%rd41, %rd38, %rd40;
	ld.global.nc.f32 	%f1, [%rd41];
	mad.lo.s32 	%r71, %r63, %r57, %r67;
	mul.lo.s32 	%r72, %r71, %r58;
	mul.wide.s32 	%rd42, %r72, 4;
	add.s64 	%rd5, %rd37, %rd42;
	mov.u32 	%r262, %tid.x;
	mov.u32 	%r3, %ntid.x;
	setp.ge.s32 	%p2, %r262, %r58;
	mov.f32 	%f425, 0fFF800000;
	@%p2 bra 	$L__BB12_13;
	setp.ne.s64 	%p3, %rd35, 0;
	@%p3 bra 	$L__BB12_8;
	add.s32 	%r85, %r262, %r3;
	max.u32 	%r86, %r58, %r85;
	setp.lt.u32 	%p9, %r85, %r58;
	selp.u32 	%r87, 1, 0, %p9;
	add.s32 	%r88, %r85, %r87;
	sub.s32 	%r89, %r86, %r88;
	div.u32 	%r90, %r89, %r3;
	add.s32 	%r4, %r90, %r87;
	and.b32  	%r91, %r4, 3;
	setp.eq.s32 	%p10, %r91, 3;
	mov.f32 	%f425, 0fFF800000;
	mov.u32 	%r247, %r262;
	@%p10 bra 	$L__BB12_6;
	shl.b64 	%rd57, %rd3, 2;
	mul.wide.u32 	%rd58, %r262, 4;
	add.s64 	%rd59, %rd57, %rd58;
	add.s64 	%rd152, %rd2, %rd59;
	mul.wide.u32 	%rd7, %r3, 4;
	add.s32 	%r92, %r4, 1;
	and.b32  	%r93, %r92, 3;
	neg.s32 	%r245, %r93;
	mov.f32 	%f425, 0fFF800000;
	mov.u32 	%r247, %r262;
$L__BB12_5:
	.pragma "nounroll";
	ld.global.nc.f32 	%f67, [%rd152];
	max.f32 	%f425, %f425, %f67;
	add.s32 	%r247, %r247, %r3;
	add.s64 	%rd152, %rd152, %rd7;
	add.s32 	%r245, %r245, 1;
	setp.ne.s32 	%p11, %r245, 0;
	@%p11 bra 	$L__BB12_5;
$L__BB12_6:
	setp.lt.u32 	%p12, %r4, 3;
	@%p12 bra 	$L__BB12_13;
$L__BB12_7:
	mul.wide.u32 	%rd60, %r247, 4;
	add.s64 	%rd61, %rd4, %rd60;
	ld.global.nc.f32 	%f68, [%rd61];
	max.f32 	%f69, %f425, %f68;
	add.s32 	%r94, %r247, %r3;
	mul.wide.u32 	%rd62, %r94, 4;
	add.s64 	%rd63, %rd4, %rd62;
	ld.global.nc.f32 	%f70, [%rd63];
	max.f32 	%f71, %f69, %f70;
	add.s32 	%r95, %r94, %r3;
	mul.wide.u32 	%rd64, %r95, 4;
	add.s64 	%rd65, %rd4, %rd64;
	ld.global.nc.f32 	%f72, [%rd65];
	max.f32 	%f73, %f71, %f72;
	add.s32 	%r96, %r95, %r3;
	mul.wide.u32 	%rd66, %r96, 4;
	add.s64 	%rd67, %rd4, %rd66;
	ld.global.nc.f32 	%f74, [%rd67];
	max.f32 	%f425, %f73, %f74;
	add.s32 	%r247, %r96, %r3;
	setp.lt.s32 	%p13, %r247, %r58;
	@%p13 bra 	$L__BB12_7;
	bra.uni 	$L__BB12_13;
$L__BB12_8:
	add.s32 	%r73, %r262, %r3;
	max.u32 	%r74, %r58, %r73;
	setp.lt.u32 	%p4, %r73, %r58;
	selp.u32 	%r75, 1, 0, %p4;
	add.s32 	%r76, %r73, %r75;
	sub.s32 	%r77, %r74, %r76;
	div.u32 	%r78, %r77, %r3;
	add.s32 	%r13, %r78, %r75;
	and.b32  	%r79, %r13, 3;
	setp.eq.s32 	%p5, %r79, 3;
	mov.f32 	%f425, 0fFF800000;
	mov.u32 	%r251, %r262;
	@%p5 bra 	$L__BB12_11;
	mul.wide.u32 	%rd153, %r262, 4;
	mul.wide.u32 	%rd11, %r3, 4;
	add.s32 	%r80, %r13, 1;
	and.b32  	%r81, %r80, 3;
	neg.s32 	%r249, %r81;
	mov.f32 	%f425, 0fFF800000;
	mov.u32 	%r251, %r262;
$L__BB12_10:
	.pragma "nounroll";
	add.s64 	%rd43, %rd4, %rd153;
	ld.global.nc.f32 	%f46, [%rd43];
	add.s64 	%rd44, %rd5, %rd153;
	ld.global.nc.f32 	%f47, [%rd44];
	add.f32 	%f48, %f46, %f47;
	max.f32 	%f425, %f425, %f48;
	add.s32 	%r251, %r251, %r3;
	add.s64 	%rd153, %rd153, %rd11;
	add.s32 	%r249, %r249, 1;
	setp.ne.s32 	%p6, %r249, 0;
	@%p6 bra 	$L__BB12_10;
$L__BB12_11:
	setp.lt.u32 	%p7, %r13, 3;
	@%p7 bra 	$L__BB12_13;
$L__BB12_12:
	mul.wide.u32 	%rd45, %r251, 4;
	add.s64 	%rd46, %rd4, %rd45;
	ld.global.nc.f32 	%f49, [%rd46];
	add.s64 	%rd47, %rd5, %rd45;
	ld.global.nc.f32 	%f50, [%rd47];
	add.f32 	%f51, %f49, %f50;
	max.f32 	%f52, %f425, %f51;
	add.s32 	%r82, %r251, %r3;
	mul.wide.u32 	%rd48, %r82, 4;
	add.s64 	%rd49, %rd4, %rd48;
	ld.global.nc.f32 	%f53, [%rd49];
	add.s64 	%rd50, %rd5, %rd48;
	ld.global.nc.f32 	%f54, [%rd50];
	add.f32 	%f55, %f53, %f54;
	max.f32 	%f56, %f52, %f55;
	add.s32 	%r83, %r82, %r3;
	mul.wide.u32 	%rd51, %r83, 4;
	add.s64 	%rd52, %rd4, %rd51;
	ld.global.nc.f32 	%f57, [%rd52];
	add.s64 	%rd53, %rd5, %rd51;
	ld.global.nc.f32 	%f58, [%rd53];
	add.f32 	%f59, %f57, %f58;
	max.f32 	%f60, %f56, %f59;
	add.s32 	%r84, %r83, %r3;
	mul.wide.u32 	%rd54, %r84, 4;
	add.s64 	%rd55, %rd4, %rd54;
	ld.global.nc.f32 	%f61, [%rd55];
	add.s64 	%rd56, %rd5, %rd54;
	ld.global.nc.f32 	%f62, [%rd56];
	add.f32 	%f63, %f61, %f62;
	max.f32 	%f425, %f60, %f63;
	add.s32 	%r251, %r84, %r3;
	setp.lt.s32 	%p8, %r251, %r58;
	@%p8 bra 	$L__BB12_12;
$L__BB12_13:
	setp.eq.s32 	%p14, %r262, 0;
	max.f32 	%f75, %f425, %f1;
	selp.f32 	%f76, %f75, %f425, %p14;
	mov.b32 	%r97, %f76;
	shfl.sync.down.b32	%r98|%p15, %r97, 16, 31, -1;
	mov.b32 	%f77, %r98;
	max.f32 	%f78, %f76, %f77;
	mov.b32 	%r99, %f78;
	shfl.sync.down.b32	%r100|%p16, %r99, 8, 31, -1;
	mov.b32 	%f79, %r100;
	max.f32 	%f80, %f78, %f79;
	mov.b32 	%r101, %f80;
	shfl.sync.down.b32	%r102|%p17, %r101, 4, 31, -1;
	mov.b32 	%f81, %r102;
	max.f32 	%f82, %f80, %f81;
	mov.b32 	%r103, %f82;
	shfl.sync.down.b32	%r104|%p18, %r103, 2, 31, -1;
	mov.b32 	%f83, %r104;
	max.f32 	%f84, %f82, %f83;
	mov.b32 	%r105, %f84;
	shfl.sync.down.b32	%r106|%p19, %r105, 1, 31, -1;
	mov.b32 	%f85, %r106;
	max.f32 	%f427, %f84, %f85;
	setp.lt.u32 	%p20, %r3, 33;
	@%p20 bra 	$L__BB12_20;
	and.b32  	%r107, %r262, 31;
	setp.ne.s32 	%p21, %r107, 0;
	@%p21 bra 	$L__BB12_16;
	shr.u32 	%r108, %r262, 3;
	mov.u32 	%r109, _ZZ25softmax_with_sinks_kernelIfEvPKT_S2_S2_PS0_iiiifE10warp_maxes;
	add.s32 	%r110, %r109, %r108;
	st.shared.f32 	[%r110], %f427;
$L__BB12_16:
	bar.sync 	0;
	setp.gt.u32 	%p22, %r262, 31;
	@%p22 bra 	$L__BB12_22;
	add.s32 	%r111, %r3, 31;
	shr.u32 	%r112, %r111, 5;
	setp.ge.u32 	%p23, %r262, %r112;
	mov.f32 	%f426, 0fFF800000;
	@%p23 bra 	$L__BB12_19;
	shl.b32 	%r113, %r262, 2;
	mov.u32 	%r114, _ZZ25softmax_with_sinks_kernelIfEvPKT_S2_S2_PS0_iiiifE10warp_maxes;
	add.s32 	%r115, %r114, %r113;
	ld.shared.f32 	%f426, [%r115];
$L__BB12_19:
	mov.b32 	%r116, %f426;
	shfl.sync.down.b32	%r117|%p24, %r116, 16, 31, -1;
	mov.b32 	%f87, %r117;
	max.f32 	%f88, %f426, %f87;
	mov.b32 	%r118, %f88;
	shfl.sync.down.b32	%r119|%p25, %r118, 8, 31, -1;
	mov.b32 	%f89, %r119;
	max.f32 	%f90, %f88, %f89;
	mov.b32 	%r120, %f90;
	shfl.sync.down.b32	%r121|%p26, %r120, 4, 31, -1;
	mov.b32 	%f91, %r121;
	max.f32 	%f92, %f90, %f91;
	mov.b32 	%r122, %f92;
	shfl.sync.down.b32	%r123|%p27, %r122, 2, 31, -1;
	mov.b32 	%f93, %r123;
	max.f32 	%f94, %f92, %f93;
	mov.b32 	%r124, %f94;
	shfl.sync.down.b32	%r125|%p28, %r124, 1, 31, -1;
	mov.b32 	%f95, %r125;
	max.f32 	%f427, %f94, %f95;
$L__BB12_20:
	setp.ne.s32 	%p29, %r262, 0;
	@%p29 bra 	$L__BB12_22;
	st.shared.f32 	[_ZZ25softmax_with_sinks_kernelIfEvPKT_S2_S2_PS0_iiiifE5s_max], %f427;
$L__BB12_22:
	setp.ge.s32 	%p30, %r262, %r58;
	bar.sync 	0;
	mov.f32 	%f436, 0f00000000;
	ld.shared.f32 	%f20, [_ZZ25softmax_with_sinks_kernelIfEvPKT_S2_S2_PS0_iiiifE5s_max];
	@%p30 bra 	$L__BB12_34;
	setp.ne.s64 	%p31, %rd35, 0;
	@%p31 bra 	$L__BB12_29;
	add.s32 	%r148, %r262, %r3;
	max.u32 	%r149, %r58, %r148;
	setp.lt.u32 	%p37, %r148, %r58;
	selp.u32 	%r150, 1, 0, %p37;
	add.s32 	%r151, %r148, %r150;
	sub.s32 	%r152, %r149, %r151;
	div.u32 	%r153, %r152, %r3;
	add.s32 	%r22, %r153, %r150;
	and.b32  	%r154, %r22, 3;
	setp.eq.s32 	%p38, %r154, 3;
	mov.f32 	%f436, 0f00000000;
	mov.u32 	%r255, %r262;
	@%p38 bra 	$L__BB12_27;
	shl.b64 	%rd82, %rd3, 2;
	mul.wide.u32 	%rd83, %r262, 4;
	add.s64 	%rd84, %rd82, %rd83;
	add.s64 	%rd154, %rd2, %rd84;
	mul.wide.u32 	%rd15, %r3, 4;
	add.s32 	%r155, %r22, 1;
	and.b32  	%r156, %r155, 3;
	neg.s32 	%r253, %r156;
	mov.f32 	%f436, 0f00000000;
	mov.u32 	%r255, %r262;
$L__BB12_26:
	.pragma "nounroll";
	ld.global.nc.f32 	%f175, [%rd154];
	sub.f32 	%f176, %f175, %f20;
	fma.rn.f32 	%f177, %f176, 0f3BBB989D, 0f3F000000;
	cvt.sat.f32.f32 	%f178, %f177;
	mov.f32 	%f179, 0f4B400001;
	mov.f32 	%f180, 0f437C0000;
	fma.rm.f32 	%f181, %f178, %f180, %f179;
	add.f32 	%f182, %f181, 0fCB40007F;
	neg.f32 	%f183, %f182;
	fma.rn.f32 	%f184, %f176, 0f3FB8AA3B, %f183;
	fma.rn.f32 	%f185, %f176, 0f32A57060, %f184;
	mov.b32 	%r157, %f181;
	shl.b32 	%r158, %r157, 23;
	mov.b32 	%f186, %r158;
	ex2.approx.ftz.f32 	%f187, %f185;
	fma.rn.f32 	%f436, %f187, %f186, %f436;
	add.s32 	%r255, %r255, %r3;
	add.s64 	%rd154, %rd154, %rd15;
	add.s32 	%r253, %r253, 1;
	setp.ne.s32 	%p39, %r253, 0;
	@%p39 bra 	$L__BB12_26;
$L__BB12_27:
	setp.lt.u32 	%p40, %r22, 3;
	@%p40 bra 	$L__BB12_34;
$L__BB12_28:
	mul.wide.u32 	%rd85, %r255, 4;
	add.s64 	%rd86, %rd4, %rd85;
	ld.global.nc.f32 	%f188, [%rd86];
	sub.f32 	%f189, %f188, %f20;
	fma.rn.f32 	%f190, %f189, 0f3BBB989D, 0f3F000000;
	cvt.sat.f32.f32 	%f191, %f190;
	mov.f32 	%f192, 0f4B400001;
	mov.f32 	%f193, 0f437C0000;
	fma.rm.f32 	%f194, %f191, %f193, %f192;
	add.f32 	%f195, %f194, 0fCB40007F;
	neg.f32 	%f196, %f195;
	fma.rn.f32 	%f197, %f189, 0f3FB8AA3B, %f196;
	fma.rn.f32 	%f198, %f189, 0f32A57060, %f197;
	mov.b32 	%r159, %f194;
	shl.b32 	%r160, %r159, 23;
	mov.b32 	%f199, %r160;
	ex2.approx.ftz.f32 	%f200, %f198;
	fma.rn.f32 	%f201, %f200, %f199, %f436;
	add.s32 	%r161, %r255, %r3;
	mul.wide.u32 	%rd87, %r161, 4;
	add.s64 	%rd88, %rd4, %rd87;
	ld.global.nc.f32 	%f202, [%rd88];
	sub.f32 	%f203, %f202, %f20;
	fma.rn.f32 	%f204, %f203, 0f3BBB989D, 0f3F000000;
	cvt.sat.f32.f32 	%f205, %f204;
	fma.rm.f32 	%f206, %f205, %f193, %f192;
	add.f32 	%f207, %f206, 0fCB40007F;
	neg.f32 	%f208, %f207;
	fma.rn.f32 	%f209, %f203, 0f3FB8AA3B, %f208;
	fma.rn.f32 	%f210, %f203, 0f32A57060, %f209;
	mov.b32 	%r162, %f206;
	shl.b32 	%r163, %r162, 23;
	mov.b32 	%f211, %r163;
	ex2.approx.ftz.f32 	%f212, %f210;
	fma.rn.f32 	%f213, %f212, %f211, %f201;
	add.s32 	%r164, %r161, %r3;
	mul.wide.u32 	%rd89, %r164, 4;
	add.s64 	%rd90, %rd4, %rd89;
	ld.global.nc.f32 	%f214, [%rd90];
	sub.f32 	%f215, %f214, %f20;
	fma.rn.f32 	%f216, %f215, 0f3BBB989D, 0f3F000000;
	cvt.sat.f32.f32 	%f217, %f216;
	fma.rm.f32 	%f218, %f217, %f193, %f192;
	add.f32 	%f219, %f218, 0fCB40007F;
	neg.f32 	%f220, %f219;
	fma.rn.f32 	%f221, %f215, 0f3FB8AA3B, %f220;
	fma.rn.f32 	%f222, %f215, 0f32A57060, %f221;
	mov.b32 	%r165, %f218;
	shl.b32 	%r166, %r165, 23;
	mov.b32 	%f223, %r166;
	ex2.approx.ftz.f32 	%f224, %f222;
	fma.rn.f32 	%f225, %f224, %f223, %f213;
	add.s32 	%r167, %r164, %r3;
	mul.wide.u32 	%rd91, %r167, 4;
	add.s64 	%rd92, %rd4, %rd91;
	ld.global.nc.f32 	%f226, [%rd92];
	sub.f32 	%f227, %f226, %f20;
	fma.rn.f32 	%f228, %f227, 0f3BBB989D, 0f3F000000;
	cvt.sat.f32.f32 	%f229, %f228;
	fma.rm.f32 	%f230, %f229, %f193, %f192;
	add.f32 	%f231, %f230, 0fCB40007F;
	neg.f32 	%f232, %f231;
	fma.rn.f32 	%f233, %f227, 0f3FB8AA3B, %f232;
	fma.rn.f32 	%f234, %f227, 0f32A57060, %f233;
	mov.b32 	%r168, %f230;
	shl.b32 	%r169, %r168, 23;
	mov.b32 	%f235, %r169;
	ex2.approx.ftz.f32 	%f236, %f234;
	fma.rn.f32 	%f436, %f236, %f235, %f225;
	add.s32 	%r255, %r167, %r3;
	setp.lt.s32 	%p41, %r255, %r58;
	@%p41 bra 	$L__BB12_28;
	bra.uni 	$L__BB12_34;
$L__BB12_29:
	add.s32 	%r126, %r262, %r3;
	max.u32 	%r127, %r58, %r126;
	setp.lt.u32 	%p32, %r126, %r58;
	selp.u32 	%r128, 1, 0, %p32;
	add.s32 	%r129, %r126, %r128;
	sub.s32 	%r130, %r127, %r129;
	div.u32 	%r131, %r130, %r3;
	add.s32 	%r31, %r131, %r128;
	and.b32  	%r132, %r31, 3;
	setp.eq.s32 	%p33, %r132, 3;
	mov.f32 	%f436, 0f00000000;
	mov.u32 	%r259, %r262;
	@%p33 bra 	$L__BB12_32;
	mul.wide.u32 	%rd155, %r262, 4;
	mul.wide.u32 	%rd19, %r3, 4;
	add.s32 	%r133, %r31, 1;
	and.b32  	%r134, %r133, 3;
	neg.s32 	%r257, %r134;
	mov.f32 	%f436, 0f00000000;
	mov.u32 	%r259, %r262;
$L__BB12_31:
	.pragma "nounroll";
	add.s64 	%rd68, %rd4, %rd155;
	ld.global.nc.f32 	%f100, [%rd68];
	add.s64 	%rd69, %rd5, %rd155;
	ld.global.nc.f32 	%f101, [%rd69];
	add.f32 	%f102, %f100, %f101;
	sub.f32 	%f103, %f102, %f20;
	fma.rn.f32 	%f104, %f103, 0f3BBB989D, 0f3F000000;
	cvt.sat.f32.f32 	%f105, %f104;
	mov.f32 	%f106, 0f4B400001;
	mov.f32 	%f107, 0f437C0000;
	fma.rm.f32 	%f108, %f105, %f107, %f106;
	add.f32 	%f109, %f108, 0fCB40007F;
	neg.f32 	%f110, %f109;
	fma.rn.f32 	%f111, %f103, 0f3FB8AA3B, %f110;
	fma.rn.f32 	%f112, %f103, 0f32A57060, %f111;
	mov.b32 	%r135, %f108;
	shl.b32 	%r136, %r135, 23;
	mov.b32 	%f113, %r136;
	ex2.approx.ftz.f32 	%f114, %f112;
	fma.rn.f32 	%f436, %f114, %f113, %f436;
	add.s32 	%r259, %r259, %r3;
	add.s64 	%rd155, %rd155, %rd19;
	add.s32 	%r257, %r257, 1;
	setp.ne.s32 	%p34, %r257, 0;
	@%p34 bra 	$L__BB12_31;
$L__BB12_32:
	setp.lt.u32 	%p35, %r31, 3;
	@%p35 bra 	$L__BB12_34;
$L__BB12_33:
	mul.wide.u32 	%rd70, %r259, 4;
	add.s64 	%rd71, %rd4, %rd70;
	ld.global.nc.f32 	%f115, [%rd71];
	add.s64 	%rd72, %rd5, %rd70;
	ld.global.nc.f32 	%f116, [%rd72];
	add.f32 	%f117, %f115, %f116;
	sub.f32 	%f118, %f117, %f20;
	fma.rn.f32 	%f119, %f118, 0f3BBB989D, 0f3F000000;
	cvt.sat.f32.f32 	%f120, %f119;
	mov.f32 	%f121, 0f4B400001;
	mov.f32 	%f122, 0f437C0000;
	fma.rm.f32 	%f123, %f120, %f122, %f121;
	add.f32 	%f124, %f123, 0fCB40007F;
	neg.f32 	%f125, %f124;
	fma.rn.f32 	%f126, %f118, 0f3FB8AA3B, %f125;
	fma.rn.f32 	%f127, %f118, 0f32A57060, %f126;
	mov.b32 	%r137, %f123;
	shl.b32 	%r138, %r137, 23;
	mov.b32 	%f128, %r138;
	ex2.approx.ftz.f32 	%f129, %f127;
	fma.rn.f32 	%f130, %f129, %f128, %f436;
	add.s32 	%r139, %r259, %r3;
	mul.wide.u32 	%rd73, %r139, 4;
	add.s64 	%rd74, %rd4, %rd73;
	ld.global.nc.f32 	%f131, [%rd74];
	add.s64 	%rd75, %rd5, %rd73;
	ld.global.nc.f32 	%f132, [%rd75];
	add.f32 	%f133, %f131, %f132;
	sub.f32 	%f134, %f133, %f20;
	fma.rn.f32 	%f135, %f134, 0f3BBB989D, 0f3F000000;
	cvt.sat.f32.f32 	%f136, %f135;
	fma.rm.f32 	%f137, %f136, %f122, %f121;
	add.f32 	%f138, %f137, 0fCB40007F;
	neg.f32 	%f139, %f138;
	fma.rn.f32 	%f140, %f134, 0f3FB8AA3B, %f139;
	fma.rn.f32 	%f141, %f134, 0f32A57060, %f140;
	mov.b32 	%r140, %f137;
	shl.b32 	%r141, %r140, 23;
	mov.b32 	%f142, %r141;
	ex2.approx.ftz.f32 	%f143, %f141;
	fma.rn.f32 	%f144, %f143, %f142, %f130;
	add.s32 	%r142, %r139, %r3;
	mul.wide.u32 	%rd76, %r142, 4;
	add.s64 	%rd77, %rd4, %rd76;
	ld.global.nc.f32 	%f145, [%rd77];
	add.s64 	%rd78, %rd5, %rd76;
	ld.global.nc.f32 	%f146, [%rd78];
	add.f32 	%f147, %f145, %f146;
	sub.f32 	%f148, %f147, %f20;
	fma.rn.f32 	%f149, %f148, 0f3BBB989D, 0f3F000000;
	cvt.sat.f32.f32 	%f150, %f149;
	fma.rm.f32 	%f151, %f150, %f122, %f121;
	add.f32 	%f152, %f151, 0fCB40007F;
	neg.f32 	%f153, %f152;
	fma.rn.f32 	%f154, %f148, 0f3FB8AA3B, %f153;
	fma.rn.f32 	%f155, %f148, 0f32A57060, %f154;
	mov.b32 	%r143, %f151;
	shl.b32 	%r144, %r143, 23;
	mov.b32 	%f156, %r144;
	ex2.approx.ftz.f32 	%f157, %f155;
	fma.rn.f32 	%f158, %f157, %f156, %f144;
	add.s32 	%r145, %r142, %r3;
	mul.wide.u32 	%rd79, %r145, 4;
	add.s64 	%rd80, %rd4, %rd79;
	ld.global.nc.f32 	%f159, [%rd80];
	add.s64 	%rd81, %rd5, %rd79;
	ld.global.nc.f32 	%f160, [%rd81];
	add.f32 	%f161, %f159, %f160;
	sub.f32 	%f162, %f161, %f20;
	fma.rn.f32 	%f163, %f162, 0f3BBB989D, 0f3F000000;
	cvt.sat.f32.f32 	%f164, %f163;
	fma.rm.f32 	%f165, %f164, %f122, %f121;
	add.f32 	%f166, %f165, 0fCB40007F;
	neg.f32 	%f167, %f166;
	fma.rn.f32 	%f168, %f162, 0f3FB8AA3B, %f167;
	fma.rn.f32 	%f169, %f162, 0f32A57060, %f168;
	mov.b32 	%r146, %f165;
	shl.b32 	%r147, %r146, 23;
	mov.b32 	%f170, %r147;
	ex2.approx.ftz.f32 	%f171, %f169;
	fma.rn.f32 	%f436, %f171, %f170, %f158;
	add.s32 	%r259, %r145, %r3;
	setp.lt.s32 	%p36, %r259, %r58;
	@%p36 bra 	$L__BB12_33;
$L__BB12_34:
	setp.ne.s32 	%p42, %r262, 0;
	@%p42 bra 	$L__BB12_36;
	sub.f32 	%f237, %f1, %f20;
	fma.rn.f32 	%f238, %f237, 0f3BBB989D, 0f3F000000;
	cvt.sat.f32.f32 	%f239, %f238;
	mov.f32 	%f240, 0f4B400001;
	mov.f32 	%f241, 0f437C0000;
	fma.rm.f32 	%f242, %f239, %f241, %f240;
	add.f32 	%f243, %f242, 0fCB40007F;
	neg.f32 	%f244, %f243;
	fma.rn.f32 	%f245, %f237, 0f3FB8AA3B, %f244;
	fma.rn.f32 	%f246, %f237, 0f32A57060, %f245;
	mov.b32 	%r170, %f242;
	shl.b32 	%r171, %r170, 23;
	mov.b32 	%f247, %r171;
	ex2.approx.ftz.f32 	%f248, %f246;
	fma.rn.f32 	%f436, %f248, %f247, %f436;
$L__BB12_36:
	setp.lt.u32 	%p43, %r3, 33;
	mov.b32 	%r172, %f436;
	shfl.sync.down.b32	%r173|%p44, %r172, 16, 31, -1;
	mov.b32 	%f249, %r173;
	add.f32 	%f250, %f436, %f249;
	mov.b32 	%r174, %f250;
	shfl.sync.down.b32	%r175|%p45, %r174, 8, 31, -1;
	mov.b32 	%f251, %r175;
	add.f32 	%f252, %f250, %f251;
	mov.b32 	%r176, %f252;
	shfl.sync.down.b32	%r177|%p46, %r176, 4, 31, -1;
	mov.b32 	%f253, %r177;
	add.f32 	%f254, %f252, %f253;
	mov.b32 	%r178, %f254;
	shfl.sync.down.b32	%r179|%p47, %r178, 2, 31, -1;
	mov.b32 	%f255, %r179;
	add.f32 	%f256, %f254, %f255;
	mov.b32 	%r180, %f256;
	shfl.sync.down.b32	%r181|%p48, %r180, 1, 31, -1;
	mov.b32 	%f257, %r181;
	add.f32 	%f439, %f256, %f257;
	@%p43 bra 	$L__BB12_43;
	and.b32  	%r182, %r262, 31;
	setp.ne.s32 	%p49, %r182, 0;
	@%p49 bra 	$L__BB12_39;
	shr.u32 	%r183, %r262, 3;
	mov.u32 	%r184, _ZZ25softmax_with_sinks_kernelIfEvPKT_S2_S2_PS0_iiiifE9warp_sums;
	add.s32 	%r185, %r184, %r183;
	st.shared.f32 	[%r185], %f439;
$L__BB12_39:
	bar.sync 	0;
	setp.gt.u32 	%p50, %r262, 31;
	@%p50 bra 	$L__BB12_45;
	add.s32 	%r186, %r3, 31;
	shr.u32 	%r187, %r186, 5;
	setp.ge.u32 	%p51, %r262, %r187;
	mov.f32 	%f438, 0f00000000;
	@%p51 bra 	$L__BB12_42;
	shl.b32 	%r188, %r262, 2;
	mov.u32 	%r189, _ZZ25softmax_with_sinks_kernelIfEvPKT_S2_S2_PS0_iiiifE9warp_sums;
	add.s32 	%r190, %r189, %r188;
	ld.shared.f32 	%f438, [%r190];
$L__BB12_42:
	mov.b32 	%r191, %f438;
	shfl.sync.down.b32	%r192|%p52, %r191, 16, 31, -1;
	mov.b32 	%f259, %r192;
	add.f32 	%f260, %f438, %f259;
	mov.b32 	%r193, %f260;
	shfl.sync.down.b32	%r194|%p53, %r193, 8, 31, -1;
	mov.b32 	%f261, %r194;
	add.f32 	%f262, %f260, %f261;
	mov.b32 	%r195, %f262;
	shfl.sync.down.b32	%r196|%p54, %r195, 4, 31, -1;
	mov.b32 	%f263, %r196;
	add.f32 	%f264, %f262, %f263;
	mov.b32 	%r197, %f264;
	shfl.sync.down.b32	%r198|%p55, %r197, 2, 31, -1;
	mov.b32 	%f265, %r198;
	add.f32 	%f266, %f264, %f265;
	mov.b32 	%r199, %f266;
	shfl.sync.down.b32	%r200|%p56, %r199, 1, 31, -1;
	mov.b32 	%f267, %r200;
	add.f32 	%f439, %f266, %f267;
$L__BB12_43:
	setp.ne.s32 	%p57, %r262, 0;
	@%p57 bra 	$L__BB12_45;
	st.shared.f32 	[_ZZ25softmax_with_sinks_kernelIfEvPKT_S2_S2_PS0_iiiifE5s_sum], %f439;
$L__BB12_45:
	setp.ge.s32 	%p58, %r262, %r58;
	bar.sync 	0;
	ld.shared.f32 	%f268, [_ZZ25softmax_with_sinks_kernelIfEvPKT_S2_S2_PS0_iiiifE5s_sum];
	rcp.rn.f32 	%f41, %f268;
	@%p58 bra 	$L__BB12_57;
	setp.ne.s64 	%p59, %rd35, 0;
	@%p59 bra 	$L__BB12_52;
	add.s32 	%r223, %r262, %r3;
	max.u32 	%r224, %r58, %r223;
	setp.lt.u32 	%p65, %r223, %r58;
	selp.u32 	%r225, 1, 0, %p65;
	add.s32 	%r226, %r223, %r225;
	sub.s32 	%r227, %r224, %r226;
	div.u32 	%r228, %r227, %r3;
	add.s32 	%r40, %r228, %r225;
	and.b32  	%r229, %r40, 3;
	setp.eq.s32 	%p66, %r229, 3;
	@%p66 bra 	$L__BB12_50;
	add.s32 	%r230, %r40, 1;
	and.b32  	%r231, %r230, 3;
	mul.wide.u32 	%rd125, %r262, 4;
	add.s64 	%rd22, %rd1, %rd125;
	shl.b64 	%rd156, %rd3, 2;
	mul.wide.u32 	%rd24, %r3, 4;
	add.s64 	%rd25, %rd2, %rd125;
	neg.s32 	%r261, %r231;
	mad.lo.s32 	%r262, %r3, %r231, %r262;
$L__BB12_49:
	.pragma "nounroll";
	add.s64 	%rd126, %rd25, %rd156;
	ld.global.nc.f32 	%f348, [%rd126];
	sub.f32 	%f349, %f348, %f20;
	fma.rn.f32 	%f350, %f349, 0f3BBB989D, 0f3F000000;
	cvt.sat.f32.f32 	%f351, %f350;
	mov.f32 	%f352, 0f4B400001;
	mov.f32 	%f353, 0f437C0000;
	fma.rm.f32 	%f354, %f351, %f353, %f352;
	add.f32 	%f355, %f354, 0fCB40007F;
	neg.f32 	%f356, %f355;
	fma.rn.f32 	%f357, %f349, 0f3FB8AA3B, %f356;
	fma.rn.f32 	%f358, %f349, 0f32A57060, %f357;
	mov.b32 	%r232, %f354;
	shl.b32 	%r233, %r232, 23;
	mov.b32 	%f359, %r233;
	ex2.approx.ftz.f32 	%f360, %f358;
	mul.f32 	%f361, %f360, %f359;
	mul.f32 	%f362, %f41, %f361;
	add.s64 	%rd127, %rd22, %rd156;
	st.global.f32 	[%rd127], %f362;
	add.s64 	%rd156, %rd156, %rd24;
	add.s32 	%r261, %r261, 1;
	setp.ne.s32 	%p67, %r261, 0;
	@%p67 bra 	$L__BB12_49;
$L__BB12_50:
	setp.lt.u32 	%p68, %r40, 3;
	@%p68 bra 	$L__BB12_57;
$L__BB12_51:
	cvt.u64.u32 	%rd128, %r262;
	mul.wide.u32 	%rd129, %r262, 4;
	add.s64 	%rd130, %rd4, %rd129;
	ld.global.nc.f32 	%f363, [%rd130];
	sub.f32 	%f364, %f363, %f20;
	fma.rn.f32 	%f365, %f364, 0f3BBB989D, 0f3F000000;
	cvt.sat.f32.f32 	%f366, %f365;
	mov.f32 	%f367, 0f4B400001;
	mov.f32 	%f368, 0f437C0000;
	fma.rm.f32 	%f369, %f366, %f368, %f367;
	add.f32 	%f370, %f369, 0fCB40007F;
	neg.f32 	%f371, %f370;
	fma.rn.f32 	%f372, %f364, 0f3FB8AA3B, %f371;
	fma.rn.f32 	%f373, %f364, 0f32A57060, %f372;
	mov.b32 	%r234, %f369;
	shl.b32 	%r235, %r234, 23;
	mov.b32 	%f374, %r235;
	ex2.approx.ftz.f32 	%f375, %f373;
	mul.f32 	%f376, %f375, %f374;
	mul.f32 	%f377, %f41, %f376;
	add.s64 	%rd131, %rd128, %rd3;
	shl.b64 	%rd132, %rd131, 2;
	add.s64 	%rd133, %rd1, %rd132;
	st.global.f32 	[%rd133], %f377;
	add.s32 	%r236, %r262, %r3;
	cvt.u64.u32 	%rd134, %r236;
	mul.wide.u32 	%rd135, %r236, 4;
	add.s64 	%rd136, %rd4, %rd135;
	ld.global.nc.f32 	%f378, [%rd136];
	sub.f32 	%f379, %f378, %f20;
	fma.rn.f32 	%f380, %f379, 0f3BBB989D, 0f3F000000;
	cvt.sat.f32.f32 	%f381, %f380;
	fma.rm.f32 	%f382, %f381, %f368, %f367;
	add.f32 	%f383, %f382, 0fCB40007F;
	neg.f32 	%f384, %f383;
	fma.rn.f32 	%f385, %f379, 0f3FB8AA3B, %f384;
	fma.rn.f32 	%f386, %f379, 0f32A57060, %f385;
	mov.b32 	%r237, %f382;
	shl.b32 	%r238, %r237, 23;
	mov.b32 	%f387, %r238;
	ex2.approx.ftz.f32 	%f388, %f386;
	mul.f32 	%f389, %f388, %f387;
	mul.f32 	%f390, %f41, %f389;
	add.s64 	%rd137, %rd134, %rd3;
	shl.b64 	%rd138, %rd137, 2;
	add.s64 	%rd139, %rd1, %rd138;
	st.global.f32 	[%rd139], %f390;
	add.s32 	%r239, %r236, %r3;
	cvt.u64.u32 	%rd140, %r239;
	mul.wide.u32 	%rd141, %r239, 4;
	add.s64 	%rd142, %rd4, %rd141;
	ld.global.nc.f32 	%f391, [%rd142];
	sub.f32 	%f392, %f391, %f20;
	fma.rn.f32 	%f393, %f392, 0f3BBB989D, 0f3F000000;
	cvt.sat.f32.f32 	%f394, %f393;
	fma.rm.f32 	%f395, %f394, %f368, %f367;
	add.f32 	%f396, %f395, 0fCB40007F;
	neg.f32 	%f397, %f396;
	fma.rn.f32 	%f398, %f392, 0f3FB8AA3B, %f397;
	fma.rn.f32 	%f399, %f392, 0f32A57060, %f398;
	mov.b32 	%r240, %f395;
	shl.b32 	%r241, %r240, 23;
	mov.b32 	%f400, %r241;
	ex2.approx.ftz.f32 	%f401, %f399;
	mul.f32 	%f402, %f401, %f400;
	mul.f32 	%f403, %f41, %f402;
	add.s64 	%rd143, %rd140, %rd3;
	shl.b64 	%rd144, %rd143, 2;
	add.s64 	%rd145, %rd1, %rd144;
	st.global.f32 	[%rd145], %f403;
	add.s32 	%r242, %r239, %r3;
	cvt.u64.u32 	%rd146, %r242;
	mul.wide.u32 	%rd147, %r242, 4;
	add.s64 	%rd148, %rd4, %rd147;
	ld.global.nc.f32 	%f404, [%rd148];
	sub.f32 	%f405, %f404, %f20;
	fma.rn.f32 	%f406, %f405, 0f3BBB989D, 0f3F000000;
	cvt.sat.f32.f32 	%f407, %f406;
	fma.rm.f32 	%f408, %f407, %f368, %f367;
	add.f32 	%f409, %f408, 0fCB40007F;
	neg.f32 	%f410, %f409;
	fma.rn.f32 	%f411, %f405, 0f3FB8AA3B, %f410;
	fma.rn.f32 	%f412, %f405, 0f32A57060, %f411;
	mov.b32 	%r243, %f408;
	shl.b32 	%r244, %r243, 23;
	mov.b32 	%f413, %r244;
	ex2.approx.ftz.f32 	%f414, %f412;
	mul.f32 	%f415, %f414, %f413;
	mul.f32 	%f416, %f41, %f415;
	add.s64 	%rd149, %rd146, %rd3;
	shl.b64 	%rd150, %rd149, 2;
	add.s64 	%rd151, %rd1, %rd150;
	st.global.f32 	[%rd151], %f416;
	add.s32 	%r262, %r242, %r3;
	setp.lt.s32 	%p69, %r262, %r58;
	@%p69 bra 	$L__BB12_51;
	bra.uni 	$L__BB12_57;
$L__BB12_52:
	add.s32 	%r201, %r262, %r3;
	max.u32 	%r202, %r58, %r201;
	setp.lt.u32 	%p60, %r201, %r58;
	selp.u32 	%r203, 1, 0, %p60;
	add.s32 	%r204, %r201, %r203;
	sub.s32 	%r205, %r202, %r204;
	div.u32 	%r206, %r205, %r3;
	add.s32 	%r48, %r206, %r203;
	and.b32  	%r207, %r48, 3;
	setp.eq.s32 	%p61, %r207, 3;
	@%p61 bra 	$L__BB12_55;
	add.s32 	%r208, %r48, 1;
	and.b32  	%r209, %r208, 3;
	shl.b64 	%rd93, %rd3, 2;
	add.s64 	%rd28, %rd1, %rd93;
	mul.wide.u32 	%rd157, %r262, 4;
	mul.wide.u32 	%rd30, %r3, 4;
	neg.s32 	%r264, %r209;
	mad.lo.s32 	%r262, %r3, %r209, %r262;
$L__BB12_54:
	.pragma "nounroll";
	add.s64 	%rd94, %rd4, %rd157;
	ld.global.nc.f32 	%f269, [%rd94];
	add.s64 	%rd95, %rd5, %rd157;
	ld.global.nc.f32 	%f270, [%rd95];
	add.f32 	%f271, %f269, %f270;
	sub.f32 	%f272, %f271, %f20;
	fma.rn.f32 	%f273, %f272, 0f3BBB989D, 0f3F000000;
	cvt.sat.f32.f32 	%f274, %f273;
	mov.f32 	%f275, 0f4B400001;
	mov.f32 	%f276, 0f437C0000;
	fma.rm.f32 	%f277, %f274, %f276, %f275;
	add.f32 	%f278, %f277, 0fCB40007F;
	neg.f32 	%f279, %f278;
	fma.rn.f32 	%f280, %f272, 0f3FB8AA3B, %f279;
	fma.rn.f32 	%f281, %f272, 0f32A57060, %f280;
	mov.b32 	%r210, %f277;
	shl.b32 	%r211, %r210, 23;
	mov.b32 	%f282, %r211;
	ex2.approx.ftz.f32 	%f283, %f281;
	mul.f32 	%f284, %f283, %f282;
	mul.f32 	%f285, %f41, %f284;
	add.s64 	%rd96, %rd28, %rd157;
	st.global.f32 	[%rd96], %f285;
	add.s64 	%rd157, %rd157, %rd30;
	add.s32 	%r264, %r264, 1;
	setp.ne.s32 	%p62, %r264, 0;
	@%p62 bra 	$L__BB12_54;
$L__BB12_55:
	setp.lt.u32 	%p63, %r48, 3;
	@%p63 bra 	$L__BB12_57;
$L__BB12_56:
	cvt.u64.u32 	%rd97, %r262;
	mul.wide.u32 	%rd98, %r262, 4;
	add.s64 	%rd99, %rd4, %rd98;
	ld.global.nc.f32 	%f286, [%rd99];
	add.s64 	%rd100, %rd5, %rd98;
	ld.global.nc.f32 	%f287, [%rd100];
	add.f32 	%f288, %f286, %f287;
	sub.f32 	%f289, %f288, %f20;
	fma.rn.f32 	%f290, %f289, 0f3BBB989D, 0f3F000000;
	cvt.sat.f32.f32 	%f291, %f290;
	mov.f32 	%f292, 0f4B400001;
	mov.f32 	%f293, 0f437C0000;
	fma.rm.f32 	%f294, %f291, %f293, %f292;
	add.f32 	%f295, %f294, 0fCB40007F;
	neg.f32 	%f296, %f295;
	fma.rn.f32 	%f297, %f289, 0f3FB8AA3B, %f296;
	fma.rn.f32 	%f298, %f289, 0f32A57060, %f297;
	mov.b32 	%r212, %f294;
	shl.b32 	%r213, %r212, 23;
	mov.b32 	%f299, %r213;
	ex2.approx.ftz.f32 	%f300, %f298;
	mul.f32 	%f301, %f300, %f299;
	mul.f32 	%f302, %f41, %f301;
	add.s64 	%rd101, %rd97, %rd3;
	shl.b64 	%rd102, %rd101, 2;
	add.s64 	%rd103, %rd1, %rd102;
	st.global.f32 	[%rd103], %f302;
	add.s32 	%r214, %r262, %r3;
	cvt.u64.u32 	%rd104, %r214;
	mul.wide.u32 	%rd105, %r214, 4;
	add.s64 	%rd106, %rd4, %rd105;
	ld.global.nc.f32 	%f303, [%rd106];
	add.s64 	%rd107, %rd5, %rd105;
	ld.global.nc.f32 	%f304, [%rd107];
	add.f32 	%f305, %f303, %f304;
	sub.f32 	%f306, %f305, %f20;
	fma.rn.f32 	%f307, %f306, 0f3BBB989D, 0f3F000000;
	cvt.sat.f32.f32 	%f308, %f307;
	fma.rm.f32 	%f309, %f308, %f293, %f292;
	add.f32 	%f310, %f309, 0fCB40007F;
	neg.f32 	%f311, %f310;
	fma.rn.f32 	%f312, %f306, 0f3FB8AA3B, %f311;
	fma.rn.f32 	%f313, %f306, 0f32A57060, %f312;
	mov.b32 	%r215, %f309;
	shl.b32 	%r216, %r215, 23;
	mov.b32 	%f314, %r216;
	ex2.approx.ftz.f32 	%f315, %f313;
	mul.f32 	%f316, %f315, %f314;
	mul.f32 	%f317, %f41, %f316;
	add.s64 	%rd108, %rd104, %rd3;
	shl.b64 	%rd109, %rd108, 2;
	add.s64 	%rd110, %rd1, %rd109;
	st.global.f32 	[%rd110], %f317;
	add.s32 	%r217, %r214, %r3;
	cvt.u64.u32 	%rd111, %r217;
	mul.wide.u32 	%rd112, %r217, 4;
	add.s64 	%rd113, %rd4, %rd112;
	ld.global.nc.f32 	%f318, [%rd113];
	add.s64 	%rd114, %rd5, %rd112;
	ld.global.nc.f32 	%f319, [%rd114];
	add.f32 	%f320, %f318, %f319;
	sub.f32 	%f321, %f320, %f20;
	fma.rn.f32 	%f322, %f321, 0f3BBB989D, 0f3F000000;
	cvt.sat.f32.f32 	%f323, %f322;
	fma.rm.f32 	%f324, %f323, %f293, %f292;
	add.f32 	%f325, %f324, 0fCB40007F;
	neg.f32 	%f326, %f325;
	fma.rn.f32 	%f327, %f321, 0f3FB8AA3B, %f326;
	fma.rn.f32 	%f328, %f321, 0f32A57060, %f327;
	mov.b32 	%r218, %f324;
	shl.b32 	%r219, %r218, 23;
	mov.b32 	%f329, %r219;
	ex2.approx.ftz.f32 	%f330, %f328;
	mul.f32 	%f331, %f330, %f329;
	mul.f32 	%f332, %f41, %f331;
	add.s64 	%rd115, %rd111, %rd3;
	shl.b64 	%rd116, %rd115, 2;
	add.s64 	%rd117, %rd1, %rd116;
	st.global.f32 	[%rd117], %f332;
	add.s32 	%r220, %r217, %r3;
	cvt.u64.u32 	%rd118, %r220;
	mul.wide.u32 	%rd119, %r220, 4;
	add.s64 	%rd120, %rd4, %rd119;
	ld.global.nc.f32 	%f333, [%rd120];
	add.s64 	%rd121, %rd5, %rd119;
	ld.global.nc.f32 	%f334, [%rd121];
	add.f32 	%f335, %f333, %f334;
	sub.f32 	%f336, %f335, %f20;
	fma.rn.f32 	%f337, %f336, 0f3BBB989D, 0f3F000000;
	cvt.sat.f32.f32 	%f338, %f337;
	fma.rm.f32 	%f339, %f338, %f293, %f292;
	add.f32 	%f340, %f339, 0fCB40007F;
	neg.f32 	%f341, %f340;
	fma.rn.f32 	%f342, %f336, 0f3FB8AA3B, %f341;
	fma.rn.f32 	%f343, %f336, 0f32A57060, %f342;
	mov.b32 	%r221, %f339;
	shl.b32 	%r222, %r221, 23;
	mov.b32 	%f344, %r222;
	ex2.approx.ftz.f32 	%f345, %f343;
	mul.f32 	%f346, %f345, %f344;
	mul.f32 	%f347, %f41, %f346;
	add.s64 	%rd122, %rd118, %rd3;
	shl.b64 	%rd123, %rd122, 2;
	add.s64 	%rd124, %rd1, %rd123;
	st.global.f32 	[%rd124], %f347;
	add.s32 	%r262, %r220, %r3;
	setp.lt.s32 	%p64, %r262, %r58;
	@%p64 bra 	$L__BB12_56;
$L__BB12_57:
	ret;

}
	// .globl	_Z21fused_glu_kernel_vec4I6__halfmEvPKT0_S3_PS1_ji
.visible .entry _Z21fused_glu_kernel_vec4I6__halfmEvPKT0_S3_PS1_ji(
	.param .u64 .ptr .align 1 _Z21fused_glu_kernel_vec4I6__halfmEvPKT0_S3_PS1_ji_param_0,
	.param .u64 .ptr .align 1 _Z21fused_glu_kernel_vec4I6__halfmEvPKT0_S3_PS1_ji_param_1,
	.param .u64 .ptr .align 1 _Z21fused_glu_kernel_vec4I6__halfmEvPKT0_S3_PS1_ji_param_2,
	.param .u32 _Z21fused_glu_kernel_vec4I6__halfmEvPKT0_S3_PS1_ji_param_3,
	.param .u32 _Z21fused_glu_kernel_vec4I6__halfmEvPKT0_S3_PS1_ji_param_4
)
{
	.reg .pred 	%p<35>;
	.reg .b16 	%rs<54>;
	.reg .b32 	%r<32>;
	.reg .b32 	%f<476>;
	.reg .b64 	%rd<29>;

	ld.param.u64 	%rd2, [_Z21fused_glu_kernel_vec4I6__halfmEvPKT0_S3_PS1_ji_param_0];
	ld.param.u64 	%rd3, [_Z21fused_glu_kernel_vec4I6__halfmEvPKT0_S3_PS1_ji_param_1];
	ld.param.u64 	%rd4, [_Z21fused_glu_kernel_vec4I6__halfmEvPKT0_S3_PS1_ji_param_2];
	ld.param.u32 	%r3, [_Z21fused_glu_kernel_vec4I6__halfmEvPKT0_S3_PS1_ji_param_3];
	ld.param.u32 	%r2, [_Z21fused_glu_kernel_vec4I6__halfmEvPKT0_S3_PS1_ji_param_4];
	mov.u32 	%r4, %ctaid.x;
	mov.u32 	%r5, %ntid.x;
	mov.u32 	%r6, %tid.x;
	mad.lo.s32 	%r1, %r4, %r5, %r6;
	setp.ge.u32 	%p1, %r1, %r3;
	@%p1 bra 	$L__BB13_20;
	cvta.to.global.u64 	%rd5, %rd2;
	cvta.to.global.u64 	%rd6, %rd3;
	mul.wide.s32 	%rd7, %r1, 8;
	add.s64 	%rd8, %rd5, %rd7;
	ld.global.nc.u64 	%rd9, [%rd8];
	cvt.u16.u64 	%rs19, %rd9;
	shr.u64 	%rd10, %rd9, 16;
	cvt.u16.u64 	%rs20, %rd10;
	shr.u64 	%rd11, %rd9, 32;
	cvt.u16.u64 	%rs21, %rd11;
	shr.u64 	%rd12, %rd9, 48;
	cvt.u16.u64 	%rs22, %rd12;
	add.s64 	%rd13, %rd6, %rd7;
	ld.global.nc.u64 	%rd1, [%rd13];
	// begin inline asm
	{  cvt.f32.f16 %f35, %rs19;}

	// end inline asm
	// begin inline asm
	{  cvt.f32.f16 %f36, %rs20;}

	// end inline asm
	// begin inline asm
	{  cvt.f32.f16 %f37, %rs21;}

	// end inline asm
	// begin inline asm
	{  cvt.f32.f16 %f38, %rs22;}

	// end inline asm
	setp.gt.s32 	%p2, %r2, 1;
	@%p2 bra 	$L__BB13_5;
	setp.eq.s32 	%p5, %r2, 0;
	@%p5 bra 	$L__BB13_8;
	setp.eq.s32 	%p6, %r2, 1;
	@%p6 bra 	$L__BB13_4;
	bra.uni 	$L__BB13_7;
$L__BB13_4:
	mul.f32 	%f296, %f35, %f35;
	mul.f32 	%f297, %f35, %f296;
	fma.rn.f32 	%f298, %f297, 0f3D372713, %f35;
	mul.f32 	%f299, %f298, 0f3F4C422A;
	mul.f32 	%f300, %f35, 0f3F000000;
	abs.f32 	%f301, %f299;
	mul.f32 	%f302, %f301, 0f4038AA3B;
	ex2.approx.ftz.f32 	%f303, %f302;
	add.f32 	%f304, %f303, 0f3F800000;
	rcp.approx.ftz.f32 	%f305, %f304;
	fma.rn.f32 	%f306, %f305, 0fC0000000, 0f3F800000;
	setp.ge.f32 	%p27, %f301, 0f41102CB4;
	selp.f32 	%f307, 0f3F800000, %f306, %p27;
	copysign.f32 	%f308, %f299, %f307;
	mul.f32 	%f309, %f299, %f299;
	fma.rn.f32 	%f310, %f309, 0f3C80F082, 0fBD563CAE;
	fma.rn.f32 	%f311, %f310, %f309, 0f3E085941;
	fma.rn.f32 	%f312, %f311, %f309, 0fBEAAA9ED;
	fma.rn.f32 	%f313, %f312, %f309, 0f00000000;
	fma.rn.f32 	%f314, %f313, %f299, %f299;
	setp.ge.f32 	%p28, %f301, 0f3F19999A;
	selp.f32 	%f315, %f308, %f314, %p28;
	add.f32 	%f316, %f315, 0f3F800000;
	mul.f32 	%f293, %f300, %f316;
	// begin inline asm
	{  cvt.rn.f16.f32 %rs52, %f293;}

	// end inline asm
	mul.f32 	%f317, %f36, %f36;
	mul.f32 	%f318, %f36, %f317;
	fma.rn.f32 	%f319, %f318, 0f3D372713, %f36;
	mul.f32 	%f320, %f319, 0f3F4C422A;
	mul.f32 	%f321, %f36, 0f3F000000;
	abs.f32 	%f322, %f320;
	mul.f32 	%f323, %f322, 0f4038AA3B;
	ex2.approx.ftz.f32 	%f324, %f323;
	add.f32 	%f325, %f324, 0f3F800000;
	rcp.approx.ftz.f32 	%f326, %f325;
	fma.rn.f32 	%f327, %f326, 0fC0000000, 0f3F800000;
	setp.ge.f32 	%p29, %f322, 0f41102CB4;
	selp.f32 	%f328, 0f3F800000, %f327, %p29;
	copysign.f32 	%f329, %f320, %f328;
	mul.f32 	%f330, %f320, %f320;
	fma.rn.f32 	%f331, %f330, 0f3C80F082, 0fBD563CAE;
	fma.rn.f32 	%f332, %f331, %f330, 0f3E085941;
	fma.rn.f32 	%f333, %f332, %f330, 0fBEAAA9ED;
	fma.rn.f32 	%f334, %f333, %f330, 0f00000000;
	fma.rn.f32 	%f335, %f334, %f320, %f320;
	setp.ge.f32 	%p30, %f322, 0f3F19999A;
	selp.f32 	%f336, %f329, %f335, %p30;
	add.f32 	%f337, %f336, 0f3F800000;
	mul.f32 	%f294, %f321, %f337;
	// begin inline asm
	{  cvt.rn.f16.f32 %rs53, %f294;}

	// end inline asm
	mul.f32 	%f338, %f37, %f37;
	mul.f32 	%f339, %f37, %f338;
	fma.rn.f32 	%f340, %f339, 0f3D372713, %f37;
	mul.f32 	%f341, %f340, 0f3F4C422A;
	mul.f32 	%f342, %f37, 0f3F000000;
	abs.f32 	%f343, %f341;
	mul.f32 	%f344, %f343, 0f4038AA3B;
	ex2.approx.ftz.f32 	%f345, %f344;
	add.f32 	%f346, %f345, 0f3F800000;
	rcp.approx.ftz.f32 	%f347, %f346;
	fma.rn.f32 	%f348, %f347, 0fC0000000, 0f3F800000;
	setp.ge.f32 	%p31, %f343, 0f41102CB4;
	selp.f32 	%f349, 0f3F800000, %f348, %p31;
	copysign.f32 	%f350, %f341, %f349;
	mul.f32 	%f351, %f341, %f341;
	fma.rn.f32 	%f352, %f351, 0f3C80F082, 0fBD563CAE;
	fma.rn.f32 	%f353, %f352, %f351, 0f3E085941;
	fma.rn.f32 	%f354, %f353, %f351, 0fBEAAA9ED;
	fma.rn.f32 	%f355, %f354, %f351, 0f00000000;
	fma.rn.f32 	%f356, %f355, %f341, %f341;
	setp.ge.f32 	%p32, %f343, 0f3F19999A;
	selp.f32 	%f357, %f350, %f356, %p32;
	add.f32 	%f358, %f357, 0f3F800000;
	mul.f32 	%f295, %f342, %f358;
	// begin inline asm
	{  cvt.rn.f16.f32 %rs51, %f295;}

	// end inline asm
	mul.f32 	%f359, %f38, %f38;
	mul.f32 	%f360, %f38, %f359;
	fma.rn.f32 	%f361, %f360, 0f3D372713, %f38;
	mul.f32 	%f362, %f361, 0f3F4C422A;
	mul.f32 	%f363, %f38, 0f3F000000;
	abs.f32 	%f364, %f362;
	mul.f32 	%f365, %f364, 0f4038AA3B;
	ex2.approx.ftz.f32 	%f366, %f365;
	add.f32 	%f367, %f366, 0f3F800000;
	rcp.approx.ftz.f32 	%f368, %f367;
	fma.rn.f32 	%f369, %f368, 0fC0000000, 0f3F800000;
	setp.ge.f32 	%p33, %f364, 0f41102CB4;
	selp.f32 	%f370, 0f3F800000, %f369, %p33;
	copysign.f32 	%f371, %f362, %f370;
	mul.f32 	%f372, %f362, %f362;
	fma.rn.f32 	%f373, %f372, 0f3C80F082, 0fBD563CAE;
	fma.rn.f32 	%f374, %f373, %f372, 0f3E085941;
	fma.rn.f32 	%f375, %f374, %f372, 0fBEAAA9ED;
	fma.rn.f32 	%f376, %f375, %f372, 0f00000000;
	fma.rn.f32 	%f377, %f376, %f362, %f362;
	setp.ge.f32 	%p34, %f364, 0f3F19999A;
	selp.f32 	%f378, %f371, %f377, %p34;
	add.f32 	%f379, %f378, 0f3F800000;
	mul.f32 	%f475, %f363, %f379;
	bra.uni 	$L__BB13_19;
$L__BB13_5:
	setp.eq.s32 	%p3, %r2, 2;
	@%p3 bra 	$L__BB13_9;
	setp.eq.s32 	%p4, %r2, 3;
	@%p4 bra 	$L__BB13_10;
$L__BB13_7:
	fma.rn.f32 	%f428, %f35, 0fBBBB989D, 0f3F000000;
	cvt.sat.f32.f32 	%f429, %f428;
	mov.f32 	%f430, 0f4B400001;
	mov.f32 	%f431, 0f437C0000;
	fma.rm.f32 	%f432, %f429, %f431, %f430;
	add.f32 	%f433, %f432, 0fCB40007F;
	neg.f32 	%f434, %f433;
	fma.rn.f32 	%f435, %f35, 0fBFB8AA3B, %f434;
	fma.rn.f32 	%f436, %f35, 0fB2A57060, %f435;
	mov.b32 	%r23, %f432;
	shl.b32 	%r24, %r23, 23;
	mov.b32 	%f437, %r24;
	ex2.approx.ftz.f32 	%f438, %f436;
	fma.rn.f32 	%f439, %f438, %f437, 0f3F800000;
	div.rn.f32 	%f425, %f35, %f439;
	// begin inline asm
	{  cvt.rn.f16.f32 %rs52, %f425;}

	// end inline asm
	fma.rn.f32 	%f440, %f36, 0fBBBB989D, 0f3F000000;
	cvt.sat.f32.f32 	%f441, %f440;
	fma.rm.f32 	%f442, %f441, %f431, %f430;
	add.f32 	%f443, %f442, 0fCB40007F;
	neg.f32 	%f444, %f443;
	fma.rn.f32 	%f445, %f36, 0fBFB8AA3B, %f444;
	fma.rn.f32 	%f446, %f36, 0fB2A57060, %f445;
	mov.b32 	%r25, %f442;
	shl.b32 	%r26, %r25, 23;
	mov.b32 	%f447, %r26;
	ex2.approx.ftz.f32 	%f448, %f446;
	fma.rn.f32 	%f449, %f448, %f447, 0f3F800000;
	div.rn.f32 	%f426, %f36, %f449;
	// begin inline asm
	{  cvt.rn.f16.f32 %rs53, %f426;}

	// end inline asm
	fma.rn.f32 	%f450, %f37, 0fBBBB989D, 0f3F000000;
	cvt.sat.f32.f32 	%f451, %f450;
	fma.rm.f32 	%f452, %f451, %f431, %f430;
	add.f32 	%f453, %f452, 0fCB40007F;
	neg.f32 	%f454, %f453;
	fma.rn.f32 	%f455, %f37, 0fBFB8AA3B, %f454;
	fma.rn.f32 	%f456, %f37, 0fB2A57060, %f455;
	mov.b32 	%r27, %f452;
	shl.b32 	%r28, %r27, 23;
	mov.b32 	%f457, %r28;
	ex2.approx.ftz.f32 	%f458, %f456;
	fma.rn.f32 	%f459, %f458, %f457, 0f3F800000;
	div.rn.f32 	%f427, %f37, %f459;
	// begin inline asm
	{  cvt.rn.f16.f32 %rs51, %f427;}

	// end inline asm
	fma.rn.f32 	%f460, %f38, 0fBBBB989D, 0f3F000000;
	cvt.sat.f32.f32 	%f461, %f460;
	fma.rm.f32 	%f462, %f461, %f431, %f430;
	add.f32 	%f463, %f462, 0fCB40007F;
	neg.f32 	%f464, %f463;
	fma.rn.f32 	%f465, %f38, 0fBFB8AA3B, %f464;
	fma.rn.f32 	%f466, %f38, 0fB2A57060, %f465;
	mov.b32 	%r29, %f462;
	shl.b32 	%r30, %r29, 23;
	mov.b32 	%f467, %r30;
	ex2.approx.ftz.f32 	%f468, %f466;
	fma.rn.f32 	%f469, %f468, %f467, 0f3F800000;
	div.rn.f32 	%f475, %f38, %f469;
	bra.uni 	$L__BB13_19;
$L__BB13_8:
	fma.rn.f32 	%f383, %f35, 0fBBBB989D, 0f3F000000;
	cvt.sat.f32.f32 	%f384, %f383;
	mov.f32 	%f385, 0f4B400001;
	mov.f32 	%f386, 0f437C0000;
	fma.rm.f32 	%f387, %f384, %f386, %f385;
	add.f32 	%f388, %f387, 0fCB40007F;
	neg.f32 	%f389, %f388;
	fma.rn.f32 	%f390, %f35, 0fBFB8AA3B, %f389;
	fma.rn.f32 	%f391, %f35, 0fB2A57060, %f390;
	mov.b32 	%r15, %f387;
	shl.b32 	%r16, %r15, 23;
	mov.b32 	%f392, %r16;
	ex2.approx.ftz.f32 	%f393, %f391;
	fma.rn.f32 	%f394, %f393, %f392, 0f3F800000;
	div.rn.f32 	%f380, %f35, %f394;
	// begin inline asm
	{  cvt.rn.f16.f32 %rs52, %f380;}

	// end inline asm
	fma.rn.f32 	%f395, %f36, 0fBBBB989D, 0f3F000000;
	cvt.sat.f32.f32 	%f396, %f395;
	fma.rm.f32 	%f397, %f396, %f386, %f385;
	add.f32 	%f398, %f397, 0fCB40007F;
	neg.f32 	%f399, %f398;
	fma.rn.f32 	%f400, %f36, 0fBFB8AA3B, %f399;
	fma.rn.f32 	%f401, %f36, 0fB2A57060, %f400;
	mov.b32 	%r17, %f397;
	shl.b32 	%r18, %r17, 23;
	mov.b32 	%f402, %r18;
	ex2.approx.ftz.f32 	%f403, %f401;
	fma.rn.f32 	%f404, %f403, %f402, 0f3F800000;
	div.rn.f32 	%f381, %f36, %f404;
	// begin inline asm
	{  cvt.rn.f16.f32 %rs53, %f381;}

	// end inline asm
	fma.rn.f32 	%f405, %f37, 0fBBBB989D, 0f3F000000;
	cvt.sat.f32.f32 	%f406, %f405;
	fma.rm.f32 	%f407, %f406, %f386, %f385;
	add.f32 	%f408, %f407, 0fCB40007F;
	neg.f32 	%f409, %f408;
	fma.rn.f32 	%f410, %f37, 0fBFB8AA3B, %f409;
	fma.rn.f32 	%f411, %f37, 0fB2A57060, %f410;
	mov.b32 	%r19, %f407;
	shl.b32 	%r20, %r19, 23;
	mov.b32 	%f412, %r20;
	ex2.approx.ftz.f32 	%f413, %f411;
	fma.rn.f32 	%f414, %f413, %f412, 0f3F800000;
	div.rn.f32 	%f382, %f37, %f414;
	// begin inline asm
	{  cvt.rn.f16.f32 %rs51, %f382;}

	// end inline asm
	fma.rn.f32 	%f415, %f38, 0fBBBB989D, 0f3F000000;
	cvt.sat.f32.f32 	%f416, %f415;
	fma.rm.f32 	%f417, %f416, %f386, %f385;
	add.f32 	%f418, %f417, 0fCB40007F;
	neg.f32 	%f419, %f418;
	fma.rn.f32 	%f420, %f38, 0fBFB8AA3B, %f419;
	fma.rn.f32 	%f421, %f38, 0fB2A57060, %f420;
	mov.b32 	%r21, %f417;
	shl.b32 	%r22, %r21, 23;
	mov.b32 	%f422, %r22;
	ex2.approx.ftz.f32 	%f423, %f421;
	fma.rn.f32 	%f424, %f423, %f422, 0f3F800000;
	div.rn.f32 	%f475, %f38, %f424;
	bra.uni 	$L__BB13_19;
$L__BB13_9:
	max.f32 	%f290, %f35, 0f00000000;
	// begin inline asm
	{  cvt.rn.f16.f32 %rs52, %f290;}

	// end inline asm
	max.f32 	%f291, %f36, 0f00000000;
	// begin inline asm
	{  cvt.rn.f16.f32 %rs53, %f291;}

	// end inline asm
	max.f32 	%f292, %f37, 0f00000000;
	// begin inline asm
	{  cvt.rn.f16.f32 %rs51, %f292;}

	// end inline asm
	max.f32 	%f475, %f38, 0f00000000;
	bra.uni 	$L__BB13_19;
$L__BB13_10:
	abs.f32 	%f39, %f35;
	setp.gt.f32 	%p7, %f39, 0f41680000;
	mov.f32 	%f40, 0f41680000;
	copysign.f32 	%f41, %f35, %f40;
	selp.f32 	%f42, %f41, %f35, %p7;
	mov.f32 	%f43, 0fBF3504F3;
	mul.rn.f32 	%f8, %f42, %f43;
	neg.f32 	%f44, %f8;
	fma.rn.f32 	%f45, %f42, 0fBF3504F3, %f44;
	fma.rn.f32 	%f9, %f42, 0fB24FE77A, %f45;
	add.rn.f32 	%f10, %f8, %f9;
	abs.f32 	%f46, %f10;
	add.f32 	%f47, %f46, 0fC0800000;
	add.f32 	%f48, %f46, 0f40800000;
	rcp.approx.ftz.f32 	%f49, %f48;
	mul.rn.f32 	%f50, %f47, %f49;
	add.f32 	%f51, %f50, 0f3F800000;
	fma.rn.f32 	%f52, %f51, 0fC0800000, %f46;
	neg.f32 	%f53, %f50;
	fma.rn.f32 	%f54, %f53, %f46, %f52;
	fma.rn.f32 	%f55, %f49, %f54, %f50;
	fma.rn.f32 	%f56, %f55, 0f3A69A091, 0f3BE6E05B;
	fma.rn.f32 	%f57, %f56, %f55, 0fBC81FB4B;
	fma.rn.f32 	%f58, %f57, %f55, 0f3D15373B;
	fma.rn.f32 	%f59, %f58, %f55, 0fBD887C5A;
	fma.rn.f32 	%f60, %f59, %f55, 0f3DC021D5;
	fma.rn.f32 	%f61, %f60, %f55, 0fBDCED424;
	fma.rn.f32 	%f62, %f61, %f55, 0f3D8B74DE;
	fma.rn.f32 	%f63, %f62, %f55, 0f3C7BF170;
	fma.rn.f32 	%f64, %f63, %f55, 0fBE0EF8D4;
	fma.rn.f32 	%f65, %f64, %f55, 0f3F9DD2C9;
	fma.rn.f32 	%f66, %f46, 0f40000000, 0f3F800000;
	rcp.approx.ftz.f32 	%f67, %f66;
	mul.rn.f32 	%f68, %f65, %f67;
	mul.f32 	%f69, %f68, 0fC0000000;
	fma.rn.f32 	%f70, %f46, %f69, %f65;
	sub.f32 	%f71, %f70, %f68;
	fma.rn.f32 	%f72, %f71, %f67, %f68;
	neg.f32 	%f73, %f46;
	mul.f32 	%f74, %f46, %f73;
	mov.f32 	%f75, 0f3FB8AA3B;
	mul.rn.f32 	%f76, %f74, %f75;
	cvt.rzi.f32.f32 	%f77, %f76;
	abs.f32 	%f78, %f77;
	setp.gt.f32 	%p8, %f78, 0f42FC0000;
	mov.f32 	%f79, 0f42FC0000;
	copysign.f32 	%f80, %f77, %f79;
	selp.f32 	%f81, %f80, %f77, %p8;
	fma.rn.f32 	%f82, %f81, 0fBF317218, %f74;
	fma.rn.f32 	%f83, %f81, 0f3102E308, %f82;
	mul.f32 	%f84, %f83, 0f3FB8AA3B;
	add.f32 	%f85, %f81, 0f4B40007F;
	mov.b32 	%r7, %f85;
	shl.b32 	%r8, %r7, 23;
	mov.b32 	%f86, %r8;
	ex2.approx.ftz.f32 	%f87, %f84;
	mul.f32 	%f88, %f87, %f86;
	neg.f32 	%f89, %f74;
	fma.rn.f32 	%f90, %f73, %f46, %f89;
	fma.rn.f32 	%f91, %f88, %f90, %f88;
	mul.f32 	%f92, %f72, %f91;
	setp.gt.f32 	%p9, %f46, 0f4120E148;
	selp.f32 	%f93, 0f00000000, %f92, %p9;
	setp.lt.f32 	%p10, %f10, 0f00000000;
	mov.f32 	%f94, 0f40000000;
	sub.f32 	%f95, %f94, %f93;
	selp.f32 	%f471, %f95, %f93, %p10;
	setp.geu.f32 	%p11, %f42, 0fBF800000;
	@%p11 bra 	$L__BB13_12;
	sub.f32 	%f96, %f8, %f10;
	add.rn.f32 	%f97, %f96, %f9;
	mul.f32 	%f98, %f10, 0fC0000000;
	mul.f32 	%f99, %f98, %f471;
	fma.rn.f32 	%f471, %f99, %f97, %f471;
$L__BB13_12:
	mul.f32 	%f101, %f471, 0f3F000000;
	mul.f32 	%f100, %f35, %f101;
	// begin inline asm
	{  cvt.rn.f16.f32 %rs52, %f100;}

	// end inline asm
	abs.f32 	%f102, %f36;
	setp.gt.f32 	%p12, %f102, 0f41680000;
	mov.f32 	%f103, 0f41680000;
	copysign.f32 	%f104, %f36, %f103;
	selp.f32 	%f105, %f104, %f36, %p12;
	mov.f32 	%f106, 0fBF3504F3;
	mul.rn.f32 	%f14, %f105, %f106;
	neg.f32 	%f107, %f14;
	fma.rn.f32 	%f108, %f105, 0fBF3504F3, %f107;
	fma.rn.f32 	%f15, %f105, 0fB24FE77A, %f108;
	add.rn.f32 	%f16, %f14, %f15;
	abs.f32 	%f109, %f16;
	add.f32 	%f110, %f109, 0fC0800000;
	add.f32 	%f111, %f109, 0f40800000;
	rcp.approx.ftz.f32 	%f112, %f111;
	mul.rn.f32 	%f113, %f110, %f112;
	add.f32 	%f114, %f113, 0f3F800000;
	fma.rn.f32 	%f115, %f114, 0fC0800000, %f109;
	neg.f32 	%f116, %f113;
	fma.rn.f32 	%f117, %f116, %f109, %f115;
	fma.rn.f32 	%f118, %f112, %f117, %f113;
	fma.rn.f32 	%f119, %f118, 0f3A69A091, 0f3BE6E05B;
	fma.rn.f32 	%f120, %f119, %f118, 0fBC81FB4B;
	fma.rn.f32 	%f121, %f120, %f118, 0f3D15373B;
	fma.rn.f32 	%f122, %f121, %f118, 0fBD887C5A;
	fma.rn.f32 	%f123, %f122, %f118, 0f3DC021D5;
	fma.rn.f32 	%f124, %f123, %f118, 0fBDCED424;
	fma.rn.f32 	%f125, %f124, %f118, 0f3D8B74DE;
	fma.rn.f32 	%f126, %f125, %f118, 0f3C7BF170;
	fma.rn.f32 	%f127, %f126, %f118, 0fBE0EF8D4;
	fma.rn.f32 	%f128, %f127, %f118, 0f3F9DD2C9;
	fma.rn.f32 	%f129, %f109, 0f40000000, 0f3F800000;
	rcp.approx.ftz.f32 	%f130, %f129;
	mul.rn.f32 	%f131, %f128, %f130;
	mul.f32 	%f132, %f131, 0fC0000000;
	fma.rn.f32 	%f133, %f109, %f132, %f128;
	sub.f32 	%f134, %f133, %f131;
	fma.rn.f32 	%f135, %f134, %f130, %f131;
	neg.f32 	%f136, %f109;
	mul.f32 	%f137, %f109, %f136;
	mov.f32 	%f138, 0f3FB8AA3B;
	mul.rn.f32 	%f139, %f137, %f138;
	cvt.rzi.f32.f32 	%f140, %f139;
	abs.f32 	%f141, %f140;
	setp.gt.f32 	%p13, %f141, 0f42FC0000;
	mov.f32 	%f142, 0f42FC0000;
	copysign.f32 	%f143, %f140, %f142;
	selp.f32 	%f144, %f143, %f140, %p13;
	fma.rn.f32 	%f145, %f144, 0fBF317218, %f137;
	fma.rn.f32 	%f146, %f144, 0f3102E308, %f145;
	mul.f32 	%f147, %f146, 0f3FB8AA3B;
	add.f32 	%f148, %f144, 0f4B40007F;
	mov.b32 	%r9, %f148;
	shl.b32 	%r10, %r9, 23;
	mov.b32 	%f149, %r10;
	ex2.approx.ftz.f32 	%f150, %f147;
	mul.f32 	%f151, %f150, %f149;
	neg.f32 	%f152, %f137;
	fma.rn.f32 	%f153, %f136, %f109, %f152;
	fma.rn.f32 	%f154, %f151, %f153, %f151;
	mul.f32 	%f155, %f135, %f154;
	setp.gt.f32 	%p14, %f109, 0f4120E148;
	selp.f32 	%f156, 0f00000000, %f155, %p14;
	setp.lt.f32 	%p15, %f16, 0f00000000;
	mov.f32 	%f157, 0f40000000;
	sub.f32 	%f158, %f157, %f156;
	selp.f32 	%f472, %f158, %f156, %p15;
	setp.geu.f32 	%p16, %f105, 0fBF800000;
	@%p16 bra 	$L__BB13_14;
	sub.f32 	%f159, %f14, %f16;
	add.rn.f32 	%f160, %f159, %f15;
	mul.f32 	%f161, %f16, 0fC0000000;
	mul.f32 	%f162, %f161, %f472;
	fma.rn.f32 	%f472, %f162, %f160, %f472;
$L__BB13_14:
	mul.f32 	%f164, %f472, 0f3F000000;
	mul.f32 	%f163, %f36, %f164;
	// begin inline asm
	{  cvt.rn.f16.f32 %rs53, %f163;}

	// end inline asm
	abs.f32 	%f165, %f37;
	setp.gt.f32 	%p17, %f165, 0f41680000;
	mov.f32 	%f166, 0f41680000;
	copysign.f32 	%f167, %f37, %f166;
	selp.f32 	%f168, %f167, %f37, %p17;
	mov.f32 	%f169, 0fBF3504F3;
	mul.rn.f32 	%f20, %f168, %f169;
	neg.f32 	%f170, %f20;
	fma.rn.f32 	%f171, %f168, 0fBF3504F3, %f170;
	fma.rn.f32 	%f21, %f168, 0fB24FE77A, %f171;
	add.rn.f32 	%f22, %f20, %f21;
	abs.f32 	%f172, %f22;
	add.f32 	%f173, %f172, 0fC0800000;
	add.f32 	%f174, %f172, 0f40800000;
	rcp.approx.ftz.f32 	%f175, %f174;
	mul.rn.f32 	%f176, %f173, %f175;
	add.f32 	%f177, %f176, 0f3F800000;
	fma.rn.f32 	%f178, %f177, 0fC0800000, %f172;
	neg.f32 	%f179, %f176;
	fma.rn.f32 	%f180, %f179, %f172, %f178;
	fma.rn.f32 	%f181, %f175, %f180, %f176;
	fma.rn.f32 	%f182, %f181, 0f3A69A091, 0f3BE6E05B;
	fma.rn.f32 	%f183, %f182, %f181, 0fBC81FB4B;
	fma.rn.f32 	%f184, %f183, %f181, 0f3D15373B;
	fma.rn.f32 	%f185, %f184, %f181, 0fBD887C5A;
	fma.rn.f32 	%f186, %f185, %f181, 0f3DC021D5;
	fma.rn.f32 	%f187, %f186, %f181, 0fBDCED424;
	fma.rn.f32 	%f188, %f187, %f181, 0f3D8B74DE;
	fma.rn.f32 	%f189, %f188, %f181, 0f3C7BF170;
	fma.rn.f32 	%f190, %f189, %f181, 0fBE0EF8D4;
	fma.rn.f32 	%f191, %f190, %f181, 0f3F9DD2C9;
	fma.rn.f32 	%f192, %f172, 0f40000000, 0f3F800000;
	rcp.approx.ftz.f32 	%f193, %f192;
	mul.rn.f32 	%f194, %f191, %f193;
	mul.f32 	%f195, %f194, 0fC0000000;
	fma.rn.f32 	%f196, %f172, %f195, %f191;
	sub.f32 	%f197, %f196, %f194;
	fma.rn.f32 	%f198, %f197, %f193, %f194;
	neg.f32 	%f199, %f172;
	mul.f32 	%f200, %f172, %f199;
	mov.f32 	%f201, 0f3FB8AA3B;
	mul.rn.f32 	%f202, %f200, %f201;
	cvt.rzi.f32.f32 	%f203, %f202;
	abs.f32 	%f204, %f203;
	setp.gt.f32 	%p18, %f204, 0f42FC0000;
	mov.f32 	%f205, 0f42FC0000;
	copysign.f32 	%f206, %f203, %f205;
	selp.f32 	%f207, %f206, %f203, %p18;
	fma.rn.f32 	%f208, %f207, 0fBF317218, %f200;
	fma.rn.f32 	%f209, %f207, 0f3102E308, %f208;
	mul.f32 	%f210, %f209, 0f3FB8AA3B;
	add.f32 	%f211, %f207, 0f4B40007F;
	mov.b32 	%r11, %f211;
	shl.b32 	%r12, %r11, 23;
	mov.b32 	%f212, %r12;
	ex2.approx.ftz.f32 	%f213, %f210;
	mul.f32 	%f214, %f213, %f212;
	neg.f32 	%f215, %f200;
	fma.rn.f32 	%f216, %f199, %f172, %f215;
	fma.rn.f32 	%f217, %f214, %f216, %f214;
	mul.f32 	%f218, %f198, %f217;
	setp.gt.f32 	%p19, %f172, 0f4120E148;
	selp.f32 	%f219, 0f00000000, %f218, %p19;
	setp.lt.f32 	%p20, %f22, 0f00000000;
	mov.f32 	%f220, 0f40000000;
	sub.f32 	%f221, %f220, %f219;
	selp.f32 	%f473, %f221, %f219, %p20;
	setp.geu.f32 	%p21, %f168, 0fBF800000;
	@%p21 bra 	$L__BB13_16;
	sub.f32 	%f222, %f20, %f22;
	add.rn.f32 	%f223, %f222, %f21;
	mul.f32 	%f224, %f22, 0fC0000000;
	mul.f32 	%f225, %f224, %f473;
	fma.rn.f32 	%f473, %f225, %f223, %f473;
$L__BB13_16:
	mul.f32 	%f227, %f473, 0f3F000000;
	mul.f32 	%f226, %f37, %f227;
	// begin inline asm
	{  cvt.rn.f16.f32 %rs51, %f226;}

	// end inline asm
	abs.f32 	%f228, %f38;
	setp.gt.f32 	%p22, %f228, 0f41680000;
	mov.f32 	%f229, 0f41680000;
	copysign.f32 	%f230, %f38, %f229;
	selp.f32 	%f231, %f230, %f38, %p22;
	mov.f32 	%f232, 0fBF3504F3;
	mul.rn.f32 	%f26, %f231, %f232;
	neg.f32 	%f233, %f26;
	fma.rn.f32 	%f234, %f231, 0fBF3504F3, %f233;
	fma.rn.f32 	%f27, %f231, 0fB24FE77A, %f234;
	add.rn.f32 	%f28, %f26, %f27;
	abs.f32 	%f235, %f28;
	add.f32 	%f236, %f235, 0fC0800000;
	add.f32 	%f237, %f235, 0f40800000;
	rcp.approx.ftz.f32 	%f238, %f237;
	mul.rn.f32 	%f239, %f236, %f238;
	add.f32 	%f240, %f239, 0f3F800000;
	fma.rn.f32 	%f241, %f240, 0fC0800000, %f235;
	neg.f32 	%f242, %f239;
	fma.rn.f32 	%f243, %f242, %f235, %f241;
	fma.rn.f32 	%f244, %f238, %f243, %f239;
	fma.rn.f32 	%f245, %f244, 0f3A69A091, 0f3BE6E05B;
	fma.rn.f32 	%f246, %f245, %f244, 0fBC81FB4B;
	fma.rn.f32 	%f247, %f246, %f244, 0f3D15373B;
	fma.rn.f32 	%f248, %f247, %f244, 0fBD887C5A;
	fma.rn.f32 	%f249, %f248, %f244, 0f3DC021D5;
	fma.rn.f32 	%f250, %f249, %f244, 0fBDCED424;
	fma.rn.f32 	%f251, %f250, %f244, 0f3D8B74DE;
	fma.rn.f32 	%f252, %f251, %f244, 0f3C7BF170;
	fma.rn.f32 	%f253, %f252, %f244, 0fBE0EF8D4;
	fma.rn.f32 	%f254, %f253, %f244, 0f3F9DD2C9;
	fma.rn.f32 	%f255, %f235, 0f40000000, 0f3F800000;
	rcp.approx.ftz.f32 	%f256, %f255;
	mul.rn.f32 	%f257, %f254, %f256;
	mul.f32 	%f258, %f257, 0fC0000000;
	fma.rn.f32 	%f259, %f235, %f258, %f254;
	sub.f32 	%f260, %f259, %f257;
	fma.rn.f32 	%f261, %f260, %f256, %f257;
	neg.f32 	%f262, %f235;
	mul.f32 	%f263, %f235, %f262;
	mov.f32 	%f264, 0f3FB8AA3B;
	mul.rn.f32 	%f265, %f263, %f264;
	cvt.rzi.f32.f32 	%f266, %f265;
	abs.f32 	%f267, %f266;
	setp.gt.f32 	%p23, %f267, 0f42FC0000;
	mov.f32 	%f268, 0f42FC0000;
	copysign.f32 	%f269, %f266, %f268;
	selp.f32 	%f270, %f269, %f266, %p23;
	fma.rn.f32 	%f271, %f270, 0fBF317218, %f263;
	fma.rn.f32 	%f272, %f270, 0f3102E308, %f271;
	mul.f32 	%f273, %f272, 0f3FB8AA3B;
	add.f32 	%f274, %f270, 0f4B40007F;
	mov.b32 	%r13, %f274;
	shl.b32 	%r14, %r13, 23;
	mov.b32 	%f275, %r14;
	ex2.approx.ftz.f32 	%f276, %f273;
	mul.f32 	%f277, %f276, %f275;
	neg.f32 	%f278, %f263;
	fma.rn.f32 	%f279, %f262, %f235, %f278;
	fma.rn.f32 	%f280, %f277, %f279, %f277;
	mul.f32 	%f281, %f261, %f280;
	setp.gt.f32 	%p24, %f235, 0f4120E148;
	selp.f32 	%f282, 0f00000000, %f281, %p24;
	setp.lt.f32 	%p25, %f28, 0f00000000;
	mov.f32 	%f283, 0f40000000;
	sub.f32 	%f284, %f283, %f282;
	selp.f32 	%f474, %f284, %f282, %p25;
	setp.geu.f32 	%p26, %f231, 0fBF800000;
	@%p26 bra 	$L__BB13_18;
	sub.f32 	%f285, %f26, %f28;
	add.rn.f32 	%f286, %f285, %f27;
	mul.f32 	%f287, %f28, 0fC0000000;
	mul.f32 	%f288, %f287, %f474;
	fma.rn.f32 	%f474, %f288, %f286, %f474;
$L__BB13_18:
	mul.f32 	%f289, %f474, 0f3F000000;
	mul.f32 	%f475, %f38, %f289;
$L__BB13_19:
	// begin inline asm
	{  cvt.rn.f16.f32 %rs38, %f475;}

	// end inline asm
	cvt.u16.u64 	%rs41, %rd1;
	// begin inline asm
	{mul.f16 %rs39,%rs52,%rs41;
}
	// end inline asm
	shr.u64 	%rd14, %rd1, 16;
	cvt.u16.u64 	%rs44, %rd14;
	// begin inline asm
	{mul.f16 %rs42,%rs53,%rs44;
}
	// end inline asm
	shr.u64 	%rd15, %rd1, 32;
	cvt.u16.u64 	%rs47, %rd15;
	// begin inline asm
	{mul.f16 %rs45,%rs51,%rs47;
}
	// end inline asm
	shr.u64 	%rd16, %rd1, 48;
	cvt.u16.u64 	%rs50, %rd16;
	// begin inline asm
	{mul.f16 %rs48,%rs38,%rs50;
}
	// end inline asm
	cvt.u64.u16 	%rd17, %rs48;
	shl.b64 	%rd18, %rd17, 48;
	cvt.u64.u16 	%rd19, %rs45;
	shl.b64 	%rd20, %rd19, 32;
	or.b64  	%rd21, %rd18, %rd20;
	cvt.u32.u16 	%r31, %rs42;
	mul.wide.u32 	%rd22, %r31, 65536;
	or.b64  	%rd23, %rd21, %rd22;
	cvt.u64.u16 	%rd24, %rs39;
	or.b64  	%rd25, %rd23, %rd24;
	cvta.to.global.u64 	%rd26, %rd4;
	add.s64 	%rd28, %rd26, %rd7;
	st.global.u64 	[%rd28], %rd25;
$L__BB13_20:
	ret;

}
	// .globl	_Z16fused_glu_kernelI6__halfEvPKT_S3_PS1_ji
.visible .entry _Z16fused_glu_kernelI6__halfEvPKT_S3_PS1_ji(
	.param .u64 .ptr .align 1 _Z16fused_glu_kernelI6__halfEvPKT_S3_PS1_ji_param_0,
	.param .u64 .ptr .align 1 _Z16fused_glu_kernelI6__halfEvPKT_S3_PS1_ji_param_1,
	.param .u64 .ptr .align 1 _Z16fused_glu_kernelI6__halfEvPKT_S3_PS1_ji_param_2,
	.param .u32 _Z16fused_glu_kernelI6__halfEvPKT_S3_PS1_ji_param_3,
	.param .u32 _Z16fused_glu_kernelI6__halfEvPKT_S3_PS1_ji_param_4
)
{
	.reg .pred 	%p<14>;
	.reg .b16 	%rs<6>;
	.reg .b32 	%r<13>;
	.reg .b32 	%f<125>;
	.reg .b64 	%rd<12>;

	ld.param.u64 	%rd1, [_Z16fused_glu_kernelI6__halfEvPKT_S3_PS1_ji_param_0];
	ld.param.u64 	%rd2, [_Z16fused_glu_kernelI6__halfEvPKT_S3_PS1_ji_param_1];
	ld.param.u64 	%rd3, [_Z16fused_glu_kernelI6__halfEvPKT_S3_PS1_ji_param_2];
	ld.param.u32 	%r3, [_Z16fused_glu_kernelI6__halfEvPKT_S3_PS1_ji_param_3];
	ld.param.u32 	%r2, [_Z16fused_glu_kernelI6__halfEvPKT_S3_PS1_ji_param_4];
	mov.u32 	%r4, %ctaid.x;
	mov.u32 	%r5, %ntid.x;
	mov.u32 	%r6, %tid.x;
	mad.lo.s32 	%r1, %r4, %r5, %r6;
	setp.ge.u32 	%p1, %r1, %r3;
	@%p1 bra 	$L__BB14_14;
	cvta.to.global.u64 	%rd4, %rd1;
	mul.wide.s32 	%rd5, %r1, 2;
	add.s64 	%rd6, %rd4, %rd5;
	ld.global.nc.u16 	%rs1, [%rd6];
	// begin inline asm
	{  cvt.f32.f16 %f14, %rs1;}

	// end inline asm
	setp.gt.s32 	%p2, %r2, 1;
	@%p2 bra 	$L__BB14_5;
	setp.eq.s32 	%p5, %r2, 0;
	@%p5 bra 	$L__BB14_8;
	setp.eq.s32 	%p6, %r2, 1;
	@%p6 bra 	$L__BB14_4;
	bra.uni 	$L__BB14_7;
$L__BB14_4:
	mul.f32 	%f77, %f14, %f14;
	mul.f32 	%f78, %f14, %f77;
	fma.rn.f32 	%f79, %f78, 0f3D372713, %f14;
	mul.f32 	%f80, %f79, 0f3F4C422A;
	mul.f32 	%f81, %f14, 0f3F000000;
	abs.f32 	%f82, %f80;
	mul.f32 	%f83, %f82, 0f4038AA3B;
	ex2.approx.ftz.f32 	%f84, %f83;
	add.f32 	%f85, %f84, 0f3F800000;
	rcp.approx.ftz.f32 	%f86, %f85;
	fma.rn.f32 	%f87, %f86, 0fC0000000, 0f3F800000;
	setp.ge.f32 	%p12, %f82, 0f41102CB4;
	selp.f32 	%f88, 0f3F800000, %f87, %p12;
	copysign.f32 	%f89, %f80, %f88;
	mul.f32 	%f90, %f80, %f80;
	fma.rn.f32 	%f91, %f90, 0f3C80F082, 0fBD563CAE;
	fma.rn.f32 	%f92, %f91, %f90, 0f3E085941;
	fma.rn.f32 	%f93, %f92, %f90, 0fBEAAA9ED;
	fma.rn.f32 	%f94, %f93, %f90, 0f00000000;
	fma.rn.f32 	%f95, %f94, %f80, %f80;
	setp.ge.f32 	%p13, %f82, 0f3F19999A;
	selp.f32 	%f96, %f89, %f95, %p13;
	add.f32 	%f97, %f96, 0f3F800000;
	mul.f32 	%f124, %f81, %f97;
	bra.uni 	$L__BB14_13;
$L__BB14_5:
	setp.eq.s32 	%p3, %r2, 2;
	@%p3 bra 	$L__BB14_9;
	setp.eq.s32 	%p4, %r2, 3;
	@%p4 bra 	$L__BB14_10;
$L__BB14_7:
	fma.rn.f32 	%f110, %f14, 0fBBBB989D, 0f3F000000;
	cvt.sat.f32.f32 	%f111, %f110;
	mov.f32 	%f112, 0f4B400001;
	mov.f32 	%f113, 0f437C0000;
	fma.rm.f32 	%f114, %f111, %f113, %f112;
	add.f32 	%f115, %f114, 0fCB40007F;
	neg.f32 	%f116, %f115;
	fma.rn.f32 	%f117, %f14, 0fBFB8AA3B, %f116;
	fma.rn.f32 	%f118, %f14, 0fB2A57060, %f117;
	mov.b32 	%r11, %f114;
	shl.b32 	%r12, %r11, 23;
	mov.b32 	%f119, %r12;
	ex2.approx.ftz.f32 	%f120, %f118;
	fma.rn.f32 	%f121, %f120, %f119, 0f3F800000;
	div.rn.f32 	%f124, %f14, %f121;
	bra.uni 	$L__BB14_13;
$L__BB14_8:
	fma.rn.f32 	%f98, %f14, 0fBBBB989D, 0f3F000000;
	cvt.sat.f32.f32 	%f99, %f98;
	mov.f32 	%f100, 0f4B400001;
	mov.f32 	%f101, 0f437C0000;
	fma.rm.f32 	%f102, %f99, %f101, %f100;
	add.f32 	%f103, %f102, 0fCB40007F;
	neg.f32 	%f104, %f103;
	fma.rn.f32 	%f105, %f14, 0fBFB8AA3B, %f104;
	fma.rn.f32 	%f106, %f14, 0fB2A57060, %f105;
	mov.b32 	%r9, %f102;
	shl.b32 	%r10, %r9, 23;
	mov.b32 	%f107, %r10;
	ex2.approx.ftz.f32 	%f108, %f106;
	fma.rn.f32 	%f109, %f108, %f107, 0f3F800000;
	div.rn.f32 	%f124, %f14, %f109;
	bra.uni 	$L__BB14_13;
$L__BB14_9:
	max.f32 	%f124, %f14, 0f00000000;
	bra.uni 	$L__BB14_13;
$L__BB14_10:
	abs.f32 	%f15, %f14;
	setp.gt.f32 	%p7, %f15, 0f41680000;
	mov.f32 	%f16, 0f41680000;
	copysign.f32 	%f17, %f14, %f16;
	selp.f32 	%f18, %f17, %f14, %p7;
	mov.f32 	%f19, 0fBF3504F3;
	mul.rn.f32 	%f5, %f18, %f19;
	neg.f32 	%f20, %f5;
	fma.rn.f32 	%f21, %f18, 0fBF3504F3, %f20;
	fma.rn.f32 	%f6, %f18, 0fB24FE77A, %f21;
	add.rn.f32 	%f7, %f5, %f6;
	abs.f32 	%f22, %f7;
	add.f32 	%f23, %f22, 0fC0800000;
	add.f32 	%f24, %f22, 0f40800000;
	rcp.approx.ftz.f32 	%f25, %f24;
	mul.rn.f32 	%f26, %f23, %f25;
	add.f32 	%f27, %f26, 0f3F800000;
	fma.rn.f32 	%f28, %f27, 0fC0800000, %f22;
	neg.f32 	%f29, %f26;
	fma.rn.f32 	%f30, %f29, %f22, %f28;
	fma.rn.f32 	%f31, %f25, %f30, %f26;
	fma.rn.f32 	%f32, %f31, 0f3A69A091, 0f3BE6E05B;
	fma.rn.f32 	%f33, %f32, %f31, 0fBC81FB4B;
	fma.rn.f32 	%f34, %f33, %f31, 0f3D15373B;
	fma.rn.f32 	%f35, %f34, %f31, 0fBD887C5A;
	fma.rn.f32 	%f36, %f35, %f31, 0f3DC021D5;
	fma.rn.f32 	%f37, %f36, %f31, 0fBDCED424;
	fma.rn.f32 	%f38, %f37, %f31, 0f3D8B74DE;
	fma.rn.f32 	%f39, %f38, %f31, 0f3C7BF170;
	fma.rn.f32 	%f40, %f39, %f31, 0fBE0EF8D4;
	fma.rn.f32 	%f41, %f40, %f31, 0f3F9DD2C9;
	fma.rn.f32 	%f42, %f22, 0f40000000, 0f3F800000;
	rcp.approx.ftz.f32 	%f43, %f42;
	mul.rn.f32 	%f44, %f41, %f43;
	mul.f32 	%f45, %f44, 0fC0000000;
	fma.rn.f32 	%f46, %f22, %f45, %f41;
	sub.f32 	%f47, %f46, %f44;
	fma.rn.f32 	%f48, %f47, %f43, %f44;
	neg.f32 	%f49, %f22;
	mul.f32 	%f50, %f22, %f49;
	mov.f32 	%f51, 0f3FB8AA3B;
	mul.rn.f32 	%f52, %f50, %f51;
	cvt.rzi.f32.f32 	%f53, %f52;
	abs.f32 	%f54, %f53;
	setp.gt.f32 	%p8, %f54, 0f42FC0000;
	mov.f32 	%f55, 0f42FC0000;
	copysign.f32 	%f56, %f53, %f55;
	selp.f32 	%f57, %f56, %f53, %p8;
	fma.rn.f32 	%f58, %f57, 0fBF317218, %f50;
	fma.rn.f32 	%f59, %f57, 0f3102E308, %f58;
	mul.f32 	%f60, %f59, 0f3FB8AA3B;
	add.f32 	%f61, %f57, 0f4B40007F;
	mov.b32 	%r7, %f61;
	shl.b32 	%r8, %r7, 23;
	mov.b32 	%f62, %r8;
	ex2.approx.ftz.f32 	%f63, %f60;
	mul.f32 	%f64, %f63, %f62;
	neg.f32 	%f65, %f50;
	fma.rn.f32 	%f66, %f49, %f22, %f65;
	fma.rn.f32 	%f67, %f64, %f66, %f64;
	mul.f32 	%f68, %f48, %f67;
	setp.gt.f32 	%p9, %f22, 0f4120E148;
	selp.f32 	%f69, 0f00000000, %f68, %p9;
	setp.lt.f32 	%p10, %f7, 0f00000000;
	mov.f32 	%f70, 0f40000000;
	sub.f32 	%f71, %f70, %f69;
	selp.f32 	%f123, %f71, %f69, %p10;
	setp.geu.f32 	%p11, %f18, 0fBF800000;
	@%p11 bra 	$L__BB14_12;
	sub.f32 	%f72, %f5, %f7;
	add.rn.f32 	%f73, %f72, %f6;
	mul.f32 	%f74, %f7, 0fC0000000;
	mul.f32 	%f75, %f74, %f123;
	fma.rn.f32 	%f123, %f75, %f73, %f123;
$L__BB14_12:
	mul.f32 	%f76, %f123, 0f3F000000;
	mul.f32 	%f124, %f14, %f76;
$L__BB14_13:
	// begin inline asm
	{  cvt.rn.f16.f32 %rs2, %f124;}

	// end inline asm
	cvta.to.global.u64 	%rd7, %rd2;
	add.s64 	%rd9, %rd7, %rd5;
	ld.global.nc.u16 	%rs5, [%rd9];
	// begin inline asm
	{mul.f16 %rs3,%rs2,%rs5;
}
	// end inline asm
	cvta.to.global.u64 	%rd10, %rd3;
	add.s64 	%rd11, %rd10, %rd5;
	st.global.u16 	[%rd11], %rs3;
$L__BB14_14:
	ret;

}
	// .globl	_Z21fused_glu_kernel_vec4I13__nv_bfloat16mEvPKT0_S3_PS1_ji
.visible .entry _Z21fused_glu_kernel_vec4I13__nv_bfloat16mEvPKT0_S3_PS1_ji(
	.param .u64 .ptr .align 1 _Z21fused_glu_kernel_vec4I13__nv_bfloat16mEvPKT0_S3_PS1_ji_param_0,
	.param .u64 .ptr .align 1 _Z21fused_glu_kernel_vec4I13__nv_bfloat16mEvPKT0_S3_PS1_ji_param_1,
	.param .u64 .ptr .align 1 _Z21fused_glu_kernel_vec4I13__nv_bfloat16mEvPKT0_S3_PS1_ji_param_2,
	.param .u32 _Z21fused_glu_kernel_vec4I13__nv_bfloat16mEvPKT0_S3_PS1_ji_param_3,
	.param .u32 _Z21fused_glu_kernel_vec4I13__nv_bfloat16mEvPKT0_S3_PS1_ji_param_4
)
{
	.reg .pred 	%p<35>;
	.reg .b16 	%rs<54>;
	.reg .b32 	%r<32>;
	.reg .b32 	%f<476>;
	.reg .b64 	%rd<29>;

	ld.param.u64 	%rd2, [_Z21fused_glu_kernel_vec4I13__nv_bfloat16mEvPKT0_S3_PS1_ji_param_0];
	ld.param.u64 	%rd3, [_Z21fused_glu_kernel_vec4I13__nv_bfloat16mEvPKT0_S3_PS1_ji_param_1];
	ld.param.u64 	%rd4, [_Z21fused_glu_kernel_vec4I13__nv_bfloat16mEvPKT0_S3_PS1_ji_param_2];
	ld.param.u32 	%r3, [_Z21fused_glu_kernel_vec4I13__nv_bfloat16mEvPKT0_S3_PS1_ji_param_3];
	ld.param.u32 	%r2, [_Z21fused_glu_kernel_vec4I13__nv_bfloat16mEvPKT0_S3_PS1_ji_param_4];
	mov.u32 	%r4, %ctaid.x;
	mov.u32 	%r5, %ntid.x;
	mov.u32 	%r6, %tid.x;
	mad.lo.s32 	%r1, %r4, %r5, %r6;
	setp.ge.u32 	%p1, %r1, %r3;
	@%p1 bra 	$L__BB15_20;
	cvta.to.global.u64 	%rd5, %rd2;
	cvta.to.global.u64 	%rd6, %rd3;
	mul.wide.s32 	%rd7, %r1, 8;
	add.s64 	%rd8, %rd5, %rd7;
	ld.global.nc.u64 	%rd9, [%rd8];
	cvt.u16.u64 	%rs19, %rd9;
	shr.u64 	%rd10, %rd9, 16;
	cvt.u16.u64 	%rs20, %rd10;
	shr.u64 	%rd11, %rd9, 32;
	cvt.u16.u64 	%rs21, %rd11;
	shr.u64 	%rd12, %rd9, 48;
	cvt.u16.u64 	%rs22, %rd12;
	add.s64 	%rd13, %rd6, %rd7;
	ld.global.nc.u64 	%rd1, [%rd13];
	// begin inline asm
	{ cvt.f32.bf16 %f35, %rs19;}

	// end inline asm
	// begin inline asm
	{ cvt.f32.bf16 %f36, %rs20;}

	// end inline asm
	// begin inline asm
	{ cvt.f32.bf16 %f37, %rs21;}

	// end inline asm
	// begin inline asm
	{ cvt.f32.bf16 %f38, %rs22;}

	// end inline asm
	setp.gt.s32 	%p2, %r2, 1;
	@%p2 bra 	$L__BB15_5;
	setp.eq.s32 	%p5, %r2, 0;
	@%p5 bra 	$L__BB15_8;
	setp.eq.s32 	%p6, %r2, 1;
	@%p6 bra 	$L__BB15_4;
	bra.uni 	$L__BB15_7;
$L__BB15_4:
	mul.f32 	%f296, %f35, %f35;
	mul.f32 	%f297, %f35, %f296;
	fma.rn.f32 	%f298, %f297, 0f3D372713, %f35;
	mul.f32 	%f299, %f298, 0f3F4C422A;
	mul.f32 	%f300, %f35, 0f3F000000;
	abs.f32 	%f301, %f299;
	mul.f32 	%f302, %f301, 0f4038AA3B;
	ex2.approx.ftz.f32 	%f303, %f302;
	add.f32 	%f304, %f303, 0f3F800000;
	rcp.approx.ftz.f32 	%f305, %f304;
	fma.rn.f32 	%f306, %f305, 0fC0000000, 0f3F800000;
	setp.ge.f32 	%p27, %f301, 0f41102CB4;
	selp.f32 	%f307, 0f3F800000, %f306, %p27;
	copysign.f32 	%f308, %f299, %f307;
	mul.f32 	%f309, %f299, %f299;
	fma.rn.f32 	%f310, %f309, 0f3C80F082, 0fBD563CAE;
	fma.rn.f32 	%f311, %f310, %f309, 0f3E085941;
	fma.rn.f32 	%f312, %f311, %f309, 0fBEAAA9ED;
	fma.rn.f32 	%f313, %f312, %f309, 0f00000000;
	fma.rn.f32 	%f314, %f313, %f299, %f299;
	setp.ge.f32 	%p28, %f301, 0f3F19999A;
	selp.f32 	%f315, %f308, %f314, %p28;
	add.f32 	%f316, %f315, 0f3F800000;
	mul.f32 	%f293, %f300, %f316;
	// begin inline asm
	{  cvt.rn.bf16.f32 %rs52, %f293;}

	// end inline asm
	mul.f32 	%f317, %f36, %f36;
	mul.f32 	%f318, %f36, %f317;
	fma.rn.f32 	%f319, %f318, 0f3D372713, %f36;
	mul.f32 	%f320, %f319, 0f3F4C422A;
	mul.f32 	%f321, %f36, 0f3F000000;
	abs.f32 	%f322, %f320;
	mul.f32 	%f323, %f322, 0f4038AA3B;
	ex2.approx.ftz.f32 	%f324, %f323;
	add.f32 	%f325, %f324, 0f3F800000;
	rcp.approx.ftz.f32 	%f326, %f325;
	fma.rn.f32 	%f327, %f326, 0fC0000000, 0f3F800000;
	setp.ge.f32 	%p29, %f322, 0f41102CB4;
	selp.f32 	%f328, 0f3F800000, %f327, %p29;
	copysign.f32 	%f329, %f320, %f328;
	mul.f32 	%f330, %f320, %f320;
	fma.rn.f32 	%f331, %f330, 0f3C80F082, 0fBD563CAE;
	fma.rn.f32 	%f332, %f331, %f330, 0f3E085941;
	fma.rn.f32 	%f333, %f332, %f330, 0fBEAAA9ED;
	fma.rn.f32 	%f334, %f333, %f330, 0f00000000;
	fma.rn.f32 	%f335, %f334, %f320, %f320;
	setp.ge.f32 	%p30, %f322, 0f3F19999A;
	selp.f32 	%f336, %f329, %f335, %p30;
	add.f32 	%f337, %f336, 0f3F800000;
	mul.f32 	%f294, %f321, %f337;
	// begin inline asm
	{  cvt.rn.bf16.f32 %rs53, %f294;}

	// end inline asm
	mul.f32 	%f338, %f37, %f37;
	mul.f32 	%f339, %f37, %f338;
	fma.rn.f32 	%f340, %f339, 0f3D372713, %f37;
	mul.f32 	%f341, %f340, 0f3F4C422A;
	mul.f32 	%f342, %f37, 0f3F000000;
	abs.f32 	%f343, %f341;
	mul.f32 	%f344, %f343, 0f4038AA3B;
	ex2.approx.ftz.f32 	%f345, %f344;
	add.f32 	%f346, %f345, 0f3F800000;
	rcp.approx.ftz.f32 	%f347, %f346;
	fma.rn.f32 	%f348, %f347, 0fC0000000, 0f3F800000;
	setp.ge.f32 	%p31, %f343, 0f41102CB4;
	selp.f32 	%f349, 0f3F800000, %f348, %p31;
	copysign.f32 	%f350, %f341, %f349;
	mul.f32 	%f351, %f341, %f341;
	fma.rn.f32 	%f352, %f351, 0f3C80F082, 0fBD563CAE;
	fma.rn.f32 	%f353, %f352, %f351, 0f3E085941;
	fma.rn.f32 	%f354, %f353, %f351, 0fBEAAA9ED;
	fma.rn.f32 	%f355, %f354, %f351, 0f00000000;
	fma.rn.f32 	%f356, %f355, %f341, %f341;
	setp.ge.f32 	%p32, %f343, 0f3F19999A;
	selp.f32 	%f357, %f350, %f356, %p32;
	add.f32 	%f358, %f357, 0f3F800000;
	mul.f32 	%f295, %f342, %f358;
	// begin inline asm
	{  cvt.rn.bf16.f32 %rs51, %f295;}

	// end inline asm
	mul.f32 	%f359, %f38, %f38;
	mul.f32 	%f360, %f38, %f359;
	fma.rn.f32 	%f361, %f360, 0f3D372713, %f38;
	mul.f32 	%f362, %f361, 0f3F4C422A;
	mul.f32 	%f363, %f38, 0f3F000000;
	abs.f32 	%f364, %f362;
	mul.f32 	%f365, %f364, 0f4038AA3B;
	ex2.approx.ftz.f32 	%f366, %f365;
	add.f32 	%f367, %f366, 0f3F800000;
	rcp.approx.ftz.f32 	%f368, %f367;
	fma.rn.f32 	%f369, %f368, 0fC0000000, 0f3F800000;
	setp.ge.f32 	%p33, %f364, 0f41102CB4;
	selp.f32 	%f370, 0f3F800000, %f369, %p33;
	copysign.f32 	%f371, %f362, %f370;
	mul.f32 	%f372, %f362, %f362;
	fma.rn.f32 	%f373, %f372, 0f3C80F082, 0fBD563CAE;
	fma.rn.f32 	%f374, %f373, %f372, 0f3E085941;
	fma.rn.f32 	%f375, %f374, %f372, 0fBEAAA9ED;
	fma.rn.f32 	%f376, %f375, %f372, 0f00000000;
	fma.rn.f32 	%f377, %f376, %f362, %f362;
	setp.ge.f32 	%p34, %f364, 0f3F19999A;
	selp.f32 	%f378, %f371, %f377, %p34;
	add.f32 	%f379, %f378, 0f3F800000;
	mul.f32 	%f475, %f363, %f379;
	bra.uni 	$L__BB15_19;
$L__BB15_5:
	setp.eq.s32 	%p3, %r2, 2;
	@%p3 bra 	$L__BB15_9;
	setp.eq.s32 	%p4, %r2, 3;
	@%p4 bra 	$L__BB15_10;
$L__BB15_7:
	fma.rn.f32 	%f428, %f35, 0fBBBB989D, 0f3F000000;
	cvt.sat.f32.f32 	%f429, %f428;
	mov.f32 	%f430, 0f4B400001;
	mov.f32 	%f431, 0f437C0000;
	fma.rm.f32 	%f432, %f429, %f431, %f430;
	add.f32 	%f433, %f432, 0fCB40007F;
	neg.f32 	%f434, %f433;
	fma.rn.f32 	%f435, %f35, 0fBFB8AA3B, %f434;
	fma.rn.f32 	%f436, %f35, 0fB2A57060, %f435;
	mov.b32 	%r23, %f432;
	shl.b32 	%r24, %r23, 23;
	mov.b32 	%f437, %r24;
	ex2.approx.ftz.f32 	%f438, %f436;
	fma.rn.f32 	%f439, %f438, %f437, 0f3F800000;
	div.rn.f32 	%f425, %f35, %f439;
	// begin inline asm
	{  cvt.rn.bf16.f32 %rs52, %f425;}

	// end inline asm
	fma.rn.f32 	%f440, %f36, 0fBBBB989D, 0f3F000000;
	cvt.sat.f32.f32 	%f441, %f440;
	fma.rm.f32 	%f442, %f441, %f431, %f430;
	add.f32 	%f443, %f442, 0fCB40007F;
	neg.f32 	%f444, %f443;
	fma.rn.f32 	%f445, %f36, 0fBFB8AA3B, %f444;
	fma.rn.f32 	%f446, %f36, 0fB2A57060, %f445;
	mov.b32 	%r25, %f442;
	shl.b32 	%r26, %r25, 23;
	mov.b32 	%f447, %r26;
	ex2.approx.ftz.f32 	%f448, %f446;
	fma.rn.f32 	%f449, %f448, %f447, 0f3F800000;
	div.rn.f32 	%f426, %f36, %f449;
	// begin inline asm
	{  cvt.rn.bf16.f32 %rs53, %f426;}

	// end inline asm
	fma.rn.f32 	%f450, %f37, 0fBBBB989D, 0f3F000000;
	cvt.sat.f32.f32 	%f451, %f450;
	fma.rm.f32 	%f452, %f451, %f431, %f430;
	add.f32 	%f453, %f452, 0fCB40007F;
	neg.f32 	%f454, %f453;
	fma.rn.f32 	%f455, %f37, 0fBFB8AA3B, %f454;
	fma.rn.f32 	%f456, %f37, 0fB2A57060, %f455;
	mov.b32 	%r27, %f452;
	shl.b32 	%r28, %r27, 23;
	mov.b32 	%f457, %r28;
	ex2.approx.ftz.f32 	%f458, %f456;
	fma.rn.f32 	%f459, %f458, %f457, 0f3F800000;
	div.rn.f32 	%f427, %f37, %f459;
	// begin inline asm
	{  cvt.rn.bf16.f32 %rs51, %f427;}

	// end inline asm
	fma.rn.f32 	%f460, %f38, 0fBBBB989D, 0f3F000000;
	cvt.sat.f32.f32 	%f461, %f460;
	fma.rm.f32 	%f462, %f461, %f431, %f430;
	add.f32 	%f463, %f462, 0fCB40007F;
	neg.f32 	%f464, %f463;
	fma.rn.f32 	%f465, %f38, 0fBFB8AA3B, %f464;
	fma.rn.f32 	%f466, %f38, 0fB2A57060, %f465;
	mov.b32 	%r29, %f462;
	shl.b32 	%r30, %r29, 23;
	mov.b32 	%f467, %r30;
	ex2.approx.ftz.f32 	%f468, %f466;
	fma.rn.f32 	%f469, %f468, %f467, 0f3F800000;
	div.rn.f32 	%f475, %f38, %f469;
	bra.uni 	$L__BB15_19;
$L__BB15_8:
	fma.rn.f32 	%f383, %f35, 0fBBBB989D, 0f3F000000;
	cvt.sat.f32.f32 	%f384, %f383;
	mov.f32 	%f385, 0f4B400001;
	mov.f32 	%f386, 0f437C0000;
	fma.rm.f32 	%f387, %f384, %f386, %f385;
	add.f32 	%f388, %f387, 0fCB40007F;
	neg.f32 	%f389, %f388;
	fma.rn.f32 	%f390, %f35, 0fBFB8AA3B, %f389;
	fma.rn.f32 	%f391, %f35, 0fB2A57060, %f390;
	mov.b32 	%r15, %f387;
	shl.b32 	%r16, %r15, 23;
	mov.b32 	%f392, %r16;
	ex2.approx.ftz.f32 	%f393, %f391;
	fma.rn.f32 	%f394, %f393, %f392, 0f3F800000;
	div.rn.f32 	%f380, %f35, %f394;
	// begin inline asm
	{  cvt.rn.bf16.f32 %rs52, %f380;}

	// end inline asm
	fma.rn.f32 	%f395, %f36, 0fBBBB989D, 0f3F000000;
	cvt.sat.f32.f32 	%f396, %f395;
	fma.rm.f32 	%f397, %f396, %f386, %f385;
	add.f32 	%f398, %f397, 0fCB40007F;
	neg.f32 	%f399, %f398;
	fma.rn.f32 	%f400, %f36, 0fBFB8AA3B, %f399;
	fma.rn.f32 	%f401, %f36, 0fB2A57060, %f400;
	mov.b32 	%r17, %f397;
	shl.b32 	%r18, %r17, 23;
	mov.b32 	%f402, %r18;
	ex2.approx.ftz.f32 	%f403, %f401;
	fma.rn.f32 	%f404, %f403, %f402, 0f3F800000;
	div.rn.f32 	%f381, %f36, %f404;
	// begin inline asm
	{  cvt.rn.bf16.f32 %rs53, %f381;}

	// end inline asm
	fma.rn.f32 	%f405, %f37, 0fBBBB989D, 0f3F000000;
	cvt.sat.f32.f32 	%f406, %f405;
	fma.rm.f32 	%f407, %f406, %f386, %f385;
	add.f32 	%f408, %f407, 0fCB40007F;
	neg.f32 	%f409, %f408;
	fma.rn.f32 	%f410, %f37, 0fBFB8AA3B, %f409;
	fma.rn.f32 	%f411, %f37, 0fB2A57060, %f410;
	mov.b32 	%r19, %f407;
	shl.b32 	%r20, %r19, 23;
	mov.b32 	%f412, %r20;
	ex2.approx.ftz.f32 	%f413, %f411;
	fma.rn.f32 	%f414, %f413, %f412, 0f3F800000;
	div.rn.f32 	%f382, %f37, %f414;
	// begin inline asm
	{  cvt.rn.bf16.f32 %rs51, %f382;}

	// end inline asm
	fma.rn.f32 	%f415, %f38, 0fBBBB989D, 0f3F000000;
	cvt.sat.f32.f32 	%f416, %f415;
	fma.rm.f32 	%f417, %f416, %f386, %f385;
	add.f32 	%f418, %f417, 0fCB40007F;
	neg.f32 	%f419, %f418;
	fma.rn.f32 	%f420, %f38, 0fBFB8AA3B, %f419;
	fma.rn.f32 	%f421, %f38, 0fB2A57060, %f420;
	mov.b32 	%r21, %f417;
	shl.b32 	%r22, %r21, 23;
	mov.b32 	%f422, %r22;
	ex2.approx.ftz.f32 	%f423, %f421;
	fma.rn.f32 	%f424, %f423, %f422, 0f3F800000;
	div.rn.f32 	%f475, %f38, %f424;
	bra.uni 	$L__BB15_19;
$L__BB15_9:
	max.f32 	%f290, %f35, 0f00000000;
	// begin inline asm
	{  cvt.rn.bf16.f32 %rs52, %f290;}

	// end inline asm
	max.f32 	%f291, %f36, 0f00000000;
	// begin inline asm
	{  cvt.rn.bf16.f32 %rs53, %f291;}

	// end inline asm
	max.f32 	%f292, %f37, 0f00000000;
	// begin inline asm
	{  cvt.rn.bf16.f32 %rs51, %f292;}

	// end inline asm
	max.f32 	%f475, %f38, 0f00000000;
	bra.uni 	$L__BB15_19;
$L__BB15_10:
	abs.f32 	%f39, %f35;
	setp.gt.f32 	%p7, %f39, 0f41680000;
	mov.f32 	%f40, 0f41680000;
	copysign.f32 	%f41, %f35, %f40;
	selp.f32 	%f42, %f41, %f35, %p7;
	mov.f32 	%f43, 0fBF3504F3;
	mul.rn.f32 	%f8, %f42, %f43;
	neg.f32 	%f44, %f8;
	fma.rn.f32 	%f45, %f42, 0fBF3504F3, %f44;
	fma.rn.f32 	%f9, %f42, 0fB24FE77A, %f45;
	add.rn.f32 	%f10, %f8, %f9;
	abs.f32 	%f46, %f10;
	add.f32 	%f47, %f46, 0fC0800000;
	add.f32 	%f48, %f46, 0f40800000;
	rcp.approx.ftz.f32 	%f49, %f48;
	mul.rn.f32 	%f50, %f47, %f49;
	add.f32 	%f51, %f50, 0f3F800000;
	fma.rn.f32 	%f52, %f51, 0fC0800000, %f46;
	neg.f32 	%f53, %f50;
	fma.rn.f32 	%f54, %f53, %f46, %f52;
	fma.rn.f32 	%f55, %f49, %f54, %f50;
	fma.rn.f32 	%f56, %f55, 0f3A69A091, 0f3BE6E05B;
	fma.rn.f32 	%f57, %f56, %f55, 0fBC81FB4B;
	fma.rn.f32 	%f58, %f57, %f55, 0f3D15373B;
	fma.rn.f32 	%f59, %f58, %f55, 0fBD887C5A;
	fma.rn.f32 	%f60, %f59, %f55, 0f3DC021D5;
	fma.rn.f32 	%f61, %f60, %f55, 0fBDCED424;
	fma.rn.f32 	%f62, %f61, %f55, 0f3D8B74DE;
	fma.rn.f32 	%f63, %f62, %f55, 0f3C7BF170;
	fma.rn.f32 	%f64, %f63, %f55, 0fBE0EF8D4;
	fma.rn.f32 	%f65, %f64, %f55, 0f3F9DD2C9;
	fma.rn.f32 	%f66, %f46, 0f40000000, 0f3F800000;
	rcp.approx.ftz.f32 	%f67, %f66;
	mul.rn.f32 	%f68, %f65, %f67;
	mul.f32 	%f69, %f68, 0fC0000000;
	fma.rn.f32 	%f70, %f46, %f69, %f65;
	sub.f32 	%f71, %f70, %f68;
	fma.rn.f32 	%f72, %f71, %f67, %f68;
	neg.f32 	%f73, %f46;
	mul.f32 	%f74, %f46, %f73;
	mov.f32 	%f75, 0f3FB8AA3B;
	mul.rn.f32 	%f76, %f74, %f75;
	cvt.rzi.f32.f32 	%f77, %f76;
	abs.f32 	%f78, %f77;
	setp.gt.f32 	%p8, %f78, 0f42FC0000;
	mov.f32 	%f79, 0f42FC0000;
	copysign.f32 	%f80, %f77, %f79;
	selp.f32 	%f81, %f80, %f77, %p8;
	fma.rn.f32 	%f82, %f81, 0fBF317218, %f74;
	fma.rn.f32 	%f83, %f81, 0f3102E308, %f82;
	mul.f32 	%f84, %f83, 0f3FB8AA3B;
	add.f32 	%f85, %f81, 0f4B40007F;
	mov.b32 	%r7, %f85;
	shl.b32 	%r8, %r7, 23;
	mov.b32 	%f86, %r8;
	ex2.approx.ftz.f32 	%f87, %f84;
	mul.f32 	%f88, %f87, %f86;
	neg.f32 	%f89, %f74;
	fma.rn.f32 	%f90, %f73, %f46, %f89;
	fma.rn.f32 	%f91, %f88, %f90, %f88;
	mul.f32 	%f92, %f72, %f91;
	setp.gt.f32 	%p9, %f46, 0f4120E148;
	selp.f32 	%f93, 0f00000000, %f92, %p9;
	setp.lt.f32 	%p10, %f10, 0f00000000;
	mov.f32 	%f94, 0f40000000;
	sub.f32 	%f95, %f94, %f93;
	selp.f32 	%f471, %f95, %f93, %p10;
	setp.geu.f32 	%p11, %f42, 0fBF800000;
	@%p11 bra 	$L__BB15_12;
	sub.f32 	%f96, %f8, %f10;
	add.rn.f32 	%f97, %f96, %f9;
	mul.f32 	%f98, %f10, 0fC0000000;
	mul.f32 	%f99, %f98, %f471;
	fma.rn.f32 	%f471, %f99, %f97, %f471;
$L__BB15_12:
	mul.f32 	%f101, %f471, 0f3F000000;
	mul.f32 	%f100, %f35, %f101;
	// begin inline asm
	{  cvt.rn.bf16.f32 %rs52, %f100;}

	// end inline asm
	abs.f32 	%f102, %f36;
	setp.gt.f32 	%p12, %f102, 0f41680000;
	mov.f32 	%f103, 0f41680000;
	copysign.f32 	%f104, %f36, %f103;
	selp.f32 	%f105, %f104, %f36, %p12;
	mov.f32 	%f106, 0fBF3504F3;
	mul.rn.f32 	%f14, %f105, %f106;
	neg.f32 	%f107, %f14;
	fma.rn.f32 	%f108, %f105, 0fBF3504F3, %f107;
	fma.rn.f32 	%f15, %f105, 0fB24FE77A, %f108;
	add.rn.f32 	%f16, %f14, %f15;
	abs.f32 	%f109, %f16;
	add.f32 	%f110, %f109, 0fC0800000;
	add.f32 	%f111, %f109, 0f40800000;
	rcp.approx.ftz.f32 	%f112, %f111;
	mul.rn.f32 	%f113, %f110, %f112;
	add.f32 	%f114, %f113, 0f3F800000;
	fma.rn.f32 	%f115, %f114, 0fC0800000, %f109;
	neg.f32 	%f116, %f113;
	fma.rn.f32 	%f117, %f116, %f109, %f115;
	fma.rn.f32 	%f118, %f112, %f117, %f113;
	fma.rn.f32 	%f119, %f118, 0f3A69A091, 0f3BE6E05B;
	fma.rn.f32 	%f120, %f119, %f118, 0fBC81FB4B;
	fma.rn.f32 	%f121, %f120, %f118, 0f3D15373B;
	fma.rn.f32 	%f122, %f121, %f118, 0fBD887C5A;
	fma.rn.f32 	%f123, %f122, %f118, 0f3DC021D5;
	fma.rn.f32 	%f124, %f123, %f118, 0fBDCED424;
	fma.rn.f32 	%f125, %f124, %f118, 0f3D8B74DE;
	fma.rn.f32 	%f126, %f125, %f118, 0f3C7BF170;
	fma.rn.f32 	%f127, %f126, %f118, 0fBE0EF8D4;
	fma.rn.f32 	%f128, %f127, %f118, 0f3F9DD2C9;
	fma.rn.f32 	%f129, %f109, 0f40000000, 0f3F800000;
	rcp.approx.ftz.f32 	%f130, %f129;
	mul.rn.f32 	%f131, %f128, %f130;
	mul.f32 	%f132, %f131, 0fC0000000;
	fma.rn.f32 	%f133, %f109, %f132, %f128;
	sub.f32 	%f134, %f133, %f131;
	fma.rn.f32 	%f135, %f134, %f130, %f131;
	neg.f32 	%f136, %f109;
	mul.f32 	%f137, %f109, %f136;
	mov.f32 	%f138, 0f3FB8AA3B;
	mul.rn.f32 	%f139, %f137, %f138;
	cvt.rzi.f32.f32 	%f140, %f139;
	abs.f32 	%f141, %f140;
	setp.gt.f32 	%p13, %f141, 0f42FC0000;
	mov.f32 	%f142, 0f42FC0000;
	copysign.f32 	%f143, %f140, %f142;
	selp.f32 	%f144, %f143, %f140, %p13;
	fma.rn.f32 	%f145, %f144, 0fBF317218, %f137;
	fma.rn.f32 	%f146, %f144, 0f3102E308, %f145;
	mul.f32 	%f147, %f146, 0f3FB8AA3B;
	add.f32 	%f148, %f144, 0f4B40007F;
	mov.b32 	%r9, %f148;
	shl.b32 	%r10, %r9, 23;
	mov.b32 	%f149, %r10;
	ex2.approx.ftz.f32 	%f150, %f147;
	mul.f32 	%f151, %f150, %f149;
	neg.f32 	%f152, %f137;
	fma.rn.f32 	%f153, %f136, %f109, %f152;
	fma.rn.f32 	%f154, %f151, %f153, %f151;
	mul.f32 	%f155, %f135, %f154;
	setp.gt.f32 	%p14, %f109, 0f4120E148;
	selp.f32 	%f156, 0f00000000, %f155, %p14;
	setp.lt.f32 	%p15, %f16, 0f00000000;
	mov.f32 	%f157, 0f40000000;
	sub.f32 	%f158, %f157, %f156;
	selp.f32 	%f472, %f158, %f156, %p15;
	setp.geu.f32 	%p16, %f105, 0fBF800000;
	@%p16 bra 	$L__BB15_14;
	sub.f32 	%f159, %f14, %f16;
	add.rn.f32 	%f160, %f159, %f15;
	mul.f32 	%f161, %f16, 0fC0000000;
	mul.f32 	%f162, %f161, %f472;
	fma.rn.f32 	%f472, %f162, %f160, %f472;
$L__BB15_14:
	mul.f32 	%f164, %f472, 0f3F000000;
	mul.f32 	%f163, %f36, %f164;
	// begin inline asm
	{  cvt.rn.bf16.f32 %rs53, %f163;}

	// end inline asm
	abs.f32 	%f165, %f37;
	setp.gt.f32 	%p17, %f165, 0f41680000;
	mov.f32 	%f166, 0f41680000;
	copysign.f32 	%f167, %f37, %f166;
	selp.f32 	%f168, %f167, %f37, %p17;
	mov.f32 	%f169, 0fBF3504F3;
	mul.rn.f32 	%f20, %f168, %f169;
	neg.f32 	%f170, %f20;
	fma.rn.f32 	%f171, %f168, 0fBF3504F3, %f170;
	fma.rn.f32 	%f21, %f168, 0fB24FE77A, %f171;
	add.rn.f32 	%f22, %f20, %f21;
	abs.f32 	%f172, %f22;
	add.f32 	%f173, %f172, 0fC0800000;
	add.f32 	%f174, %f172, 0f40800000;
	rcp.approx.ftz.f32 	%f175, %f174;
	mul.rn.f32 	%f176, %f173, %f175;
	add.f32 	%f177, %f176, 0f3F800000;
	fma.rn.f32 	%f178, %f177, 0fC0800000, %f172;
	neg.f32 	%f179, %f176;
	fma.rn.f32 	%f180, %f179, %f172, %f178;
	fma.rn.f32 	%f181, %f175, %f180, %f176;
	fma.rn.f32 	%f182, %f181, 0f3A69A091, 0f3BE6E05B;
	fma.rn.f32 	%f183, %f182, %f181, 0fBC81FB4B;
	fma.rn.f32 	%f184, %f183, %f181, 0f3D15373B;
	fma.rn.f32 	%f185, %f184, %f181, 0fBD887C5A;
	fma.rn.f32 	%f186, %f185, %f181, 0f3DC021D5;
	fma.rn.f32 	%f187, %f186, %f181, 0fBDCED424;
	fma.rn.f32 	%f188, %f187, %f181, 0f3D8B74DE;
	fma.rn.f32 	%f189, %f188, %f181, 0f3C7BF170;
	fma.rn.f32 	%f190, %f189, %f181, 0fBE0EF8D4;
	fma.rn.f32 	%f191, %f190, %f181, 0f3F9DD2C9;
	fma.rn.f32 	%f192, %f172, 0f40000000, 0f3F800000;
	rcp.approx.ftz.f32 	%f193, %f192;
	mul.rn.f32 	%f194, %f191, %f193;
	mul.f32 	%f195, %f194, 0fC0000000;
	fma.rn.f32 	%f196, %f172, %f195, %f191;
	sub.f32 	%f197, %f196, %f194;
	fma.rn.f32 	%f198, %f197, %f193, %f194;
	neg.f32 	%f199, %f172;
	mul.f32 	%f200, %f172, %f199;
	mov.f32 	%f201, 0f3FB8AA3B;
	mul.rn.f32 	%f202, %f200, %f201;
	cvt.rzi.f32.f32 	%f203, %f202;
	abs.f32 	%f204, %f203;
	setp.gt.f32 	%p18, %f204, 0f42FC0000;
	mov.f32 	%f205, 0f42FC0000;
	copysign.f32 	%f206, %f203, %f205;
	selp.f32 	%f207, %f206, %f203, %p18;
	fma.rn.f32 	%f208, %f207, 0fBF317218, %f200;
	fma.rn.f32 	%f209, %f207, 0f3102E308, %f208;
	mul.f32 	%f210, %f209, 0f3FB8AA3B;
	add.f32 	%f211, %f207, 0f4B40007F;
	mov.b32 	%r11, %f211;
	shl.b32 	%r12, %r11, 23;
	mov.b32 	%f212, %r12;
	ex2.approx.ftz.f32 	%f213, %f210;
	mul.f32 	%f214, %f213, %f212;
	neg.f32 	%f215, %f200;
	fma.rn.f32 	%f216, %f199, %f172, %f215;
	fma.rn.f32 	%f217, %f214, %f216, %f214;
	mul.f32 	%f218, %f198, %f217;
	setp.gt.f32 	%p19, %f172, 0f4120E148;
	selp.f32 	%f219, 0f00000000, %f218, %p19;
	setp.lt.f32 	%p20, %f22, 0f00000000;
	mov.f32 	%f220, 0f40000000;
	sub.f32 	%f221, %f220, %f219;
	selp.f32 	%f473, %f221, %f219, %p20;
	setp.geu.f32 	%p21, %f168, 0fBF800000;
	@%p21 bra 	$L__BB15_16;
	sub.f32 	%f222, %f20, %f22;
	add.rn.f32 	%f223, %f222, %f21;
	mul.f32 	%f224, %f22, 0fC0000000;
	mul.f32 	%f225, %f224, %f473;
	fma.rn.f32 	%f473, %f225, %f223, %f473;
$L__BB15_16:
	mul.f32 	%f227, %f473, 0f3F000000;
	mul.f32 	%f226, %f37, %f227;
	// begin inline asm
	{  cvt.rn.bf16.f32 %rs51, %f226;}

	// end inline asm
	abs.f32 	%f228, %f38;
	setp.gt.f32 	%p22, %f228, 0f41680000;
	mov.f32 	%f229, 0f41680000;
	copysign.f32 	%f230, %f38, %f229;
	selp.f32 	%f231, %f230, %f38, %p22;
	mov.f32 	%f232, 0fBF3504F3;
	mul.rn.f32 	%f26, %f231, %f232;
	neg.f32 	%f233, %f26;
	fma.rn.f32 	%f234, %f231, 0fBF3504F3, %f233;
	fma.rn.f32 	%f27, %f231, 0fB24FE77A, %f234;
	add.rn.f32 	%f28, %f26, %f27;
	abs.f32 	%f235, %f28;
	add.f32 	%f236, %f235, 0fC0800000;
	add.f32 	%f237, %f235, 0f40800000;
	rcp.approx.ftz.f32 	%f238, %f237;
	mul.rn.f32 	%f239, %f236, %f238;
	add.f32 	%f240, %f239, 0f3F800000;
	fma.rn.f32 	%f241, %f240, 0fC0800000, %f235;
	neg.f32 	%f242, %f239;
	fma.rn.f32 	%f243, %f242, %f235, %f241;
	fma.rn.f32 	%f244, %f238, %f243, %f239;
	fma.rn.f32 	%f245, %f244, 0f3A69A091, 0f3BE6E05B;
	fma.rn.f32 	%f246, %f245, %f244, 0fBC81FB4B;
	fma.rn.f32 	%f247, %f246, %f244, 0f3D15373B;
	fma.rn.f32 	%f248, %f247, %f244, 0fBD887C5A;
	fma.rn.f32 	%f249, %f248, %f244, 0f3DC021D5;
	fma.rn.f32 	%f250, %f249, %f244, 0fBDCED424;
	fma.rn.f32 	%f251, %f250, %f244, 0f3D8B74DE;
	fma.rn.f32 	%f252, %f251, %f244, 0f3C7BF170;
	fma.rn.f32 	%f253, %f252, %f244, 0fBE0EF8D4;
	fma.rn.f32 	%f254, %f253, %f244, 0f3F9DD2C9;
	fma.rn.f32 	%f255, %f235, 0f40000000, 0f3F800000;
	rcp.approx.ftz.f32 	%f256, %f255;
	mul.rn.f32 	%f257, %f254, %f256;
	mul.f32 	%f258, %f257, 0fC0000000;
	fma.rn.f32 	%f259, %f235, %f258, %f254;
	sub.f32 	%f260, %f259, %f257;
	fma.rn.f32 	%f261, %f260, %f256, %f257;
	neg.f32 	%f262, %f235;
	mul.f32 	%f263, %f235, %f262;
	mov.f32 	%f264, 0f3FB8AA3B;
	mul.rn.f32 	%f265, %f263, %f264;
	cvt.rzi.f32.f32 	%f266, %f265;
	abs.f32 	%f267, %f266;
	setp.gt.f32 	%p23, %f267, 0f42FC0000;
	mov.f32 	%f268, 0f42FC0000;
	copysign.f32 	%f269, %f266, %f268;
	selp.f32 	%f270, %f269, %f266, %p23;
	fma.rn.f32 	%f271, %f270, 0fBF317218, %f263;
	fma.rn.f32 	%f272, %f270, 0f3102E308, %f271;
	mul.f32 	%f273, %f272, 0f3FB8AA3B;
	add.f32 	%f274, %f270, 0f4B40007F;
	mov.b32 	%r13, %f274;
	shl.b32 	%r14, %r13, 23;
	mov.b32 	%f275, %r14;
	ex2.approx.ftz.f32 	%f276, %f273;
	mul.f32 	%f277, %f276, %f275;
	neg.f32 	%f278, %f263;
	fma.rn.f32 	%f279, %f262, %f235, %f278;
	fma.rn.f32 	%f280, %f277, %f279, %f277;
	mul.f32 	%f281, %f261, %f280;
	setp.gt.f32 	%p24, %f235, 0f4120E148;
	selp.f32 	%f282, 0f00000000, %f281, %p24;
	setp.lt.f32 	%p25, %f28, 0f00000000;
	mov.f32 	%f283, 0f40000000;
	sub.f32 	%f284, %f283, %f282;
	selp.f32 	%f474, %f284, %f282, %p25;
	setp.geu.f32 	%p26, %f231, 0fBF800000;
	@%p26 bra 	$L__BB15_18;
	sub.f32 	%f285, %f26, %f28;
	add.rn.f32 	%f286, %f285, %f27;
	mul.f32 	%f287, %f28, 0fC0000000;
	mul.f32 	%f288, %f287, %f474;
	fma.rn.f32 	%f474, %f288, %f286, %f474;
$L__BB15_18:
	mul.f32 	%f289, %f474, 0f3F000000;
	mul.f32 	%f475, %f38, %f289;
$L__BB15_19:
	// begin inline asm
	{  cvt.rn.bf16.f32 %rs38, %f475;}

	// end inline asm
	cvt.u16.u64 	%rs41, %rd1;
	// begin inline asm
	{ mul.bf16 %rs39,%rs52,%rs41; }

	// end inline asm
	shr.u64 	%rd14, %rd1, 16;
	cvt.u16.u64 	%rs44, %rd14;
	// begin inline asm
	{ mul.bf16 %rs42,%rs53,%rs44; }

	// end inline asm
	shr.u64 	%rd15, %rd1, 32;
	cvt.u16.u64 	%rs47, %rd15;
	// begin inline asm
	{ mul.bf16 %rs45,%rs51,%rs47; }

	// end inline asm
	shr.u64 	%rd16, %rd1, 48;
	cvt.u16.u64 	%rs50, %rd16;
	// begin inline asm
	{ mul.bf16 %rs48,%rs38,%rs50; }

	// end inline asm
	cvt.u64.u16 	%rd17, %rs48;
	shl.b64 	%rd18, %rd17, 48;
	cvt.u64.u16 	%rd19, %rs45;
	shl.b64 	%rd20, %rd19, 32;
	or.b64  	%rd21, %rd18, %rd20;
	cvt.u32.u16 	%r31, %rs42;
	mul.wide.u32 	%rd22, %r31, 65536;
	or.b64  	%rd23, %rd21, %rd22;
	cvt.u64.u16 	%rd24, %rs39;
	or.b64  	%rd25, %rd23, %rd24;
	cvta.to.global.u64 	%rd26, %rd4;
	add.s64 	%rd28, %rd26, %rd7;
	st.global.u64 	[%rd28], %rd25;
$L__BB15_20:
	ret;

}
	// .globl	_Z16fused_glu_kernelI13__nv_bfloat16EvPKT_S3_PS1_ji
.visible .entry _Z16fused_glu_kernelI13__nv_bfloat16EvPKT_S3_PS1_ji(
	.param .u64 .ptr .align 1 _Z16fused_glu_kernelI13__nv_bfloat16EvPKT_S3_PS1_ji_param_0,
	.param .u64 .ptr .align 1 _Z16fused_glu_kernelI13__nv_bfloat16EvPKT_S3_PS1_ji_param_1,
	.param .u64 .ptr .align 1 _Z16fused_glu_kernelI13__nv_bfloat16EvPKT_S3_PS1_ji_param_2,
	.param .u32 _Z16fused_glu_kernelI13__nv_bfloat16EvPKT_S3_PS1_ji_param_3,
	.param .u32 _Z16fused_glu_kernelI13__nv_bfloat16EvPKT_S3_PS1_ji_param_4
)
{
	.reg .pred 	%p<14>;
	.reg .b16 	%rs<6>;
	.reg .b32 	%r<13>;
	.reg .b32 	%f<125>;
	.reg .b64 	%rd<12>;

	ld.param.u64 	%rd1, [_Z16fused_glu_kernelI13__nv_bfloat16EvPKT_S3_PS1_ji_param_0];
	ld.param.u64 	%rd2, [_Z16fused_glu_kernelI13__nv_bfloat16EvPKT_S3_PS1_ji_param_1];
	ld.param.u64 	%rd3, [_Z16fused_glu_kernelI13__nv_bfloat16EvPKT_S3_PS1_ji_param_2];
	ld.param.u32 	%r3, [_Z16fused_glu_kernelI13__nv_bfloat16EvPKT_S3_PS1_ji_param_3];
	ld.param.u32 	%r2, [_Z16fused_glu_kernelI13__nv_bfloat16EvPKT_S3_PS1_ji_param_4];
	mov.u32 	%r4, %ctaid.x;
	mov.u32 	%r5, %ntid.x;
	mov.u32 	%r6, %tid.x;
	mad.lo.s32 	%r1, %r4, %r5, %r6;
	setp.ge.u32 	%p1, %r1, %r3;
	@%p1 bra 	$L__BB16_14;
	cvta.to.global.u64 	%rd4, %rd1;
	mul.wide.s32 	%rd5, %r1, 2;
	add.s64 	%rd6, %rd4, %rd5;
	ld.global.nc.u16 	%rs1, [%rd6];
	// begin inline asm
	{ cvt.f32.bf16 %f14, %rs1;}

	// end inline asm
	setp.gt.s32 	%p2, %r2, 1;
	@%p2 bra 	$L__BB16_5;
	setp.eq.s32 	%p5, %r2, 0;
	@%p5 bra 	$L__BB16_8;
	setp.eq.s32 	%p6, %r2, 1;
	@%p6 bra 	$L__BB16_4;
	bra.uni 	$L__BB16_7;
$L__BB16_4:
	mul.f32 	%f77, %f14, %f14;
	mul.f32 	%f78, %f14, %f77;
	fma.rn.f32 	%f79, %f78, 0f3D372713, %f14;
	mul.f32 	%f80, %f79, 0f3F4C422A;
	mul.f32 	%f81, %f14, 0f3F000000;
	abs.f32 	%f82, %f80;
	mul.f32 	%f83, %f82, 0f4038AA3B;
	ex2.approx.ftz.f32 	%f84, %f83;
	add.f32 	%f85, %f84, 0f3F800000;
	rcp.approx.ftz.f32 	%f86, %f85;
	fma.rn.f32 	%f87, %f86, 0fC0000000, 0f3F800000;
	setp.ge.f32 	%p12, %f82, 0f41102CB4;
	selp.f32 	%f88, 0f3F800000, %f87, %p12;
	copysign.f32 	%f89, %f80, %f88;
	mul.f32 	%f90, %f80, %f80;
	fma.rn.f32 	%f91, %f90, 0f3C80F082, 0fBD563CAE;
	fma.rn.f32 	%f92, %f91, %f90, 0f3E085941;
	fma.rn.f32 	%f93, %f92, %f90, 0fBEAAA9ED;
	fma.rn.f32 	%f94, %f93, %f90, 0f00000000;
	fma.rn.f32 	%f95, %f94, %f80, %f80;
	setp.ge.f32 	%p13, %f82, 0f3F19999A;
	selp.f32 	%f96, %f89, %f95, %p13;
	add.f32 	%f97, %f96, 0f3F800000;
	mul.f32 	%f124, %f81, %f97;
	bra.uni 	$L__BB16_13;
$L__BB16_5:
	setp.eq.s32 	%p3, %r2, 2;
	@%p3 bra 	$L__BB16_9;
	setp.eq.s32 	%p4, %r2, 3;
	@%p4 bra 	$L__BB16_10;
$L__BB16_7:
	fma.rn.f32 	%f110, %f14, 0fBBBB989D, 0f3F000000;
	cvt.sat.f32.f32 	%f111, %f110;
	mov.f32 	%f112, 0f4B400001;
	mov.f32 	%f113, 0f437C0000;
	fma.rm.f32 	%f114, %f111, %f113, %f112;
	add.f32 	%f115, %f114, 0fCB40007F;
	neg.f32 	%f116, %f115;
	fma.rn.f32 	%f117, %f14, 0fBFB8AA3B, %f116;
	fma.rn.f32 	%f118, %f14, 0fB2A57060, %f117;
	mov.b32 	%r11, %f114;
	shl.b32 	%r12, %r11, 23;
	mov.b32 	%f119, %r12;
	ex2.approx.ftz.f32 	%f120, %f118;
	fma.rn.f32 	%f121, %f120, %f119, 0f3F800000;
	div.rn.f32 	%f124, %f14, %f121;
	bra.uni 	$L__BB16_13;
$L__BB16_8:
	fma.rn.f32 	%f98, %f14, 0fBBBB989D, 0f3F000000;
	cvt.sat.f32.f32 	%f99, %f98;
	mov.f32 	%f100, 0f4B400001;
	mov.f32 	%f101, 0f437C0000;
	fma.rm.f32 	%f102, %f99, %f101, %f100;
	add.f32 	%f103, %f102, 0fCB40007F;
	neg.f32 	%f104, %f103;
	fma.rn.f32 	%f105, %f14, 0fBFB8AA3B, %f104;
	fma.rn.f32 	%f106, %f14, 0fB2A57060, %f105;
	mov.b32 	%r9, %f102;
	shl.b32 	%r10, %r9, 23;
	mov.b32 	%f107, %r10;
	ex2.approx.ftz.f32 	%f108, %f106;
	fma.rn.f32 	%f109, %f108, %f107, 0f3F800000;
	div.rn.f32 	%f124, %f14, %f109;
	bra.uni 	$L__BB16_13;
$L__BB16_9:
	max.f32 	%f124, %f14, 0f00000000;
	bra.uni 	$L__BB16_13;
$L__BB16_10:
	abs.f32 	%f15, %f14;
	setp.gt.f32 	%p7, %f15, 0f41680000;
	mov.f32 	%f16, 0f41680000;
	copysign.f32 	%f17, %f14, %f16;
	selp.f32 	%f18, %f17, %f14, %p7;
	mov.f32 	%f19, 0fBF3504F3;
	mul.rn.f32 	%f5, %f18, %f19;
	neg.f32 	%f20, %f5;
	fma.rn.f32 	%f21, %f18, 0fBF3504F3, %f20;
	fma.rn.f32 	%f6, %f18, 0fB24FE77A, %f21;
	add.rn.f32 	%f7, %f5, %f6;
	abs.f32 	%f22, %f7;
	add.f32 	%f23, %f22, 0fC0800000;
	add.f32 	%f24, %f22, 0f40800000;
	rcp.approx.ftz.f32 	%f25, %f24;
	mul.rn.f32 	%f26, %f23, %f25;
	add.f32 	%f27, %f26, 0f3F800000;
	fma.rn.f32 	%f28, %f27, 0fC0800000, %f22;
	neg.f32 	%f29, %f26;
	fma.rn.f32 	%f30, %f29, %f22, %f28;
	fma.rn.f32 	%f31, %f25, %f30, %f26;
	fma.rn.f32 	%f32, %f31, 0f3A69A091, 0f3BE6E05B;
	fma.rn.f32 	%f33, %f32, %f31, 0fBC81FB4B;
	fma.rn.f32 	%f34, %f33, %f31, 0f3D15373B;
	fma.rn.f32 	%f35, %f34, %f31, 0fBD887C5A;
	fma.rn.f32 	%f36, %f35, %f31, 0f3DC021D5;
	fma.rn.f32 	%f37, %f36, %f31, 0fBDCED424;
	fma.rn.f32 	%f38, %f37, %f31, 0f3D8B74DE;
	fma.rn.f32 	%f39, %f38, %f31, 0f3C7BF170;
	fma.rn.f32 	%f40, %f39, %f31, 0fBE0EF8D4;
	fma.rn.f32 	%f41, %f40, %f31, 0f3F9DD2C9;
	fma.rn.f32 	%f42, %f22, 0f40000000, 0f3F800000;
	rcp.approx.ftz.f32 	%f43, %f42;
	mul.rn.f32 	%f44, %f41, %f43;
	mul.f32 	%f45, %f44, 0fC0000000;
	fma.rn.f32 	%f46, %f22, %f45, %f41;
	sub.f32 	%f47, %f46, %f44;
	fma.rn.f32 	%f48, %f47, %f43, %f44;
	neg.f32 	%f49, %f22;
	mul.f32 	%f50, %f22, %f49;
	mov.f32 	%f51, 0f3FB8AA3B;
	mul.rn.f32 	%f52, %f50, %f51;
	cvt.rzi.f32.f32 	%f53, %f52;
	abs.f32 	%f54, %f53;
	setp.gt.f32 	%p8, %f54, 0f42FC0000;
	mov.f32 	%f55, 0f42FC0000;
	copysign.f32 	%f56, %f53, %f55;
	selp.f32 	%f57, %f56, %f53, %p8;
	fma.rn.f32 	%f58, %f57, 0fBF317218, %f50;
	fma.rn.f32 	%f59, %f57, 0f3102E308, %f58;
	mul.f32 	%f60, %f59, 0f3FB8AA3B;
	add.f32 	%f61, %f57, 0f4B40007F;
	mov.b32 	%r7, %f61;
	shl.b32 	%r8, %r7, 23;
	mov.b32 	%f62, %r8;
	ex2.approx.ftz.f32 	%f63, %f60;
	mul.f32 	%f64, %f63, %f62;
	neg.f32 	%f65, %f50;
	fma.rn.f32 	%f66, %f49, %f22, %f65;
	fma.rn.f32 	%f67, %f64, %f66, %f64;
	mul.f32 	%f68, %f48, %f67;
	setp.gt.f32 	%p9, %f22, 0f4120E148;
	selp.f32 	%f69, 0f00000000, %f68, %p9;
	setp.lt.f32 	%p10, %f7, 0f00000000;
	mov.f32 	%f70, 0f40000000;
	sub.f32 	%f71, %f70, %f69;
	selp.f32 	%f123, %f71, %f69, %p10;
	setp.geu.f32 	%p11, %f18, 0fBF800000;
	@%p11 bra 	$L__BB16_12;
	sub.f32 	%f72, %f5, %f7;
	add.rn.f32 	%f73, %f72, %f6;
	mul.f32 	%f74, %f7, 0fC0000000;
	mul.f32 	%f75, %f74, %f123;
	fma.rn.f32 	%f123, %f75, %f73, %f123;
$L__BB16_12:
	mul.f32 	%f76, %f123, 0f3F000000;
	mul.f32 	%f124, %f14, %f76;
$L__BB16_13:
	// begin inline asm
	{  cvt.rn.bf16.f32 %rs2, %f124;}

	// end inline asm
	cvta.to.global.u64 	%rd7, %rd2;
	add.s64 	%rd9, %rd7, %rd5;
	ld.global.nc.u16 	%rs5, [%rd9];
	// begin inline asm
	{ mul.bf16 %rs3,%rs2,%rs5; }

	// end inline asm
	cvta.to.global.u64 	%rd10, %rd3;
	add.s64 	%rd11, %rd10, %rd5;
	st.global.u16 	[%rd11], %rs3;
$L__BB16_14:
	ret;

}
	// .globl	_Z21fused_glu_kernel_vec4If6float4EvPKT0_S3_PS1_ji
.visible .entry _Z21fused_glu_kernel_vec4If6float4EvPKT0_S3_PS1_ji(
	.param .u64 .ptr .align 1 _Z21fused_glu_kernel_vec4If6float4EvPKT0_S3_PS1_ji_param_0,
	.param .u64 .ptr .align 1 _Z21fused_glu_kernel_vec4If6float4EvPKT0_S3_PS1_ji_param_1,
	.param .u64 .ptr .align 1 _Z21fused_glu_kernel_vec4If6float4EvPKT0_S3_PS1_ji_param_2,
	.param .u32 _Z21fused_glu_kernel_vec4If6float4EvPKT0_S3_PS1_ji_param_3,
	.param .u32 _Z21fused_glu_kernel_vec4If6float4EvPKT0_S3_PS1_ji_param_4
)
{
	.reg .pred 	%p<35>;
	.reg .b32 	%r<31>;
	.reg .b32 	%f<485>;
	.reg .b64 	%rd<12>;

	ld.param.u64 	%rd1, [_Z21fused_glu_kernel_vec4If6float4EvPKT0_S3_PS1_ji_param_0];
	ld.param.u64 	%rd2, [_Z21fused_glu_kernel_vec4If6float4EvPKT0_S3_PS1_ji_param_1];
	ld.param.u64 	%rd3, [_Z21fused_glu_kernel_vec4If6float4EvPKT0_S3_PS1_ji_param_2];
	ld.param.u32 	%r3, [_Z21fused_glu_kernel_vec4If6float4EvPKT0_S3_PS1_ji_param_3];
	ld.param.u32 	%r2, [_Z21fused_glu_kernel_vec4If6float4EvPKT0_S3_PS1_ji_param_4];
	mov.u32 	%r4, %ctaid.x;
	mov.u32 	%r5, %ntid.x;
	mov.u32 	%r6, %tid.x;
	mad.lo.s32 	%r1, %r4, %r5, %r6;
	setp.ge.u32 	%p1, %r1, %r3;
	@%p1 bra 	$L__BB17_20;
	cvta.to.global.u64 	%rd4, %rd1;
	cvta.to.global.u64 	%rd5, %rd2;
	mul.wide.s32 	%rd6, %r1, 16;
	add.s64 	%rd7, %rd4, %rd6;
	ld.global.nc.v4.f32 	{%f1, %f2, %f3, %f4}, [%rd7];
	add.s64 	%rd8, %rd5, %rd6;
	ld.global.nc.v4.f32 	{%f8, %f7, %f6, %f5}, [%rd8];
	setp.gt.s32 	%p2, %r2, 1;
	@%p2 bra 	$L__BB17_5;
	setp.eq.s32 	%p5, %r2, 0;
	@%p5 bra 	$L__BB17_8;
	setp.eq.s32 	%p6, %r2, 1;
	@%p6 bra 	$L__BB17_4;
	bra.uni 	$L__BB17_7;
$L__BB17_4:
	mul.f32 	%f305, %f1, %f1;
	mul.f32 	%f306, %f1, %f305;
	fma.rn.f32 	%f307, %f306, 0f3D372713, %f1;
	mul.f32 	%f308, %f307, 0f3F4C422A;
	mul.f32 	%f309, %f1, 0f3F000000;
	abs.f32 	%f310, %f308;
	mul.f32 	%f311, %f310, 0f4038AA3B;
	ex2.approx.ftz.f32 	%f312, %f311;
	add.f32 	%f313, %f312, 0f3F800000;
	rcp.approx.ftz.f32 	%f314, %f313;
	fma.rn.f32 	%f315, %f314, 0fC0000000, 0f3F800000;
	setp.ge.f32 	%p27, %f310, 0f41102CB4;
	selp.f32 	%f316, 0f3F800000, %f315, %p27;
	copysign.f32 	%f317, %f308, %f316;
	mul.f32 	%f318, %f308, %f308;
	fma.rn.f32 	%f319, %f318, 0f3C80F082, 0fBD563CAE;
	fma.rn.f32 	%f320, %f319, %f318, 0f3E085941;
	fma.rn.f32 	%f321, %f320, %f318, 0fBEAAA9ED;
	fma.rn.f32 	%f322, %f321, %f318, 0f00000000;
	fma.rn.f32 	%f323, %f322, %f308, %f308;
	setp.ge.f32 	%p28, %f310, 0f3F19999A;
	selp.f32 	%f324, %f317, %f323, %p28;
	add.f32 	%f325, %f324, 0f3F800000;
	mul.f32 	%f482, %f309, %f325;
	mul.f32 	%f326, %f2, %f2;
	mul.f32 	%f327, %f2, %f326;
	fma.rn.f32 	%f328, %f327, 0f3D372713, %f2;
	mul.f32 	%f329, %f328, 0f3F4C422A;
	mul.f32 	%f330, %f2, 0f3F000000;
	abs.f32 	%f331, %f329;
	mul.f32 	%f332, %f331, 0f4038AA3B;
	ex2.approx.ftz.f32 	%f333, %f332;
	add.f32 	%f334, %f333, 0f3F800000;
	rcp.approx.ftz.f32 	%f335, %f334;
	fma.rn.f32 	%f336, %f335, 0fC0000000, 0f3F800000;
	setp.ge.f32 	%p29, %f331, 0f41102CB4;
	selp.f32 	%f337, 0f3F800000, %f336, %p29;
	copysign.f32 	%f338, %f329, %f337;
	mul.f32 	%f339, %f329, %f329;
	fma.rn.f32 	%f340, %f339, 0f3C80F082, 0fBD563CAE;
	fma.rn.f32 	%f341, %f340, %f339, 0f3E085941;
	fma.rn.f32 	%f342, %f341, %f339, 0fBEAAA9ED;
	fma.rn.f32 	%f343, %f342, %f339, 0f00000000;
	fma.rn.f32 	%f344, %f343, %f329, %f329;
	setp.ge.f32 	%p30, %f331, 0f3F19999A;
	selp.f32 	%f345, %f338, %f344, %p30;
	add.f32 	%f346, %f345, 0f3F800000;
	mul.f32 	%f483, %f330, %f346;
	mul.f32 	%f347, %f3, %f3;
	mul.f32 	%f348, %f3, %f347;
	fma.rn.f32 	%f349, %f348, 0f3D372713, %f3;
	mul.f32 	%f350, %f349, 0f3F4C422A;
	mul.f32 	%f351, %f3, 0f3F000000;
	abs.f32 	%f352, %f350;
	mul.f32 	%f353, %f352, 0f4038AA3B;
	ex2.approx.ftz.f32 	%f354, %f353;
	add.f32 	%f355, %f354, 0f3F800000;
	rcp.approx.ftz.f32 	%f356, %f355;
	fma.rn.f32 	%f357, %f356, 0fC0000000, 0f3F800000;
	setp.ge.f32 	%p31, %f352, 0f41102CB4;
	selp.f32 	%f358, 0f3F800000, %f357, %p31;
	copysign.f32 	%f359, %f350, %f358;
	mul.f32 	%f360, %f350, %f350;
	fma.rn.f32 	%f361, %f360, 0f3C80F082, 0fBD563CAE;
	fma.rn.f32 	%f362, %f361, %f360, 0f3E085941;
	fma.rn.f32 	%f363, %f362, %f360, 0fBEAAA9ED;
	fma.rn.f32 	%f364, %f363, %f360, 0f00000000;
	fma.rn.f32 	%f365, %f364, %f350, %f350;
	setp.ge.f32 	%p32, %f352, 0f3F19999A;
	selp.f32 	%f366, %f359, %f365, %p32;
	add.f32 	%f367, %f366, 0f3F800000;
	mul.f32 	%f481, %f351, %f367;
	mul.f32 	%f368, %f4, %f4;
	mul.f32 	%f369, %f4, %f368;
	fma.rn.f32 	%f370, %f369, 0f3D372713, %f4;
	mul.f32 	%f371, %f370, 0f3F4C422A;
	mul.f32 	%f372, %f4, 0f3F000000;
	abs.f32 	%f373, %f371;
	mul.f32 	%f374, %f373, 0f4038AA3B;
	ex2.approx.ftz.f32 	%f375, %f374;
	add.f32 	%f376, %f375, 0f3F800000;
	rcp.approx.ftz.f32 	%f377, %f376;
	fma.rn.f32 	%f378, %f377, 0fC0000000, 0f3F800000;
	setp.ge.f32 	%p33, %f373, 0f41102CB4;
	selp.f32 	%f379, 0f3F800000, %f378, %p33;
	copysign.f32 	%f380, %f371, %f379;
	mul.f32 	%f381, %f371, %f371;
	fma.rn.f32 	%f382, %f381, 0f3C80F082, 0fBD563CAE;
	fma.rn.f32 	%f383, %f382, %f381, 0f3E085941;
	fma.rn.f32 	%f384, %f383, %f381, 0fBEAAA9ED;
	fma.rn.f32 	%f385, %f384, %f381, 0f00000000;
	fma.rn.f32 	%f386, %f385, %f371, %f371;
	setp.ge.f32 	%p34, %f373, 0f3F19999A;
	selp.f32 	%f387, %f380, %f386, %p34;
	add.f32 	%f388, %f387, 0f3F800000;
	mul.f32 	%f484, %f372, %f388;
	bra.uni 	$L__BB17_19;
$L__BB17_5:
	setp.eq.s32 	%p3, %r2, 2;
	@%p3 bra 	$L__BB17_9;
	setp.eq.s32 	%p4, %r2, 3;
	@%p4 bra 	$L__BB17_10;
$L__BB17_7:
	fma.rn.f32 	%f431, %f1, 0fBBBB989D, 0f3F000000;
	cvt.sat.f32.f32 	%f432, %f431;
	mov.f32 	%f433, 0f4B400001;
	mov.f32 	%f434, 0f437C0000;
	fma.rm.f32 	%f435, %f432, %f434, %f433;
	add.f32 	%f436, %f435, 0fCB40007F;
	neg.f32 	%f437, %f436;
	fma.rn.f32 	%f438, %f1, 0fBFB8AA3B, %f437;
	fma.rn.f32 	%f439, %f1, 0fB2A57060, %f438;
	mov.b32 	%r23, %f435;
	shl.b32 	%r24, %r23, 23;
	mov.b32 	%f440, %r24;
	ex2.approx.ftz.f32 	%f441, %f439;
	fma.rn.f32 	%f442, %f441, %f440, 0f3F800000;
	div.rn.f32 	%f482, %f1, %f442;
	fma.rn.f32 	%f443, %f2, 0fBBBB989D, 0f3F000000;
	cvt.sat.f32.f32 	%f444, %f443;
	fma.rm.f32 	%f445, %f444, %f434, %f433;
	add.f32 	%f446, %f445, 0fCB40007F;
	neg.f32 	%f447, %f446;
	fma.rn.f32 	%f448, %f2, 0fBFB8AA3B, %f447;
	fma.rn.f32 	%f449, %f2, 0fB2A57060, %f448;
	mov.b32 	%r25, %f445;
	shl.b32 	%r26, %r25, 23;
	mov.b32 	%f450, %r26;
	ex2.approx.ftz.f32 	%f451, %f449;
	fma.rn.f32 	%f452, %f451, %f450, 0f3F800000;
	div.rn.f32 	%f483, %f2, %f452;
	fma.rn.f32 	%f453, %f3, 0fBBBB989D, 0f3F000000;
	cvt.sat.f32.f32 	%f454, %f453;
	fma.rm.f32 	%f455, %f454, %f434, %f433;
	add.f32 	%f456, %f455, 0fCB40007F;
	neg.f32 	%f457, %f456;
	fma.rn.f32 	%f458, %f3, 0fBFB8AA3B, %f457;
	fma.rn.f32 	%f459, %f3, 0fB2A57060, %f458;
	mov.b32 	%r27, %f455;
	shl.b32 	%r28, %r27, 23;
	mov.b32 	%f460, %r28;
	ex2.approx.ftz.f32 	%f461, %f459;
	fma.rn.f32 	%f462, %f461, %f460, 0f3F800000;
	div.rn.f32 	%f481, %f3, %f462;
	fma.rn.f32 	%f463, %f4, 0fBBBB989D, 0f3F000000;
	cvt.sat.f32.f32 	%f464, %f463;
	fma.rm.f32 	%f465, %f464, %f434, %f433;
	add.f32 	%f466, %f465, 0fCB40007F;
	neg.f32 	%f467, %f466;
	fma.rn.f32 	%f468, %f4, 0fBFB8AA3B, %f467;
	fma.rn.f32 	%f469, %f4, 0fB2A57060, %f468;
	mov.b32 	%r29, %f465;
	shl.b32 	%r30, %r29, 23;
	mov.b32 	%f470, %r30;
	ex2.approx.ftz.f32 	%f471, %f469;
	fma.rn.f32 	%f472, %f471, %f470, 0f3F800000;
	div.rn.f32 	%f484, %f4, %f472;
	bra.uni 	$L__BB17_19;
$L__BB17_8:
	fma.rn.f32 	%f389, %f1, 0fBBBB989D, 0f3F000000;
	cvt.sat.f32.f32 	%f390, %f389;
	mov.f32 	%f391, 0f4B400001;
	mov.f32 	%f392, 0f437C0000;
	fma.rm.f32 	%f393, %f390, %f392, %f391;
	add.f32 	%f394, %f393, 0fCB40007F;
	neg.f32 	%f395, %f394;
	fma.rn.f32 	%f396, %f1, 0fBFB8AA3B, %f395;
	fma.rn.f32 	%f397, %f1, 0fB2A57060, %f396;
	mov.b32 	%r15, %f393;
	shl.b32 	%r16, %r15, 23;
	mov.b32 	%f398, %r16;
	ex2.approx.ftz.f32 	%f399, %f397;
	fma.rn.f32 	%f400, %f399, %f398, 0f3F800000;
	div.rn.f32 	%f482, %f1, %f400;
	fma.rn.f32 	%f401, %f2, 0fBBBB989D, 0f3F000000;
	cvt.sat.f32.f32 	%f402, %f401;
	fma.rm.f32 	%f403, %f402, %f392, %f391;
	add.f32 	%f404, %f403, 0fCB40007F;
	neg.f32 	%f405, %f404;
	fma.rn.f32 	%f406, %f2, 0fBFB8AA3B, %f405;
	fma.rn.f32 	%f407, %f2, 0fB2A57060, %f406;
	mov.b32 	%r17, %f403;
	shl.b32 	%r18, %r17, 23;
	mov.b32 	%f408, %r18;
	ex2.approx.ftz.f32 	%f409, %f407;
	fma.rn.f32 	%f410, %f409, %f408, 0f3F800000;
	div.rn.f32 	%f483, %f2, %f410;
	fma.rn.f32 	%f411, %f3, 0fBBBB989D, 0f3F000000;
	cvt.sat.f32.f32 	%f412, %f411;
	fma.rm.f32 	%f413, %f412, %f392, %f391;
	add.f32 	%f414, %f413, 0fCB40007F;
	neg.f32 	%f415, %f414;
	fma.rn.f32 	%f416, %f3, 0fBFB8AA3B, %f415;
	fma.rn.f32 	%f417, %f3, 0fB2A57060, %f416;
	mov.b32 	%r19, %f413;
	shl.b32 	%r20, %r19, 23;
	mov.b32 	%f418, %r20;
	ex2.approx.ftz.f32 	%f419, %f417;
	fma.rn.f32 	%f420, %f419, %f418, 0f3F800000;
	div.rn.f32 	%f481, %f3, %f420;
	fma.rn.f32 	%f421, %f4, 0fBBBB989D, 0f3F000000;
	cvt.sat.f32.f32 	%f422, %f421;
	fma.rm.f32 	%f423, %f422, %f392, %f391;
	add.f32 	%f424, %f423, 0fCB40007F;
	neg.f32 	%f425, %f424;
	fma.rn.f32 	%f426, %f4, 0fBFB8AA3B, %f425;
	fma.rn.f32 	%f427, %f4, 0fB2A57060, %f426;
	mov.b32 	%r21, %f423;
	shl.b32 	%r22, %r21, 23;
	mov.b32 	%f428, %r22;
	ex2.approx.ftz.f32 	%f429, %f427;
	fma.rn.f32 	%f430, %f429, %f428, 0f3F800000;
	div.rn.f32 	%f484, %f4, %f430;
	bra.uni 	$L__BB17_19;
$L__BB17_9:
	max.f32 	%f482, %f1, 0f00000000;
	max.f32 	%f483, %f2, 0f00000000;
	max.f32 	%f481, %f3, 0f00000000;
	max.f32 	%f484, %f4, 0f00000000;
	bra.uni 	$L__BB17_19;
$L__BB17_10:
	abs.f32 	%f57, %f1;
	setp.gt.f32 	%p7, %f57, 0f41680000;
	mov.f32 	%f58, 0f41680000;
	copysign.f32 	%f59, %f1, %f58;
	selp.f32 	%f60, %f59, %f1, %p7;
	mov.f32 	%f61, 0fBF3504F3;
	mul.rn.f32 	%f21, %f60, %f61;
	neg.f32 	%f62, %f21;
	fma.rn.f32 	%f63, %f60, 0fBF3504F3, %f62;
	fma.rn.f32 	%f22, %f60, 0fB24FE77A, %f63;
	add.rn.f32 	%f23, %f21, %f22;
	abs.f32 	%f64, %f23;
	add.f32 	%f65, %f64, 0fC0800000;
	add.f32 	%f66, %f64, 0f40800000;
	rcp.approx.ftz.f32 	%f67, %f66;
	mul.rn.f32 	%f68, %f65, %f67;
	add.f32 	%f69, %f68, 0f3F800000;
	fma.rn.f32 	%f70, %f69, 0fC0800000, %f64;
	neg.f32 	%f71, %f68;
	fma.rn.f32 	%f72, %f71, %f64, %f70;
	fma.rn.f32 	%f73, %f67, %f72, %f68;
	fma.rn.f32 	%f74, %f73, 0f3A69A091, 0f3BE6E05B;
	fma.rn.f32 	%f75, %f74, %f73, 0fBC81FB4B;
	fma.rn.f32 	%f76, %f75, %f73, 0f3D15373B;
	fma.rn.f32 	%f77, %f76, %f73, 0fBD887C5A;
	fma.rn.f32 	%f78, %f77, %f73, 0f3DC021D5;
	fma.rn.f32 	%f79, %f78, %f73, 0fBDCED424;
	fma.rn.f32 	%f80, %f79, %f73, 0f3D8B74DE;
	fma.rn.f32 	%f81, %f80, %f73, 0f3C7BF170;
	fma.rn.f32 	%f82, %f81, %f73, 0fBE0EF8D4;
	fma.rn.f32 	%f83, %f82, %f73, 0f3F9DD2C9;
	fma.rn.f32 	%f84, %f64, 0f40000000, 0f3F800000;
	rcp.approx.ftz.f32 	%f85, %f84;
	mul.rn.f32 	%f86, %f83, %f85;
	mul.f32 	%f87, %f86, 0fC0000000;
	fma.rn.f32 	%f88, %f64, %f87, %f83;
	sub.f32 	%f89, %f88, %f86;
	fma.rn.f32 	%f90, %f89, %f85, %f86;
	neg.f32 	%f91, %f64;
	mul.f32 	%f92, %f64, %f91;
	mov.f32 	%f93, 0f3FB8AA3B;
	mul.rn.f32 	%f94, %f92, %f93;
	cvt.rzi.f32.f32 	%f95, %f94;
	abs.f32 	%f96, %f95;
	setp.gt.f32 	%p8, %f96, 0f42FC0000;
	mov.f32 	%f97, 0f42FC0000;
	copysign.f32 	%f98, %f95, %f97;
	selp.f32 	%f99, %f98, %f95, %p8;
	fma.rn.f32 	%f100, %f99, 0fBF317218, %f92;
	fma.rn.f32 	%f101, %f99, 0f3102E308, %f100;
	mul.f32 	%f102, %f101, 0f3FB8AA3B;
	add.f32 	%f103, %f99, 0f4B40007F;
	mov.b32 	%r7, %f103;
	shl.b32 	%r8, %r7, 23;
	mov.b32 	%f104, %r8;
	ex2.approx.ftz.f32 	%f105, %f102;
	mul.f32 	%f106, %f105, %f104;
	neg.f32 	%f107, %f92;
	fma.rn.f32 	%f108, %f91, %f64, %f107;
	fma.rn.f32 	%f109, %f106, %f108, %f106;
	mul.f32 	%f110, %f90, %f109;
	setp.gt.f32 	%p9, %f64, 0f4120E148;
	selp.f32 	%f111, 0f00000000, %f110, %p9;
	setp.lt.f32 	%p10, %f23, 0f00000000;
	mov.f32 	%f112, 0f40000000;
	sub.f32 	%f113, %f112, %f111;
	selp.f32 	%f477, %f113, %f111, %p10;
	setp.geu.f32 	%p11, %f60, 0fBF800000;
	@%p11 bra 	$L__BB17_12;
	sub.f32 	%f114, %f21, %f23;
	add.rn.f32 	%f115, %f114, %f22;
	mul.f32 	%f116, %f23, 0fC0000000;
	mul.f32 	%f117, %f116, %f477;
	fma.rn.f32 	%f477, %f117, %f115, %f477;
$L__BB17_12:
	mul.f32 	%f118, %f477, 0f3F000000;
	mul.f32 	%f482, %f1, %f118;
	abs.f32 	%f119, %f2;
	setp.gt.f32 	%p12, %f119, 0f41680000;
	mov.f32 	%f120, 0f41680000;
	copysign.f32 	%f121, %f2, %f120;
	selp.f32 	%f122, %f121, %f2, %p12;
	mov.f32 	%f123, 0fBF3504F3;
	mul.rn.f32 	%f28, %f122, %f123;
	neg.f32 	%f124, %f28;
	fma.rn.f32 	%f125, %f122, 0fBF3504F3, %f124;
	fma.rn.f32 	%f29, %f122, 0fB24FE77A, %f125;
	add.rn.f32 	%f30, %f28, %f29;
	abs.f32 	%f126, %f30;
	add.f32 	%f127, %f126, 0fC0800000;
	add.f32 	%f128, %f126, 0f40800000;
	rcp.approx.ftz.f32 	%f129, %f128;
	mul.rn.f32 	%f130, %f127, %f129;
	add.f32 	%f131, %f130, 0f3F800000;
	fma.rn.f32 	%f132, %f131, 0fC0800000, %f126;
	neg.f32 	%f133, %f130;
	fma.rn.f32 	%f134, %f133, %f126, %f132;
	fma.rn.f32 	%f135, %f129, %f134, %f130;
	fma.rn.f32 	%f136, %f135, 0f3A69A091, 0f3BE6E05B;
	fma.rn.f32 	%f137, %f136, %f135, 0fBC81FB4B;
	fma.rn.f32 	%f138, %f137, %f135, 0f3D15373B;
	fma.rn.f32 	%f139, %f138, %f135, 0fBD887C5A;
	fma.rn.f32 	%f140, %f139, %f135, 0f3DC021D5;
	fma.rn.f32 	%f141, %f140, %f135, 0fBDCED424;
	fma.rn.f32 	%f142, %f141, %f135, 0f3D8B74DE;
	fma.rn.f32 	%f143, %f142, %f135, 0f3C7BF170;
	fma.rn.f32 	%f144, %f143, %f135, 0fBE0EF8D4;
	fma.rn.f32 	%f145, %f144, %f135, 0f3F9DD2C9;
	fma.rn.f32 	%f146, %f126, 0f40000000, 0f3F800000;
	rcp.approx.ftz.f32 	%f147, %f146;
	mul.rn.f32 	%f148, %f145, %f147;
	mul.f32 	%f149, %f148, 0fC0000000;
	fma.rn.f32 	%f150, %f126, %f149, %f145;
	sub.f32 	%f151, %f150, %f148;
	fma.rn.f32 	%f152, %f151, %f147, %f148;
	neg.f32 	%f153, %f126;
	mul.f32 	%f154, %f126, %f153;
	mov.f32 	%f155, 0f3FB8AA3B;
	mul.rn.f32 	%f156, %f154, %f155;
	cvt.rzi.f32.f32 	%f157, %f156;
	abs.f32 	%f158, %f157;
	setp.gt.f32 	%p13, %f158, 0f42FC0000;
	mov.f32 	%f159, 0f42FC0000;
	copysign.f32 	%f160, %f157, %f159;
	selp.f32 	%f161, %f160, %f157, %p13;
	fma.rn.f32 	%f162, %f161, 0fBF317218, %f154;
	fma.rn.f32 	%f163, %f161, 0f3102E308, %f162;
	mul.f32 	%f164, %f163, 0f3FB8AA3B;
	add.f32 	%f165, %f161, 0f4B40007F;
	mov.b32 	%r9, %f165;
	shl.b32 	%r10, %r9, 23;
	mov.b32 	%f166, %r10;
	ex2.approx.ftz.f32 	%f167, %f164;
	mul.f32 	%f168, %f167, %f166;
	neg.f32 	%f169, %f154;
	fma.rn.f32 	%f170, %f153, %f126, %f169;
	fma.rn.f32 	%f171, %f168, %f170, %f168;
	mul.f32 	%f172, %f152, %f171;
	setp.gt.f32 	%p14, %f126, 0f4120E148;
	selp.f32 	%f173, 0f00000000, %f172, %p14;
	setp.lt.f32 	%p15, %f30, 0f00000000;
	mov.f32 	%f174, 0f40000000;
	sub.f32 	%f175, %f174, %f173;
	selp.f32 	%f478, %f175, %f173, %p15;
	setp.geu.f32 	%p16, %f122, 0fBF800000;
	@%p16 bra 	$L__BB17_14;
	sub.f32 	%f176, %f28, %f30;
	add.rn.f32 	%f177, %f176, %f29;
	mul.f32 	%f178, %f30, 0fC0000000;
	mul.f32 	%f179, %f178, %f478;
	fma.rn.f32 	%f478, %f179, %f177, %f478;
$L__BB17_14:
	mul.f32 	%f180, %f478, 0f3F000000;
	mul.f32 	%f483, %f2, %f180;
	abs.f32 	%f181, %f3;
	setp.gt.f32 	%p17, %f181, 0f41680000;
	mov.f32 	%f182, 0f41680000;
	copysign.f32 	%f183, %f3, %f182;
	selp.f32 	%f184, %f183, %f3, %p17;
	mov.f32 	%f185, 0fBF3504F3;
	mul.rn.f32 	%f35, %f184, %f185;
	neg.f32 	%f186, %f35;
	fma.rn.f32 	%f187, %f184, 0fBF3504F3, %f186;
	fma.rn.f32 	%f36, %f184, 0fB24FE77A, %f187;
	add.rn.f32 	%f37, %f35, %f36;
	abs.f32 	%f188, %f37;
	add.f32 	%f189, %f188, 0fC0800000;
	add.f32 	%f190, %f188, 0f40800000;
	rcp.approx.ftz.f32 	%f191, %f190;
	mul.rn.f32 	%f192, %f189, %f191;
	add.f32 	%f193, %f192, 0f3F800000;
	fma.rn.f32 	%f194, %f193, 0fC0800000, %f188;
	neg.f32 	%f195, %f192;
	fma.rn.f32 	%f196, %f195, %f188, %f194;
	fma.rn.f32 	%f197, %f191, %f196, %f192;
	fma.rn.f32 	%f198, %f197, 0f3A69A091, 0f3BE6E05B;
	fma.rn.f32 	%f199, %f198, %f197, 0fBC81FB4B;
	fma.rn.f32 	%f200, %f199, %f197, 0f3D15373B;
	fma.rn.f32 	%f201, %f200, %f197, 0fBD887C5A;
	fma.rn.f32 	%f202, %f201, %f197, 0f3DC021D5;
	fma.rn.f32 	%f203, %f202, %f197, 0fBDCED424;
	fma.rn.f32 	%f204, %f203, %f197, 0f3D8B74DE;
	fma.rn.f32 	%f205, %f204, %f197, 0f3C7BF170;
	fma.rn.f32 	%f206, %f205, %f197, 0fBE0EF8D4;
	fma.rn.f32 	%f207, %f206, %f197, 0f3F9DD2C9;
	fma.rn.f32 	%f208, %f188, 0f40000000, 0f3F800000;
	rcp.approx.ftz.f32 	%f209, %f208;
	mul.rn.f32 	%f210, %f207, %f209;
	mul.f32 	%f211, %f210, 0fC0000000;
	fma.rn.f32 	%f212, %f188, %f211, %f207;
	sub.f32 	%f213, %f212, %f210;
	fma.rn.f32 	%f214, %f213, %f209, %f210;
	neg.f32 	%f215, %f188;
	mul.f32 	%f216, %f188, %f215;
	mov.f32 	%f217, 0f3FB8AA3B;
	mul.rn.f32 	%f218, %f216, %f217;
	cvt.rzi.f32.f32 	%f219, %f218;
	abs.f32 	%f220, %f219;
	setp.gt.f32 	%p18, %f220, 0f42FC0000;
	mov.f32 	%f221, 0f42FC0000;
	copysign.f32 	%f222, %f219, %f221;
	selp.f32 	%f223, %f222, %f219, %p18;
	fma.rn.f32 	%f224, %f223, 0fBF317218, %f216;
	fma.rn.f32 	%f225, %f223, 0f3102E308, %f224;
	mul.f32 	%f226, %f225, 0f3FB8AA3B;
	add.f32 	%f227, %f223, 0f4B40007F;
	mov.b32 	%r11, %f227;
	shl.b32 	%r12, %r11, 23;
	mov.b32 	%f228, %r12;
	ex2.approx.ftz.f32 	%f229, %f226;
	mul.f32 	%f230, %f229, %f228;
	neg.f32 	%f231, %f216;
	fma.rn.f32 	%f232, %f215, %f188, %f231;
	fma.rn.f32 	%f233, %f230, %f232, %f230;
	mul.f32 	%f234, %f214, %f233;
	setp.gt.f32 	%p19, %f188, 0f4120E148;
	selp.f32 	%f235, 0f00000000, %f234, %p19;
	setp.lt.f32 	%p20, %f37, 0f00000000;
	mov.f32 	%f236, 0f40000000;
	sub.f32 	%f237, %f236, %f235;
	selp.f32 	%f479, %f237, %f235, %p20;
	setp.geu.f32 	%p21, %f184, 0fBF800000;
	@%p21 bra 	$L__BB17_16;
	sub.f32 	%f238, %f35, %f37;
	add.rn.f32 	%f239, %f238, %f36;
	mul.f32 	%f240, %f37, 0fC0000000;
	mul.f32 	%f241, %f240, %f479;
	fma.rn.f32 	%f479, %f241, %f239, %f479;
$L__BB17_16:
	mul.f32 	%f242, %f479, 0f3F000000;
	mul.f32 	%f481, %f3, %f242;
	abs.f32 	%f243, %f4;
	setp.gt.f32 	%p22, %f243, 0f41680000;
	mov.f32 	%f244, 0f41680000;
	copysign.f32 	%f245, %f4, %f244;
	selp.f32 	%f246, %f245, %f4, %p22;
	mov.f32 	%f247, 0fBF3504F3;
	mul.rn.f32 	%f42, %f246, %f247;
	neg.f32 	%f248, %f42;
	fma.rn.f32 	%f249, %f246, 0fBF3504F3, %f248;
	fma.rn.f32 	%f43, %f246, 0fB24FE77A, %f249;
	add.rn.f32 	%f44, %f42, %f43;
	abs.f32 	%f250, %f44;
	add.f32 	%f251, %f250, 0fC0800000;
	add.f32 	%f252, %f250, 0f40800000;
	rcp.approx.ftz.f32 	%f253, %f252;
	mul.rn.f32 	%f254, %f251, %f253;
	add.f32 	%f255, %f254, 0f3F800000;
	fma.rn.f32 	%f256, %f255, 0fC0800000, %f250;
	neg.f32 	%f257, %f254;
	fma.rn.f32 	%f258, %f257, %f250, %f256;
	fma.rn.f32 	%f259, %f253, %f258, %f254;
	fma.rn.f32 	%f260, %f259, 0f3A69A091, 0f3BE6E05B;
	fma.rn.f32 	%f261, %f260, %f259, 0fBC81FB4B;
	fma.rn.f32 	%f262, %f261, %f259, 0f3D15373B;
	fma.rn.f32 	%f263, %f262, %f259, 0fBD887C5A;
	fma.rn.f32 	%f264, %f263, %f259, 0f3DC021D5;
	fma.rn.f32 	%f265, %f264, %f259, 0fBDCED424;
	fma.rn.f32 	%f266, %f265, %f259, 0f3D8B74DE;
	fma.rn.f32 	%f267, %f266, %f259, 0f3C7BF170;
	fma.rn.f32 	%f268, %f267, %f259, 0fBE0EF8D4;
	fma.rn.f32 	%f269, %f268, %f259, 0f3F9DD2C9;
	fma.rn.f32 	%f270, %f250, 0f40000000, 0f3F800000;
	rcp.approx.ftz.f32 	%f271, %f270;
	mul.rn.f32 	%f272, %f269, %f271;
	mul.f32 	%f273, %f272, 0fC0000000;
	fma.rn.f32 	%f274, %f250, %f273, %f269;
	sub.f32 	%f275, %f274, %f272;
	fma.rn.f32 	%f276, %f275, %f271, %f272;
	neg.f32 	%f277, %f250;
	mul.f32 	%f278, %f250, %f277;
	mov.f32 	%f279, 0f3FB8AA3B;
	mul.rn.f32 	%f280, %f278, %f279;
	cvt.rzi.f32.f32 	%f281, %f280;
	abs.f32 	%f282, %f281;
	setp.gt.f32 	%p23, %f282, 0f42FC0000;
	mov.f32 	%f283, 0f42FC0000;
	copysign.f32 	%f284, %f281, %f283;
	selp.f32 	%f285, %f284, %f281, %p23;
	fma.rn.f32 	%f286, %f285, 0fBF317218, %f278;
	fma.rn.f32 	%f287, %f285, 0f3102E308, %f286;
	mul.f32 	%f288, %f287, 0f3FB8AA3B;
	add.f32 	%f289, %f285, 0f4B40007F;
	mov.b32 	%r13, %f289;
	shl.b32 	%r14, %r13, 23;
	mov.b32 	%f290, %r14;
	ex2.approx.ftz.f32 	%f291, %f288;
	mul.f32 	%f292, %f291, %f290;
	neg.f32 	%f293, %f278;
	fma.rn.f32 	%f294, %f277, %f250, %f293;
	fma.rn.f32 	%f295, %f292, %f294, %f292;
	mul.f32 	%f296, %f276, %f295;
	setp.gt.f32 	%p24, %f250, 0f4120E148;
	selp.f32 	%f297, 0f00000000, %f296, %p24;
	setp.lt.f32 	%p25, %f44, 0f00000000;
	mov.f32 	%f298, 0f40000000;
	sub.f32 	%f299, %f298, %f297;
	selp.f32 	%f480, %f299, %f297, %p25;
	setp.geu.f32 	%p26, %f246, 0fBF800000;
	@%p26 bra 	$L__BB17_18;
	sub.f32 	%f300, %f42, %f44;
	add.rn.f32 	%f301, %f300, %f43;
	mul.f32 	%f302, %f44, 0fC0000000;
	mul.f32 	%f303, %f302, %f480;
	fma.rn.f32 	%f480, %f303, %f301, %f480;
$L__BB17_18:
	mul.f32 	%f304, %f480, 0f3F000000;
	mul.f32 	%f484, %f4, %f304;
$L__BB17_19:
	mul.f32 	%f473, %f8, %f482;
	mul.f32 	%f474, %f7, %f483;
	mul.f32 	%f475, %f6, %f481;
	mul.f32 	%f476, %f5, %f484;
	cvta.to.global.u64 	%rd9, %rd3;
	add.s64 	%rd11, %rd9, %rd6;
	st.global.v4.f32 	[%rd11], {%f473, %f474, %f475, %f476};
$L__BB17_20:
	ret;

}
	// .globl	_Z16fused_glu_kernelIfEvPKT_S2_PS0_ji
.visible .entry _Z16fused_glu_kernelIfEvPKT_S2_PS0_ji(
	.param .u64 .ptr .align 1 _Z16fused_glu_kernelIfEvPKT_S2_PS0_ji_param_0,
	.param .u64 .ptr .align 1 _Z16fused_glu_kernelIfEvPKT_S2_PS0_ji_param_1,
	.param .u64 .ptr .align 1 _Z16fused_glu_kernelIfEvPKT_S2_PS0_ji_param_2,
	.param .u32 _Z16fused_glu_kernelIfEvPKT_S2_PS0_ji_param_3,
	.param .u32 _Z16fused_glu_kernelIfEvPKT_S2_PS0_ji_param_4
)
{
	.reg .pred 	%p<14>;
	.reg .b32 	%r<13>;
	.reg .b32 	%f<125>;
	.reg .b64 	%rd<12>;

	ld.param.u64 	%rd1, [_Z16fused_glu_kernelIfEvPKT_S2_PS0_ji_param_0];
	ld.param.u64 	%rd2, [_Z16fused_glu_kernelIfEvPKT_S2_PS0_ji_param_1];
	ld.param.u64 	%rd3, [_Z16fused_glu_kernelIfEvPKT_S2_PS0_ji_param_2];
	ld.param.u32 	%r3, [_Z16fused_glu_kernelIfEvPKT_S2_PS0_ji_param_3];
	ld.param.u32 	%r2, [_Z16fused_glu_kernelIfEvPKT_S2_PS0_ji_param_4];
	mov.u32 	%r4, %ctaid.x;
	mov.u32 	%r5, %ntid.x;
	mov.u32 	%r6, %tid.x;
	mad.lo.s32 	%r1, %r4, %r5, %r6;
	setp.ge.u32 	%p1, %r1, %r3;
	@%p1 bra 	$L__BB18_14;
	cvta.to.global.u64 	%rd4, %rd1;
	mul.wide.s32 	%rd5, %r1, 4;
	add.s64 	%rd6, %rd4, %rd5;
	ld.global.nc.f32 	%f1, [%rd6];
	setp.gt.s32 	%p2, %r2, 1;
	@%p2 bra 	$L__BB18_5;
	setp.eq.s32 	%p5, %r2, 0;
	@%p5 bra 	$L__BB18_8;
	setp.eq.s32 	%p6, %r2, 1;
	@%p6 bra 	$L__BB18_4;
	bra.uni 	$L__BB18_7;
$L__BB18_4:
	mul.f32 	%f76, %f1, %f1;
	mul.f32 	%f77, %f1, %f76;
	fma.rn.f32 	%f78, %f77, 0f3D372713, %f1;
	mul.f32 	%f79, %f78, 0f3F4C422A;
	mul.f32 	%f80, %f1, 0f3F000000;
	abs.f32 	%f81, %f79;
	mul.f32 	%f82, %f81, 0f4038AA3B;
	ex2.approx.ftz.f32 	%f83, %f82;
	add.f32 	%f84, %f83, 0f3F800000;
	rcp.approx.ftz.f32 	%f85, %f84;
	fma.rn.f32 	%f86, %f85, 0fC0000000, 0f3F800000;
	setp.ge.f32 	%p12, %f81, 0f41102CB4;
	selp.f32 	%f87, 0f3F800000, %f86, %p12;
	copysign.f32 	%f88, %f79, %f87;
	mul.f32 	%f89, %f79, %f79;
	fma.rn.f32 	%f90, %f89, 0f3C80F082, 0fBD563CAE;
	fma.rn.f32 	%f91, %f90, %f89, 0f3E085941;
	fma.rn.f32 	%f92, %f91, %f89, 0fBEAAA9ED;
	fma.rn.f32 	%f93, %f92, %f89, 0f00000000;
	fma.rn.f32 	%f94, %f93, %f79, %f79;
	setp.ge.f32 	%p13, %f81, 0f3F19999A;
	selp.f32 	%f95, %f88, %f94, %p13;
	add.f32 	%f96, %f95, 0f3F800000;
	mul.f32 	%f124, %f80, %f96;
	bra.uni 	$L__BB18_13;
$L__BB18_5:
	setp.eq.s32 	%p3, %r2, 2;
	@%p3 bra 	$L__BB18_9;
	setp.eq.s32 	%p4, %r2, 3;
	@%p4 bra 	$L__BB18_10;
$L__BB18_7:
	fma.rn.f32 	%f109, %f1, 0fBBBB989D, 0f3F000000;
	cvt.sat.f32.f32 	%f110, %f109;
	mov.f32 	%f111, 0f4B400001;
	mov.f32 	%f112, 0f437C0000;
	fma.rm.f32 	%f113, %f110, %f112, %f111;
	add.f32 	%f114, %f113, 0fCB40007F;
	neg.f32 	%f115, %f114;
	fma.rn.f32 	%f116, %f1, 0fBFB8AA3B, %f115;
	fma.rn.f32 	%f117, %f1, 0fB2A57060, %f116;
	mov.b32 	%r11, %f113;
	shl.b32 	%r12, %r11, 23;
	mov.b32 	%f118, %r12;
	ex2.approx.ftz.f32 	%f119, %f117;
	fma.rn.f32 	%f120, %f119, %f118, 0f3F800000;
	div.rn.f32 	%f124, %f1, %f120;
	bra.uni 	$L__BB18_13;
$L__BB18_8:
	fma.rn.f32 	%f97, %f1, 0fBBBB989D, 0f3F000000;
	cvt.sat.f32.f32 	%f98, %f97;
	mov.f32 	%f99, 0f4B400001;
	mov.f32 	%f100, 0f437C0000;
	fma.rm.f32 	%f101, %f98, %f100, %f99;
	add.f32 	%f102, %f101, 0fCB40007F;
	neg.f32 	%f103, %f102;
	fma.rn.f32 	%f104, %f1, 0fBFB8AA3B, %f103;
	fma.rn.f32 	%f105, %f1, 0fB2A57060, %f104;
	mov.b32 	%r9, %f101;
	shl.b32 	%r10, %r9, 23;
	mov.b32 	%f106, %r10;
	ex2.approx.ftz.f32 	%f107, %f105;
	fma.rn.f32 	%f108, %f107, %f106, 0f3F800000;
	div.rn.f32 	%f124, %f1, %f108;
	bra.uni 	$L__BB18_13;
$L__BB18_9:
	max.f32 	%f124, %f1, 0f00000000;
	bra.uni 	$L__BB18_13;
$L__BB18_10:
	abs.f32 	%f14, %f1;
	setp.gt.f32 	%p7, %f14, 0f41680000;
	mov.f32 	%f15, 0f41680000;
	copysign.f32 	%f16, %f1, %f15;
	selp.f32 	%f17, %f16, %f1, %p7;
	mov.f32 	%f18, 0fBF3504F3;
	mul.rn.f32 	%f5, %f17, %f18;
	neg.f32 	%f19, %f5;
	fma.rn.f32 	%f20, %f17, 0fBF3504F3, %f19;
	fma.rn.f32 	%f6, %f17, 0fB24FE77A, %f20;
	add.rn.f32 	%f7, %f5, %f6;
	abs.f32 	%f21, %f7;
	add.f32 	%f22, %f21, 0fC0800000;
	add.f32 	%f23, %f21, 0f40800000;
	rcp.approx.ftz.f32 	%f24, %f23;
	mul.rn.f32 	%f25, %f22, %f24;
	add.f32 	%f26, %f25, 0f3F800000;
	fma.rn.f32 	%f27, %f26, 0fC0800000, %f21;
	neg.f32 	%f28, %f25;
	fma.rn.f32 	%f29, %f28, %f21, %f27;
	fma.rn.f32 	%f30, %f24, %f29, %f25;
	fma.rn.f32 	%f31, %f30, 0f3A69A091, 0f3BE6E05B;
	fma.rn.f32 	%f32, %f31, %f30, 0fBC81FB4B;
	fma.rn.f32 	%f33, %f32, %f30, 0f3D15373B;
	fma.rn.f32 	%f34, %f33, %f30, 0fBD887C5A;
	fma.rn.f32 	%f35, %f34, %f30, 0f3DC021D5;
	fma.rn.f32 	%f36, %f35, %f30, 0fBDCED424;
	fma.rn.f32 	%f37, %f36, %f30, 0f3D8B74DE;
	fma.rn.f32 	%f38, %f37, %f30, 0f3C7BF170;
	fma.rn.f32 	%f39, %f38, %f30, 0fBE0EF8D4;
	fma.rn.f32 	%f40, %f39, %f30, 0f3F9DD2C9;
	fma.rn.f32 	%f41, %f21, 0f40000000, 0f3F800000;
	rcp.approx.ftz.f32 	%f42, %f41;
	mul.rn.f32 	%f43, %f40, %f42;
	mul.f32 	%f44, %f43, 0fC0000000;
	fma.rn.f32 	%f45, %f21, %f44, %f40;
	sub.f32 	%f46, %f45, %f43;
	fma.rn.f32 	%f47, %f46, %f42, %f43;
	neg.f32 	%f48, %f21;
	mul.f32 	%f49, %f21, %f48;
	mov.f32 	%f50, 0f3FB8AA3B;
	mul.rn.f32 	%f51, %f49, %f50;
	cvt.rzi.f32.f32 	%f52, %f51;
	abs.f32 	%f53, %f52;
	setp.gt.f32 	%p8, %f53, 0f42FC0000;
	mov.f32 	%f54, 0f42FC0000;
	copysign.f32 	%f55, %f52, %f54;
	selp.f32 	%f56, %f55, %f52, %p8;
	fma.rn.f32 	%f57, %f56, 0fBF317218, %f49;
	fma.rn.f32 	%f58, %f56, 0f3102E308, %f57;
	mul.f32 	%f59, %f58, 0f3FB8AA3B;
	add.f32 	%f60, %f56, 0f4B40007F;
	mov.b32 	%r7, %f60;
	shl.b32 	%r8, %r7, 23;
	mov.b32 	%f61, %r8;
	ex2.approx.ftz.f32 	%f62, %f59;
	mul.f32 	%f63, %f62, %f61;
	neg.f32 	%f64, %f49;
	fma.rn.f32 	%f65, %f48, %f21, %f64;
	fma.rn.f32 	%f66, %f63, %f65, %f63;
	mul.f32 	%f67, %f47, %f66;
	setp.gt.f32 	%p9, %f21, 0f4120E148;
	selp.f32 	%f68, 0f00000000, %f67, %p9;
	setp.lt.f32 	%p10, %f7, 0f00000000;
	mov.f32 	%f69, 0f40000000;
	sub.f32 	%f70, %f69, %f68;
	selp.f32 	%f123, %f70, %f68, %p10;
	setp.geu.f32 	%p11, %f17, 0fBF800000;
	@%p11 bra 	$L__BB18_12;
	sub.f32 	%f71, %f5, %f7;
	add.rn.f32 	%f72, %f71, %f6;
	mul.f32 	%f73, %f7, 0fC0000000;
	mul.f32 	%f74, %f73, %f123;
	fma.rn.f32 	%f123, %f74, %f72, %f123;
$L__BB18_12:
	mul.f32 	%f75, %f123, 0f3F000000;
	mul.f32 	%f124, %f1, %f75;
$L__BB18_13:
	cvta.to.global.u64 	%rd7, %rd2;
	add.s64 	%rd9, %rd7, %rd5;
	ld.global.nc.f32 	%f121, [%rd9];
	mul.f32 	%f122, %f124, %f121;
	cvta.to.global.u64 	%rd10, %rd3;
	add.s64 	%rd11, %rd10, %rd5;
	st.global.f32 	[%rd11], %f122;
$L__BB18_14:
	ret;

}
	// .globl	_Z19bitwise_and__kernelIhEvPKT_S2_PS0_j
.visible .entry _Z19bitwise_and__kernelIhEvPKT_S2_PS0_j(
	.param .u64 .ptr .align 1 _Z19bitwise_and__kernelIhEvPKT_S2_PS0_j_param_0,
	.param .u64 .ptr .align 1 _Z19bitwise_and__kernelIhEvPKT_S2_PS0_j_param_1,
	.param .u64 .ptr .align 1 _Z19bitwise_and__kernelIhEvPKT_S2_PS0_j_param_2,
	.param .u32 _Z19bitwise_and__kernelIhEvPKT_S2_PS0_j_param_3
)
{
	.reg .pred 	%p<2>;
	.reg .b16 	%rs<4>;
	.reg .b32 	%r<6>;
	.reg .b64 	%rd<11>;

	ld.param.u64 	%rd1, [_Z19bitwise_and__kernelIhEvPKT_S2_PS0_j_param_0];
	ld.param.u64 	%rd2, [_Z19bitwise_and__kernelIhEvPKT_S2_PS0_j_param_1];
	ld.param.u64 	%rd3, [_Z19bitwise_and__kernelIhEvPKT_S2_PS0_j_param_2];
	ld.param.u32 	%r2, [_Z19bitwise_and__kernelIhEvPKT_S2_PS0_j_param_3];
	mov.u32 	%r3, %ctaid.x;
	mov.u32 	%r4, %ntid.x;
	mov.u32 	%r5, %tid.x;
	mad.lo.s32 	%r1, %r3, %r4, %r5;
	setp.ge.u32 	%p1, %r1, %r2;
	@%p1 bra 	$L__BB19_2;
	cvta.to.global.u64 	%rd4, %rd1;
	cvta.to.global.u64 	%rd5, %rd2;
	cvta.to.global.u64 	%rd6, %rd3;
	cvt.s64.s32 	%rd7, %r1;
	add.s64 	%rd8, %rd4, %rd7;
	ld.global.u8 	%rs1, [%rd8];
	add.s64 	%rd9, %rd5, %rd7;
	ld.global.u8 	%rs2, [%rd9];
	and.b16  	%rs3, %rs2, %rs1;
	add.s64 	%rd10, %rd6, %rd7;
	st.global.u8 	[%rd10], %rs3;
$L__BB19_2:
	ret;

}
	// .globl	_Z18bitwise_or__kernelIhEvPKT_S2_PS0_j
.visible .entry _Z18bitwise_or__kernelIhEvPKT_S2_PS0_j(
	.param .u64 .ptr .align 1 _Z18bitwise_or__kernelIhEvPKT_S2_PS0_j_param_0,
	.param .u64 .ptr .align 1 _Z18bitwise_or__kernelIhEvPKT_S2_PS0_j_param_1,
	.param .u64 .ptr .align 1 _Z18bitwise_or__kernelIhEvPKT_S2_PS0_j_param_2,
	.param .u32 _Z18bitwise_or__kernelIhEvPKT_S2_PS0_j_param_3
)
{
	.reg .pred 	%p<2>;
	.reg .b16 	%rs<4>;
	.reg .b32 	%r<6>;
	.reg .b64 	%rd<11>;

	ld.param.u64 	%rd1, [_Z18bitwise_or__kernelIhEvPKT_S2_PS0_j_param_0];
	ld.param.u64 	%rd2, [_Z18bitwise_or__kernelIhEvPKT_S2_PS0_j_param_1];
	ld.param.u64 	%rd3, [_Z18bitwise_or__kernelIhEvPKT_S2_PS0_j_param_2];
	ld.param.u32 	%r2, [_Z18bitwise_or__kernelIhEvPKT_S2_PS0_j_param_3];
	mov.u32 	%r3, %ctaid.x;
	mov.u32 	%r4, %ntid.x;
	mov.u32 	%r5, %tid.x;
	mad.lo.s32 	%r1, %r3, %r4, %r5;
	setp.ge.u32 	%p1, %r1, %r2;
	@%p1 bra 	$L__BB20_2;
	cvta.to.global.u64 	%rd4, %rd1;
	cvta.to.global.u64 	%rd5, %rd2;
	cvta.to.global.u64 	%rd6, %rd3;
	cvt.s64.s32 	%rd7, %r1;
	add.s64 	%rd8, %rd4, %rd7;
	ld.global.u8 	%rs1, [%rd8];
	add.s64 	%rd9, %rd5, %rd7;
	ld.global.u8 	%rs2, [%rd9];
	or.b16  	%rs3, %rs2, %rs1;
	add.s64 	%rd10, %rd6, %rd7;
	st.global.u8 	[%rd10], %rs3;
$L__BB20_2:
	ret;

}
	// .globl	_Z19bitwise_xor__kernelIhEvPKT_S2_PS0_j
.visible .entry _Z19bitwise_xor__kernelIhEvPKT_S2_PS0_j(
	.param .u64 .ptr .align 1 _Z19bitwise_xor__kernelIhEvPKT_S2_PS0_j_param_0,
	.param .u64 .ptr .align 1 _Z19bitwise_xor__kernelIhEvPKT_S2_PS0_j_param_1,
	.param .u64 .ptr .align 1 _Z19bitwise_xor__kernelIhEvPKT_S2_PS0_j_param_2,
	.param .u32 _Z19bitwise_xor__kernelIhEvPKT_S2_PS0_j_param_3
)
{
	.reg .pred 	%p<2>;
	.reg .b16 	%rs<4>;
	.reg .b32 	%r<6>;
	.reg .b64 	%rd<11>;

	ld.param.u64 	%rd1, [_Z19bitwise_xor__kernelIhEvPKT_S2_PS0_j_param_0];
	ld.param.u64 	%rd2, [_Z19bitwise_xor__kernelIhEvPKT_S2_PS0_j_param_1];
	ld.param.u64 	%rd3, [_Z19bitwise_xor__kernelIhEvPKT_S2_PS0_j_param_2];
	ld.param.u32 	%r2, [_Z19bitwise_xor__kernelIhEvPKT_S2_PS0_j_param_3];
	mov.u32 	%r3, %ctaid.x;
	mov.u32 	%r4, %ntid.x;
	mov.u32 	%r5, %tid.x;
	mad.lo.s32 	%r1, %r3, %r4, %r5;
	setp.ge.u32 	%p1, %r1, %r2;
	@%p1 bra 	$L__BB21_2;
	cvta.to.global.u64 	%rd4, %rd1;
	cvta.to.global.u64 	%rd5, %rd2;
	cvta.to.global.u64 	%rd6, %rd3;
	cvt.s64.s32 	%rd7, %r1;
	add.s64 	%rd8, %rd4, %rd7;
	ld.global.u8 	%rs1, [%rd8];
	add.s64 	%rd9, %rd5, %rd7;
	ld.global.u8 	%rs2, [%rd9];
	xor.b16  	%rs3, %rs2, %rs1;
	add.s64 	%rd10, %rd6, %rd7;
	st.global.u8 	[%rd10], %rs3;
$L__BB21_2:
	ret;

}
	// .globl	_Z19bitwise_and__kernelIjEvPKT_S2_PS0_j
.visible .entry _Z19bitwise_and__kernelIjEvPKT_S2_PS0_j(
	.param .u64 .ptr .align 1 _Z19bitwise_and__kernelIjEvPKT_S2_PS0_j_param_0,
	.param .u64 .ptr .align 1 _Z19bitwise_and__kernelIjEvPKT_S2_PS0_j_param_1,
	.param .u64 .ptr .align 1 _Z19bitwise_and__kernelIjEvPKT_S2_PS0_j_param_2,
	.param .u32 _Z19bitwise_and__kernelIjEvPKT_S2_PS0_j_param_3
)
{
	.reg .pred 	%p<2>;
	.reg .b32 	%r<9>;
	.reg .b64 	%rd<11>;

	ld.param.u64 	%rd1, [_Z19bitwise_and__kernelIjEvPKT_S2_PS0_j_param_0];
	ld.param.u64 	%rd2, [_Z19bitwise_and__kernelIjEvPKT_S2_PS0_j_param_1];
	ld.param.u64 	%rd3, [_Z19bitwise_and__kernelIjEvPKT_S2_PS0_j_param_2];
	ld.param.u32 	%r2, [_Z19bitwise_and__kernelIjEvPKT_S2_PS0_j_param_3];
	mov.u32 	%r3, %ctaid.x;
	mov.u32 	%r4, %ntid.x;
	mov.u32 	%r5, %tid.x;
	mad.lo.s32 	%r1, %r3, %r4, %r5;
	setp.ge.u32 	%p1, %r1, %r2;
	@%p1 bra 	$L__BB22_2;
	cvta.to.global.u64 	%rd4, %rd1;
	cvta.to.global.u64 	%rd5, %rd2;
	cvta.to.global.u64 	%rd6, %rd3;
	mul.wide.s32 	%rd7, %r1, 4;
	add.s64 	%rd8, %rd4, %rd7;
	ld.global.u32 	%r6, [%rd8];
	add.s64 	%rd9, %rd5, %rd7;
	ld.global.u32 	%r7, [%rd9];
	and.b32  	%r8, %r7, %r6;
	add.s64 	%rd10, %rd6, %rd7;
	st.global.u32 	[%rd10], %r8;
$L__BB22_2:
	ret;

}
	// .globl	_Z18bitwise_or__kernelIjEvPKT_S2_PS0_j
.visible .entry _Z18bitwise_or__kernelIjEvPKT_S2_PS0_j(
	.param .u64 .ptr .align 1 _Z18bitwise_or__kernelIjEvPKT_S2_PS0_j_param_0,
	.param .u64 .ptr .align 1 _Z18bitwise_or__kernelIjEvPKT_S2_PS0_j_param_1,
	.param .u64 .ptr .align 1 _Z18bitwise_or__kernelIjEvPKT_S2_PS0_j_param_2,
	.param .u32 _Z18bitwise_or__kernelIjEvPKT_S2_PS0_j_param_3
)
{
	.reg .pred 	%p<2>;
	.reg .b32 	%r<9>;
	.reg .b64 	%rd<11>;

	ld.param.u64 	%rd1, [_Z18bitwise_or__kernelIjEvPKT_S2_PS0_j_param_0];
	ld.param.u64 	%rd2, [_Z18bitwise_or__kernelIjEvPKT_S2_PS0_j_param_1];
	ld.param.u64 	%rd3, [_Z18bitwise_or__kernelIjEvPKT_S2_PS0_j_param_2];
	ld.param.u32 	%r2, [_Z18bitwise_or__kernelIjEvPKT_S2_PS0_j_param_3];
	mov.u32 	%r3, %ctaid.x;
	mov.u32 	%r4, %ntid.x;
	mov.u32 	%r5, %tid.x;
	mad.lo.s32 	%r1, %r3, %r4, %r5;
	setp.ge.u32 	%p1, %r1, %r2;
	@%p1 bra 	$L__BB23_2;
	cvta.to.global.u64 	%rd4, %rd1;
	cvta.to.global.u64 	%rd5, %rd2;
	cvta.to.global.u64 	%rd6, %rd3;
	mul.wide.s32 	%rd7, %r1, 4;
	add.s64 	%rd8, %rd4, %rd7;
	ld.global.u32 	%r6, [%rd8];
	add.s64 	%rd9, %rd5, %rd7;
	ld.global.u32 	%r7, [%rd9];
	or.b32  	%r8, %r7, %r6;
	add.s64 	%rd10, %rd6, %rd7;
	st.global.u32 	[%rd10], %r8;
$L__BB23_2:
	ret;

}
	// .globl	_Z19bitwise_xor__kernelIjEvPKT_S2_PS0_j
.visible .entry _Z19bitwise_xor__kernelIjEvPKT_S2_PS0_j(
	.param .u64 .ptr .align 1 _Z19bitwise_xor__kernelIjEvPKT_S2_PS0_j_param_0,
	.param .u64 .ptr .align 1 _Z19bitwise_xor__kernelIjEvPKT_S2_PS0_j_param_1,
	.param .u64 .ptr .align 1 _Z19bitwise_xor__kernelIjEvPKT_S2_PS0_j_param_2,
	.param .u32 _Z19bitwise_xor__kernelIjEvPKT_S2_PS0_j_param_3
)
{
	.reg .pred 	%p<2>;
	.reg .b32 	%r<9>;
	.reg .b64 	%rd<11>;

	ld.param.u64 	%rd1, [_Z19bitwise_xor__kernelIjEvPKT_S2_PS0_j_param_0];
	ld.param.u64 	%rd2, [_Z19bitwise_xor__kernelIjEvPKT_S2_PS0_j_param_1];
	ld.param.u64 	%rd3, [_Z19bitwise_xor__kernelIjEvPKT_S2_PS0_j_param_2];
	ld.param.u32 	%r2, [_Z19bitwise_xor__kernelIjEvPKT_S2_PS0_j_param_3];
	mov.u32 	%r3, %ctaid.x;
	mov.u32 	%r4, %ntid.x;
	mov.u32 	%r5, %tid.x;
	mad.lo.s32 	%r1, %r3, %r4, %r5;
	setp.ge.u32 	%p1, %r1, %r2;
	@%p1 bra 	$L__BB24_2;
	cvta.to.global.u64 	%rd4, %rd1;
	cvta.to.global.u64 	%rd5, %rd2;
	cvta.to.global.u64 	%rd6, %rd3;
	mul.wide.s32 	%rd7, %r1, 4;
	add.s64 	%rd8, %rd4, %rd7;
	ld.global.u32 	%r6, [%rd8];
	add.s64 	%rd9, %rd5, %rd7;
	ld.global.u32 	%r7, [%rd9];
	xor.b32  	%r8, %r7, %r6;
	add.s64 	%rd10, %rd6, %rd7;
	st.global.u32 	[%rd10], %r8;
$L__BB24_2:
	ret;

}
	// .globl	_Z19bitwise_and__kernelIlEvPKT_S2_PS0_j
.visible .entry _Z19bitwise_and__kernelIlEvPKT_S2_PS0_j(
	.param .u64 .ptr .align 1 _Z19bitwise_and__kernelIlEvPKT_S2_PS0_j_param_0,
	.param .u64 .ptr .align 1 _Z19bitwise_and__kernelIlEvPKT_S2_PS0_j_param_1,
	.param .u64 .ptr .align 1 _Z19bitwise_and__kernelIlEvPKT_S2_PS0_j_param_2,
	.param .u32 _Z19bitwise_and__kernelIlEvPKT_S2_PS0_j_param_3
)
{
	.reg .pred 	%p<2>;
	.reg .b32 	%r<6>;
	.reg .b64 	%rd<14>;

	ld.param.u64 	%rd1, [_Z19bitwise_and__kernelIlEvPKT_S2_PS0_j_param_0];
	ld.param.u64 	%rd2, [_Z19bitwise_and__kernelIlEvPKT_S2_PS0_j_param_1];
	ld.param.u64 	%rd3, [_Z19bitwise_and__kernelIlEvPKT_S2_PS0_j_param_2];
	ld.param.u32 	%r2, [_Z19bitwise_and__kernelIlEvPKT_S2_PS0_j_param_3];
	mov.u32 	%r3, %ctaid.x;
	mov.u32 	%r4, %ntid.x;
	mov.u32 	%r5, %tid.x;
	mad.lo.s32 	%r1, %r3, %r4, %r5;
	setp.ge.u32 	%p1, %r1, %r2;
	@%p1 bra 	$L__BB25_2;
	cvta.to.global.u64 	%rd4, %rd1;
	cvta.to.global.u64 	%rd5, %rd2;
	cvta.to.global.u64 	%rd6, %rd3;
	mul.wide.s32 	%rd7, %r1, 8;
	add.s64 	%rd8, %rd4, %rd7;
	ld.global.u64 	%rd9, [%rd8];
	add.s64 	%rd10, %rd5, %rd7;
	ld.global.u64 	%rd11, [%rd10];
	and.b64  	%rd12, %rd11, %rd9;
	add.s64 	%rd13, %rd6, %rd7;
	st.global.u64 	[%rd13], %rd12;
$L__BB25_2:
	ret;

}
	// .globl	_Z18bitwise_or__kernelIlEvPKT_S2_PS0_j
.visible .entry _Z18bitwise_or__kernelIlEvPKT_S2_PS0_j(
	.param .u64 .ptr .align 1 _Z18bitwise_or__kernelIlEvPKT_S2_PS0_j_param_0,
	.param .u64 .ptr .align 1 _Z18bitwise_or__kernelIlEvPKT_S2_PS0_j_param_1,
	.param .u64 .ptr .align 1 _Z18bitwise_or__kernelIlEvPKT_S2_PS0_j_param_2,
	.param .u32 _Z18bitwise_or__kernelIlEvPKT_S2_PS0_j_param_3
)
{
	.reg .pred 	%p<2>;
	.reg .b32 	%r<6>;
	.reg .b64 	%rd<14>;

	ld.param.u64 	%rd1, [_Z18bitwise_or__kernelIlEvPKT_S2_PS0_j_param_0];
	ld.param.u64 	%rd2, [_Z18bitwise_or__kernelIlEvPKT_S2_PS0_j_param_1];
	ld.param.u64 	%rd3, [_Z18bitwise_or__kernelIlEvPKT_S2_PS0_j_param_2];
	ld.param.u32 	%r2, [_Z18bitwise_or__kernelIlEvPKT_S2_PS0_j_param_3];
	mov.u32 	%r3, %ctaid.x;
	mov.u32 	%r4, %ntid.x;
	mov.u32 	%r5, %tid.x;
	mad.lo.s32 	%r1, %r3, %r4, %r5;
	setp.ge.u32 	%p1, %r1, %r2;
	@%p1 bra 	$L__BB26_2;
	cvta.to.global.u64 	%rd4, %rd1;
	cvta.to.global.u64 	%rd5, %rd2;
	cvta.to.global.u64 	%rd6, %rd3;
	mul.wide.s32 	%rd7, %r1, 8;
	add.s64 	%rd8, %rd4, %rd7;
	ld.global.u64 	%rd9, [%rd8];
	add.s64 	%rd10, %rd5, %rd7;
	ld.global.u64 	%rd11, [%rd10];
	or.b64  	%rd12, %rd11, %rd9;
	add.s64 	%rd13, %rd6, %rd7;
	st.global.u64 	[%rd13], %rd12;
$L__BB26_2:
	ret;

}
	// .globl	_Z19bitwise_xor__kernelIlEvPKT_S2_PS0_j
.visible .entry _Z19bitwise_xor__kernelIlEvPKT_S2_PS0_j(
	.param .u64 .ptr .align 1 _Z19bitwise_xor__kernelIlEvPKT_S2_PS0_j_param_0,
	.param .u64 .ptr .align 1 _Z19bitwise_xor__kernelIlEvPKT_S2_PS0_j_param_1,
	.param .u64 .ptr .align 1 _Z19bitwise_xor__kernelIlEvPKT_S2_PS0_j_param_2,
	.param .u32 _Z19bitwise_xor__kernelIlEvPKT_S2_PS0_j_param_3
)
{
	.reg .pred 	%p<2>;
	.reg .b32 	%r<6>;
	.reg .b64 	%rd<14>;

	ld.param.u64 	%rd1, [_Z19bitwise_xor__kernelIlEvPKT_S2_PS0_j_param_0];
	ld.param.u64 	%rd2, [_Z19bitwise_xor__kernelIlEvPKT_S2_PS0_j_param_1];
	ld.param.u64 	%rd3, [_Z19bitwise_xor__kernelIlEvPKT_S2_PS0_j_param_2];
	ld.param.u32 	%r2, [_Z19bitwise_xor__kernelIlEvPKT_S2_PS0_j_param_3];
	mov.u32 	%r3, %ctaid.x;
	mov.u32 	%r4, %ntid.x;
	mov.u32 	%r5, %tid.x;
	mad.lo.s32 	%r1, %r3, %r4, %r5;
	setp.ge.u32 	%p1, %r1, %r2;
	@%p1 bra 	$L__BB27_2;
	cvta.to.global.u64 	%rd4, %rd1;
	cvta.to.global.u64 	%rd5, %rd2;
	cvta.to.global.u64 	%rd6, %rd3;
	mul.wide.s32 	%rd7, %r1, 8;
	add.s64 	%rd8, %rd4, %rd7;
	ld.global.u64 	%rd9, [%rd8];
	add.s64 	%rd10, %rd5, %rd7;
	ld.global.u64 	%rd11, [%rd10];
	xor.b64  	%rd12, %rd11, %rd9;
	add.s64 	%rd13, %rd6, %rd7;
	st.global.u64 	[%rd13], %rd12;
$L__BB27_2:
	ret;

}
	// .globl	_Z19bitwise_and__kernelIiEvPKT_S2_PS0_j
.visible .entry _Z19bitwise_and__kernelIiEvPKT_S2_PS0_j(
	.param .u64 .ptr .align 1 _Z19bitwise_and__kernelIiEvPKT_S2_PS0_j_param_0,
	.param .u64 .ptr .align 1 _Z19bitwise_and__kernelIiEvPKT_S2_PS0_j_param_1,
	.param .u64 .ptr .align 1 _Z19bitwise_and__kernelIiEvPKT_S2_PS0_j_param_2,
	.param .u32 _Z19bitwise_and__kernelIiEvPKT_S2_PS0_j_param_3
)
{
	.reg .pred 	%p<2>;
	.reg .b32 	%r<9>;
	.reg .b64 	%rd<11>;

	ld.param.u64 	%rd1, [_Z19bitwise_and__kernelIiEvPKT_S2_PS0_j_param_0];
	ld.param.u64 	%rd2, [_Z19bitwise_and__kernelIiEvPKT_S2_PS0_j_param_1];
	ld.param.u64 	%rd3, [_Z19bitwise_and__kernelIiEvPKT_S2_PS0_j_param_2];
	ld.param.u32 	%r2, [_Z19bitwise_and__kernelIiEvPKT_S2_PS0_j_param_3];
	mov.u32 	%r3, %ctaid.x;
	mov.u32 	%r4, %ntid.x;
	mov.u32 	%r5, %tid.x;
	mad.lo.s32 	%r1, %r3, %r4, %r5;
	setp.ge.u32 	%p1, %r1, %r2;
	@%p1 bra 	$L__BB28_2;
	cvta.to.global.u64 	%rd4, %rd1;
	cvta.to.global.u64 	%rd5, %rd2;
	cvta.to.global.u64 	%rd6, %rd3;
	mul.wide.s32 	%rd7, %r1, 4;
	add.s64 	%rd8, %rd4, %rd7;
	ld.global.u32 	%r6, [%rd8];
	add.s64 	%rd9, %rd5, %rd7;
	ld.global.u32 	%r7, [%rd9];
	and.b32  	%r8, %r7, %r6;
	add.s64 	%rd10, %rd6, %rd7;
	st.global.u32 	[%rd10], %r8;
$L__BB28_2:
	ret;

}
	// .globl	_Z18bitwise_or__kernelIiEvPKT_S2_PS0_j
.visible .entry _Z18bitwise_or__kernelIiEvPKT_S2_PS0_j(
	.param .u64 .ptr .align 1 _Z18bitwise_or__kernelIiEvPKT_S2_PS0_j_param_0,
	.param .u64 .ptr .align 1 _Z18bitwise_or__kernelIiEvPKT_S2_PS0_j_param_1,
	.param .u64 .ptr .align 1 _Z18bitwise_or__kernelIiEvPKT_S2_PS0_j_param_2,
	.param .u32 _Z18bitwise_or__kernelIiEvPKT_S2_PS0_j_param_3
)
{
	.reg .pred 	%p<2>;
	.reg .b32 	%r<9>;
	.reg .b64 	%rd<11>;

	ld.param.u64 	%rd1, [_Z18bitwise_or__kernelIiEvPKT_S2_PS0_j_param_0];
	ld.param.u64 	%rd2, [_Z18bitwise_or__kernelIiEvPKT_S2_PS0_j_param_1];
	ld.param.u64 	%rd3, [_Z18bitwise_or__kernelIiEvPKT_S2_PS0_j_param_2];
	ld.param.u32 	%r2, [_Z18bitwise_or__kernelIiEvPKT_S2_PS0_j_param_3];
	mov.u32 	%r3, %ctaid.x;
	mov.u32 	%r4, %ntid.x;
	mov.u32 	%r5, %tid.x;
	mad.lo.s32 	%r1, %r3, %r4, %r5;
	setp.ge.u32 	%p1, %r1, %r2;
	@%p1 bra 	$L__BB29_2;
	cvta.to.global.u64 	%rd4, %rd1;
	cvta.to.global.u64 	%rd5, %rd2;
	cvta.to.global.u64 	%rd6, %rd3;
	mul.wide.s32 	%rd7, %r1, 4;
	add.s64 	%rd8, %rd4, %rd7;
	ld.global.u32 	%r6, [%rd8];
	add.s64 	%rd9, %rd5, %rd7;
	ld.global.u32 	%r7, [%rd9];
	or.b32  	%r8, %r7, %r6;
	add.s64 	%rd10, %rd6, %rd7;
	st.global.u32 	[%rd10], %r8;
$L__BB29_2:
	ret;

}
	// .globl	_Z19bitwise_xor__kernelIiEvPKT_S2_PS0_j
.visible .entry _Z19bitwise_xor__kernelIiEvPKT_S2_PS0_j(
	.param .u64 .ptr .align 1 _Z19bitwise_xor__kernelIiEvPKT_S2_PS0_j_param_0,
	.param .u64 .ptr .align 1 _Z19bitwise_xor__kernelIiEvPKT_S2_PS0_j_param_1,
	.param .u64 .ptr .align 1 _Z19bitwise_xor__kernelIiEvPKT_S2_PS0_j_param_2,
	.param .u32 _Z19bitwise_xor__kernelIiEvPKT_S2_PS0_j_param_3
)
{
	.reg .pred 	%p<2>;
	.reg .b32 	%r<9>;
	.reg .b64 	%rd<11>;

	ld.param.u64 	%rd1, [_Z19bitwise_xor__kernelIiEvPKT_S2_PS0_j_param_0];
	ld.param.u64 	%rd2, [_Z19bitwise_xor__kernelIiEvPKT_S2_PS0_j_param_1];
	ld.param.u64 	%rd3, [_Z19bitwise_xor__kernelIiEvPKT_S2_PS0_j_param_2];
	ld.param.u32 	%r2, [_Z19bitwise_xor__kernelIiEvPKT_S2_PS0_j_param_3];
	mov.u32 	%r3, %ctaid.x;
	mov.u32 	%r4, %ntid.x;
	mov.u32 	%r5, %tid.x;
	mad.lo.s32 	%r1, %r3, %r4, %r5;
	setp.ge.u32 	%p1, %r1, %r2;
	@%p1 bra 	$L__BB30_2;
	cvta.to.global.u64 	%rd4, %rd1;
	cvta.to.global.u64 	%rd5, %rd2;
	cvta.to.global.u64 	%rd6, %rd3;
	mul.wide.s32 	%rd7, %r1, 4;
	add.s64 	%rd8, %rd4, %rd7;
	ld.global.u32 	%r6, [%rd8];
	add.s64 	%rd9, %rd5, %rd7;
	ld.global.u32 	%r7, [%rd9];
	xor.b32  	%r8, %r7, %r6;
	add.s64 	%rd10, %rd6, %rd7;
	st.global.u32 	[%rd10], %r8;
$L__BB30_2:
	ret;

}
	// .globl	_Z16leftshift_kernelIhEvPKT_PS0_ji
.visible .entry _Z16leftshift_kernelIhEvPKT_PS0_ji(
	.param .u64 .ptr .align 1 _Z16leftshift_kernelIhEvPKT_PS0_ji_param_0,
	.param .u64 .ptr .align 1 _Z16leftshift_kernelIhEvPKT_PS0_ji_param_1,
	.param .u32 _Z16leftshift_kernelIhEvPKT_PS0_ji_param_2,
	.param .u32 _Z16leftshift_kernelIhEvPKT_PS0_ji_param_3
)
{
	.reg .pred 	%p<2>;
	.reg .b32 	%r<9>;
	.reg .b64 	%rd<8>;

	ld.param.u64 	%rd1, [_Z16leftshift_kernelIhEvPKT_PS0_ji_param_0];
	ld.param.u64 	%rd2, [_Z16leftshift_kernelIhEvPKT_PS0_ji_param_1];
	ld.param.u32 	%r3, [_Z16leftshift_kernelIhEvPKT_PS0_ji_param_2];
	ld.param.u32 	%r2, [_Z16leftshift_kernelIhEvPKT_PS0_ji_param_3];
	mov.u32 	%r4, %ctaid.x;
	mov.u32 	%r5, %ntid.x;
	mov.u32 	%r6, %tid.x;
	mad.lo.s32 	%r1, %r4, %r5, %r6;
	setp.ge.u32 	%p1, %r1, %r3;
	@%p1 bra 	$L__BB31_2;
	cvta.to.global.u64 	%rd3, %rd1;
	cvta.to.global.u64 	%rd4, %rd2;
	cvt.s64.s32 	%rd5, %r1;
	add.s64 	%rd6, %rd3, %rd5;
	ld.global.u8 	%r7, [%rd6];
	shl.b32 	%r8, %r7, %r2;
	add.s64 	%rd7, %rd4, %rd5;
	st.global.u8 	[%rd7], %r8;
$L__BB31_2:
	ret;

}
	// .globl	_Z16leftshift_kernelIiEvPKT_PS0_ji
.visible .entry _Z16leftshift_kernelIiEvPKT_PS0_ji(
	.param .u64 .ptr .align 1 _Z16leftshift_kernelIiEvPKT_PS0_ji_param_0,
	.param .u64 .ptr .align 1 _Z16leftshift_kernelIiEvPKT_PS0_ji_param_1,
	.param .u32 _Z16leftshift_kernelIiEvPKT_PS0_ji_param_2,
	.param .u32 _Z16leftshift_kernelIiEvPKT_PS0_ji_param_3
)
{
	.reg .pred 	%p<2>;
	.reg .b32 	%r<9>;
	.reg .b64 	%rd<8>;

	ld.param.u64 	%rd1, [_Z16leftshift_kernelIiEvPKT_PS0_ji_param_0];
	ld.param.u64 	%rd2, [_Z16leftshift_kernelIiEvPKT_PS0_ji_param_1];
	ld.param.u32 	%r3, [_Z16leftshift_kernelIiEvPKT_PS0_ji_param_2];
	ld.param.u32 	%r2, [_Z16leftshift_kernelIiEvPKT_PS0_ji_param_3];
	mov.u32 	%r4, %ctaid.x;
	mov.u32 	%r5, %ntid.x;
	mov.u32 	%r6, %tid.x;
	mad.lo.s32 	%r1, %r4, %r5, %r6;
	setp.ge.u32 	%p1, %r1, %r3;
	@%p1 bra 	$L__BB32_2;
	cvta.to.global.u64 	%rd3, %rd1;
	cvta.to.global.u64 	%rd4, %rd2;
	mul.wide.s32 	%rd5, %r1, 4;
	add.s64 	%rd6, %rd3, %rd5;
	ld.global.u32 	%r7, [%rd6];
	shl.b32 	%r8, %r7, %r2;
	add.s64 	%rd7, %rd4, %rd5;
	st.global.u32 	[%rd7], %r8;
$L__BB32_2:
	ret;

}
	// .globl	_Z16leftshift_kernelIjEvPKT_PS0_ji
.visible .entry _Z16leftshift_kernelIjEvPKT_PS0_ji(
	.param .u64 .ptr .align 1 _Z16leftshift_kernelIjEvPKT_PS0_ji_param_0,
	.param .u64 .ptr .align 1 _Z16leftshift_kernelIjEvPKT_PS0_ji_param_1,
	.param .u32 _Z16leftshift_kernelIjEvPKT_PS0_ji_param_2,
	.param .u32 _Z16leftshift_kernelIjEvPKT_PS0_ji_param_3
)
{
	.reg .pred 	%p<2>;
	.reg .b32 	%r<9>;
	.reg .b64 	%rd<8>;

	ld.param.u64 	%rd1, [_Z16leftshift_kernelIjEvPKT_PS0_ji_param_0];
	ld.param.u64 	%rd2, [_Z16leftshift_kernelIjEvPKT_PS0_ji_param_1];
	ld.param.u32 	%r3, [_Z16leftshift_kernelIjEvPKT_PS0_ji_param_2];
	ld.param.u32 	%r2, [_Z16leftshift_kernelIjEvPKT_PS0_ji_param_3];
	mov.u32 	%r4, %ctaid.x;
	mov.u32 	%r5, %ntid.x;
	mov.u32 	%r6, %tid.x;
	mad.lo.s32 	%r1, %r4, %r5, %r6;
	setp.ge.u32 	%p1, %r1, %r3;
	@%p1 bra 	$L__BB33_2;
	cvta.to.global.u64 	%rd3, %rd1;
	cvta.to.global.u64 	%rd4, %rd2;
	mul.wide.s32 	%rd5, %r1, 4;
	add.s64 	%rd6, %rd3, %rd5;
	ld.global.u32 	%r7, [%rd6];
	shl.b32 	%r8, %r7, %r2;
	add.s64 	%rd7, %rd4, %rd5;
	st.global.u32 	[%rd7], %r8;
$L__BB33_2:
	ret;

}
	// .globl	_Z16leftshift_kernelIlEvPKT_PS0_ji
.visible .entry _Z16leftshift_kernelIlEvPKT_PS0_ji(
	.param .u64 .ptr .align 1 _Z16leftshift_kernelIlEvPKT_PS0_ji_param_0,
	.param .u64 .ptr .align 1 _Z16leftshift_kernelIlEvPKT_PS0_ji_param_1,
	.param .u32 _Z16leftshift_kernelIlEvPKT_PS0_ji_param_2,
	.param .u32 _Z16leftshift_kernelIlEvPKT_PS0_ji_param_3
)
{
	.reg .pred 	%p<2>;
	.reg .b32 	%r<7>;
	.reg .b64 	%rd<10>;

	ld.param.u64 	%rd1, [_Z16leftshift_kernelIlEvPKT_PS0_ji_param_0];
	ld.param.u64 	%rd2, [_Z16leftshift_kernelIlEvPKT_PS0_ji_param_1];
	ld.param.u32 	%r3, [_Z16leftshift_kernelIlEvPKT_PS0_ji_param_2];
	ld.param.u32 	%r2, [_Z16leftshift_kernelIlEvPKT_PS0_ji_param_3];
	mov.u32 	%r4, %ctaid.x;
	mov.u32 	%r5, %ntid.x;
	mov.u32 	%r6, %tid.x;
	mad.lo.s32 	%r1, %r4, %r5, %r6;
	setp.ge.u32 	%p1, %r1, %r3;
	@%p1 bra 	$L__BB34_2;
	cvta.to.global.u64 	%rd3, %rd1;
	cvta.to.global.u64 	%rd4, %rd2;
	mul.wide.s32 	%rd5, %r1, 8;
	add.s64 	%rd6, %rd3, %rd5;
	ld.global.u64 	%rd7, [%rd6];
	shl.b64 	%rd8, %rd7, %r2;
	add.s64 	%rd9, %rd4, %rd5;
	st.global.u64 	[%rd9], %rd8;
$L__BB34_2:
	ret;

}
	// .globl	_ZN3cub18CUB_300001_SM_10006detail11EmptyKernelIvEEvv
.visible .entry _ZN3cub18CUB_300001_SM_10006detail11EmptyKernelIvEEvv()
{


	ret;

}
	// .globl	_ZN3cub18CUB_300001_SM_10006detail6select23DeviceSelectSweepKernelINS2_10policy_hubIjbiLb0ELNS0_10SelectImplE0EE10Policy1000EN6thrust24THRUST_300001_SM_1000_NS17counting_iteratorIjNS9_11use_defaultESB_SB_EENS9_18transform_iteratorI9NonZeroOpI13__nv_bfloat16EPKSF_SB_SB_EEPjSK_NS0_13ScanTileStateIiLb1EEENS0_8NullTypeESN_iNS2_19streaming_context_tIlLb1EEELS5_0EEEvT0_T1_T2_T3_T4_T5_T6_T7_iT8_NS1_7vsmem_tE
.visible .entry _ZN3cub18CUB_300001_SM_10006detail6select23DeviceSelectSweepKernelINS2_10policy_hubIjbiLb0ELNS0_10SelectImplE0EE10Policy1000EN6thrust24THRUST_300001_SM_1000_NS17counting_iteratorIjNS9_11use_defaultESB_SB_EENS9_18transform_iteratorI9NonZeroOpI13__nv_bfloat16EPKSF_SB_SB_EEPjSK_NS0_13ScanTileStateIiLb1EEENS0_8NullTypeESN_iNS2_19streaming_context_tIlLb1EEELS5_0EEEvT0_T1_T2_T3_T4_T5_T6_T7_iT8_NS1_7vsmem_tE(
	.param .align 4 .b8 _ZN3cub18CUB_300001_SM_10006detail6select23DeviceSelectSweepKernelINS2_10policy_hubIjbiLb0ELNS0_10SelectImplE0EE10Policy1000EN6thrust24THRUST_300001_SM_1000_NS17counting_iteratorIjNS9_11use_defaultESB_SB_EENS9_18transform_iteratorI9NonZeroOpI13__nv_bfloat16EPKSF_SB_SB_EEPjSK_NS0_13ScanTileStateIiLb1EEENS0_8NullTypeESN_iNS2_19streaming_context_tIlLb1EEELS5_0EEEvT0_T1_T2_T3_T4_T5_T6_T7_iT8_NS1_7vsmem_tE_param_0[4],
	.param .align 8 .b8 _ZN3cub18CUB_300001_SM_10006detail6select23DeviceSelectSweepKernelINS2_10policy_hubIjbiLb0ELNS0_10SelectImplE0EE10Policy1000EN6thrust24THRUST_300001_SM_1000_NS17counting_iteratorIjNS9_11use_defaultESB_SB_EENS9_18transform_iteratorI9NonZeroOpI13__nv_bfloat16EPKSF_SB_SB_EEPjSK_NS0_13ScanTileStateIiLb1EEENS0_8NullTypeESN_iNS2_19streaming_context_tIlLb1EEELS5_0EEEvT0_T1_T2_T3_T4_T5_T6_T7_iT8_NS1_7vsmem_tE_param_1[16],
	.param .u64 .ptr .align 1 _ZN3cub18CUB_300001_SM_10006detail6select23DeviceSelectSweepKernelINS2_10policy_hubIjbiLb0ELNS0_10SelectImplE0EE10Policy1000EN6thrust24THRUST_300001_SM_1000_NS17counting_iteratorIjNS9_11use_defaultESB_SB_EENS9_18transform_iteratorI9NonZeroOpI13__nv_bfloat16EPKSF_SB_SB_EEPjSK_NS0_13ScanTileStateIiLb1EEENS0_8NullTypeESN_iNS2_19streaming_context_tIlLb1EEELS5_0EEEvT0_T1_T2_T3_T4_T5_T6_T7_iT8_NS1_7vsmem_tE_param_2,
	.param .u64 .ptr .align 1 _ZN3cub18CUB_300001_SM_10006detail6select23DeviceSelectSweepKernelINS2_10policy_hubIjbiLb0ELNS0_10SelectImplE0EE10Policy1000EN6thrust24THRUST_300001_SM_1000_NS17counting_iteratorIjNS9_11use_defaultESB_SB_EENS9_18transform_iteratorI9NonZeroOpI13__nv_bfloat16EPKSF_SB_SB_EEPjSK_NS0_13ScanTileStateIiLb1EEENS0_8NullTypeESN_iNS2_19streaming_context_tIlLb1EEELS5_0EEEvT0_T1_T2_T3_T4_T5_T6_T7_iT8_NS1_7vsmem_tE_param_3,
	.param .align 8 .b8 _ZN3cub18CUB_300001_SM_10006detail6select23DeviceSelectSweepKernelINS2_10policy_hubIjbiLb0ELNS0_10SelectImplE0EE10Policy1000EN6thrust24THRUST_300001_SM_1000_NS17counting_iteratorIjNS9_11use_defaultESB_SB_EENS9_18transform_iteratorI9NonZeroOpI13__nv_bfloat16EPKSF_SB_SB_EEPjSK_NS0_13ScanTileStateIiLb1EEENS0_8NullTypeESN_iNS2_19streaming_context_tIlLb1EEELS5_0EEEvT0_T1_T2_T3_T4_T5_T6_T7_iT8_NS1_7vsmem_tE_param_4[8],
	.param .align 1 .b8 _ZN3cub18CUB_300001_SM_10006detail6select23DeviceSelectSweepKernelINS2_10policy_hubIjbiLb0ELNS0_10SelectImplE0EE10Policy1000EN6thrust24THRUST_300001_SM_1000_NS17counting_iteratorIjNS9_11use_defaultESB_SB_EENS9_18transform_iteratorI9NonZeroOpI13__nv_bfloat16EPKSF_SB_SB_EEPjSK_NS0_13ScanTileStateIiLb1EEENS0_8NullTypeESN_iNS2_19streaming_context_tIlLb1EEELS5_0EEEvT0_T1_T2_T3_T4_T5_T6_T7_iT8_NS1_7vsmem_tE_param_5[1],
	.param .align 1 .b8 _ZN3cub18CUB_300001_SM_10006detail6select23DeviceSelectSweepKernelINS2_10policy_hubIjbiLb0ELNS0_10SelectImplE0EE10Policy1000EN6thrust24THRUST_300001_SM_1000_NS17counting_iteratorIjNS9_11use_defaultESB_SB_EENS9_18transform_iteratorI9NonZeroOpI13__nv_bfloat16EPKSF_SB_SB_EEPjSK_NS0_13ScanTileStateIiLb1EEENS0_8NullTypeESN_iNS2_19streaming_context_tIlLb1EEELS5_0EEEvT0_T1_T2_T3_T4_T5_T6_T7_iT8_NS1_7vsmem_tE_param_6[1],
	.param .u32 _ZN3cub18CUB_300001_SM_10006detail6select23DeviceSelectSweepKernelINS2_10policy_hubIjbiLb0ELNS0_10SelectImplE0EE10Policy1000EN6thrust24THRUST_300001_SM_1000_NS17counting_iteratorIjNS9_11use_defaultESB_SB_EENS9_18transform_iteratorI9NonZeroOpI13__nv_bfloat16EPKSF_SB_SB_EEPjSK_NS0_13ScanTileStateIiLb1EEENS0_8NullTypeESN_iNS2_19streaming_context_tIlLb1EEELS5_0EEEvT0_T1_T2_T3_T4_T5_T6_T7_iT8_NS1_7vsmem_tE_param_7,
	.param .u32 _ZN3cub18CUB_300001_SM_10006detail6select23DeviceSelectSweepKernelINS2_10policy_hubIjbiLb0ELNS0_10SelectImplE0EE10Policy1000EN6thrust24THRUST_300001_SM_1000_NS17counting_iteratorIjNS9_11use_defaultESB_SB_EENS9_18transform_iteratorI9NonZeroOpI13__nv_bfloat16EPKSF_SB_SB_EEPjSK_NS0_13ScanTileStateIiLb1EEENS0_8NullTypeESN_iNS2_19streaming_context_tIlLb1EEELS5_0EEEvT0_T1_T2_T3_T4_T5_T6_T7_iT8_NS1_7vsmem_tE_param_8,
	.param .align 8 .b8 _ZN3cub18CUB_300001_SM_10006detail6select23DeviceSelectSweepKernelINS2_10policy_hubIjbiLb0ELNS0_10SelectImplE0EE10Policy1000EN6thrust24THRUST_300001_SM_1000_NS17counting_iteratorIjNS9_11use_defaultESB_SB_EENS9_18transform_iteratorI9NonZeroOpI13__nv_bfloat16EPKSF_SB_SB_EEPjSK_NS0_13ScanTileStateIiLb1EEENS0_8NullTypeESN_iNS2_19streaming_context_tIlLb1EEELS5_0EEEvT0_T1_T2_T3_T4_T5_T6_T7_iT8_NS1_7vsmem_tE_param_9[40],
	.param .align 8 .b8 _ZN3cub18CUB_300001_SM_10006detail6select23DeviceSelectSweepKernelINS2_10policy_hubIjbiLb0ELNS0_10SelectImplE0EE10Policy1000EN6thrust24THRUST_300001_SM_1000_NS17counting_iteratorIjNS9_11use_defaultESB_SB_EENS9_18transform_iteratorI9NonZeroOpI13__nv_bfloat16EPKSF_SB_SB_EEPjSK_NS0_13ScanTileStateIiLb1EEENS0_8NullTypeESN_iNS2_19streaming_context_tIlLb1EEELS5_0EEEvT0_T1_T2_T3_T4_T5_T6_T7_iT8_NS1_7vsmem_tE_param_10[8]
)
.maxntid 512
{
	.reg .pred 	%p<505>;
	.reg .b16 	%rs<318>;
	.reg .b32 	%r<1531>;
	.reg .b64 	%rd<722>;
	// demoted variable
	.shared .align 16 .b8 _ZZN3cub18CUB_300001_SM_10006detail6select23DeviceSelectSweepKernelINS2_10policy_hubIjbiLb0ELNS0_10SelectImplE0EE10Policy1000EN6thrust24THRUST_300001_SM_1000_NS17counting_iteratorIjNS9_11use_defaultESB_SB_EENS9_18transform_iteratorI9NonZeroOpI13__nv_bfloat16EPKSF_SB_SB_EEPjSK_NS0_13ScanTileStateIiLb1EEENS0_8NullTypeESN_iNS2_19streaming_context_tIlLb1EEELS5_0EEEvT0_T1_T2_T3_T4_T5_T6_T7_iT8_NS1_7vsmem_tEE19static_temp_storage[28672];
	ld.param.u64 	%rd3, [_ZN3cub18CUB_300001_SM_10006detail6select23DeviceSelectSweepKernelINS2_10policy_hubIjbiLb0ELNS0_10SelectImplE0EE10Policy1000EN6thrust24THRUST_300001_SM_1000_NS17counting_iteratorIjNS9_11use_defaultESB_SB_EENS9_18transform_iteratorI9NonZeroOpI13__nv_bfloat16EPKSF_SB_SB_EEPjSK_NS0_13ScanTileStateIiLb1EEENS0_8NullTypeESN_iNS2_19streaming_context_tIlLb1EEELS5_0EEEvT0_T1_T2_T3_T4_T5_T6_T7_iT8_NS1_7vsmem_tE_param_4];
	ld.param.u32 	%r1, [_ZN3cub18CUB_300001_SM_10006detail6select23DeviceSelectSweepKernelINS2_10policy_hubIjbiLb0ELNS0_10SelectImplE0EE10Policy1000EN6thrust24THRUST_300001_SM_1000_NS17counting_iteratorIjNS9_11use_defaultESB_SB_EENS9_18transform_iteratorI9NonZeroOpI13__nv_bfloat16EPKSF_SB_SB_EEPjSK_NS0_13ScanTileStateIiLb1EEENS0_8NullTypeESN_iNS2_19streaming_context_tIlLb1EEELS5_0EEEvT0_T1_T2_T3_T4_T5_T6_T7_iT8_NS1_7vsmem_tE_param_0];
	ld.param.u64 	%rd195, [_ZN3cub18CUB_300001_SM_10006detail6select23DeviceSelectSweepKernelINS2_10policy_hubIjbiLb0ELNS0_10SelectImplE0EE10Policy1000EN6thrust24THRUST_300001_SM_1000_NS17counting_iteratorIjNS9_11use_defaultESB_SB_EENS9_18transform_iteratorI9NonZeroOpI13__nv_bfloat16EPKSF_SB_SB_EEPjSK_NS0_13ScanTileStateIiLb1EEENS0_8NullTypeESN_iNS2_19streaming_context_tIlLb1EEELS5_0EEEvT0_T1_T2_T3_T4_T5_T6_T7_iT8_NS1_7vsmem_tE_param_1];
	ld.param.u64 	%rd196, [_ZN3cub18CUB_300001_SM_10006detail6select23DeviceSelectSweepKernelINS2_10policy_hubIjbiLb0ELNS0_10SelectImplE0EE10Policy1000EN6thrust24THRUST_300001_SM_1000_NS17counting_iteratorIjNS9_11use_defaultESB_SB_EENS9_18transform_iteratorI9NonZeroOpI13__nv_bfloat16EPKSF_SB_SB_EEPjSK_NS0_13ScanTileStateIiLb1EEENS0_8NullTypeESN_iNS2_19streaming_context_tIlLb1EEELS5_0EEEvT0_T1_T2_T3_T4_T5_T6_T7_iT8_NS1_7vsmem_tE_param_2];
	ld.param.u32 	%r447, [_ZN3cub18CUB_300001_SM_10006detail6select23DeviceSelectSweepKernelINS2_10policy_hubIjbiLb0ELNS0_10SelectImplE0EE10Policy1000EN6thrust24THRUST_300001_SM_1000_NS17counting_iteratorIjNS9_11use_defaultESB_SB_EENS9_18transform_iteratorI9NonZeroOpI13__nv_bfloat16EPKSF_SB_SB_EEPjSK_NS0_13ScanTileStateIiLb1EEENS0_8NullTypeESN_iNS2_19streaming_context_tIlLb1EEELS5_0EEEvT0_T1_T2_T3_T4_T5_T6_T7_iT8_NS1_7vsmem_tE_param_8];
	mov.b64 	%rd194, _ZN3cub18CUB_300001_SM_10006detail6select23DeviceSelectSweepKernelINS2_10policy_hubIjbiLb0ELNS0_10SelectImplE0EE10Policy1000EN6thrust24THRUST_300001_SM_1000_NS17counting_iteratorIjNS9_11use_defaultESB_SB_EENS9_18transform_iteratorI9NonZeroOpI13__nv_bfloat16EPKSF_SB_SB_EEPjSK_NS0_13ScanTileStateIiLb1EEENS0_8NullTypeESN_iNS2_19streaming_context_tIlLb1EEELS5_0EEEvT0_T1_T2_T3_T4_T5_T6_T7_iT8_NS1_7vsmem_tE_param_9;
	mov.u64 	%rd1, %rd194;
	cvta.to.global.u64 	%rd2, %rd196;
	cvta.to.global.u64 	%rd4, %rd195;
	mov.u32 	%r448, %ctaid.x;
	mov.u32 	%r449, %nctaid.y;
	mov.u32 	%r450, %ctaid.y;
	mad.lo.s32 	%r1454, %r448, %r449, %r450;
	mul.lo.s32 	%r3, %r1454, 7168;
	add.s32 	%r451, %r447, -1;
	setp.ge.s32 	%p1, %r1454, %r451;
	@%p1 bra 	$L__BB36_228;
	setp.ne.s32 	%p289, %r1454, 0;
	@%p289 bra 	$L__BB36_108;
	ld.param.u8 	%rs298, [%rd1];
	setp.eq.s16 	%p408, %rs298, 0;
	ld.param.u64 	%rd535, [%rd1+16];
	cvt.u32.u64 	%r1258, %rd535;
	selp.b32 	%r1259, %r1258, 0, %p408;
	mov.u32 	%r4, %tid.x;
	mul.lo.s32 	%r1260, %r4, 14;
	add.s32 	%r1261, %r3, %r1260;
	add.s32 	%r1262, %r1261, %r1;
	add.s32 	%r5, %r1262, %r1259;
	add.s32 	%r6, %r5, 1;
	add.s32 	%r7, %r5, 2;
	add.s32 	%r8, %r5, 3;
	add.s32 	%r9, %r5, 4;
	add.s32 	%r10, %r5, 5;
	add.s32 	%r11, %r5, 6;
	add.s32 	%r12, %r5, 7;
	add.s32 	%r13, %r5, 8;
	add.s32 	%r14, %r5, 9;
	add.s32 	%r15, %r5, 10;
	add.s32 	%r16, %r5, 11;
	add.s32 	%r17, %r5, 12;
	add.s32 	%r18, %r5, 13;
	bar.sync 	0;
	selp.b64 	%rd536, %rd535, 0, %p408;
	cvt.u64.u32 	%rd537, %r3;
	add.s64 	%rd538, %rd536, %rd537;
	mov.b32 	%r1255, 0;
	// begin inline asm
	cvt.rn.bf16.s32 %rs255, %r1255;
	// end inline asm
	cvt.u64.u32 	%rd539, %r1260;
	add.s64 	%rd540, %rd538, %rd539;
	shl.b64 	%rd541, %rd540, 1;
	add.s64 	%rd542, %rd4, %rd541;
	ld.global.u16 	%rs257, [%rd542];
	// begin inline asm
	{ .reg .pred __$temp3;
  setp.neu.bf16  __$temp3, %rs257, %rs255;
  selp.u16 %rs256, 1, 0, __$temp3;}
	// end inline asm
	setp.ne.s16 	%p409, %rs256, 0;
	ld.global.u16 	%rs260, [%rd542+2];
	// begin inline asm
	{ .reg .pred __$temp3;
  setp.neu.bf16  __$temp3, %rs260, %rs255;
  selp.u16 %rs259, 1, 0, __$temp3;}
	// end inline asm
	setp.ne.s16 	%p410, %rs259, 0;
	ld.global.u16 	%rs263, [%rd542+4];
	// begin inline asm
	{ .reg .pred __$temp3;
  setp.neu.bf16  __$temp3, %rs263, %rs255;
  selp.u16 %rs262, 1, 0, __$temp3;}
	// end inline asm
	setp.ne.s16 	%p411, %rs262, 0;
	ld.global.u16 	%rs266, [%rd542+6];
	// begin inline asm
	{ .reg .pred __$temp3;
  setp.neu.bf16  __$temp3, %rs266, %rs255;
  selp.u16 %rs265, 1, 0, __$temp3;}
	// end inline asm
	setp.ne.s16 	%p412, %rs265, 0;
	ld.global.u16 	%rs269, [%rd542+8];
	// begin inline asm
	{ .reg .pred __$temp3;
  setp.neu.bf16  __$temp3, %rs269, %rs255;
  selp.u16 %rs268, 1, 0, __$temp3;}
	// end inline asm
	setp.ne.s16 	%p413, %rs268, 0;
	ld.global.u16 	%rs272, [%rd542+10];
	// begin inline asm
	{ .reg .pred __$temp3;
  setp.neu.bf16  __$temp3, %rs272, %rs255;
  selp.u16 %rs271, 1, 0, __$temp3;}
	// end inline asm
	setp.ne.s16 	%p414, %rs271, 0;
	ld.global.u16 	%rs275, [%rd542+12];
	// begin inline asm
	{ .reg .pred __$temp3;
  setp.neu.bf16  __$temp3, %rs275, %rs255;
  selp.u16 %rs274, 1, 0, __$temp3;}
	// end inline asm
	setp.ne.s16 	%p415, %rs274, 0;
	ld.global.u16 	%rs278, [%rd542+14];
	// begin inline asm
	{ .reg .pred __$temp3;
  setp.neu.bf16  __$temp3, %rs278, %rs255;
  selp.u16 %rs277, 1, 0, __$temp3;}
	// end inline asm
	setp.ne.s16 	%p416, %rs277, 0;
	ld.global.u16 	%rs281, [%rd542+16];
	// begin inline asm
	{ .reg .pred __$temp3;
  setp.neu.bf16  __$temp3, %rs281, %rs255;
  selp.u16 %rs280, 1, 0, __$temp3;}
	// end inline asm
	setp.ne.s16 	%p417, %rs280, 0;
	ld.global.u16 	%rs284, [%rd542+18];
	// begin inline asm
	{ .reg .pred __$temp3;
  setp.neu.bf16  __$temp3, %rs284, %rs255;
  selp.u16 %rs283, 1, 0, __$temp3;}
	// end inline asm
	setp.ne.s16 	%p418, %rs283, 0;
	ld.global.u16 	%rs287, [%rd542+20];
	// begin inline asm
	{ .reg .pred __$temp3;
  setp.neu.bf16  __$temp3, %rs287, %rs255;
  selp.u16 %rs286, 1, 0, __$temp3;}
	// end inline asm
	setp.ne.s16 	%p419, %rs286, 0;
	ld.global.u16 	%rs290, [%rd542+22];
	// begin inline asm
	{ .reg .pred __$temp3;
  setp.neu.bf16  __$temp3, %rs290, %rs255;
  selp.u16 %rs289, 1, 0, __$temp3;}
	// end inline asm
	setp.ne.s16 	%p420, %rs289, 0;
	ld.global.u16 	%rs293, [%rd542+24];
	// begin inline asm
	{ .reg .pred __$temp3;
  setp.neu.bf16  __$temp3, %rs293, %rs255;
  selp.u16 %rs292, 1, 0, __$temp3;}
	// end inline asm
	setp.ne.s16 	%p421, %rs292, 0;
	ld.global.u16 	%rs296, [%rd542+26];
	// begin inline asm
	{ .reg .pred __$temp3;
  setp.neu.bf16  __$temp3, %rs296, %rs255;
  selp.u16 %rs295, 1, 0, __$temp3;}
	// end inline asm
	setp.ne.s16 	%p422, %rs295, 0;
	selp.u32 	%r1263, 1, 0, %p409;
	selp.u32 	%r1264, 1, 0, %p410;
	selp.u32 	%r1265, 1, 0, %p411;
	selp.u32 	%r1266, 1, 0, %p412;
	selp.u32 	%r1267, 1, 0, %p413;
	selp.u32 	%r1268, 1, 0, %p414;
	selp.u32 	%r1269, 1, 0, %p415;
	selp.u32 	%r1270, 1, 0, %p416;
	selp.u32 	%r1271, 1, 0, %p417;
	selp.u32 	%r1272, 1, 0, %p418;
	selp.u32 	%r1273, 1, 0, %p419;
	selp.u32 	%r1274, 1, 0, %p420;
	selp.u32 	%r1275, 1, 0, %p421;
	selp.u32 	%r1276, 1, 0, %p422;
	bar.sync 	0;
	add.s32 	%r1277, %r1264, %r1263;
	add.s32 	%r1278, %r1277, %r1265;
	add.s32 	%r19, %r1278, %r1266;
	add.s32 	%r1279, %r19, %r1267;
	add.s32 	%r1280, %r1279, %r1268;
	add.s32 	%r1281, %r1280, %r1269;
	add.s32 	%r1282, %r1281, %r1270;
	add.s32 	%r1283, %r1282, %r1271;
	add.s32 	%r1284, %r1283, %r1272;
	add.s32 	%r1285, %r1284, %r1273;
	add.s32 	%r20, %r1285, %r1274;
	add.s32 	%r21, %r20, %r1275;
	add.s32 	%r1232, %r21, %r1276;
	shr.u32 	%r22, %r4, 5;
	// begin inline asm
	mov.u32 %r1227, %laneid;
	// end inline asm
	mov.b32 	%r1230, 1;
	mov.b32 	%r1257, -1;
	// begin inline asm
	{  .reg .s32 r0;  .reg .pred p;  shfl.sync.up.b32 r0|p, %r1232, %r1230, %r1255, %r1257;  @p add.s32 r0, r0, %r1232;  mov.s32 %r1228, r0;}
	// end inline asm
	mov.b32 	%r1236, 2;
	// begin inline asm
	{  .reg .s32 r0;  .reg .pred p;  shfl.sync.up.b32 r0|p, %r1228, %r1236, %r1255, %r1257;  @p add.s32 r0, r0, %r1228;  mov.s32 %r1234, r0;}
	// end inline asm
	mov.b32 	%r1242, 4;
	// begin inline asm
	{  .reg .s32 r0;  .reg .pred p;  shfl.sync.up.b32 r0|p, %r1234, %r1242, %r1255, %r1257;  @p add.s32 r0, r0, %r1234;  mov.s32 %r1240, r0;}
	// end inline asm
	mov.b32 	%r1248, 8;
	// begin inline asm
	{  .reg .s32 r0;  .reg .pred p;  shfl.sync.up.b32 r0|p, %r1240, %r1248, %r1255, %r1257;  @p add.s32 r0, r0, %r1240;  mov.s32 %r1246, r0;}
	// end inline asm
	mov.b32 	%r1254, 16;
	// begin inline asm
	{  .reg .s32 r0;  .reg .pred p;  shfl.sync.up.b32 r0|p, %r1246, %r1254, %r1255, %r1257;  @p add.s32 r0, r0, %r1246;  mov.s32 %r1252, r0;}
	// end inline asm
	setp.ne.s32 	%p423, %r1227, 31;
	@%p423 bra 	$L__BB36_4;
	shl.b32 	%r1286, %r22, 2;
	mov.u32 	%r1287, _ZZN3cub18CUB_300001_SM_10006detail6select23DeviceSelectSweepKernelINS2_10policy_hubIjbiLb0ELNS0_10SelectImplE0EE10Policy1000EN6thrust24THRUST_300001_SM_1000_NS17counting_iteratorIjNS9_11use_defaultESB_SB_EENS9_18transform_iteratorI9NonZeroOpI13__nv_bfloat16EPKSF_SB_SB_EEPjSK_NS0_13ScanTileStateIiLb1EEENS0_8NullTypeESN_iNS2_19streaming_context_tIlLb1EEELS5_0EEEvT0_T1_T2_T3_T4_T5_T6_T7_iT8_NS1_7vsmem_tEE19static_temp_storage;
	add.s32 	%r1288, %r1287, %r1286;
	st.shared.u32 	[%r1288], %r1252;
$L__BB36_4:
	bar.sync 	0;
	ld.shared.v4.u32 	{%r25, %r26, %r27, %r28}, [_ZZN3cub18CUB_300001_SM_10006detail6select23DeviceSelectSweepKernelINS2_10policy_hubIjbiLb0ELNS0_10SelectImplE0EE10Policy1000EN6thrust24THRUST_300001_SM_1000_NS17counting_iteratorIjNS9_11use_defaultESB_SB_EENS9_18transform_iteratorI9NonZeroOpI13__nv_bfloat16EPKSF_SB_SB_EEPjSK_NS0_13ScanTileStateIiLb1EEENS0_8NullTypeESN_iNS2_19streaming_context_tIlLb1EEELS5_0EEEvT0_T1_T2_T3_T4_T5_T6_T7_iT8_NS1_7vsmem_tEE19static_temp_storage];
	shr.u32 	%r1289, %r4, 5;
	add.s32 	%r1290, %r26, %r25;
	setp.eq.s32 	%p424, %r1289, 2;
	selp.b32 	%r1291, %r1290, %r25, %p424;
	add.s32 	%r1292, %r1290, %r27;
	setp.eq.s32 	%p425, %r1289, 3;
	selp.b32 	%r1293, %r1292, %r1291, %p425;
	add.s32 	%r1294, %r1292, %r28;
	setp.eq.s32 	%p426, %r1289, 4;
	selp.b32 	%r1295, %r1294, %r1293, %p426;
	ld.shared.v4.u32 	{%r29, %r30, %r31, %r32}, [_ZZN3cub18CUB_300001_SM_10006detail6select23DeviceSelectSweepKernelINS2_10policy_hubIjbiLb0ELNS0_10SelectImplE0EE10Policy1000EN6thrust24THRUST_300001_SM_1000_NS17counting_iteratorIjNS9_11use_defaultESB_SB_EENS9_18transform_iteratorI9NonZeroOpI13__nv_bfloat16EPKSF_SB_SB_EEPjSK_NS0_13ScanTileStateIiLb1EEENS0_8NullTypeESN_iNS2_19streaming_context_tIlLb1EEELS5_0EEEvT0_T1_T2_T3_T4_T5_T6_T7_iT8_NS1_7vsmem_tEE19static_temp_storage+16];
	add.s32 	%r1296, %r1294, %r29;
	setp.eq.s32 	%p427, %r1289, 5;
	selp.b32 	%r1297, %r1296, %r1295, %p427;
	add.s32 	%r1298, %r1296, %r30;
	setp.eq.s32 	%p428, %r1289, 6;
	selp.b32 	%r1299, %r1298, %r1297, %p428;
	add.s32 	%r1300, %r1298, %r31;
	setp.eq.s32 	%p429, %r1289, 7;
	selp.b32 	%r1301, %r1300, %r1299, %p429;
	add.s32 	%r1302, %r1300, %r32;
	setp.eq.s32 	%p430, %r1289, 8;
	selp.b32 	%r1303, %r1302, %r1301, %p430;
	ld.shared.v4.u32 	{%r33, %r34, %r35, %r36}, [_ZZN3cub18CUB_300001_SM_10006detail6select23DeviceSelectSweepKernelINS2_10policy_hubIjbiLb0ELNS0_10SelectImplE0EE10Policy1000EN6thrust24THRUST_300001_SM_1000_NS17counting_iteratorIjNS9_11use_defaultESB_SB_EENS9_18transform_iteratorI9NonZeroOpI13__nv_bfloat16EPKSF_SB_SB_EEPjSK_NS0_13ScanTileStateIiLb1EEENS0_8NullTypeESN_iNS2_19streaming_context_tIlLb1EEELS5_0EEEvT0_T1_T2_T3_T4_T5_T6_T7_iT8_NS1_7vsmem_tEE19static_temp_storage+32];
	add.s32 	%r1304, %r1302, %r33;
	setp.eq.s32 	%p431, %r1289, 9;
	selp.b32 	%r1305, %r1304, %r1303, %p431;
	add.s32 	%r1306, %r1304, %r34;
	setp.eq.s32 	%p432, %r1289, 10;
	selp.b32 	%r1307, %r1306, %r1305, %p432;
	add.s32 	%r1308, %r1306, %r35;
	setp.eq.s32 	%p433, %r1289, 11;
	selp.b32 	%r1309, %r1308, %r1307, %p433;
	add.s32 	%r1310, %r1308, %r36;
	setp.eq.s32 	%p434, %r1289, 12;
	selp.b32 	%r1311, %r1310, %r1309, %p434;
	ld.shared.v4.u32 	{%r37, %r38, %r39, %r40}, [_ZZN3cub18CUB_300001_SM_10006detail6select23DeviceSelectSweepKernelINS2_10policy_hubIjbiLb0ELNS0_10SelectImplE0EE10Policy1000EN6thrust24THRUST_300001_SM_1000_NS17counting_iteratorIjNS9_11use_defaultESB_SB_EENS9_18transform_iteratorI9NonZeroOpI13__nv_bfloat16EPKSF_SB_SB_EEPjSK_NS0_13ScanTileStateIiLb1EEENS0_8NullTypeESN_iNS2_19streaming_context_tIlLb1EEELS5_0EEEvT0_T1_T2_T3_T4_T5_T6_T7_iT8_NS1_7vsmem_tEE19static_temp_storage+48];
	add.s32 	%r1312, %r1310, %r37;
	setp.eq.s32 	%p435, %r1289, 13;
	selp.b32 	%r1313, %r1312, %r1311, %p435;
	add.s32 	%r1314, %r1312, %r38;
	setp.eq.s32 	%p436, %r1289, 14;
	selp.b32 	%r1315, %r1314, %r1313, %p436;
	add.s32 	%r1316, %r1314, %r39;
	setp.eq.s32 	%p437, %r1289, 15;
	selp.b32 	%r1317, %r1316, %r1315, %p437;
	setp.lt.u32 	%p438, %r4, 32;
	selp.b32 	%r1318, 0, %r1317, %p438;
	setp.eq.s32 	%p439, %r1227, 0;
	setp.ne.s16 	%p440, %rs295, 0;
	selp.u32 	%r1319, 1, 0, %p440;
	add.s32 	%r1320, %r21, %r1319;
	sub.s32 	%r1321, %r1252, %r1320;
	selp.b32 	%r1322, 0, %r1321, %p439;
	add.s32 	%r41, %r1318, %r1322;
	setp.ne.s16 	%p441, %rs256, 0;
	selp.u32 	%r1323, 1, 0, %p441;
	add.s32 	%r42, %r41, %r1323;
	setp.ne.s16 	%p442, %rs259, 0;
	selp.u32 	%r1324, 1, 0, %p442;
	add.s32 	%r1325, %r1324, %r1323;
	add.s32 	%r43, %r1325, %r41;
	setp.ne.s16 	%p443, %rs262, 0;
	selp.u32 	%r1326, 1, 0, %p443;
	add.s32 	%r44, %r43, %r1326;
	add.s32 	%r45, %r19, %r41;
	setp.ne.s16 	%p444, %rs268, 0;
	selp.u32 	%r1327, 1, 0, %p444;
	add.s32 	%r46, %r45, %r1327;
	setp.ne.s16 	%p445, %rs271, 0;
	selp.u32 	%r1328, 1, 0, %p445;
	add.s32 	%r47, %r46, %r1328;
	setp.ne.s16 	%p446, %rs274, 0;
	selp.u32 	%r1329, 1, 0, %p446;
	add.s32 	%r48, %r47, %r1329;
	setp.ne.s16 	%p447, %rs277, 0;
	selp.u32 	%r1330, 1, 0, %p447;
	add.s32 	%r49, %r48, %r1330;
	setp.ne.s16 	%p448, %rs280, 0;
	selp.u32 	%r1331, 1, 0, %p448;
	add.s32 	%r50, %r49, %r1331;
	setp.ne.s16 	%p449, %rs283, 0;
	selp.u32 	%r1332, 1, 0, %p449;
	add.s32 	%r51, %r50, %r1332;
	setp.ne.s16 	%p450, %rs286, 0;
	selp.u32 	%r1333, 1, 0, %p450;
	add.s32 	%r52, %r51, %r1333;
	add.s32 	%r53, %r20, %r41;
	add.s32 	%r54, %r21, %r41;
	setp.ne.s32 	%p451, %r4, 0;
	@%p451 bra 	$L__BB36_6;
	add.s64 	%rd543, %rd3, 256;
	add.s32 	%r1336, %r26, %r25;
	add.s32 	%r1337, %r1336, %r27;
	add.s32 	%r1338, %r1337, %r28;
	add.s32 	%r1339, %r1338, %r29;
	add.s32 	%r1340, %r1339, %r30;
	add.s32 	%r1341, %r1340, %r31;
	add.s32 	%r1342, %r1341, %r32;
	add.s32 	%r1343, %r1342, %r33;
	add.s32 	%r1344, %r1343, %r34;
	add.s32 	%r1345, %r1344, %r35;
	add.s32 	%r1346, %r1345, %r36;
	add.s32 	%r1347, %r1346, %r37;
	add.s32 	%r1348, %r1347, %r38;
	add.s32 	%r1349, %r1348, %r39;
	add.s32 	%r1335, %r1349, %r40;
	mov.b32 	%r1334, 101;
	// begin inline asm
	st.relaxed.gpu.v2.u32 [%rd543], {%r1334, %r1335};
	// end inline asm
$L__BB36_6:
	add.s32 	%r1350, %r26, %r25;
	add.s32 	%r1351, %r1350, %r27;
	add.s32 	%r1352, %r1351, %r28;
	add.s32 	%r1353, %r1352, %r29;
	add.s32 	%r1354, %r1353, %r30;
	add.s32 	%r1355, %r1354, %r31;
	add.s32 	%r1356, %r1355, %r32;
	add.s32 	%r1357, %r1356, %r33;
	add.s32 	%r1358, %r1357, %r34;
	add.s32 	%r1359, %r1358, %r35;
	add.s32 	%r1360, %r1359, %r36;
	add.s32 	%r1361, %r1360, %r37;
	add.s32 	%r1362, %r1361, %r38;
	add.s32 	%r1363, %r1362, %r39;
	add.s32 	%r1364, %r1363, %r40;
	setp.gt.s32 	%p452, %r1364, 512;
	@%p452 bra 	$L__BB36_63;
	setp.ne.s16 	%p453, %rs256, 0;
	mov.u64 	%rd544, %rd194;
	ld.param.u8 	%rs15, [%rd544];
	ld.param.u64 	%rd545, [%rd544+24];
	cvta.to.global.u64 	%rd5, %rd545;
	@%p453 bra 	$L__BB36_8;
	bra.uni 	$L__BB36_11;
$L__BB36_8:
	setp.ne.s16 	%p454, %rs15, 0;
	mov.b64 	%rd648, 0;
	@%p454 bra 	$L__BB36_10;
	ld.global.u64 	%rd648, [%rd5];
$L__BB36_10:
	cvt.s64.s32 	%rd547, %r41;
	add.s64 	%rd548, %rd648, %rd547;
	shl.b64 	%rd549, %rd548, 2;
	add.s64 	%rd550, %rd2, %rd549;
	st.global.u32 	[%rd550], %r5;
$L__BB36_11:
	setp.eq.s16 	%p455, %rs259, 0;
	@%p455 bra 	$L__BB36_15;
	setp.ne.s16 	%p456, %rs15, 0;
	mov.b64 	%rd649, 0;
	@%p456 bra 	$L__BB36_14;
	ld.global.u64 	%rd649, [%rd5];
$L__BB36_14:
	cvt.s64.s32 	%rd552, %r42;
	add.s64 	%rd553, %rd649, %rd552;
	shl.b64 	%rd554, %rd553, 2;
	add.s64 	%rd555, %rd2, %rd554;
	st.global.u32 	[%rd555], %r6;
$L__BB36_15:
	setp.eq.s16 	%p457, %rs262, 0;
	@%p457 bra 	$L__BB36_19;
	setp.ne.s16 	%p458, %rs15, 0;
	mov.b64 	%rd650, 0;
	@%p458 bra 	$L__BB36_18;
	ld.global.u64 	%rd650, [%rd5];
$L__BB36_18:
	cvt.s64.s32 	%rd557, %r43;
	add.s64 	%rd558, %rd650, %rd557;
	shl.b64 	%rd559, %rd558, 2;
	add.s64 	%rd560, %rd2, %rd559;
	st.global.u32 	[%rd560], %r7;
$L__BB36_19:
	setp.eq.s16 	%p459, %rs265, 0;
	@%p459 bra 	$L__BB36_23;
	setp.ne.s16 	%p460, %rs15, 0;
	mov.b64 	%rd651, 0;
	@%p460 bra 	$L__BB36_22;
	ld.global.u64 	%rd651, [%rd5];
$L__BB36_22:
	cvt.s64.s32 	%rd562, %r44;
	add.s64 	%rd563, %rd651, %rd562;
	shl.b64 	%rd564, %rd563, 2;
	add.s64 	%rd565, %rd2, %rd564;
	st.global.u32 	[%rd565], %r8;
$L__BB36_23:
	setp.eq.s16 	%p461, %rs268, 0;
	@%p461 bra 	$L__BB36_27;
	setp.ne.s16 	%p462, %rs15, 0;
	mov.b64 	%rd652, 0;
	@%p462 bra 	$L__BB36_26;
	ld.global.u64 	%rd652, [%rd5];
$L__BB36_26:
	cvt.s64.s32 	%rd567, %r45;
	add.s64 	%rd568, %rd652, %rd567;
	shl.b64 	%rd569, %rd568, 2;
	add.s64 	%rd570, %rd2, %rd569;
	st.global.u32 	[%rd570], %r9;
$L__BB36_27:
	setp.eq.s16 	%p463, %rs271, 0;
	@%p463 bra 	$L__BB36_31;
	setp.ne.s16 	%p464, %rs15, 0;
	mov.b64 	%rd653, 0;
	@%p464 bra 	$L__BB36_30;
	ld.global.u64 	%rd653, [%rd5];
$L__BB36_30:
	cvt.s64.s32 	%rd572, %r46;
	add.s64 	%rd573, %rd653, %rd572;
	shl.b64 	%rd574, %rd573, 2;
	add.s64 	%rd575, %rd2, %rd574;
	st.global.u32 	[%rd575], %r10;
$L__BB36_31:
	setp.eq.s16 	%p465, %rs274, 0;
	@%p465 bra 	$L__BB36_35;
	setp.ne.s16 	%p466, %rs15, 0;
	mov.b64 	%rd654, 0;
	@%p466 bra 	$L__BB36_34;
	ld.global.u64 	%rd654, [%rd5];
$L__BB36_34:
	cvt.s64.s32 	%rd577, %r47;
	add.s64 	%rd578, %rd654, %rd577;
	shl.b64 	%rd579, %rd578, 2;
	add.s64 	%rd580, %rd2, %rd579;
	st.global.u32 	[%rd580], %r11;
$L__BB36_35:
	setp.eq.s16 	%p467, %rs277, 0;
	@%p467 bra 	$L__BB36_39;
	setp.ne.s16 	%p468, %rs15, 0;
	mov.b64 	%rd655, 0;
	@%p468 bra 	$L__BB36_38;
	ld.global.u64 	%rd655, [%rd5];
$L__BB36_38:
	cvt.s64.s32 	%rd582, %r48;
	add.s64 	%rd583, %rd655, %rd582;
	shl.b64 	%rd584, %rd583, 2;
	add.s64 	%rd585, %rd2, %rd584;
	st.global.u32 	[%rd585], %r12;
$L__BB36_39:
	setp.eq.s16 	%p469, %rs280, 0;
	@%p469 bra 	$L__BB36_43;
	setp.ne.s16 	%p470, %rs15, 0;
	mov.b64 	%rd656, 0;
	@%p470 bra 	$L__BB36_42;
	ld.global.u64 	%rd656, [%rd5];
$L__BB36_42:
	cvt.s64.s32 	%rd587, %r49;
	add.s64 	%rd588, %rd656, %rd587;
	shl.b64 	%rd589, %rd588, 2;
	add.s64 	%rd590, %rd2, %rd589;
	st.global.u32 	[%rd590], %r13;
$L__BB36_43:
	setp.eq.s16 	%p471, %rs283, 0;
	@%p471 bra 	$L__BB36_47;
	setp.ne.s16 	%p472, %rs15, 0;
	mov.b64 	%rd657, 0;
	@%p472 bra 	$L__BB36_46;
	ld.global.u64 	%rd657, [%rd5];
$L__BB36_46:
	cvt.s64.s32 	%rd592, %r50;
	add.s64 	%rd593, %rd657, %rd592;
	shl.b64 	%rd594, %rd593, 2;
	add.s64 	%rd595, %rd2, %rd594;
	st.global.u32 	[%rd595], %r14;
$L__BB36_47:
	setp.eq.s16 	%p473, %rs286, 0;
	@%p473 bra 	$L__BB36_51;
	setp.ne.s16 	%p474, %rs15, 0;
	mov.b64 	%rd658, 0;
	@%p474 bra 	$L__BB36_50;
	ld.global.u64 	%rd658, [%rd5];
$L__BB36_50:
	cvt.s64.s32 	%rd597, %r51;
	add.s64 	%rd598, %rd658, %rd597;
	shl.b64 	%rd599, %rd598, 2;
	add.s64 	%rd600, %rd2, %rd599;
	st.global.u32 	[%rd600], %r15;
$L__BB36_51:
	setp.eq.s16 	%p475, %rs289, 0;
	@%p475 bra 	$L__BB36_55;
	setp.ne.s16 	%p476, %rs15, 0;
	mov.b64 	%rd659, 0;
	@%p476 bra 	$L__BB36_54;
	ld.global.u64 	%rd659, [%rd5];
$L__BB36_54:
	cvt.s64.s32 	%rd602, %r52;
	add.s64 	%rd603, %rd659, %rd602;
	shl.b64 	%rd604, %rd603, 2;
	add.s64 	%rd605, %rd2, %rd604;
	st.global.u32 	[%rd605], %r16;
$L__BB36_55:
	setp.eq.s16 	%p477, %rs292, 0;
	@%p477 bra 	$L__BB36_59;
	setp.ne.s16 	%p478, %rs15, 0;
	mov.b64 	%rd660, 0;
	@%p478 bra 	$L__BB36_58;
	ld.global.u64 	%rd660, [%rd5];
$L__BB36_58:
	cvt.s64.s32 	%rd607, %r53;
	add.s64 	%rd608, %rd660, %rd607;
	shl.b64 	%rd609, %rd608, 2;
	add.s64 	%rd610, %rd2, %rd609;
	st.global.u32 	[%rd610], %r17;
$L__BB36_59:
	setp.eq.s16 	%p479, %rs295, 0;
	@%p479 bra 	$L__BB36_517;
	setp.ne.s16 	%p480, %rs15, 0;
	mov.b64 	%rd661, 0;
	@%p480 bra 	$L__BB36_62;
	ld.global.u64 	%rd661, [%rd5];
$L__BB36_62:
	cvt.s64.s32 	%rd612, %r54;
	add.s64 	%rd613, %rd661, %rd612;
	shl.b64 	%rd614, %rd613, 2;
	add.s64 	%rd615, %rd2, %rd614;
	st.global.u32 	[%rd615], %r18;
	bra.uni 	$L__BB36_517;
$L__BB36_63:
	setp.eq.s16 	%p481, %rs256, 0;
	bar.sync 	0;
	@%p481 bra 	$L__BB36_65;
	shl.b32 	%r1365, %r41, 2;
	mov.u32 	%r1366, _ZZN3cub18CUB_300001_SM_10006detail6select23DeviceSelectSweepKernelINS2_10policy_hubIjbiLb0ELNS0_10SelectImplE0EE10Policy1000EN6thrust24THRUST_300001_SM_1000_NS17counting_iteratorIjNS9_11use_defaultESB_SB_EENS9_18transform_iteratorI9NonZeroOpI13__nv_bfloat16EPKSF_SB_SB_EEPjSK_NS0_13ScanTileStateIiLb1EEENS0_8NullTypeESN_iNS2_19streaming_context_tIlLb1EEELS5_0EEEvT0_T1_T2_T3_T4_T5_T6_T7_iT8_NS1_7vsmem_tEE19static_temp_storage;
	add.s32 	%r1367, %r1366, %r1365;
	st.shared.u32 	[%r1367], %r5;
$L__BB36_65:
	setp.eq.s16 	%p482, %rs259, 0;
	@%p482 bra 	$L__BB36_67;
	shl.b32 	%r1368, %r42, 2;
	mov.u32 	%r1369, _ZZN3cub18CUB_300001_SM_10006detail6select23DeviceSelectSweepKernelINS2_10policy_hubIjbiLb0ELNS0_10SelectImplE0EE10Policy1000EN6thrust24THRUST_300001_SM_1000_NS17counting_iteratorIjNS9_11use_defaultESB_SB_EENS9_18transform_iteratorI9NonZeroOpI13__nv_bfloat16EPKSF_SB_SB_EEPjSK_NS0_13ScanTileStateIiLb1EEENS0_8NullTypeESN_iNS2_19streaming_context_tIlLb1EEELS5_0EEEvT0_T1_T2_T3_T4_T5_T6_T7_iT8_NS1_7vsmem_tEE19static_temp_storage;
	add.s32 	%r1370, %r1369, %r1368;
	st.shared.u32 	[%r1370], %r6;
$L__BB36_67:
	setp.eq.s16 	%p483, %rs262, 0;
	@%p483 bra 	$L__BB36_69;
	shl.b32 	%r1371, %r43, 2;
	mov.u32 	%r1372, _ZZN3cub18CUB_300001_SM_10006detail6select23DeviceSelectSweepKernelINS2_10policy_hubIjbiLb0ELNS0_10SelectImplE0EE10Policy1000EN6thrust24THRUST_300001_SM_1000_NS17counting_iteratorIjNS9_11use_defaultESB_SB_EENS9_18transform_iteratorI9NonZeroOpI13__nv_bfloat16EPKSF_SB_SB_EEPjSK_NS0_13ScanTileStateIiLb1EEENS0_8NullTypeESN_iNS2_19streaming_context_tIlLb1EEELS5_0EEEvT0_T1_T2_T3_T4_T5_T6_T7_iT8_NS1_7vsmem_tEE19static_temp_storage;
	add.s32 	%r1373, %r1372, %r1371;
	st.shared.u32 	[%r1373], %r7;
$L__BB36_69:
	setp.eq.s16 	%p484, %rs265, 0;
	@%p484 bra 	$L__BB36_71;
	shl.b32 	%r1374, %r44, 2;
	mov.u32 	%r1375, _ZZN3cub18CUB_300001_SM_10006detail6select23DeviceSelectSweepKernelINS2_10policy_hubIjbiLb0ELNS0_10SelectImplE0EE10Policy1000EN6thrust24THRUST_300001_SM_1000_NS17counting_iteratorIjNS9_11use_defaultESB_SB_EENS9_18transform_iteratorI9NonZeroOpI13__nv_bfloat16EPKSF_SB_SB_EEPjSK_NS0_13ScanTileStateIiLb1EEENS0_8NullTypeESN_iNS2_19streaming_context_tIlLb1EEELS5_0EEEvT0_T1_T2_T3_T4_T5_T6_T7_iT8_NS1_7vsmem_tEE19static_temp_storage;
	add.s32 	%r1376, %r1375, %r1374;
	st.shared.u32 	[%r1376], %r8;
$L__BB36_71:
	setp.eq.s16 	%p485, %rs268, 0;
	@%p485 bra 	$L__BB36_73;
	shl.b32 	%r1377, %r45, 2;
	mov.u32 	%r1378, _ZZN3cub18CUB_300001_SM_10006detail6select23DeviceSelectSweepKernelINS2_10policy_hubIjbiLb0ELNS0_10SelectImplE0EE10Policy1000EN6thrust24THRUST_300001_SM_1000_NS17counting_iteratorIjNS9_11use_defaultESB_SB_EENS9_18transform_iteratorI9NonZeroOpI13__nv_bfloat16EPKSF_SB_SB_EEPjSK_NS0_13ScanTileStateIiLb1EEENS0_8NullTypeESN_iNS2_19streaming_context_tIlLb1EEELS5_0EEEvT0_T1_T2_T3_T4_T5_T6_T7_iT8_NS1_7vsmem_tEE19static_temp_storage;
	add.s32 	%r1379, %r1378, %r1377;
	st.shared.u32 	[%r1379], %r9;
$L__BB36_73:
	setp.eq.s16 	%p486, %rs271, 0;
	@%p486 bra 	$L__BB36_75;
	shl.b32 	%r1380, %r46, 2;
	mov.u32 	%r1381, _ZZN3cub18CUB_300001_SM_10006detail6select23DeviceSelectSweepKernelINS2_10policy_hubIjbiLb0ELNS0_10SelectImplE0EE10Policy1000EN6thrust24THRUST_300001_SM_1000_NS17counting_iteratorIjNS9_11use_defaultESB_SB_EENS9_18transform_iteratorI9NonZeroOpI13__nv_bfloat16EPKSF_SB_SB_EEPjSK_NS0_13ScanTileStateIiLb1EEENS0_8NullTypeESN_iNS2_19streaming_context_tIlLb1EEELS5_0EEEvT0_T1_T2_T3_T4_T5_T6_T7_iT8_NS1_7vsmem_tEE19static_temp_storage;
	add.s32 	%r1382, %r1381, %r1380;
	st.shared.u32 	[%r1382], %r10;
$L__BB36_75:
	setp.eq.s16 	%p487, %rs274, 0;
	@%p487 bra 	$L__BB36_77;
	shl.b32 	%r1383, %r47, 2;
	mov.u32 	%r1384, _ZZN3cub18CUB_300001_SM_10006detail6select23DeviceSelectSweepKernelINS2_10policy_hubIjbiLb0ELNS0_10SelectImplE0EE10Policy1000EN6thrust24THRUST_300001_SM_1000_NS17counting_iteratorIjNS9_11use_defaultESB_SB_EENS9_18transform_iteratorI9NonZeroOpI13__nv_bfloat16EPKSF_SB_SB_EEPjSK_NS0_13ScanTileStateIiLb1EEENS0_8NullTypeESN_iNS2_19streaming_context_tIlLb1EEELS5_0EEEvT0_T1_T2_T3_T4_T5_T6_T7_iT8_NS1_7vsmem_tEE19static_temp_storage;
	add.s32 	%r1385, %r1384, %r1383;
	st.shared.u32 	[%r1385], %r11;
$L__BB36_77:
	setp.eq.s16 	%p488, %rs277, 0;
	@%p488 bra 	$L__BB36_79;
	shl.b32 	%r1386, %r48, 2;
	mov.u32 	%r1387, _ZZN3cub18CUB_300001_SM_10006detail6select23DeviceSelectSweepKernelINS2_10policy_hubIjbiLb0ELNS0_10SelectImplE0EE10Policy1000EN6thrust24THRUST_300001_SM_1000_NS17counting_iteratorIjNS9_11use_defaultESB_SB_EENS9_18transform_iteratorI9NonZeroOpI13__nv_bfloat16EPKSF_SB_SB_EEPjSK_NS0_13ScanTileStateIiLb1EEENS0_8NullTypeESN_iNS2_19streaming_context_tIlLb1EEELS5_0EEEvT0_T1_T2_T3_T4_T5_T6_T7_iT8_NS1_7vsmem_tEE19static_temp_storage;
	add.s32 	%r1388, %r1387, %r1386;
	st.shared.u32 	[%r1388], %r12;
$L__BB36_79:
	setp.eq.s16 	%p489, %rs280, 0;
	@%p489 bra 	$L__BB36_81;
	shl.b32 	%r1389, %r49, 2;
	mov.u32 	%r1390, _ZZN3cub18CUB_300001_SM_10006detail6select23DeviceSelectSweepKernelINS2_10policy_hubIjbiLb0ELNS0_10SelectImplE0EE10Policy1000EN6thrust24THRUST_300001_SM_1000_NS17counting_iteratorIjNS9_11use_defaultESB_SB_EENS9_18transform_iteratorI9NonZeroOpI13__nv_bfloat16EPKSF_SB_SB_EEPjSK_NS0_13ScanTileStateIiLb1EEENS0_8NullTypeESN_iNS2_19streaming_context_tIlLb1EEELS5_0EEEvT0_T1_T2_T3_T4_T5_T6_T7_iT8_NS1_7vsmem_tEE19static_temp_storage;
	add.s32 	%r1391, %r1390, %r1389;
	st.shared.u32 	[%r1391], %r13;
$L__BB36_81:
	setp.eq.s16 	%p490, %rs283, 0;
	@%p490 bra 	$L__BB36_83;
	shl.b32 	%r1392, %r50, 2;
	mov.u32 	%r1393, _ZZN3cub18CUB_300001_SM_10006detail6select23DeviceSelectSweepKernelINS2_10policy_hubIjbiLb0ELNS0_10SelectImplE0EE10Policy1000EN6thrust24THRUST_300001_SM_1000_NS17counting_iteratorIjNS9_11use_defaultESB_SB_EENS9_18transform_iteratorI9NonZeroOpI13__nv_bfloat16EPKSF_SB_SB_EEPjSK_NS0_13ScanTileStateIiLb1EEENS0_8NullTypeESN_iNS2_19streaming_context_tIlLb1EEELS5_0EEEvT0_T1_T2_T3_T4_T5_T6_T7_iT8_NS1_7vsmem_tEE19static_temp_storage;
	add.s32 	%r1394, %r1393, %r1392;
	st.shared.u32 	[%r1394], %r14;
$L__BB36_83:
	setp.eq.s16 	%p491, %rs286, 0;
	@%p491 bra 	$L__BB36_85;
	shl.b32 	%r1395, %r51, 2;
	mov.u32 	%r1396, _ZZN3cub18CUB_300001_SM_10006detail6select23DeviceSelectSweepKernelINS2_10policy_hubIjbiLb0ELNS0_10SelectImplE0EE10Policy1000EN6thrust24THRUST_300001_SM_1000_NS17counting_iteratorIjNS9_11use_defaultESB_SB_EENS9_18transform_iteratorI9NonZeroOpI13__nv_bfloat16EPKSF_SB_SB_EEPjSK_NS0_13ScanTileStateIiLb1EEENS0_8NullTypeESN_iNS2_19streaming_context_tIlLb1EEELS5_0EEEvT0_T1_T2_T3_T4_T5_T6_T7_iT8_NS1_7vsmem_tEE19static_temp_storage;
	add.s32 	%r1397, %r1396, %r1395;
	st.shared.u32 	[%r1397], %r15;
$L__BB36_85:
	setp.eq.s16 	%p492, %rs289, 0;
	@%p492 bra 	$L__BB36_87;
	shl.b32 	%r1398, %r52, 2;
	mov.u32 	%r1399, _ZZN3cub18CUB_300001_SM_10006detail6select23DeviceSelectSweepKernelINS2_10policy_hubIjbiLb0ELNS0_10SelectImplE0EE10Policy1000EN6thrust24THRUST_300001_SM_1000_NS17counting_iteratorIjNS9_11use_defaultESB_SB_EENS9_18transform_iteratorI9NonZeroOpI13__nv_bfloat16EPKSF_SB_SB_EEPjSK_NS0_13ScanTileStateIiLb1EEENS0_8NullTypeESN_iNS2_19streaming_context_tIlLb1EEELS5_0EEEvT0_T1_T2_T3_T4_T5_T6_T7_iT8_NS1_7vsmem_tEE19static_temp_storage;
	add.s32 	%r1400, %r1399, %r1398;
	st.shared.u32 	[%r1400], %r16;
$L__BB36_87:
	setp.eq.s16 	%p493, %rs292, 0;
	@%p493 bra 	$L__BB36_89;
	shl.b32 	%r1401, %r53, 2;
	mov.u32 	%r1402, _ZZN3cub18CUB_300001_SM_10006detail6select23DeviceSelectSweepKernelINS2_10policy_hubIjbiLb0ELNS0_10SelectImplE0EE10Policy1000EN6thrust24THRUST_300001_SM_1000_NS17counting_iteratorIjNS9_11use_defaultESB_SB_EENS9_18transform_iteratorI9NonZeroOpI13__nv_bfloat16EPKSF_SB_SB_EEPjSK_NS0_13ScanTileStateIiLb1EEENS0_8NullTypeESN_iNS2_19streaming_context_tIlLb1EEELS5_0EEEvT0_T1_T2_T3_T4_T5_T6_T7_iT8_NS1_7vsmem_tEE19static_temp_storage;
	add.s32 	%r1403, %r1402, %r1401;
	st.shared.u32 	[%r1403], %r17;
$L__BB36_89:
	setp.eq.s16 	%p494, %rs295, 0;
	@%p494 bra 	$L__BB36_91;
	shl.b32 	%r1404, %r54, 2;
	mov.u32 	%r1405, _ZZN3cub18CUB_300001_SM_10006detail6select23DeviceSelectSweepKernelINS2_10policy_hubIjbiLb0ELNS0_10SelectImplE0EE10Policy1000EN6thrust24THRUST_300001_SM_1000_NS17counting_iteratorIjNS9_11use_defaultESB_SB_EENS9_18transform_iteratorI9NonZeroOpI13__nv_bfloat16EPKSF_SB_SB_EEPjSK_NS0_13ScanTileStateIiLb1EEENS0_8NullTypeESN_iNS2_19streaming_context_tIlLb1EEELS5_0EEEvT0_T1_T2_T3_T4_T5_T6_T7_iT8_NS1_7vsmem_tEE19static_temp_storage;
	add.s32 	%r1406, %r1405, %r1404;
	st.shared.u32 	[%r1406], %r18;
$L__BB36_91:
	bar.sync 	0;
	mov.u32 	%r1453, %tid.x;
	setp.ge.u32 	%p495, %r1453, %r1364;
	@%p495 bra 	$L__BB36_517;
	mov.u64 	%rd616, %rd194;
	ld.param.u8 	%rs16, [%rd616];
	ld.param.u64 	%rd617, [%rd616+24];
	cvta.to.global.u64 	%rd6, %rd617;
	add.s32 	%r1421, %r26, %r27;
	add.s32 	%r1422, %r1421, %r28;
	add.s32 	%r1423, %r1422, %r29;
	add.s32 	%r1424, %r1423, %r30;
	add.s32 	%r1425, %r1424, %r31;
	add.s32 	%r1426, %r1425, %r32;
	add.s32 	%r1427, %r1426, %r33;
	add.s32 	%r1428, %r1427, %r34;
	add.s32 	%r1429, %r1428, %r35;
	add.s32 	%r1430, %r1429, %r36;
	add.s32 	%r1431, %r1430, %r37;
	add.s32 	%r1432, %r1431, %r38;
	add.s32 	%r1433, %r1432, %r39;
	add.s32 	%r1434, %r1433, %r40;
	add.s32 	%r1435, %r1434, %r25;
	not.b32 	%r1436, %r1453;
	add.s32 	%r57, %r1435, %r1436;
	and.b32  	%r1437, %r57, 1536;
	setp.eq.s32 	%p496, %r1437, 1536;
	@%p496 bra 	$L__BB36_97;
	cvt.u64.u32 	%rd641, %r1453;
	shl.b32 	%r1438, %r1453, 2;
	mov.u32 	%r1439, _ZZN3cub18CUB_300001_SM_10006detail6select23DeviceSelectSweepKernelINS2_10policy_hubIjbiLb0ELNS0_10SelectImplE0EE10Policy1000EN6thrust24THRUST_300001_SM_1000_NS17counting_iteratorIjNS9_11use_defaultESB_SB_EENS9_18transform_iteratorI9NonZeroOpI13__nv_bfloat16EPKSF_SB_SB_EEPjSK_NS0_13ScanTileStateIiLb1EEENS0_8NullTypeESN_iNS2_19streaming_context_tIlLb1EEELS5_0EEEvT0_T1_T2_T3_T4_T5_T6_T7_iT8_NS1_7vsmem_tEE19static_temp_storage;
	add.s32 	%r1450, %r1439, %r1438;
	shr.u32 	%r1440, %r57, 9;
	add.s32 	%r1441, %r1440, 1;
	and.b32  	%r1442, %r1441, 3;
	neg.s32 	%r1449, %r1442;
$L__BB36_94:
	.pragma "nounroll";
	setp.ne.s16 	%p497, %rs16, 0;
	ld.shared.u32 	%r62, [%r1450];
	mov.b64 	%rd642, 0;
	@%p497 bra 	$L__BB36_96;
	ld.global.u64 	%rd642, [%rd6];
$L__BB36_96:
	add.s64 	%rd619, %rd642, %rd641;
	shl.b64 	%rd620, %rd619, 2;
	add.s64 	%rd621, %rd2, %rd620;
	st.global.u32 	[%rd621], %r62;
	add.s64 	%rd641, %rd641, 512;
	cvt.u32.u64 	%r1453, %rd641;
	add.s32 	%r1450, %r1450, 2048;
	add.s32 	%r1449, %r1449, 1;
	setp.ne.s32 	%p498, %r1449, 0;
	@%p498 bra 	$L__BB36_94;
$L__BB36_97:
	setp.lt.u32 	%p499, %r57, 1536;
	@%p499 bra 	$L__BB36_517;
	mul.wide.u32 	%rd623, %r1453, 4;
	add.s64 	%rd12, %rd2, %rd623;
	shl.b32 	%r1443, %r1453, 2;
	mov.u32 	%r1444, _ZZN3cub18CUB_300001_SM_10006detail6select23DeviceSelectSweepKernelINS2_10policy_hubIjbiLb0ELNS0_10SelectImplE0EE10Policy1000EN6thrust24THRUST_300001_SM_1000_NS17counting_iteratorIjNS9_11use_defaultESB_SB_EENS9_18transform_iteratorI9NonZeroOpI13__nv_bfloat16EPKSF_SB_SB_EEPjSK_NS0_13ScanTileStateIiLb1EEENS0_8NullTypeESN_iNS2_19streaming_context_tIlLb1EEELS5_0EEEvT0_T1_T2_T3_T4_T5_T6_T7_iT8_NS1_7vsmem_tEE19static_temp_storage;
	add.s32 	%r1445, %r1443, %r1444;
	add.s32 	%r1452, %r1445, 4096;
	mov.b64 	%rd643, 0;
$L__BB36_99:
	setp.ne.s16 	%p500, %rs16, 0;
	ld.shared.u32 	%r70, [%r1452+-4096];
	mov.b64 	%rd644, 0;
	@%p500 bra 	$L__BB36_101;
	ld.global.u64 	%rd644, [%rd6];
$L__BB36_101:
	setp.ne.s16 	%p501, %rs16, 0;
	shl.b64 	%rd626, %rd644, 2;
	add.s64 	%rd627, %rd643, %rd626;
	add.s64 	%rd628, %rd12, %rd627;
	st.global.u32 	[%rd628], %r70;
	ld.shared.u32 	%r71, [%r1452+-2048];
	mov.b64 	%rd645, 0;
	@%p501 bra 	$L__BB36_103;
	ld.global.u64 	%rd645, [%rd6];
$L__BB36_103:
	setp.ne.s16 	%p502, %rs16, 0;
	shl.b64 	%rd630, %rd645, 2;
	add.s64 	%rd631, %rd643, %rd630;
	add.s64 	%rd632, %rd12, %rd631;
	st.global.u32 	[%rd632+2048], %r71;
	ld.shared.u32 	%r72, [%r1452];
	mov.b64 	%rd646, 0;
	@%p502 bra 	$L__BB36_105;
	ld.global.u64 	%rd646, [%rd6];
$L__BB36_105:
	setp.ne.s16 	%p503, %rs16, 0;
	shl.b64 	%rd634, %rd646, 2;
	add.s64 	%rd635, %rd643, %rd634;
	add.s64 	%rd636, %rd12, %rd635;
	st.global.u32 	[%rd636+4096], %r72;
	ld.shared.u32 	%r73, [%r1452+2048];
	mov.b64 	%rd647, 0;
	@%p503 bra 	$L__BB36_107;
	ld.global.u64 	%rd647, [%rd6];
$L__BB36_107:
	shl.b64 	%rd637, %rd647, 2;
	add.s64 	%rd638, %rd643, %rd637;
	add.s64 	%rd639, %rd12, %rd638;
	st.global.u32 	[%rd639+6144], %r73;
	add.s32 	%r1453, %r1453, 2048;
	add.s64 	%rd643, %rd643, 8192;
	add.s32 	%r1452, %r1452, 8192;
	setp.lt.s32 	%p504, %r1453, %r1364;
	@%p504 bra 	$L__BB36_99;
	bra.uni 	$L__BB36_517;
$L__BB36_108:
	ld.param.u8 	%rs235, [%rd1];
	setp.eq.s16 	%p290, %rs235, 0;
	ld.param.u64 	%rd421, [%rd1+16];
	cvt.u32.u64 	%r968, %rd421;
	selp.b32 	%r969, %r968, 0, %p290;
	mov.u32 	%r1471, %tid.x;
	mul.lo.s32 	%r970, %r1471, 14;
	add.s32 	%r971, %r3, %r970;
	add.s32 	%r972, %r971, %r1;
	add.s32 	%r77, %r972, %r969;
	add.s32 	%r78, %r77, 1;
	add.s32 	%r79, %r77, 2;
	add.s32 	%r80, %r77, 3;
	add.s32 	%r81, %r77, 4;
	add.s32 	%r82, %r77, 5;
	add.s32 	%r83, %r77, 6;
	add.s32 	%r84, %r77, 7;
	add.s32 	%r85, %r77, 8;
	add.s32 	%r86, %r77, 9;
	add.s32 	%r87, %r77, 10;
	add.s32 	%r88, %r77, 11;
	add.s32 	%r89, %r77, 12;
	add.s32 	%r90, %r77, 13;
	bar.sync 	0;
	selp.b64 	%rd422, %rd421, 0, %p290;
	cvt.s64.s32 	%rd423, %r3;
	add.s64 	%rd424, %rd422, %rd423;
	mov.b32 	%r965, 0;
	// begin inline asm
	cvt.rn.bf16.s32 %rs192, %r965;
	// end inline asm
	cvt.u64.u32 	%rd425, %r970;
	add.s64 	%rd426, %rd424, %rd425;
	shl.b64 	%rd427, %rd426, 1;
	add.s64 	%rd428, %rd4, %rd427;
	ld.global.u16 	%rs194, [%rd428];
	// begin inline asm
	{ .reg .pred __$temp3;
  setp.neu.bf16  __$temp3, %rs194, %rs192;
  selp.u16 %rs193, 1, 0, __$temp3;}
	// end inline asm
	setp.ne.s16 	%p291, %rs193, 0;
	ld.global.u16 	%rs197, [%rd428+2];
	// begin inline asm
	{ .reg .pred __$temp3;
  setp.neu.bf16  __$temp3, %rs197, %rs192;
  selp.u16 %rs196, 1, 0, __$temp3;}
	// end inline asm
	setp.ne.s16 	%p292, %rs196, 0;
	ld.global.u16 	%rs200, [%rd428+4];
	// begin inline asm
	{ .reg .pred __$temp3;
  setp.neu.bf16  __$temp3, %rs200, %rs192;
  selp.u16 %rs199, 1, 0, __$temp3;}
	// end inline asm
	setp.ne.s16 	%p293, %rs199, 0;
	ld.global.u16 	%rs203, [%rd428+6];
	// begin inline asm
	{ .reg .pred __$temp3;
  setp.neu.bf16  __$temp3, %rs203, %rs192;
  selp.u16 %rs202, 1, 0, __$temp3;}
	// end inline asm
	setp.ne.s16 	%p294, %rs202, 0;
	ld.global.u16 	%rs206, [%rd428+8];
	// begin inline asm
	{ .reg .pred __$temp3;
  setp.neu.bf16  __$temp3, %rs206, %rs192;
  selp.u16 %rs205, 1, 0, __$temp3;}
	// end inline asm
	setp.ne.s16 	%p295, %rs205, 0;
	ld.global.u16 	%rs209, [%rd428+10];
	// begin inline asm
	{ .reg .pred __$temp3;
  setp.neu.bf16  __$temp3, %rs209, %rs192;
  selp.u16 %rs208, 1, 0, __$temp3;}
	// end inline asm
	setp.ne.s16 	%p296, %rs208, 0;
	ld.global.u16 	%rs212, [%rd428+12];
	// begin inline asm
	{ .reg .pred __$temp3;
  setp.neu.bf16  __$temp3, %rs212, %rs192;
  selp.u16 %rs211, 1, 0, __$temp3;}
	// end inline asm
	setp.ne.s16 	%p297, %rs211, 0;
	ld.global.u16 	%rs215, [%rd428+14];
	// begin inline asm
	{ .reg .pred __$temp3;
  setp.neu.bf16  __$temp3, %rs215, %rs192;
  selp.u16 %rs214, 1, 0, __$temp3;}
	// end inline asm
	setp.ne.s16 	%p298, %rs214, 0;
	ld.global.u16 	%rs218, [%rd428+16];
	// begin inline asm
	{ .reg .pred __$temp3;
  setp.neu.bf16  __$temp3, %rs218, %rs192;
  selp.u16 %rs217, 1, 0, __$temp3;}
	// end inline asm
	setp.ne.s16 	%p299, %rs217, 0;
	ld.global.u16 	%rs221, [%rd428+18];
	// begin inline asm
	{ .reg .pred __$temp3;
  setp.neu.bf16  __$temp3, %rs221, %rs192;
  selp.u16 %rs220, 1, 0, __$temp3;}
	// end inline asm
	setp.ne.s16 	%p300, %rs220, 0;
	ld.global.u16 	%rs224, [%rd428+20];
	// begin inline asm
	{ .reg .pred __$temp3;
  setp.neu.bf16  __$temp3, %rs224, %rs192;
  selp.u16 %rs223, 1, 0, __$temp3;}
	// end inline asm
	setp.ne.s16 	%p301, %rs223, 0;
	ld.global.u16 	%rs227, [%rd428+22];
	// begin inline asm
	{ .reg .pred __$temp3;
  setp.neu.bf16  __$temp3, %rs227, %rs192;
  selp.u16 %rs226, 1, 0, __$temp3;}
	// end inline asm
	setp.ne.s16 	%p302, %rs226, 0;
	ld.global.u16 	%rs230, [%rd428+24];
	// begin inline asm
	{ .reg .pred __$temp3;
  setp.neu.bf16  __$temp3, %rs230, %rs192;
  selp.u16 %rs229, 1, 0, __$temp3;}
	// end inline asm
	setp.ne.s16 	%p303, %rs229, 0;
	ld.global.u16 	%rs233, [%rd428+26];
	// begin inline asm
	{ .reg .pred __$temp3;
  setp.neu.bf16  __$temp3, %rs233, %rs192;
  selp.u16 %rs232, 1, 0, __$temp3;}
	// end inline asm
	setp.ne.s16 	%p304, %rs232, 0;
	selp.u32 	%r973, 1, 0, %p291;
	selp.u32 	%r974, 1, 0, %p292;
	selp.u32 	%r975, 1, 0, %p293;
	selp.u32 	%r976, 1, 0, %p294;
	selp.u32 	%r977, 1, 0, %p295;
	selp.u32 	%r978, 1, 0, %p296;
	selp.u32 	%r979, 1, 0, %p297;
	selp.u32 	%r980, 1, 0, %p298;
	selp.u32 	%r981, 1, 0, %p299;
	selp.u32 	%r982, 1, 0, %p300;
	selp.u32 	%r983, 1, 0, %p301;
	selp.u32 	%r984, 1, 0, %p302;
	selp.u32 	%r985, 1, 0, %p303;
	selp.u32 	%r986, 1, 0, %p304;
	bar.sync 	0;
	add.s32 	%r91, %r974, %r973;
	add.s32 	%r92, %r91, %r975;
	add.s32 	%r93, %r92, %r976;
	add.s32 	%r94, %r93, %r977;
	add.s32 	%r95, %r94, %r978;
	add.s32 	%r987, %r95, %r979;
	add.s32 	%r988, %r987, %r980;
	add.s32 	%r96, %r988, %r981;
	add.s32 	%r97, %r96, %r982;
	add.s32 	%r989, %r97, %r983;
	add.s32 	%r98, %r989, %r984;
	add.s32 	%r990, %r98, %r985;
	add.s32 	%r942, %r990, %r986;
	shr.u32 	%r100, %r1471, 5;
	// begin inline asm
	mov.u32 %r937, %laneid;
	// end inline asm
	mov.b32 	%r940, 1;
	mov.b32 	%r967, -1;
	// begin inline asm
	{  .reg .s32 r0;  .reg .pred p;  shfl.sync.up.b32 r0|p, %r942, %r940, %r965, %r967;  @p add.s32 r0, r0, %r942;  mov.s32 %r938, r0;}
	// end inline asm
	mov.b32 	%r946, 2;
	// begin inline asm
	{  .reg .s32 r0;  .reg .pred p;  shfl.sync.up.b32 r0|p, %r938, %r946, %r965, %r967;  @p add.s32 r0, r0, %r938;  mov.s32 %r944, r0;}
	// end inline asm
	mov.b32 	%r952, 4;
	// begin inline asm
	{  .reg .s32 r0;  .reg .pred p;  shfl.sync.up.b32 r0|p, %r944, %r952, %r965, %r967;  @p add.s32 r0, r0, %r944;  mov.s32 %r950, r0;}
	// end inline asm
	mov.b32 	%r958, 8;
	// begin inline asm
	{  .reg .s32 r0;  .reg .pred p;  shfl.sync.up.b32 r0|p, %r950, %r958, %r965, %r967;  @p add.s32 r0, r0, %r950;  mov.s32 %r956, r0;}
	// end inline asm
	mov.b32 	%r964, 16;
	// begin inline asm
	{  .reg .s32 r0;  .reg .pred p;  shfl.sync.up.b32 r0|p, %r956, %r964, %r965, %r967;  @p add.s32 r0, r0, %r956;  mov.s32 %r962, r0;}
	// end inline asm
	setp.ne.s32 	%p305, %r937, 31;
	@%p305 bra 	$L__BB36_110;
	shl.b32 	%r991, %r100, 2;
	mov.u32 	%r992, _ZZN3cub18CUB_300001_SM_10006detail6select23DeviceSelectSweepKernelINS2_10policy_hubIjbiLb0ELNS0_10SelectImplE0EE10Policy1000EN6thrust24THRUST_300001_SM_1000_NS17counting_iteratorIjNS9_11use_defaultESB_SB_EENS9_18transform_iteratorI9NonZeroOpI13__nv_bfloat16EPKSF_SB_SB_EEPjSK_NS0_13ScanTileStateIiLb1EEENS0_8NullTypeESN_iNS2_19streaming_context_tIlLb1EEELS5_0EEEvT0_T1_T2_T3_T4_T5_T6_T7_iT8_NS1_7vsmem_tEE19static_temp_storage;
	add.s32 	%r993, %r992, %r991;
	st.shared.u32 	[%r993], %r962;
$L__BB36_110:
	sub.s32 	%r994, %r962, %r942;
	bar.sync 	0;
	ld.shared.v4.u32 	{%r995, %r996, %r997, %r998}, [_ZZN3cub18CUB_300001_SM_10006detail6select23DeviceSelectSweepKernelINS2_10policy_hubIjbiLb0ELNS0_10SelectImplE0EE10Policy1000EN6thrust24THRUST_300001_SM_1000_NS17counting_iteratorIjNS9_11use_defaultESB_SB_EENS9_18transform_iteratorI9NonZeroOpI13__nv_bfloat16EPKSF_SB_SB_EEPjSK_NS0_13ScanTileStateIiLb1EEENS0_8NullTypeESN_iNS2_19streaming_context_tIlLb1EEELS5_0EEEvT0_T1_T2_T3_T4_T5_T6_T7_iT8_NS1_7vsmem_tEE19static_temp_storage];
	add.s32 	%r999, %r996, %r995;
	setp.eq.s32 	%p306, %r100, 2;
	selp.b32 	%r1000, %r999, %r995, %p306;
	add.s32 	%r1001, %r999, %r997;
	setp.eq.s32 	%p307, %r100, 3;
	selp.b32 	%r1002, %r1001, %r1000, %p307;
	add.s32 	%r1003, %r1001, %r998;
	setp.eq.s32 	%p308, %r100, 4;
	selp.b32 	%r1004, %r1003, %r1002, %p308;
	ld.shared.v4.u32 	{%r1005, %r1006, %r1007, %r1008}, [_ZZN3cub18CUB_300001_SM_10006detail6select23DeviceSelectSweepKernelINS2_10policy_hubIjbiLb0ELNS0_10SelectImplE0EE10Policy1000EN6thrust24THRUST_300001_SM_1000_NS17counting_iteratorIjNS9_11use_defaultESB_SB_EENS9_18transform_iteratorI9NonZeroOpI13__nv_bfloat16EPKSF_SB_SB_EEPjSK_NS0_13ScanTileStateIiLb1EEENS0_8NullTypeESN_iNS2_19streaming_context_tIlLb1EEELS5_0EEEvT0_T1_T2_T3_T4_T5_T6_T7_iT8_NS1_7vsmem_tEE19static_temp_storage+16];
	add.s32 	%r1009, %r1003, %r1005;
	setp.eq.s32 	%p309, %r100, 5;
	selp.b32 	%r1010, %r1009, %r1004, %p309;
	add.s32 	%r1011, %r1009, %r1006;
	setp.eq.s32 	%p310, %r100, 6;
	selp.b32 	%r1012, %r1011, %r1010, %p310;
	add.s32 	%r1013, %r1011, %r1007;
	setp.eq.s32 	%p311, %r100, 7;
	selp.b32 	%r1014, %r1013, %r1012, %p311;
	add.s32 	%r1015, %r1013, %r1008;
	setp.eq.s32 	%p312, %r100, 8;
	selp.b32 	%r1016, %r1015, %r1014, %p312;
	ld.shared.v4.u32 	{%r1017, %r1018, %r1019, %r1020}, [_ZZN3cub18CUB_300001_SM_10006detail6select23DeviceSelectSweepKernelINS2_10policy_hubIjbiLb0ELNS0_10SelectImplE0EE10Policy1000EN6thrust24THRUST_300001_SM_1000_NS17counting_iteratorIjNS9_11use_defaultESB_SB_EENS9_18transform_iteratorI9NonZeroOpI13__nv_bfloat16EPKSF_SB_SB_EEPjSK_NS0_13ScanTileStateIiLb1EEENS0_8NullTypeESN_iNS2_19streaming_context_tIlLb1EEELS5_0EEEvT0_T1_T2_T3_T4_T5_T6_T7_iT8_NS1_7vsmem_tEE19static_temp_storage+32];
	add.s32 	%r1021, %r1015, %r1017;
	setp.eq.s32 	%p313, %r100, 9;
	selp.b32 	%r1022, %r1021, %r1016, %p313;
	add.s32 	%r1023, %r1021, %r1018;
	setp.eq.s32 	%p314, %r100, 10;
	selp.b32 	%r1024, %r1023, %r1022, %p314;
	add.s32 	%r1025, %r1023, %r1019;
	setp.eq.s32 	%p315, %r100, 11;
	selp.b32 	%r1026, %r1025, %r1024, %p315;
	add.s32 	%r1027, %r1025, %r1020;
	setp.eq.s32 	%p316, %r100, 12;
	selp.b32 	%r1028, %r1027, %r1026, %p316;
	ld.shared.v4.u32 	{%r1029, %r1030, %r1031, %r1032}, [_ZZN3cub18CUB_300001_SM_10006detail6select23DeviceSelectSweepKernelINS2_10policy_hubIjbiLb0ELNS0_10SelectImplE0EE10Policy1000EN6thrust24THRUST_300001_SM_1000_NS17counting_iteratorIjNS9_11use_defaultESB_SB_EENS9_18transform_iteratorI9NonZeroOpI13__nv_bfloat16EPKSF_SB_SB_EEPjSK_NS0_13ScanTileStateIiLb1EEENS0_8NullTypeESN_iNS2_19streaming_context_tIlLb1EEELS5_0EEEvT0_T1_T2_T3_T4_T5_T6_T7_iT8_NS1_7vsmem_tEE19static_temp_storage+48];
	add.s32 	%r1033, %r1027, %r1029;
	setp.eq.s32 	%p317, %r100, 13;
	selp.b32 	%r1034, %r1033, %r1028, %p317;
	add.s32 	%r1035, %r1033, %r1030;
	setp.eq.s32 	%p318, %r100, 14;
	selp.b32 	%r1036, %r1035, %r1034, %p318;
	add.s32 	%r1037, %r1035, %r1031;
	setp.eq.s32 	%p319, %r100, 15;
	selp.b32 	%r1038, %r1037, %r1036, %p319;
	add.s32 	%r103, %r1037, %r1032;
	setp.gt.u32 	%p320, %r1471, 31;
	setp.lt.u32 	%p321, %r1471, 32;
	setp.eq.s32 	%p322, %r937, 0;
	selp.b32 	%r1039, 0, %r994, %p322;
	add.s32 	%r1467, %r1038, %r1039;
	selp.b32 	%r105, %r994, %r1467, %p321;
	@%p320 bra 	$L__BB36_126;
	setp.ne.s32 	%p323, %r1471, 0;
	mul.wide.s32 	%rd429, %r1454, 8;
	add.s64 	%rd51, %rd3, %rd429;
	@%p323 bra 	$L__BB36_113;
	st.shared.u32 	[_ZZN3cub18CUB_300001_SM_10006detail6select23DeviceSelectSweepKernelINS2_10policy_hubIjbiLb0ELNS0_10SelectImplE0EE10Policy1000EN6thrust24THRUST_300001_SM_1000_NS17counting_iteratorIjNS9_11use_defaultESB_SB_EENS9_18transform_iteratorI9NonZeroOpI13__nv_bfloat16EPKSF_SB_SB_EEPjSK_NS0_13ScanTileStateIiLb1EEENS0_8NullTypeESN_iNS2_19streaming_context_tIlLb1EEELS5_0EEEvT0_T1_T2_T3_T4_T5_T6_T7_iT8_NS1_7vsmem_tEE19static_temp_storage+108], %r103;
	add.s64 	%rd430, %rd51, 256;
	mov.b32 	%r1040, 100;
	// begin inline asm
	st.relaxed.gpu.v2.u32 [%rd430], {%r1040, %r103};
	// end inline asm
$L__BB36_113:
	not.b32 	%r1046, %r1471;
	add.s32 	%r1462, %r1454, %r1046;
	mov.b32 	%r1042, 675;
	// begin inline asm
	nanosleep.u32 %r1042;
	// end inline asm
	mul.wide.s32 	%rd432, %r1462, 8;
	add.s64 	%rd433, %rd3, %rd432;
	add.s64 	%rd431, %rd433, 256;
	// begin inline asm
	ld.relaxed.gpu.v2.u32 {%r1464, %r1456}, [%rd431];
	// end inline asm
	mov.b32 	%r1457, 422;
$L__BB36_114:
	setp.eq.s32 	%p324, %r1464, 99;
	mov.b32 	%r1047, -1;
	vote.sync.any.pred 	%p325, %p324, %r1047;
	not.pred 	%p326, %p325;
	@%p326 bra 	$L__BB36_116;
	mul.lo.s32 	%r1224, %r1454, 16807;
	and.b32  	%r1454, %r1224, 2147483647;
	add.s32 	%r1225, %r1457, 1;
	rem.u32 	%r1221, %r1454, %r1225;
	// begin inline asm
	nanosleep.u32 %r1221;
	// end inline asm
	shr.u32 	%r1457, %r1457, 1;
	// begin inline asm
	ld.relaxed.gpu.v2.u32 {%r1464, %r1456}, [%rd431];
	// end inline asm
	bra.uni 	$L__BB36_114;
$L__BB36_116:
	setp.eq.s32 	%p327, %r1464, 101;
	mov.b32 	%r1074, -1;
	vote.sync.ballot.b32 	%r1076, %p327, %r1074;
	// begin inline asm
	mov.u32 %r1049, %lanemask_ge;
	// end inline asm
	and.b32  	%r1077, %r1076, %r1049;
	or.b32  	%r1078, %r1077, -2147483648;
	add.s32 	%r1079, %r1078, -1;
	not.b32 	%r1080, %r1078;
	and.b32  	%r1081, %r1080, %r1079;
	popc.b32 	%r1053, %r1081;
	mov.b32 	%r1052, 1;
	// begin inline asm
	shfl.sync.down.b32 %r1050, %r1456, %r1052, %r1053, %r1074;
	// end inline asm
	setp.lt.s32 	%p329, %r937, %r1053;
	selp.b32 	%r1082, %r1050, 0, %p329;
	add.s32 	%r1056, %r1082, %r1456;
	mov.b32 	%r1057, 2;
	// begin inline asm
	shfl.sync.down.b32 %r1055, %r1056, %r1057, %r1053, %r1074;
	// end inline asm
	add.s32 	%r1083, %r937, 2;
	setp.gt.s32 	%p330, %r1083, %r1053;
	selp.b32 	%r1084, 0, %r1055, %p330;
	add.s32 	%r1061, %r1056, %r1084;
	mov.b32 	%r1062, 4;
	// begin inline asm
	shfl.sync.down.b32 %r1060, %r1061, %r1062, %r1053, %r1074;
	// end inline asm
	add.s32 	%r1085, %r937, 4;
	setp.gt.s32 	%p331, %r1085, %r1053;
	selp.b32 	%r1086, 0, %r1060, %p331;
	add.s32 	%r1066, %r1061, %r1086;
	mov.b32 	%r1067, 8;
	// begin inline asm
	shfl.sync.down.b32 %r1065, %r1066, %r1067, %r1053, %r1074;
	// end inline asm
	add.s32 	%r1087, %r937, 8;
	setp.gt.s32 	%p332, %r1087, %r1053;
	selp.b32 	%r1088, 0, %r1065, %p332;
	add.s32 	%r1071, %r1066, %r1088;
	mov.b32 	%r1072, 16;
	// begin inline asm
	shfl.sync.down.b32 %r1070, %r1071, %r1072, %r1053, %r1074;
	// end inline asm
	add.s32 	%r1089, %r937, 16;
	setp.gt.s32 	%p333, %r1089, %r1053;
	selp.b32 	%r1090, 0, %r1070, %p333;
	add.s32 	%r1460, %r1071, %r1090;
	add.s64 	%rd53, %rd3, 256;
	mov.b32 	%r1458, 422;
$L__BB36_117:
	setp.ne.s32 	%p334, %r1464, 101;
	mov.b32 	%r1091, -1;
	vote.sync.all.pred 	%p335, %p334, %r1091;
	not.pred 	%p336, %p335;
	@%p336 bra 	$L__BB36_122;
	shr.u32 	%r1458, %r1458, 1;
	mul.wide.s32 	%rd529, %r1462, 8;
	add.s64 	%rd530, %rd53, %rd529;
	add.s64 	%rd528, %rd530, -256;
	// begin inline asm
	ld.relaxed.gpu.v2.u32 {%r1464, %r1465}, [%rd528];
	// end inline asm
	mov.u32 	%r1466, %r1458;
$L__BB36_119:
	setp.eq.s32 	%p398, %r1464, 99;
	mov.b32 	%r1173, -1;
	vote.sync.any.pred 	%p399, %p398, %r1173;
	not.pred 	%p400, %p399;
	@%p400 bra 	$L__BB36_121;
	mul.lo.s32 	%r1219, %r1454, 16807;
	and.b32  	%r1454, %r1219, 2147483647;
	add.s32 	%r1220, %r1466, 1;
	rem.u32 	%r1216, %r1454, %r1220;
	// begin inline asm
	nanosleep.u32 %r1216;
	// end inline asm
	shr.u32 	%r1466, %r1466, 1;
	// begin inline asm
	ld.relaxed.gpu.v2.u32 {%r1464, %r1465}, [%rd528];
	// end inline asm
	bra.uni 	$L__BB36_119;
$L__BB36_121:
	setp.eq.s32 	%p401, %r1464, 101;
	mov.b32 	%r1199, -1;
	vote.sync.ballot.b32 	%r1200, %p401, %r1199;
	and.b32  	%r1201, %r1200, %r1049;
	or.b32  	%r1202, %r1201, -2147483648;
	add.s32 	%r1203, %r1202, -1;
	not.b32 	%r1204, %r1202;
	and.b32  	%r1205, %r1204, %r1203;
	popc.b32 	%r1178, %r1205;
	mov.b32 	%r1177, 1;
	// begin inline asm
	shfl.sync.down.b32 %r1175, %r1465, %r1177, %r1178, %r1199;
	// end inline asm
	setp.lt.s32 	%p403, %r937, %r1178;
	selp.b32 	%r1206, %r1175, 0, %p403;
	add.s32 	%r1181, %r1206, %r1465;
	mov.b32 	%r1182, 2;
	// begin inline asm
	shfl.sync.down.b32 %r1180, %r1181, %r1182, %r1178, %r1199;
	// end inline asm
	setp.gt.s32 	%p404, %r1083, %r1178;
	selp.b32 	%r1208, 0, %r1180, %p404;
	add.s32 	%r1186, %r1181, %r1208;
	mov.b32 	%r1187, 4;
	// begin inline asm
	shfl.sync.down.b32 %r1185, %r1186, %r1187, %r1178, %r1199;
	// end inline asm
	setp.gt.s32 	%p405, %r1085, %r1178;
	selp.b32 	%r1210, 0, %r1185, %p405;
	add.s32 	%r1191, %r1186, %r1210;
	mov.b32 	%r1192, 8;
	// begin inline asm
	shfl.sync.down.b32 %r1190, %r1191, %r1192, %r1178, %r1199;
	// end inline asm
	setp.gt.s32 	%p406, %r1087, %r1178;
	selp.b32 	%r1212, 0, %r1190, %p406;
	add.s32 	%r1196, %r1191, %r1212;
	mov.b32 	%r1197, 16;
	// begin inline asm
	shfl.sync.down.b32 %r1195, %r1196, %r1197, %r1178, %r1199;
	// end inline asm
	setp.gt.s32 	%p407, %r1089, %r1178;
	selp.b32 	%r1214, 0, %r1195, %p407;
	add.s32 	%r1215, %r1214, %r1460;
	add.s32 	%r1460, %r1215, %r1196;
	add.s32 	%r1462, %r1462, -32;
	bra.uni 	$L__BB36_117;
$L__BB36_122:
	setp.ne.s32 	%p337, %r1471, 0;
	@%p337 bra 	$L__BB36_124;
	add.s32 	%r1094, %r1460, %r103;
	add.s64 	%rd434, %rd51, 256;
	mov.b32 	%r1093, 101;
	// begin inline asm
	st.relaxed.gpu.v2.u32 [%rd434], {%r1093, %r1094};
	// end inline asm
	st.shared.u32 	[_ZZN3cub18CUB_300001_SM_10006detail6select23DeviceSelectSweepKernelINS2_10policy_hubIjbiLb0ELNS0_10SelectImplE0EE10Policy1000EN6thrust24THRUST_300001_SM_1000_NS17counting_iteratorIjNS9_11use_defaultESB_SB_EENS9_18transform_iteratorI9NonZeroOpI13__nv_bfloat16EPKSF_SB_SB_EEPjSK_NS0_13ScanTileStateIiLb1EEENS0_8NullTypeESN_iNS2_19streaming_context_tIlLb1EEELS5_0EEEvT0_T1_T2_T3_T4_T5_T6_T7_iT8_NS1_7vsmem_tEE19static_temp_storage+100], %r1460;
	st.shared.u32 	[_ZZN3cub18CUB_300001_SM_10006detail6select23DeviceSelectSweepKernelINS2_10policy_hubIjbiLb0ELNS0_10SelectImplE0EE10Policy1000EN6thrust24THRUST_300001_SM_1000_NS17counting_iteratorIjNS9_11use_defaultESB_SB_EENS9_18transform_iteratorI9NonZeroOpI13__nv_bfloat16EPKSF_SB_SB_EEPjSK_NS0_13ScanTileStateIiLb1EEENS0_8NullTypeESN_iNS2_19streaming_context_tIlLb1EEELS5_0EEEvT0_T1_T2_T3_T4_T5_T6_T7_iT8_NS1_7vsmem_tEE19static_temp_storage+104], %r1094;
$L__BB36_124:
	setp.ne.s32 	%p338, %r937, 0;
	mov.u32 	%r1467, %r105;
	@%p338 bra 	$L__BB36_126;
	st.shared.u32 	[_ZZN3cub18CUB_300001_SM_10006detail6select23DeviceSelectSweepKernelINS2_10policy_hubIjbiLb0ELNS0_10SelectImplE0EE10Policy1000EN6thrust24THRUST_300001_SM_1000_NS17counting_iteratorIjNS9_11use_defaultESB_SB_EENS9_18transform_iteratorI9NonZeroOpI13__nv_bfloat16EPKSF_SB_SB_EEPjSK_NS0_13ScanTileStateIiLb1EEENS0_8NullTypeESN_iNS2_19streaming_context_tIlLb1EEELS5_0EEEvT0_T1_T2_T3_T4_T5_T6_T7_iT8_NS1_7vsmem_tEE19static_temp_storage+80], %r1460;
	mov.u32 	%r1467, %r1460;
$L__BB36_126:
	mov.u64 	%rd54, %rd194;
	bar.sync 	0;
	setp.eq.s32 	%p339, %r1471, 0;
	ld.shared.u32 	%r1095, [_ZZN3cub18CUB_300001_SM_10006detail6select23DeviceSelectSweepKernelINS2_10policy_hubIjbiLb0ELNS0_10SelectImplE0EE10Policy1000EN6thrust24THRUST_300001_SM_1000_NS17counting_iteratorIjNS9_11use_defaultESB_SB_EENS9_18transform_iteratorI9NonZeroOpI13__nv_bfloat16EPKSF_SB_SB_EEPjSK_NS0_13ScanTileStateIiLb1EEENS0_8NullTypeESN_iNS2_19streaming_context_tIlLb1EEELS5_0EEEvT0_T1_T2_T3_T4_T5_T6_T7_iT8_NS1_7vsmem_tEE19static_temp_storage+80];
	selp.b32 	%r1096, 0, %r1095, %p339;
	add.s32 	%r142, %r1096, %r1467;
	setp.ne.s16 	%p340, %rs193, 0;
	selp.u32 	%r1097, 1, 0, %p340;
	add.s32 	%r143, %r142, %r1097;
	add.s32 	%r144, %r91, %r142;
	add.s32 	%r145, %r92, %r142;
	add.s32 	%r146, %r93, %r142;
	add.s32 	%r147, %r94, %r142;
	add.s32 	%r148, %r95, %r142;
	setp.ne.s16 	%p341, %rs211, 0;
	selp.u32 	%r1098, 1, 0, %p341;
	add.s32 	%r149, %r148, %r1098;
	setp.ne.s16 	%p342, %rs214, 0;
	selp.u32 	%r1099, 1, 0, %p342;
	add.s32 	%r150, %r149, %r1099;
	add.s32 	%r151, %r96, %r142;
	add.s32 	%r152, %r97, %r142;
	setp.ne.s16 	%p343, %rs223, 0;
	selp.u32 	%r1100, 1, 0, %p343;
	add.s32 	%r153, %r152, %r1100;
	add.s32 	%r154, %r98, %r142;
	setp.ne.s16 	%p344, %rs229, 0;
	selp.u32 	%r1101, 1, 0, %p344;
	add.s32 	%r155, %r154, %r1101;
	ld.shared.u32 	%r156, [_ZZN3cub18CUB_300001_SM_10006detail6select23DeviceSelectSweepKernelINS2_10policy_hubIjbiLb0ELNS0_10SelectImplE0EE10Policy1000EN6thrust24THRUST_300001_SM_1000_NS17counting_iteratorIjNS9_11use_defaultESB_SB_EENS9_18transform_iteratorI9NonZeroOpI13__nv_bfloat16EPKSF_SB_SB_EEPjSK_NS0_13ScanTileStateIiLb1EEENS0_8NullTypeESN_iNS2_19streaming_context_tIlLb1EEELS5_0EEEvT0_T1_T2_T3_T4_T5_T6_T7_iT8_NS1_7vsmem_tEE19static_temp_storage+108];
	ld.shared.u32 	%r157, [_ZZN3cub18CUB_300001_SM_10006detail6select23DeviceSelectSweepKernelINS2_10policy_hubIjbiLb0ELNS0_10SelectImplE0EE10Policy1000EN6thrust24THRUST_300001_SM_1000_NS17counting_iteratorIjNS9_11use_defaultESB_SB_EENS9_18transform_iteratorI9NonZeroOpI13__nv_bfloat16EPKSF_SB_SB_EEPjSK_NS0_13ScanTileStateIiLb1EEENS0_8NullTypeESN_iNS2_19streaming_context_tIlLb1EEELS5_0EEEvT0_T1_T2_T3_T4_T5_T6_T7_iT8_NS1_7vsmem_tEE19static_temp_storage+100];
	setp.gt.s32 	%p345, %r156, 512;
	@%p345 bra 	$L__BB36_183;
	setp.ne.s16 	%p346, %rs193, 0;
	ld.param.u8 	%rs31, [%rd54];
	ld.param.u64 	%rd435, [%rd54+24];
	cvta.to.global.u64 	%rd55, %rd435;
	@%p346 bra 	$L__BB36_128;
	bra.uni 	$L__BB36_131;
$L__BB36_128:
	setp.ne.s16 	%p347, %rs31, 0;
	mov.b64 	%rd667, 0;
	@%p347 bra 	$L__BB36_130;
	ld.global.u64 	%rd667, [%rd55];
$L__BB36_130:
	cvt.s64.s32 	%rd437, %r142;
	add.s64 	%rd438, %rd667, %rd437;
	shl.b64 	%rd439, %rd438, 2;
	add.s64 	%rd440, %rd2, %rd439;
	st.global.u32 	[%rd440], %r77;
$L__BB36_131:
	setp.eq.s16 	%p348, %rs196, 0;
	@%p348 bra 	$L__BB36_135;
	setp.ne.s16 	%p349, %rs31, 0;
	mov.b64 	%rd668, 0;
	@%p349 bra 	$L__BB36_134;
	ld.global.u64 	%rd668, [%rd55];
$L__BB36_134:
	cvt.s64.s32 	%rd442, %r143;
	add.s64 	%rd443, %rd668, %rd442;
	shl.b64 	%rd444, %rd443, 2;
	add.s64 	%rd445, %rd2, %rd444;
	st.global.u32 	[%rd445], %r78;
$L__BB36_135:
	setp.eq.s16 	%p350, %rs199, 0;
	@%p350 bra 	$L__BB36_139;
	setp.ne.s16 	%p351, %rs31, 0;
	mov.b64 	%rd669, 0;
	@%p351 bra 	$L__BB36_138;
	ld.global.u64 	%rd669, [%rd55];
$L__BB36_138:
	cvt.s64.s32 	%rd447, %r144;
	add.s64 	%rd448, %rd669, %rd447;
	shl.b64 	%rd449, %rd448, 2;
	add.s64 	%rd450, %rd2, %rd449;
	st.global.u32 	[%rd450], %r79;
$L__BB36_139:
	setp.eq.s16 	%p352, %rs202, 0;
	@%p352 bra 	$L__BB36_143;
	setp.ne.s16 	%p353, %rs31, 0;
	mov.b64 	%rd670, 0;
	@%p353 bra 	$L__BB36_142;
	ld.global.u64 	%rd670, [%rd55];
$L__BB36_142:
	cvt.s64.s32 	%rd452, %r145;
	add.s64 	%rd453, %rd670, %rd452;
	shl.b64 	%rd454, %rd453, 2;
	add.s64 	%rd455, %rd2, %rd454;
	st.global.u32 	[%rd455], %r80;
$L__BB36_143:
	setp.eq.s16 	%p354, %rs205, 0;
	@%p354 bra 	$L__BB36_147;
	setp.ne.s16 	%p355, %rs31, 0;
	mov.b64 	%rd671, 0;
	@%p355 bra 	$L__BB36_146;
	ld.global.u64 	%rd671, [%rd55];
$L__BB36_146:
	cvt.s64.s32 	%rd457, %r146;
	add.s64 	%rd458, %rd671, %rd457;
	shl.b64 	%rd459, %rd458, 2;
	add.s64 	%rd460, %rd2, %rd459;
	st.global.u32 	[%rd460], %r81;
$L__BB36_147:
	setp.eq.s16 	%p356, %rs208, 0;
	@%p356 bra 	$L__BB36_151;
	setp.ne.s16 	%p357, %rs31, 0;
	mov.b64 	%rd672, 0;
	@%p357 bra 	$L__BB36_150;
	ld.global.u64 	%rd672, [%rd55];
$L__BB36_150:
	cvt.s64.s32 	%rd462, %r147;
	add.s64 	%rd463, %rd672, %rd462;
	shl.b64 	%rd464, %rd463, 2;
	add.s64 	%rd465, %rd2, %rd464;
	st.global.u32 	[%rd465], %r82;
$L__BB36_151:
	setp.eq.s16 	%p358, %rs211, 0;
	@%p358 bra 	$L__BB36_155;
	setp.ne.s16 	%p359, %rs31, 0;
	mov.b64 	%rd673, 0;
	@%p359 bra 	$L__BB36_154;
	ld.global.u64 	%rd673, [%rd55];
$L__BB36_154:
	cvt.s64.s32 	%rd467, %r148;
	add.s64 	%rd468, %rd673, %rd467;
	shl.b64 	%rd469, %rd468, 2;
	add.s64 	%rd470, %rd2, %rd469;
	st.global.u32 	[%rd470], %r83;
$L__BB36_155:
	setp.eq.s16 	%p360, %rs214, 0;
	@%p360 bra 	$L__BB36_159;
	setp.ne.s16 	%p361, %rs31, 0;
	mov.b64 	%rd674, 0;
	@%p361 bra 	$L__BB36_158;
	ld.global.u64 	%rd674, [%rd55];
$L__BB36_158:
	cvt.s64.s32 	%rd472, %r149;
	add.s64 	%rd473, %rd674, %rd472;
	shl.b64 	%rd474, %rd473, 2;
	add.s64 	%rd475, %rd2, %rd474;
	st.global.u32 	[%rd475], %r84;
$L__BB36_159:
	setp.eq.s16 	%p362, %rs217, 0;
	@%p362 bra 	$L__BB36_163;
	setp.ne.s16 	%p363, %rs31, 0;
	mov.b64 	%rd675, 0;
	@%p363 bra 	$L__BB36_162;
	ld.global.u64 	%rd675, [%rd55];
$L__BB36_162:
	cvt.s64.s32 	%rd477, %r150;
	add.s64 	%rd478, %rd675, %rd477;
	shl.b64 	%rd479, %rd478, 2;
	add.s64 	%rd480, %rd2, %rd479;
	st.global.u32 	[%rd480], %r85;
$L__BB36_163:
	setp.eq.s16 	%p364, %rs220, 0;
	@%p364 bra 	$L__BB36_167;
	setp.ne.s16 	%p365, %rs31, 0;
	mov.b64 	%rd676, 0;
	@%p365 bra 	$L__BB36_166;
	ld.global.u64 	%rd676, [%rd55];
$L__BB36_166:
	cvt.s64.s32 	%rd482, %r151;
	add.s64 	%rd483, %rd676, %rd482;
	shl.b64 	%rd484, %rd483, 2;
	add.s64 	%rd485, %rd2, %rd484;
	st.global.u32 	[%rd485], %r86;
$L__BB36_167:
	setp.eq.s16 	%p366, %rs223, 0;
	@%p366 bra 	$L__BB36_171;
	setp.ne.s16 	%p367, %rs31, 0;
	mov.b64 	%rd677, 0;
	@%p367 bra 	$L__BB36_170;
	ld.global.u64 	%rd677, [%rd55];
$L__BB36_170:
	cvt.s64.s32 	%rd487, %r152;
	add.s64 	%rd488, %rd677, %rd487;
	shl.b64 	%rd489, %rd488, 2;
	add.s64 	%rd490, %rd2, %rd489;
	st.global.u32 	[%rd490], %r87;
$L__BB36_171:
	setp.eq.s16 	%p368, %rs226, 0;
	@%p368 bra 	$L__BB36_175;
	setp.ne.s16 	%p369, %rs31, 0;
	mov.b64 	%rd678, 0;
	@%p369 bra 	$L__BB36_174;
	ld.global.u64 	%rd678, [%rd55];
$L__BB36_174:
	cvt.s64.s32 	%rd492, %r153;
	add.s64 	%rd493, %rd678, %rd492;
	shl.b64 	%rd494, %rd493, 2;
	add.s64 	%rd495, %rd2, %rd494;
	st.global.u32 	[%rd495], %r88;
$L__BB36_175:
	setp.eq.s16 	%p370, %rs229, 0;
	@%p370 bra 	$L__BB36_179;
	setp.ne.s16 	%p371, %rs31, 0;
	mov.b64 	%rd679, 0;
	@%p371 bra 	$L__BB36_178;
	ld.global.u64 	%rd679, [%rd55];
$L__BB36_178:
	cvt.s64.s32 	%rd497, %r154;
	add.s64 	%rd498, %rd679, %rd497;
	shl.b64 	%rd499, %rd498, 2;
	add.s64 	%rd500, %rd2, %rd499;
	st.global.u32 	[%rd500], %r89;
$L__BB36_179:
	setp.eq.s16 	%p372, %rs232, 0;
	@%p372 bra 	$L__BB36_517;
	setp.ne.s16 	%p373, %rs31, 0;
	mov.b64 	%rd680, 0;
	@%p373 bra 	$L__BB36_182;
	ld.global.u64 	%rd680, [%rd55];
$L__BB36_182:
	cvt.s64.s32 	%rd502, %r155;
	add.s64 	%rd503, %rd680, %rd502;
	shl.b64 	%rd504, %rd503, 2;
	add.s64 	%rd505, %rd2, %rd504;
	st.global.u32 	[%rd505], %r90;
	bra.uni 	$L__BB36_517;
$L__BB36_183:
	setp.eq.s16 	%p374, %rs193, 0;
	bar.sync 	0;
	@%p374 bra 	$L__BB36_185;
	sub.s32 	%r1102, %r142, %r157;
	shl.b32 	%r1103, %r1102, 2;
	mov.u32 	%r1104, _ZZN3cub18CUB_300001_SM_10006detail6select23DeviceSelectSweepKernelINS2_10policy_hubIjbiLb0ELNS0_10SelectImplE0EE10Policy1000EN6thrust24THRUST_300001_SM_1000_NS17counting_iteratorIjNS9_11use_defaultESB_SB_EENS9_18transform_iteratorI9NonZeroOpI13__nv_bfloat16EPKSF_SB_SB_EEPjSK_NS0_13ScanTileStateIiLb1EEENS0_8NullTypeESN_iNS2_19streaming_context_tIlLb1EEELS5_0EEEvT0_T1_T2_T3_T4_T5_T6_T7_iT8_NS1_7vsmem_tEE19static_temp_storage;
	add.s32 	%r1105, %r1104, %r1103;
	st.shared.u32 	[%r1105], %r77;
$L__BB36_185:
	setp.eq.s16 	%p375, %rs196, 0;
	@%p375 bra 	$L__BB36_187;
	sub.s32 	%r1106, %r143, %r157;
	shl.b32 	%r1107, %r1106, 2;
	mov.u32 	%r1108, _ZZN3cub18CUB_300001_SM_10006detail6select23DeviceSelectSweepKernelINS2_10policy_hubIjbiLb0ELNS0_10SelectImplE0EE10Policy1000EN6thrust24THRUST_300001_SM_1000_NS17counting_iteratorIjNS9_11use_defaultESB_SB_EENS9_18transform_iteratorI9NonZeroOpI13__nv_bfloat16EPKSF_SB_SB_EEPjSK_NS0_13ScanTileStateIiLb1EEENS0_8NullTypeESN_iNS2_19streaming_context_tIlLb1EEELS5_0EEEvT0_T1_T2_T3_T4_T5_T6_T7_iT8_NS1_7vsmem_tEE19static_temp_storage;
	add.s32 	%r1109, %r1108, %r1107;
	st.shared.u32 	[%r1109], %r78;
$L__BB36_187:
	setp.eq.s16 	%p376, %rs199, 0;
	@%p376 bra 	$L__BB36_189;
	sub.s32 	%r1110, %r144, %r157;
	shl.b32 	%r1111, %r1110, 2;
	mov.u32 	%r1112, _ZZN3cub18CUB_300001_SM_10006detail6select23DeviceSelectSweepKernelINS2_10policy_hubIjbiLb0ELNS0_10SelectImplE0EE10Policy1000EN6thrust24THRUST_300001_SM_1000_NS17counting_iteratorIjNS9_11use_defaultESB_SB_EENS9_18transform_iteratorI9NonZeroOpI13__nv_bfloat16EPKSF_SB_SB_EEPjSK_NS0_13ScanTileStateIiLb1EEENS0_8NullTypeESN_iNS2_19streaming_context_tIlLb1EEELS5_0EEEvT0_T1_T2_T3_T4_T5_T6_T7_iT8_NS1_7vsmem_tEE19static_temp_storage;
	add.s32 	%r1113, %r1112, %r1111;
	st.shared.u32 	[%r1113], %r79;
$L__BB36_189:
	setp.eq.s16 	%p377, %rs202, 0;
	@%p377 bra 	$L__BB36_191;
	sub.s32 	%r1114, %r145, %r157;
	shl.b32 	%r1115, %r1114, 2;
	mov.u32 	%r1116, _ZZN3cub18CUB_300001_SM_10006detail6select23DeviceSelectSweepKernelINS2_10policy_hubIjbiLb0ELNS0_10SelectImplE0EE10Policy1000EN6thrust24THRUST_300001_SM_1000_NS17counting_iteratorIjNS9_11use_defaultESB_SB_EENS9_18transform_iteratorI9NonZeroOpI13__nv_bfloat16EPKSF_SB_SB_EEPjSK_NS0_13ScanTileStateIiLb1EEENS0_8NullTypeESN_iNS2_19streaming_context_tIlLb1EEELS5_0EEEvT0_T1_T2_T3_T4_T5_T6_T7_iT8_NS1_7vsmem_tEE19static_temp_storage;
	add.s32 	%r1117, %r1116, %r1115;
	st.shared.u32 	[%r1117], %r80;
$L__BB36_191:
	setp.eq.s16 	%p378, %rs205, 0;
	@%p378 bra 	$L__BB36_193;
	sub.s32 	%r1118, %r146, %r157;
	shl.b32 	%r1119, %r1118, 2;
	mov.u32 	%r1120, _ZZN3cub18CUB_300001_SM_10006detail6select23DeviceSelectSweepKernelINS2_10policy_hubIjbiLb0ELNS0_10SelectImplE0EE10Policy1000EN6thrust24THRUST_300001_SM_1000_NS17counting_iteratorIjNS9_11use_defaultESB_SB_EENS9_18transform_iteratorI9NonZeroOpI13__nv_bfloat16EPKSF_SB_SB_EEPjSK_NS0_13ScanTileStateIiLb1EEENS0_8NullTypeESN_iNS2_19streaming_context_tIlLb1EEELS5_0EEEvT0_T1_T2_T3_T4_T5_T6_T7_iT8_NS1_7vsmem_tEE19static_temp_storage;
	add.s32 	%r1121, %r1120, %r1119;
	st.shared.u32 	[%r1121], %r81;
$L__BB36_193:
	setp.eq.s16 	%p379, %rs208, 0;
	@%p379 bra 	$L__BB36_195;
	sub.s32 	%r1122, %r147, %r157;
	shl.b32 	%r1123, %r1122, 2;
	mov.u32 	%r1124, _ZZN3cub18CUB_300001_SM_10006detail6select23DeviceSelectSweepKernelINS2_10policy_hubIjbiLb0ELNS0_10SelectImplE0EE10Policy1000EN6thrust24THRUST_300001_SM_1000_NS17counting_iteratorIjNS9_11use_defaultESB_SB_EENS9_18transform_iteratorI9NonZeroOpI13__nv_bfloat16EPKSF_SB_SB_EEPjSK_NS0_13ScanTileStateIiLb1EEENS0_8NullTypeESN_iNS2_19streaming_context_tIlLb1EEELS5_0EEEvT0_T1_T2_T3_T4_T5_T6_T7_iT8_NS1_7vsmem_tEE19static_temp_storage;
	add.s32 	%r1125, %r1124, %r1123;
	st.shared.u32 	[%r1125], %r82;
$L__BB36_195:
	setp.eq.s16 	%p380, %rs211, 0;
	@%p380 bra 	$L__BB36_197;
	sub.s32 	%r1126, %r148, %r157;
	shl.b32 	%r1127, %r1126, 2;
	mov.u32 	%r1128, _ZZN3cub18CUB_300001_SM_10006detail6select23DeviceSelectSweepKernelINS2_10policy_hubIjbiLb0ELNS0_10SelectImplE0EE10Policy1000EN6thrust24THRUST_300001_SM_1000_NS17counting_iteratorIjNS9_11use_defaultESB_SB_EENS9_18transform_iteratorI9NonZeroOpI13__nv_bfloat16EPKSF_SB_SB_EEPjSK_NS0_13ScanTileStateIiLb1EEENS0_8NullTypeESN_iNS2_19streaming_context_tIlLb1EEELS5_0EEEvT0_T1_T2_T3_T4_T5_T6_T7_iT8_NS1_7vsmem_tEE19static_temp_storage;
	add.s32 	%r1129, %r1128, %r1127;
	st.shared.u32 	[%r1129], %r83;
$L__BB36_197:
	setp.eq.s16 	%p381, %rs214, 0;
	@%p381 bra 	$L__BB36_199;
	sub.s32 	%r1130, %r149, %r157;
	shl.b32 	%r1131, %r1130, 2;
	mov.u32 	%r1132, _ZZN3cub18CUB_300001_SM_10006detail6select23DeviceSelectSweepKernelINS2_10policy_hubIjbiLb0ELNS0_10SelectImplE0EE10Policy1000EN6thrust24THRUST_300001_SM_1000_NS17counting_iteratorIjNS9_11use_defaultESB_SB_EENS9_18transform_iteratorI9NonZeroOpI13__nv_bfloat16EPKSF_SB_SB_EEPjSK_NS0_13ScanTileStateIiLb1EEENS0_8NullTypeESN_iNS2_19streaming_context_tIlLb1EEELS5_0EEEvT0_T1_T2_T3_T4_T5_T6_T7_iT8_NS1_7vsmem_tEE19static_temp_storage;
	add.s32 	%r1133, %r1132, %r1131;
	st.shared.u32 	[%r1133], %r84;
$L__BB36_199:
	setp.eq.s16 	%p382, %rs217, 0;
	@%p382 bra 	$L__BB36_201;
	sub.s32 	%r1134, %r150, %r157;
	shl.b32 	%r1135, %r1134, 2;
	mov.u32 	%r1136, _ZZN3cub18CUB_300001_SM_10006detail6select23DeviceSelectSweepKernelINS2_10policy_hubIjbiLb0ELNS0_10SelectImplE0EE10Policy1000EN6thrust24THRUST_300001_SM_1000_NS17counting_iteratorIjNS9_11use_defaultESB_SB_EENS9_18transform_iteratorI9NonZeroOpI13__nv_bfloat16EPKSF_SB_SB_EEPjSK_NS0_13ScanTileStateIiLb1EEENS0_8NullTypeESN_iNS2_19streaming_context_tIlLb1EEELS5_0EEEvT0_T1_T2_T3_T4_T5_T6_T7_iT8_NS1_7vsmem_tEE19static_temp_storage;
	add.s32 	%r1137, %r1136, %r1135;
	st.shared.u32 	[%r1137], %r85;
$L__BB36_201:
	setp.eq.s16 	%p383, %rs220, 0;
	@%p383 bra 	$L__BB36_203;
	sub.s32 	%r1138, %r151, %r157;
	shl.b32 	%r1139, %r1138, 2;
	mov.u32 	%r1140, _ZZN3cub18CUB_300001_SM_10006detail6select23DeviceSelectSweepKernelINS2_10policy_hubIjbiLb0ELNS0_10SelectImplE0EE10Policy1000EN6thrust24THRUST_300001_SM_1000_NS17counting_iteratorIjNS9_11use_defaultESB_SB_EENS9_18transform_iteratorI9NonZeroOpI13__nv_bfloat16EPKSF_SB_SB_EEPjSK_NS0_13ScanTileStateIiLb1EEENS0_8NullTypeESN_iNS2_19streaming_context_tIlLb1EEELS5_0EEEvT0_T1_T2_T3_T4_T5_T6_T7_iT8_NS1_7vsmem_tEE19static_temp_storage;
	add.s32 	%r1141, %r1140, %r1139;
	st.shared.u32 	[%r1141], %r86;
$L__BB36_203:
	setp.eq.s16 	%p384, %rs223, 0;
	@%p384 bra 	$L__BB36_205;
	sub.s32 	%r1142, %r152, %r157;
	shl.b32 	%r1143, %r1142, 2;
	mov.u32 	%r1144, _ZZN3cub18CUB_300001_SM_10006detail6select23DeviceSelectSweepKernelINS2_10policy_hubIjbiLb0ELNS0_10SelectImplE0EE10Policy1000EN6thrust24THRUST_300001_SM_1000_NS17counting_iteratorIjNS9_11use_defaultESB_SB_EENS9_18transform_iteratorI9NonZeroOpI13__nv_bfloat16EPKSF_SB_SB_EEPjSK_NS0_13ScanTileStateIiLb1EEENS0_8NullTypeESN_iNS2_19streaming_context_tIlLb1EEELS5_0EEEvT0_T1_T2_T3_T4_T5_T6_T7_iT8_NS1_7vsmem_tEE19static_temp_storage;
	add.s32 	%r1145, %r1144, %r1143;
	st.shared.u32 	[%r1145], %r87;
$L__BB36_205:
	setp.eq.s16 	%p385, %rs226, 0;
	@%p385 bra 	$L__BB36_207;
	sub.s32 	%r1146, %r153, %r157;
	shl.b32 	%r1147, %r1146, 2;
	mov.u32 	%r1148, _ZZN3cub18CUB_300001_SM_10006detail6select23DeviceSelectSweepKernelINS2_10policy_hubIjbiLb0ELNS0_10SelectImplE0EE10Policy1000EN6thrust24THRUST_300001_SM_1000_NS17counting_iteratorIjNS9_11use_defaultESB_SB_EENS9_18transform_iteratorI9NonZeroOpI13__nv_bfloat16EPKSF_SB_SB_EEPjSK_NS0_13ScanTileStateIiLb1EEENS0_8NullTypeESN_iNS2_19streaming_context_tIlLb1EEELS5_0EEEvT0_T1_T2_T3_T4_T5_T6_T7_iT8_NS1_7vsmem_tEE19static_temp_storage;
	add.s32 	%r1149, %r1148, %r1147;
	st.shared.u32 	[%r1149], %r88;
$L__BB36_207:
	setp.eq.s16 	%p386, %rs229, 0;
	@%p386 bra 	$L__BB36_209;
	sub.s32 	%r1150, %r154, %r157;
	shl.b32 	%r1151, %r1150, 2;
	mov.u32 	%r1152, _ZZN3cub18CUB_300001_SM_10006detail6select23DeviceSelectSweepKernelINS2_10policy_hubIjbiLb0ELNS0_10SelectImplE0EE10Policy1000EN6thrust24THRUST_300001_SM_1000_NS17counting_iteratorIjNS9_11use_defaultESB_SB_EENS9_18transform_iteratorI9NonZeroOpI13__nv_bfloat16EPKSF_SB_SB_EEPjSK_NS0_13ScanTileStateIiLb1EEENS0_8NullTypeESN_iNS2_19streaming_context_tIlLb1EEELS5_0EEEvT0_T1_T2_T3_T4_T5_T6_T7_iT8_NS1_7vsmem_tEE19static_temp_storage;
	add.s32 	%r1153, %r1152, %r1151;
	st.shared.u32 	[%r1153], %r89;
$L__BB36_209:
	setp.eq.s16 	%p387, %rs232, 0;
	@%p387 bra 	$L__BB36_211;
	sub.s32 	%r1154, %r155, %r157;
	shl.b32 	%r1155, %r1154, 2;
	mov.u32 	%r1156, _ZZN3cub18CUB_300001_SM_10006detail6select23DeviceSelectSweepKernelINS2_10policy_hubIjbiLb0ELNS0_10SelectImplE0EE10Policy1000EN6thrust24THRUST_300001_SM_1000_NS17counting_iteratorIjNS9_11use_defaultESB_SB_EENS9_18transform_iteratorI9NonZeroOpI13__nv_bfloat16EPKSF_SB_SB_EEPjSK_NS0_13ScanTileStateIiLb1EEENS0_8NullTypeESN_iNS2_19streaming_context_tIlLb1EEELS5_0EEEvT0_T1_T2_T3_T4_T5_T6_T7_iT8_NS1_7vsmem_tEE19static_temp_storage;
	add.s32 	%r1157, %r1156, %r1155;
	st.shared.u32 	[%r1157], %r90;
$L__BB36_211:
	bar.sync 	0;
	setp.ge.s32 	%p388, %r1471, %r156;
	@%p388 bra 	$L__BB36_517;
	ld.param.u8 	%rs32, [%rd54];
	ld.param.u64 	%rd506, [%rd54+24];
	cvta.to.global.u64 	%rd56, %rd506;
	not.b32 	%r1158, %r1471;
	add.s32 	%r158, %r156, %r1158;
	and.b32  	%r1159, %r158, 1536;
	setp.eq.s32 	%p389, %r1159, 1536;
	@%p389 bra 	$L__BB36_217;
	shr.u32 	%r1160, %r158, 9;
	add.s32 	%r1161, %r1160, 1;
	and.b32  	%r1162, %r1161, 3;
	add.s32 	%r1470, %r1471, %r157;
	shl.b32 	%r1163, %r1471, 2;
	mov.u32 	%r1164, _ZZN3cub18CUB_300001_SM_10006detail6select23DeviceSelectSweepKernelINS2_10policy_hubIjbiLb0ELNS0_10SelectImplE0EE10Policy1000EN6thrust24THRUST_300001_SM_1000_NS17counting_iteratorIjNS9_11use_defaultESB_SB_EENS9_18transform_iteratorI9NonZeroOpI13__nv_bfloat16EPKSF_SB_SB_EEPjSK_NS0_13ScanTileStateIiLb1EEENS0_8NullTypeESN_iNS2_19streaming_context_tIlLb1EEELS5_0EEEvT0_T1_T2_T3_T4_T5_T6_T7_iT8_NS1_7vsmem_tEE19static_temp_storage;
	add.s32 	%r1469, %r1164, %r1163;
	neg.s32 	%r1468, %r1162;
	shl.b32 	%r1165, %r1161, 9;
	and.b32  	%r1166, %r1165, 1536;
	add.s32 	%r1471, %r1471, %r1166;
$L__BB36_214:
	.pragma "nounroll";
	setp.ne.s16 	%p390, %rs32, 0;
	ld.shared.u32 	%r166, [%r1469];
	mov.b64 	%rd662, 0;
	@%p390 bra 	$L__BB36_216;
	ld.global.u64 	%rd662, [%rd56];
$L__BB36_216:
	cvt.s64.s32 	%rd508, %r1470;
	add.s64 	%rd509, %rd662, %rd508;
	shl.b64 	%rd510, %rd509, 2;
	add.s64 	%rd511, %rd2, %rd510;
	st.global.u32 	[%rd511], %r166;
	add.s32 	%r1470, %r1470, 512;
	add.s32 	%r1469, %r1469, 2048;
	add.s32 	%r1468, %r1468, 1;
	setp.ne.s32 	%p391, %r1468, 0;
	@%p391 bra 	$L__BB36_214;
$L__BB36_217:
	setp.lt.u32 	%p392, %r158, 1536;
	@%p392 bra 	$L__BB36_517;
	add.s32 	%r1473, %r1471, %r157;
	shl.b32 	%r1167, %r1471, 2;
	mov.u32 	%r1168, _ZZN3cub18CUB_300001_SM_10006detail6select23DeviceSelectSweepKernelINS2_10policy_hubIjbiLb0ELNS0_10SelectImplE0EE10Policy1000EN6thrust24THRUST_300001_SM_1000_NS17counting_iteratorIjNS9_11use_defaultESB_SB_EENS9_18transform_iteratorI9NonZeroOpI13__nv_bfloat16EPKSF_SB_SB_EEPjSK_NS0_13ScanTileStateIiLb1EEENS0_8NullTypeESN_iNS2_19streaming_context_tIlLb1EEELS5_0EEEvT0_T1_T2_T3_T4_T5_T6_T7_iT8_NS1_7vsmem_tEE19static_temp_storage;
	add.s32 	%r1169, %r1167, %r1168;
	add.s32 	%r1472, %r1169, 4096;
$L__BB36_219:
	setp.ne.s16 	%p393, %rs32, 0;
	cvt.s64.s32 	%rd59, %r1473;
	ld.shared.u32 	%r176, [%r1472+-4096];
	mov.b64 	%rd663, 0;
	@%p393 bra 	$L__BB36_221;
	ld.global.u64 	%rd663, [%rd56];
$L__BB36_221:
	setp.ne.s16 	%p394, %rs32, 0;
	add.s64 	%rd514, %rd663, %rd59;
	shl.b64 	%rd515, %rd514, 2;
	add.s64 	%rd516, %rd2, %rd515;
	st.global.u32 	[%rd516], %r176;
	ld.shared.u32 	%r177, [%r1472+-2048];
	mov.b64 	%rd664, 0;
	@%p394 bra 	$L__BB36_223;
	ld.global.u64 	%rd664, [%rd56];
$L__BB36_223:
	setp.ne.s16 	%p395, %rs32, 0;
	add.s64 	%rd518, %rd664, %rd59;
	shl.b64 	%rd519, %rd518, 2;
	add.s64 	%rd520, %rd2, %rd519;
	st.global.u32 	[%rd520+2048], %r177;
	ld.shared.u32 	%r178, [%r1472];
	mov.b64 	%rd665, 0;
	@%p395 bra 	$L__BB36_225;
	ld.global.u64 	%rd665, [%rd56];
$L__BB36_225:
	setp.ne.s16 	%p396, %rs32, 0;
	add.s64 	%rd522, %rd665, %rd59;
	shl.b64 	%rd523, %rd522, 2;
	add.s64 	%rd524, %rd2, %rd523;
	st.global.u32 	[%rd524+4096], %r178;
	ld.shared.u32 	%r179, [%r1472+2048];
	mov.b64 	%rd666, 0;
	@%p396 bra 	$L__BB36_227;
	ld.global.u64 	%rd666, [%rd56];
$L__BB36_227:
	cvt.u32.u64 	%r1170, %rd59;
	add.s64 	%rd525, %rd666, %rd59;
	shl.b64 	%rd526, %rd525, 2;
	add.s64 	%rd527, %rd2, %rd526;
	st.global.u32 	[%rd527+6144], %r179;
	add.s32 	%r1471, %r1471, 2048;
	add.s32 	%r1473, %r1170, 2048;
	add.s32 	%r1472, %r1472, 8192;
	setp.lt.s32 	%p397, %r1471, %r156;
	@%p397 bra 	$L__BB36_219;
	bra.uni 	$L__BB36_517;
$L__BB36_228:
	ld.param.u32 	%r1446, [_ZN3cub18CUB_300001_SM_10006detail6select23DeviceSelectSweepKernelINS2_10policy_hubIjbiLb0ELNS0_10SelectImplE0EE10Policy1000EN6thrust24THRUST_300001_SM_1000_NS17counting_iteratorIjNS9_11use_defaultESB_SB_EENS9_18transform_iteratorI9NonZeroOpI13__nv_bfloat16EPKSF_SB_SB_EEPjSK_NS0_13ScanTileStateIiLb1EEENS0_8NullTypeESN_iNS2_19streaming_context_tIlLb1EEELS5_0EEEvT0_T1_T2_T3_T4_T5_T6_T7_iT8_NS1_7vsmem_tE_param_7];
	sub.s32 	%r183, %r1446, %r3;
	setp.ne.s32 	%p2, %r1454, 0;
	@%p2 bra 	$L__BB36_361;
	ld.param.u8 	%rs113, [%rd1];
	setp.eq.s16 	%p158, %rs113, 0;
	ld.param.u64 	%rd308, [%rd1+16];
	cvt.u32.u64 	%r756, %rd308;
	selp.b32 	%r757, %r756, 0, %p158;
	mov.u32 	%r1491, %tid.x;
	mul.lo.s32 	%r758, %r1491, 14;
	add.s32 	%r759, %r1, %r3;
	add.s32 	%r760, %r759, %r757;
	setp.ge.s32 	%p159, %r758, %r183;
	add.s32 	%r185, %r760, %r758;
	or.b32  	%r186, %r758, 1;
	add.s32 	%r187, %r185, 1;
	add.s32 	%r188, %r758, 2;
	add.s32 	%r189, %r185, 2;
	add.s32 	%r190, %r758, 3;
	add.s32 	%r191, %r185, 3;
	add.s32 	%r192, %r758, 4;
	add.s32 	%r193, %r185, 4;
	add.s32 	%r194, %r758, 5;
	add.s32 	%r195, %r185, 5;
	add.s32 	%r196, %r758, 6;
	add.s32 	%r197, %r185, 6;
	add.s32 	%r198, %r758, 7;
	add.s32 	%r199, %r185, 7;
	add.s32 	%r200, %r758, 8;
	add.s32 	%r201, %r185, 8;
	add.s32 	%r202, %r758, 9;
	add.s32 	%r203, %r185, 9;
	add.s32 	%r204, %r758, 10;
	add.s32 	%r205, %r185, 10;
	add.s32 	%r206, %r758, 11;
	add.s32 	%r207, %r185, 11;
	add.s32 	%r208, %r758, 12;
	add.s32 	%r209, %r185, 12;
	add.s32 	%r210, %r758, 13;
	add.s32 	%r211, %r185, 13;
	bar.sync 	0;
	selp.b64 	%rd309, %rd308, 0, %p158;
	cvt.u64.u32 	%rd310, %r3;
	add.s64 	%rd311, %rd309, %rd310;
	cvt.u64.u32 	%rd312, %r758;
	add.s64 	%rd313, %rd311, %rd312;
	shl.b64 	%rd314, %rd313, 1;
	add.s64 	%rd96, %rd4, %rd314;
	mov.b32 	%r1475, 1;
	@%p159 bra 	$L__BB36_231;
	mov.b32 	%r761, 0;
	// begin inline asm
	cvt.rn.bf16.s32 %rs114, %r761;
	// end inline asm
	ld.global.u16 	%rs116, [%rd96];
	// begin inline asm
	{ .reg .pred __$temp3;
  setp.neu.bf16  __$temp3, %rs116, %rs114;
  selp.u16 %rs115, 1, 0, __$temp3;}
	// end inline asm
	setp.ne.s16 	%p160, %rs115, 0;
	selp.u32 	%r1475, 1, 0, %p160;
$L__BB36_231:
	setp.ge.s32 	%p161, %r186, %r183;
	mov.b32 	%r1476, 1;
	@%p161 bra 	$L__BB36_233;
	mov.b32 	%r763, 0;
	// begin inline asm
	cvt.rn.bf16.s32 %rs118, %r763;
	// end inline asm
	ld.global.u16 	%rs120, [%rd96+2];
	// begin inline asm
	{ .reg .pred __$temp3;
  setp.neu.bf16  __$temp3, %rs120, %rs118;
  selp.u16 %rs119, 1, 0, __$temp3;}
	// end inline asm
	setp.ne.s16 	%p162, %rs119, 0;
	selp.u32 	%r1476, 1, 0, %p162;
$L__BB36_233:
	setp.ge.s32 	%p163, %r188, %r183;
	mov.b32 	%r1477, 1;
	@%p163 bra 	$L__BB36_235;
	mov.b32 	%r765, 0;
	// begin inline asm
	cvt.rn.bf16.s32 %rs122, %r765;
	// end inline asm
	ld.global.u16 	%rs124, [%rd96+4];
	// begin inline asm
	{ .reg .pred __$temp3;
  setp.neu.bf16  __$temp3, %rs124, %rs122;
  selp.u16 %rs123, 1, 0, __$temp3;}
	// end inline asm
	setp.ne.s16 	%p164, %rs123, 0;
	selp.u32 	%r1477, 1, 0, %p164;
$L__BB36_235:
	setp.ge.s32 	%p165, %r190, %r183;
	mov.b32 	%r1478, 1;
	@%p165 bra 	$L__BB36_237;
	mov.b32 	%r767, 0;
	// begin inline asm
	cvt.rn.bf16.s32 %rs126, %r767;
	// end inline asm
	ld.global.u16 	%rs128, [%rd96+6];
	// begin inline asm
	{ .reg .pred __$temp3;
  setp.neu.bf16  __$temp3, %rs128, %rs126;
  selp.u16 %rs127, 1, 0, __$temp3;}
	// end inline asm
	setp.ne.s16 	%p166, %rs127, 0;
	selp.u32 	%r1478, 1, 0, %p166;
$L__BB36_237:
	setp.ge.s32 	%p167, %r192, %r183;
	mov.b32 	%r1479, 1;
	@%p167 bra 	$L__BB36_239;
	mov.b32 	%r769, 0;
	// begin inline asm
	cvt.rn.bf16.s32 %rs130, %r769;
	// end inline asm
	ld.global.u16 	%rs132, [%rd96+8];
	// begin inline asm
	{ .reg .pred __$temp3;
  setp.neu.bf16  __$temp3, %rs132, %rs130;
  selp.u16 %rs131, 1, 0, __$temp3;}
	// end inline asm
	setp.ne.s16 	%p168, %rs131, 0;
	selp.u32 	%r1479, 1, 0, %p168;
$L__BB36_239:
	setp.ge.s32 	%p169, %r194, %r183;
	mov.b32 	%r1480, 1;
	@%p169 bra 	$L__BB36_241;
	mov.b32 	%r771, 0;
	// begin inline asm
	cvt.rn.bf16.s32 %rs134, %r771;
	// end inline asm
	ld.global.u16 	%rs136, [%rd96+10];
	// begin inline asm
	{ .reg .pred __$temp3;
  setp.neu.bf16  __$temp3, %rs136, %rs134;
  selp.u16 %rs135, 1, 0, __$temp3;}
	// end inline asm
	setp.ne.s16 	%p170, %rs135, 0;
	selp.u32 	%r1480, 1, 0, %p170;
$L__BB36_241:
	setp.ge.s32 	%p171, %r196, %r183;
	mov.b32 	%r1481, 1;
	@%p171 bra 	$L__BB36_243;
	mov.b32 	%r773, 0;
	// begin inline asm
	cvt.rn.bf16.s32 %rs138, %r773;
	// end inline asm
	ld.global.u16 	%rs140, [%rd96+12];
	// begin inline asm
	{ .reg .pred __$temp3;
  setp.neu.bf16  __$temp3, %rs140, %rs138;
  selp.u16 %rs139, 1, 0, __$temp3;}
	// end inline asm
	setp.ne.s16 	%p172, %rs139, 0;
	selp.u32 	%r1481, 1, 0, %p172;
$L__BB36_243:
	setp.ge.s32 	%p173, %r198, %r183;
	mov.b32 	%r1482, 1;
	@%p173 bra 	$L__BB36_245;
	mov.b32 	%r775, 0;
	// begin inline asm
	cvt.rn.bf16.s32 %rs142, %r775;
	// end inline asm
	ld.global.u16 	%rs144, [%rd96+14];
	// begin inline asm
	{ .reg .pred __$temp3;
  setp.neu.bf16  __$temp3, %rs144, %rs142;
  selp.u16 %rs143, 1, 0, __$temp3;}
	// end inline asm
	setp.ne.s16 	%p174, %rs143, 0;
	selp.u32 	%r1482, 1, 0, %p174;
$L__BB36_245:
	setp.ge.s32 	%p175, %r200, %r183;
	mov.b32 	%r1483, 1;
	@%p175 bra 	$L__BB36_247;
	mov.b32 	%r777, 0;
	// begin inline asm
	cvt.rn.bf16.s32 %rs146, %r777;
	// end inline asm
	ld.global.u16 	%rs148, [%rd96+16];
	// begin inline asm
	{ .reg .pred __$temp3;
  setp.neu.bf16  __$temp3, %rs148, %rs146;
  selp.u16 %rs147, 1, 0, __$temp3;}
	// end inline asm
	setp.ne.s16 	%p176, %rs147, 0;
	selp.u32 	%r1483, 1, 0, %p176;
$L__BB36_247:
	setp.ge.s32 	%p177, %r202, %r183;
	mov.b32 	%r1484, 1;
	@%p177 bra 	$L__BB36_249;
	mov.b32 	%r779, 0;
	// begin inline asm
	cvt.rn.bf16.s32 %rs150, %r779;
	// end inline asm
	ld.global.u16 	%rs152, [%rd96+18];
	// begin inline asm
	{ .reg .pred __$temp3;
  setp.neu.bf16  __$temp3, %rs152, %rs150;
  selp.u16 %rs151, 1, 0, __$temp3;}
	// end inline asm
	setp.ne.s16 	%p178, %rs151, 0;
	selp.u32 	%r1484, 1, 0, %p178;
$L__BB36_249:
	setp.ge.s32 	%p179, %r204, %r183;
	mov.b32 	%r1485, 1;
	@%p179 bra 	$L__BB36_251;
	mov.b32 	%r781, 0;
	// begin inline asm
	cvt.rn.bf16.s32 %rs154, %r781;
	// end inline asm
	ld.global.u16 	%rs156, [%rd96+20];
	// begin inline asm
	{ .reg .pred __$temp3;
  setp.neu.bf16  __$temp3, %rs156, %rs154;
  selp.u16 %rs155, 1, 0, __$temp3;}
	// end inline asm
	setp.ne.s16 	%p180, %rs155, 0;
	selp.u32 	%r1485, 1, 0, %p180;
$L__BB36_251:
	setp.ge.s32 	%p181, %r206, %r183;
	mov.b32 	%r1486, 1;
	@%p181 bra 	$L__BB36_253;
	mov.b32 	%r783, 0;
	// begin inline asm
	cvt.rn.bf16.s32 %rs158, %r783;
	// end inline asm
	ld.global.u16 	%rs160, [%rd96+22];
	// begin inline asm
	{ .reg .pred __$temp3;
  setp.neu.bf16  __$temp3, %rs160, %rs158;
  selp.u16 %rs159, 1, 0, __$temp3;}
	// end inline asm
	setp.ne.s16 	%p182, %rs159, 0;
	selp.u32 	%r1486, 1, 0, %p182;
$L__BB36_253:
	setp.ge.s32 	%p183, %r208, %r183;
	mov.b32 	%r1487, 1;
	@%p183 bra 	$L__BB36_255;
	mov.b32 	%r785, 0;
	// begin inline asm
	cvt.rn.bf16.s32 %rs162, %r785;
	// end inline asm
	ld.global.u16 	%rs164, [%rd96+24];
	// begin inline asm
	{ .reg .pred __$temp3;
  setp.neu.bf16  __$temp3, %rs164, %rs162;
  selp.u16 %rs163, 1, 0, __$temp3;}
	// end inline asm
	setp.ne.s16 	%p184, %rs163, 0;
	selp.u32 	%r1487, 1, 0, %p184;
$L__BB36_255:
	setp.ge.s32 	%p185, %r210, %r183;
	mov.b32 	%r1488, 1;
	@%p185 bra 	$L__BB36_257;
	mov.b32 	%r787, 0;
	// begin inline asm
	cvt.rn.bf16.s32 %rs166, %r787;
	// end inline asm
	ld.global.u16 	%rs168, [%rd96+26];
	// begin inline asm
	{ .reg .pred __$temp3;
  setp.neu.bf16  __$temp3, %rs168, %rs166;
  selp.u16 %rs167, 1, 0, __$temp3;}
	// end inline asm
	setp.ne.s16 	%p186, %rs167, 0;
	selp.u32 	%r1488, 1, 0, %p186;
$L__BB36_257:
	bar.sync 	0;
	add.s32 	%r240, %r1476, %r1475;
	add.s32 	%r819, %r1477, %r240;
	add.s32 	%r820, %r1478, %r819;
	add.s32 	%r241, %r1479, %r820;
	add.s32 	%r242, %r1480, %r241;
	add.s32 	%r821, %r1481, %r242;
	add.s32 	%r822, %r1482, %r821;
	add.s32 	%r823, %r1483, %r822;
	add.s32 	%r824, %r1484, %r823;
	add.s32 	%r825, %r1485, %r824;
	add.s32 	%r826, %r1486, %r825;
	add.s32 	%r827, %r1487, %r826;
	add.s32 	%r793, %r1488, %r827;
	shr.u32 	%r244, %r1491, 5;
	// begin inline asm
	mov.u32 %r788, %laneid;
	// end inline asm
	mov.b32 	%r791, 1;
	mov.b32 	%r816, 0;
	mov.b32 	%r818, -1;
	// begin inline asm
	{  .reg .s32 r0;  .reg .pred p;  shfl.sync.up.b32 r0|p, %r793, %r791, %r816, %r818;  @p add.s32 r0, r0, %r793;  mov.s32 %r789, r0;}
	// end inline asm
	mov.b32 	%r797, 2;
	// begin inline asm
	{  .reg .s32 r0;  .reg .pred p;  shfl.sync.up.b32 r0|p, %r789, %r797, %r816, %r818;  @p add.s32 r0, r0, %r789;  mov.s32 %r795, r0;}
	// end inline asm
	mov.b32 	%r803, 4;
	// begin inline asm
	{  .reg .s32 r0;  .reg .pred p;  shfl.sync.up.b32 r0|p, %r795, %r803, %r816, %r818;  @p add.s32 r0, r0, %r795;  mov.s32 %r801, r0;}
	// end inline asm
	mov.b32 	%r809, 8;
	// begin inline asm
	{  .reg .s32 r0;  .reg .pred p;  shfl.sync.up.b32 r0|p, %r801, %r809, %r816, %r818;  @p add.s32 r0, r0, %r801;  mov.s32 %r807, r0;}
	// end inline asm
	mov.b32 	%r815, 16;
	// begin inline asm
	{  .reg .s32 r0;  .reg .pred p;  shfl.sync.up.b32 r0|p, %r807, %r815, %r816, %r818;  @p add.s32 r0, r0, %r807;  mov.s32 %r813, r0;}
	// end inline asm
	setp.ne.s32 	%p187, %r788, 31;
	@%p187 bra 	$L__BB36_259;
	shl.b32 	%r828, %r244, 2;
	mov.u32 	%r829, _ZZN3cub18CUB_300001_SM_10006detail6select23DeviceSelectSweepKernelINS2_10policy_hubIjbiLb0ELNS0_10SelectImplE0EE10Policy1000EN6thrust24THRUST_300001_SM_1000_NS17counting_iteratorIjNS9_11use_defaultESB_SB_EENS9_18transform_iteratorI9NonZeroOpI13__nv_bfloat16EPKSF_SB_SB_EEPjSK_NS0_13ScanTileStateIiLb1EEENS0_8NullTypeESN_iNS2_19streaming_context_tIlLb1EEELS5_0EEEvT0_T1_T2_T3_T4_T5_T6_T7_iT8_NS1_7vsmem_tEE19static_temp_storage;
	add.s32 	%r830, %r829, %r828;
	st.shared.u32 	[%r830], %r813;
$L__BB36_259:
	bar.sync 	0;
	ld.shared.v4.u32 	{%r247, %r248, %r249, %r250}, [_ZZN3cub18CUB_300001_SM_10006detail6select23DeviceSelectSweepKernelINS2_10policy_hubIjbiLb0ELNS0_10SelectImplE0EE10Policy1000EN6thrust24THRUST_300001_SM_1000_NS17counting_iteratorIjNS9_11use_defaultESB_SB_EENS9_18transform_iteratorI9NonZeroOpI13__nv_bfloat16EPKSF_SB_SB_EEPjSK_NS0_13ScanTileStateIiLb1EEENS0_8NullTypeESN_iNS2_19streaming_context_tIlLb1EEELS5_0EEEvT0_T1_T2_T3_T4_T5_T6_T7_iT8_NS1_7vsmem_tEE19static_temp_storage];
	shr.u32 	%r831, %r1491, 5;
	add.s32 	%r832, %r248, %r247;
	setp.eq.s32 	%p188, %r831, 2;
	selp.b32 	%r833, %r832, %r247, %p188;
	add.s32 	%r834, %r832, %r249;
	setp.eq.s32 	%p189, %r831, 3;
	selp.b32 	%r835, %r834, %r833, %p189;
	add.s32 	%r836, %r834, %r250;
	setp.eq.s32 	%p190, %r831, 4;
	selp.b32 	%r837, %r836, %r835, %p190;
	ld.shared.v4.u32 	{%r251, %r252, %r253, %r254}, [_ZZN3cub18CUB_300001_SM_10006detail6select23DeviceSelectSweepKernelINS2_10policy_hubIjbiLb0ELNS0_10SelectImplE0EE10Policy1000EN6thrust24THRUST_300001_SM_1000_NS17counting_iteratorIjNS9_11use_defaultESB_SB_EENS9_18transform_iteratorI9NonZeroOpI13__nv_bfloat16EPKSF_SB_SB_EEPjSK_NS0_13ScanTileStateIiLb1EEENS0_8NullTypeESN_iNS2_19streaming_context_tIlLb1EEELS5_0EEEvT0_T1_T2_T3_T4_T5_T6_T7_iT8_NS1_7vsmem_tEE19static_temp_storage+16];
	add.s32 	%r838, %r836, %r251;
	setp.eq.s32 	%p191, %r831, 5;
	selp.b32 	%r839, %r838, %r837, %p191;
	add.s32 	%r840, %r838, %r252;
	setp.eq.s32 	%p192, %r831, 6;
	selp.b32 	%r841, %r840, %r839, %p192;
	add.s32 	%r842, %r840, %r253;
	setp.eq.s32 	%p193, %r831, 7;
	selp.b32 	%r843, %r842, %r841, %p193;
	add.s32 	%r844, %r842, %r254;
	setp.eq.s32 	%p194, %r831, 8;
	selp.b32 	%r845, %r844, %r843, %p194;
	ld.shared.v4.u32 	{%r255, %r256, %r257, %r258}, [_ZZN3cub18CUB_300001_SM_10006detail6select23DeviceSelectSweepKernelINS2_10policy_hubIjbiLb0ELNS0_10SelectImplE0EE10Policy1000EN6thrust24THRUST_300001_SM_1000_NS17counting_iteratorIjNS9_11use_defaultESB_SB_EENS9_18transform_iteratorI9NonZeroOpI13__nv_bfloat16EPKSF_SB_SB_EEPjSK_NS0_13ScanTileStateIiLb1EEENS0_8NullTypeESN_iNS2_19streaming_context_tIlLb1EEELS5_0EEEvT0_T1_T2_T3_T4_T5_T6_T7_iT8_NS1_7vsmem_tEE19static_temp_storage+32];
	add.s32 	%r846, %r844, %r255;
	setp.eq.s32 	%p195, %r831, 9;
	selp.b32 	%r847, %r846, %r845, %p195;
	add.s32 	%r848, %r846, %r256;
	setp.eq.s32 	%p196, %r831, 10;
	selp.b32 	%r849, %r848, %r847, %p196;
	add.s32 	%r850, %r848, %r257;
	setp.eq.s32 	%p197, %r831, 11;
	selp.b32 	%r851, %r850, %r849, %p197;
	add.s32 	%r852, %r850, %r258;
	setp.eq.s32 	%p198, %r831, 12;
	selp.b32 	%r853, %r852, %r851, %p198;
	ld.shared.v4.u32 	{%r259, %r260, %r261, %r262}, [_ZZN3cub18CUB_300001_SM_10006detail6select23DeviceSelectSweepKernelINS2_10policy_hubIjbiLb0ELNS0_10SelectImplE0EE10Policy1000EN6thrust24THRUST_300001_SM_1000_NS17counting_iteratorIjNS9_11use_defaultESB_SB_EENS9_18transform_iteratorI9NonZeroOpI13__nv_bfloat16EPKSF_SB_SB_EEPjSK_NS0_13ScanTileStateIiLb1EEENS0_8NullTypeESN_iNS2_19streaming_context_tIlLb1EEELS5_0EEEvT0_T1_T2_T3_T4_T5_T6_T7_iT8_NS1_7vsmem_tEE19static_temp_storage+48];
	add.s32 	%r854, %r852, %r259;
	setp.eq.s32 	%p199, %r831, 13;
	selp.b32 	%r855, %r854, %r853, %p199;
	add.s32 	%r856, %r854, %r260;
	setp.eq.s32 	%p200, %r831, 14;
	selp.b32 	%r857, %r856, %r855, %p200;
	add.s32 	%r858, %r856, %r261;
	setp.eq.s32 	%p201, %r831, 15;
	selp.b32 	%r859, %r858, %r857, %p201;
	setp.lt.u32 	%p202, %r1491, 32;
	selp.b32 	%r860, 0, %r859, %p202;
	setp.eq.s32 	%p203, %r788, 0;
	sub.s32 	%r861, %r813, %r793;
	selp.b32 	%r862, 0, %r861, %p203;
	add.s32 	%r263, %r860, %r862;
	add.s32 	%r264, %r263, %r1475;
	add.s32 	%r265, %r240, %r263;
	add.s32 	%r266, %r265, %r1477;
	add.s32 	%r267, %r266, %r1478;
	add.s32 	%r268, %r241, %r263;
	add.s32 	%r269, %r242, %r263;
	add.s32 	%r270, %r269, %r1481;
	add.s32 	%r271, %r270, %r1482;
	add.s32 	%r272, %r271, %r1483;
	add.s32 	%r273, %r272, %r1484;
	add.s32 	%r274, %r273, %r1485;
	add.s32 	%r275, %r274, %r1486;
	add.s32 	%r276, %r275, %r1487;
	add.s32 	%r863, %r183, %r262;
	add.s32 	%r864, %r863, %r858;
	add.s32 	%r1529, %r864, -7168;
	setp.gt.s32 	%p204, %r1529, 512;
	@%p204 bra 	$L__BB36_316;
	mov.u64 	%rd315, %rd194;
	ld.param.u8 	%rs33, [%rd315];
	ld.param.u64 	%rd316, [%rd315+24];
	cvta.to.global.u64 	%rd97, %rd316;
	setp.ne.s32 	%p205, %r1475, 0;
	setp.lt.s32 	%p206, %r263, %r1529;
	and.pred  	%p207, %p205, %p206;
	@%p207 bra 	$L__BB36_261;
	bra.uni 	$L__BB36_264;
$L__BB36_261:
	setp.ne.s16 	%p208, %rs33, 0;
	mov.b64 	%rd688, 0;
	@%p208 bra 	$L__BB36_263;
	ld.global.u64 	%rd688, [%rd97];
$L__BB36_263:
	cvt.s64.s32 	%rd318, %r263;
	add.s64 	%rd319, %rd688, %rd318;
	shl.b64 	%rd320, %rd319, 2;
	add.s64 	%rd321, %rd2, %rd320;
	st.global.u32 	[%rd321], %r185;
$L__BB36_264:
	setp.eq.s32 	%p209, %r1476, 0;
	setp.ge.s32 	%p210, %r264, %r1529;
	or.pred  	%p211, %p209, %p210;
	@%p211 bra 	$L__BB36_268;
	setp.ne.s16 	%p212, %rs33, 0;
	mov.b64 	%rd689, 0;
	@%p212 bra 	$L__BB36_267;
	ld.global.u64 	%rd689, [%rd97];
$L__BB36_267:
	cvt.s64.s32 	%rd323, %r264;
	add.s64 	%rd324, %rd689, %rd323;
	shl.b64 	%rd325, %rd324, 2;
	add.s64 	%rd326, %rd2, %rd325;
	st.global.u32 	[%rd326], %r187;
$L__BB36_268:
	setp.eq.s32 	%p213, %r1477, 0;
	setp.ge.s32 	%p214, %r265, %r1529;
	or.pred  	%p215, %p213, %p214;
	@%p215 bra 	$L__BB36_272;
	setp.ne.s16 	%p216, %rs33, 0;
	mov.b64 	%rd690, 0;
	@%p216 bra 	$L__BB36_271;
	ld.global.u64 	%rd690, [%rd97];
$L__BB36_271:
	cvt.s64.s32 	%rd328, %r265;
	add.s64 	%rd329, %rd690, %rd328;
	shl.b64 	%rd330, %rd329, 2;
	add.s64 	%rd331, %rd2, %rd330;
	st.global.u32 	[%rd331], %r189;
$L__BB36_272:
	setp.eq.s32 	%p217, %r1478, 0;
	setp.ge.s32 	%p218, %r266, %r1529;
	or.pred  	%p219, %p217, %p218;
	@%p219 bra 	$L__BB36_276;
	setp.ne.s16 	%p220, %rs33, 0;
	mov.b64 	%rd691, 0;
	@%p220 bra 	$L__BB36_275;
	ld.global.u64 	%rd691, [%rd97];
$L__BB36_275:
	cvt.s64.s32 	%rd333, %r266;
	add.s64 	%rd334, %rd691, %rd333;
	shl.b64 	%rd335, %rd334, 2;
	add.s64 	%rd336, %rd2, %rd335;
	st.global.u32 	[%rd336], %r191;
$L__BB36_276:
	setp.eq.s32 	%p221, %r1479, 0;
	setp.ge.s32 	%p222, %r267, %r1529;
	or.pred  	%p223, %p221, %p222;
	@%p223 bra 	$L__BB36_280;
	setp.ne.s16 	%p224, %rs33, 0;
	mov.b64 	%rd692, 0;
	@%p224 bra 	$L__BB36_279;
	ld.global.u64 	%rd692, [%rd97];
$L__BB36_279:
	cvt.s64.s32 	%rd338, %r267;
	add.s64 	%rd339, %rd692, %rd338;
	shl.b64 	%rd340, %rd339, 2;
	add.s64 	%rd341, %rd2, %rd340;
	st.global.u32 	[%rd341], %r193;
$L__BB36_280:
	setp.eq.s32 	%p225, %r1480, 0;
	setp.ge.s32 	%p226, %r268, %r1529;
	or.pred  	%p227, %p225, %p226;
	@%p227 bra 	$L__BB36_284;
	setp.ne.s16 	%p228, %rs33, 0;
	mov.b64 	%rd693, 0;
	@%p228 bra 	$L__BB36_283;
	ld.global.u64 	%rd693, [%rd97];
$L__BB36_283:
	cvt.s64.s32 	%rd343, %r268;
	add.s64 	%rd344, %rd693, %rd343;
	shl.b64 	%rd345, %rd344, 2;
	add.s64 	%rd346, %rd2, %rd345;
	st.global.u32 	[%rd346], %r195;
$L__BB36_284:
	setp.eq.s32 	%p229, %r1481, 0;
	setp.ge.s32 	%p230, %r269, %r1529;
	or.pred  	%p231, %p229, %p230;
	@%p231 bra 	$L__BB36_288;
	setp.ne.s16 	%p232, %rs33, 0;
	mov.b64 	%rd694, 0;
	@%p232 bra 	$L__BB36_287;
	ld.global.u64 	%rd694, [%rd97];
$L__BB36_287:
	cvt.s64.s32 	%rd348, %r269;
	add.s64 	%rd349, %rd694, %rd348;
	shl.b64 	%rd350, %rd349, 2;
	add.s64 	%rd351, %rd2, %rd350;
	st.global.u32 	[%rd351], %r197;
$L__BB36_288:
	setp.eq.s32 	%p233, %r1482, 0;
	setp.ge.s32 	%p234, %r270, %r1529;
	or.pred  	%p235, %p233, %p234;
	@%p235 bra 	$L__BB36_292;
	setp.ne.s16 	%p236, %rs33, 0;
	mov.b64 	%rd695, 0;
	@%p236 bra 	$L__BB36_291;
	ld.global.u64 	%rd695, [%rd97];
$L__BB36_291:
	cvt.s64.s32 	%rd353, %r270;
	add.s64 	%rd354, %rd695, %rd353;
	shl.b64 	%rd355, %rd354, 2;
	add.s64 	%rd356, %rd2, %rd355;
	st.global.u32 	[%rd356], %r199;
$L__BB36_292:
	setp.eq.s32 	%p237, %r1483, 0;
	setp.ge.s32 	%p238, %r271, %r1529;
	or.pred  	%p239, %p237, %p238;
	@%p239 bra 	$L__BB36_296;
	setp.ne.s16 	%p240, %rs33, 0;
	mov.b64 	%rd696, 0;
	@%p240 bra 	$L__BB36_295;
	ld.global.u64 	%rd696, [%rd97];
$L__BB36_295:
	cvt.s64.s32 	%rd358, %r271;
	add.s64 	%rd359, %rd696, %rd358;
	shl.b64 	%rd360, %rd359, 2;
	add.s64 	%rd361, %rd2, %rd360;
	st.global.u32 	[%rd361], %r201;
$L__BB36_296:
	setp.eq.s32 	%p241, %r1484, 0;
	setp.ge.s32 	%p242, %r272, %r1529;
	or.pred  	%p243, %p241, %p242;
	@%p243 bra 	$L__BB36_300;
	setp.ne.s16 	%p244, %rs33, 0;
	mov.b64 	%rd697, 0;
	@%p244 bra 	$L__BB36_299;
	ld.global.u64 	%rd697, [%rd97];
$L__BB36_299:
	cvt.s64.s32 	%rd363, %r272;
	add.s64 	%rd364, %rd697, %rd363;
	shl.b64 	%rd365, %rd364, 2;
	add.s64 	%rd366, %rd2, %rd365;
	st.global.u32 	[%rd366], %r203;
$L__BB36_300:
	setp.eq.s32 	%p245, %r1485, 0;
	setp.ge.s32 	%p246, %r273, %r1529;
	or.pred  	%p247, %p245, %p246;
	@%p247 bra 	$L__BB36_304;
	setp.ne.s16 	%p248, %rs33, 0;
	mov.b64 	%rd698, 0;
	@%p248 bra 	$L__BB36_303;
	ld.global.u64 	%rd698, [%rd97];
$L__BB36_303:
	cvt.s64.s32 	%rd368, %r273;
	add.s64 	%rd369, %rd698, %rd368;
	shl.b64 	%rd370, %rd369, 2;
	add.s64 	%rd371, %rd2, %rd370;
	st.global.u32 	[%rd371], %r205;
$L__BB36_304:
	setp.eq.s32 	%p249, %r1486, 0;
	setp.ge.s32 	%p250, %r274, %r1529;
	or.pred  	%p251, %p249, %p250;
	@%p251 bra 	$L__BB36_308;
	setp.ne.s16 	%p252, %rs33, 0;
	mov.b64 	%rd699, 0;
	@%p252 bra 	$L__BB36_307;
	ld.global.u64 	%rd699, [%rd97];
$L__BB36_307:
	cvt.s64.s32 	%rd373, %r274;
	add.s64 	%rd374, %rd699, %rd373;
	shl.b64 	%rd375, %rd374, 2;
	add.s64 	%rd376, %rd2, %rd375;
	st.global.u32 	[%rd376], %r207;
$L__BB36_308:
	setp.eq.s32 	%p253, %r1487, 0;
	setp.ge.s32 	%p254, %r275, %r1529;
	or.pred  	%p255, %p253, %p254;
	@%p255 bra 	$L__BB36_312;
	setp.ne.s16 	%p256, %rs33, 0;
	mov.b64 	%rd700, 0;
	@%p256 bra 	$L__BB36_311;
	ld.global.u64 	%rd700, [%rd97];
$L__BB36_311:
	cvt.s64.s32 	%rd378, %r275;
	add.s64 	%rd379, %rd700, %rd378;
	shl.b64 	%rd380, %rd379, 2;
	add.s64 	%rd381, %rd2, %rd380;
	st.global.u32 	[%rd381], %r209;
$L__BB36_312:
	setp.eq.s32 	%p257, %r1488, 0;
	setp.ge.s32 	%p258, %r276, %r1529;
	or.pred  	%p259, %p257, %p258;
	@%p259 bra 	$L__BB36_509;
	setp.ne.s16 	%p260, %rs33, 0;
	mov.b64 	%rd701, 0;
	@%p260 bra 	$L__BB36_315;
	ld.global.u64 	%rd701, [%rd97];
$L__BB36_315:
	cvt.s64.s32 	%rd383, %r276;
	add.s64 	%rd384, %rd701, %rd383;
	shl.b64 	%rd385, %rd384, 2;
	add.s64 	%rd386, %rd2, %rd385;
	st.global.u32 	[%rd386], %r211;
	bra.uni 	$L__BB36_509;
$L__BB36_316:
	bar.sync 	0;
	setp.eq.s32 	%p261, %r1475, 0;
	@%p261 bra 	$L__BB36_318;
	shl.b32 	%r865, %r263, 2;
	mov.u32 	%r866, _ZZN3cub18CUB_300001_SM_10006detail6select23DeviceSelectSweepKernelINS2_10policy_hubIjbiLb0ELNS0_10SelectImplE0EE10Policy1000EN6thrust24THRUST_300001_SM_1000_NS17counting_iteratorIjNS9_11use_defaultESB_SB_EENS9_18transform_iteratorI9NonZeroOpI13__nv_bfloat16EPKSF_SB_SB_EEPjSK_NS0_13ScanTileStateIiLb1EEENS0_8NullTypeESN_iNS2_19streaming_context_tIlLb1EEELS5_0EEEvT0_T1_T2_T3_T4_T5_T6_T7_iT8_NS1_7vsmem_tEE19static_temp_storage;
	add.s32 	%r867, %r866, %r865;
	st.shared.u32 	[%r867], %r185;
$L__BB36_318:
	setp.eq.s32 	%p262, %r1476, 0;
	@%p262 bra 	$L__BB36_320;
	shl.b32 	%r868, %r264, 2;
	mov.u32 	%r869, _ZZN3cub18CUB_300001_SM_10006detail6select23DeviceSelectSweepKernelINS2_10policy_hubIjbiLb0ELNS0_10SelectImplE0EE10Policy1000EN6thrust24THRUST_300001_SM_1000_NS17counting_iteratorIjNS9_11use_defaultESB_SB_EENS9_18transform_iteratorI9NonZeroOpI13__nv_bfloat16EPKSF_SB_SB_EEPjSK_NS0_13ScanTileStateIiLb1EEENS0_8NullTypeESN_iNS2_19streaming_context_tIlLb1EEELS5_0EEEvT0_T1_T2_T3_T4_T5_T6_T7_iT8_NS1_7vsmem_tEE19static_temp_storage;
	add.s32 	%r870, %r869, %r868;
	st.shared.u32 	[%r870], %r187;
$L__BB36_320:
	setp.eq.s32 	%p263, %r1477, 0;
	@%p263 bra 	$L__BB36_322;
	shl.b32 	%r871, %r265, 2;
	mov.u32 	%r872, _ZZN3cub18CUB_300001_SM_10006detail6select23DeviceSelectSweepKernelINS2_10policy_hubIjbiLb0ELNS0_10SelectImplE0EE10Policy1000EN6thrust24THRUST_300001_SM_1000_NS17counting_iteratorIjNS9_11use_defaultESB_SB_EENS9_18transform_iteratorI9NonZeroOpI13__nv_bfloat16EPKSF_SB_SB_EEPjSK_NS0_13ScanTileStateIiLb1EEENS0_8NullTypeESN_iNS2_19streaming_context_tIlLb1EEELS5_0EEEvT0_T1_T2_T3_T4_T5_T6_T7_iT8_NS1_7vsmem_tEE19static_temp_storage;
	add.s32 	%r873, %r872, %r871;
	st.shared.u32 	[%r873], %r189;
$L__BB36_322:
	setp.eq.s32 	%p264, %r1478, 0;
	@%p264 bra 	$L__BB36_324;
	shl.b32 	%r874, %r266, 2;
	mov.u32 	%r875, _ZZN3cub18CUB_300001_SM_10006detail6select23DeviceSelectSweepKernelINS2_10policy_hubIjbiLb0ELNS0_10SelectImplE0EE10Policy1000EN6thrust24THRUST_300001_SM_1000_NS17counting_iteratorIjNS9_11use_defaultESB_SB_EENS9_18transform_iteratorI9NonZeroOpI13__nv_bfloat16EPKSF_SB_SB_EEPjSK_NS0_13ScanTileStateIiLb1EEENS0_8NullTypeESN_iNS2_19streaming_context_tIlLb1EEELS5_0EEEvT0_T1_T2_T3_T4_T5_T6_T7_iT8_NS1_7vsmem_tEE19static_temp_storage;
	add.s32 	%r876, %r875, %r874;
	st.shared.u32 	[%r876], %r191;
$L__BB36_324:
	setp.eq.s32 	%p265, %r1479, 0;
	@%p265 bra 	$L__BB36_326;
	shl.b32 	%r877, %r267, 2;
	mov.u32 	%r878, _ZZN3cub18CUB_300001_SM_10006detail6select23DeviceSelectSweepKernelINS2_10policy_hubIjbiLb0ELNS0_10SelectImplE0EE10Policy1000EN6thrust24THRUST_300001_SM_1000_NS17counting_iteratorIjNS9_11use_defaultESB_SB_EENS9_18transform_iteratorI9NonZeroOpI13__nv_bfloat16EPKSF_SB_SB_EEPjSK_NS0_13ScanTileStateIiLb1EEENS0_8NullTypeESN_iNS2_19streaming_context_tIlLb1EEELS5_0EEEvT0_T1_T2_T3_T4_T5_T6_T7_iT8_NS1_7vsmem_tEE19static_temp_storage;
	add.s32 	%r879, %r878, %r877;
	st.shared.u32 	[%r879], %r193;
$L__BB36_326:
	setp.eq.s32 	%p266, %r1480, 0;
	@%p266 bra 	$L__BB36_328;
	shl.b32 	%r880, %r268, 2;
	mov.u32 	%r881, _ZZN3cub18CUB_300001_SM_10006detail6select23DeviceSelectSweepKernelINS2_10policy_hubIjbiLb0ELNS0_10SelectImplE0EE10Policy1000EN6thrust24THRUST_300001_SM_1000_NS17counting_iteratorIjNS9_11use_defaultESB_SB_EENS9_18transform_iteratorI9NonZeroOpI13__nv_bfloat16EPKSF_SB_SB_EEPjSK_NS0_13ScanTileStateIiLb1EEENS0_8NullTypeESN_iNS2_19streaming_context_tIlLb1EEELS5_0EEEvT0_T1_T2_T3_T4_T5_T6_T7_iT8_NS1_7vsmem_tEE19static_temp_storage;
	add.s32 	%r882, %r881, %r880;
	st.shared.u32 	[%r882], %r195;
$L__BB36_328:
	setp.eq.s32 	%p267, %r1481, 0;
	@%p267 bra 	$L__BB36_330;
	shl.b32 	%r883, %r269, 2;
	mov.u32 	%r884, _ZZN3cub18CUB_300001_SM_10006detail6select23DeviceSelectSweepKernelINS2_10policy_hubIjbiLb0ELNS0_10SelectImplE0EE10Policy1000EN6thrust24THRUST_300001_SM_1000_NS17counting_iteratorIjNS9_11use_defaultESB_SB_EENS9_18transform_iteratorI9NonZeroOpI13__nv_bfloat16EPKSF_SB_SB_EEPjSK_NS0_13ScanTileStateIiLb1EEENS0_8NullTypeESN_iNS2_19streaming_context_tIlLb1EEELS5_0EEEvT0_T1_T2_T3_T4_T5_T6_T7_iT8_NS1_7vsmem_tEE19static_temp_storage;
	add.s32 	%r885, %r884, %r883;
	st.shared.u32 	[%r885], %r197;
$L__BB36_330:
	setp.eq.s32 	%p268, %r1482, 0;
	@%p268 bra 	$L__BB36_332;
	shl.b32 	%r886, %r270, 2;
	mov.u32 	%r887, _ZZN3cub18CUB_300001_SM_10006detail6select23DeviceSelectSweepKernelINS2_10policy_hubIjbiLb0ELNS0_10SelectImplE0EE10Policy1000EN6thrust24THRUST_300001_SM_1000_NS17counting_iteratorIjNS9_11use_defaultESB_SB_EENS9_18transform_iteratorI9NonZeroOpI13__nv_bfloat16EPKSF_SB_SB_EEPjSK_NS0_13ScanTileStateIiLb1EEENS0_8NullTypeESN_iNS2_19streaming_context_tIlLb1EEELS5_0EEEvT0_T1_T2_T3_T4_T5_T6_T7_iT8_NS1_7vsmem_tEE19static_temp_storage;
	add.s32 	%r888, %r887, %r886;
	st.shared.u32 	[%r888], %r199;
$L__BB36_332:
	setp.eq.s32 	%p269, %r1483, 0;
	@%p269 bra 	$L__BB36_334;
	shl.b32 	%r889, %r271, 2;
	mov.u32 	%r890, _ZZN3cub18CUB_300001_SM_10006detail6select23DeviceSelectSweepKernelINS2_10policy_hubIjbiLb0ELNS0_10SelectImplE0EE10Policy1000EN6thrust24THRUST_300001_SM_1000_NS17counting_iteratorIjNS9_11use_defaultESB_SB_EENS9_18transform_iteratorI9NonZeroOpI13__nv_bfloat16EPKSF_SB_SB_EEPjSK_NS0_13ScanTileStateIiLb1EEENS0_8NullTypeESN_iNS2_19streaming_context_tIlLb1EEELS5_0EEEvT0_T1_T2_T3_T4_T5_T6_T7_iT8_NS1_7vsmem_tEE19static_temp_storage;
	add.s32 	%r891, %r890, %r889;
	st.shared.u32 	[%r891], %r201;
$L__BB36_334:
	setp.eq.s32 	%p270, %r1484, 0;
	@%p270 bra 	$L__BB36_336;
	shl.b32 	%r892, %r272, 2;
	mov.u32 	%r893, _ZZN3cub18CUB_300001_SM_10006detail6select23DeviceSelectSweepKernelINS2_10policy_hubIjbiLb0ELNS0_10SelectImplE0EE10Policy1000EN6thrust24THRUST_300001_SM_1000_NS17counting_iteratorIjNS9_11use_defaultESB_SB_EENS9_18transform_iteratorI9NonZeroOpI13__nv_bfloat16EPKSF_SB_SB_EEPjSK_NS0_13ScanTileStateIiLb1EEENS0_8NullTypeESN_iNS2_19streaming_context_tIlLb1EEELS5_0EEEvT0_T1_T2_T3_T4_T5_T6_T7_iT8_NS1_7vsmem_tEE19static_temp_storage;
	add.s32 	%r894, %r893, %r892;
	st.shared.u32 	[%r894], %r203;
$L__BB36_336:
	setp.eq.s32 	%p271, %r1485, 0;
	@%p271 bra 	$L__BB36_338;
	shl.b32 	%r895, %r273, 2;
	mov.u32 	%r896, _ZZN3cub18CUB_300001_SM_10006detail6select23DeviceSelectSweepKernelINS2_10policy_hubIjbiLb0ELNS0_10SelectImplE0EE10Policy1000EN6thrust24THRUST_300001_SM_1000_NS17counting_iteratorIjNS9_11use_defaultESB_SB_EENS9_18transform_iteratorI9NonZeroOpI13__nv_bfloat16EPKSF_SB_SB_EEPjSK_NS0_13ScanTileStateIiLb1EEENS0_8NullTypeESN_iNS2_19streaming_context_tIlLb1EEELS5_0EEEvT0_T1_T2_T3_T4_T5_T6_T7_iT8_NS1_7vsmem_tEE19static_temp_storage;
	add.s32 	%r897, %r896, %r895;
	st.shared.u32 	[%r897], %r205;
$L__BB36_338:
	setp.eq.s32 	%p272, %r1486, 0;
	@%p272 bra 	$L__BB36_340;
	shl.b32 	%r898, %r274, 2;
	mov.u32 	%r899, _ZZN3cub18CUB_300001_SM_10006detail6select23DeviceSelectSweepKernelINS2_10policy_hubIjbiLb0ELNS0_10SelectImplE0EE10Policy1000EN6thrust24THRUST_300001_SM_1000_NS17counting_iteratorIjNS9_11use_defaultESB_SB_EENS9_18transform_iteratorI9NonZeroOpI13__nv_bfloat16EPKSF_SB_SB_EEPjSK_NS0_13ScanTileStateIiLb1EEENS0_8NullTypeESN_iNS2_19streaming_context_tIlLb1EEELS5_0EEEvT0_T1_T2_T3_T4_T5_T6_T7_iT8_NS1_7vsmem_tEE19static_temp_storage;
	add.s32 	%r900, %r899, %r898;
	st.shared.u32 	[%r900], %r207;
$L__BB36_340:
	setp.eq.s32 	%p273, %r1487, 0;
	@%p273 bra 	$L__BB36_342;
	shl.b32 	%r901, %r275, 2;
	mov.u32 	%r902, _ZZN3cub18CUB_300001_SM_10006detail6select23DeviceSelectSweepKernelINS2_10policy_hubIjbiLb0ELNS0_10SelectImplE0EE10Policy1000EN6thrust24THRUST_300001_SM_1000_NS17counting_iteratorIjNS9_11use_defaultESB_SB_EENS9_18transform_iteratorI9NonZeroOpI13__nv_bfloat16EPKSF_SB_SB_EEPjSK_NS0_13ScanTileStateIiLb1EEENS0_8NullTypeESN_iNS2_19streaming_context_tIlLb1EEELS5_0EEEvT0_T1_T2_T3_T4_T5_T6_T7_iT8_NS1_7vsmem_tEE19static_temp_storage;
	add.s32 	%r903, %r902, %r901;
	st.shared.u32 	[%r903], %r209;
$L__BB36_342:
	setp.eq.s32 	%p274, %r1488, 0;
	@%p274 bra 	$L__BB36_344;
	shl.b32 	%r904, %r276, 2;
	mov.u32 	%r905, _ZZN3cub18CUB_300001_SM_10006detail6select23DeviceSelectSweepKernelINS2_10policy_hubIjbiLb0ELNS0_10SelectImplE0EE10Policy1000EN6thrust24THRUST_300001_SM_1000_NS17counting_iteratorIjNS9_11use_defaultESB_SB_EENS9_18transform_iteratorI9NonZeroOpI13__nv_bfloat16EPKSF_SB_SB_EEPjSK_NS0_13ScanTileStateIiLb1EEENS0_8NullTypeESN_iNS2_19streaming_context_tIlLb1EEELS5_0EEEvT0_T1_T2_T3_T4_T5_T6_T7_iT8_NS1_7vsmem_tEE19static_temp_storage;
	add.s32 	%r906, %r905, %r904;
	st.shared.u32 	[%r906], %r211;
$L__BB36_344:
	bar.sync 	0;
	setp.ge.u32 	%p275, %r1491, %r1529;
	@%p275 bra 	$L__BB36_509;
	ld.param.u32 	%r1448, [_ZN3cub18CUB_300001_SM_10006detail6select23DeviceSelectSweepKernelINS2_10policy_hubIjbiLb0ELNS0_10SelectImplE0EE10Policy1000EN6thrust24THRUST_300001_SM_1000_NS17counting_iteratorIjNS9_11use_defaultESB_SB_EENS9_18transform_iteratorI9NonZeroOpI13__nv_bfloat16EPKSF_SB_SB_EEPjSK_NS0_13ScanTileStateIiLb1EEENS0_8NullTypeESN_iNS2_19streaming_context_tIlLb1EEELS5_0EEEvT0_T1_T2_T3_T4_T5_T6_T7_iT8_NS1_7vsmem_tE_param_7];
	mov.u64 	%rd387, %rd194;
	ld.param.u8 	%rs34, [%rd387];
	ld.param.u64 	%rd388, [%rd387+24];
	cvta.to.global.u64 	%rd98, %rd388;
	add.s32 	%r907, %r248, %r249;
	add.s32 	%r908, %r907, %r250;
	add.s32 	%r909, %r908, %r251;
	add.s32 	%r910, %r909, %r252;
	add.s32 	%r911, %r910, %r253;
	add.s32 	%r912, %r911, %r254;
	add.s32 	%r913, %r912, %r255;
	add.s32 	%r914, %r913, %r256;
	add.s32 	%r915, %r914, %r257;
	add.s32 	%r916, %r915, %r258;
	add.s32 	%r917, %r916, %r259;
	add.s32 	%r918, %r917, %r260;
	add.s32 	%r919, %r918, %r261;
	add.s32 	%r920, %r919, %r262;
	add.s32 	%r921, %r920, %r247;
	add.s32 	%r922, %r921, %r1448;
	sub.s32 	%r923, %r922, %r1491;
	add.s32 	%r278, %r923, -7169;
	and.b32  	%r924, %r278, 1536;
	setp.eq.s32 	%p276, %r924, 1536;
	@%p276 bra 	$L__BB36_350;
	cvt.u64.u32 	%rd681, %r1491;
	shl.b32 	%r925, %r1491, 2;
	mov.u32 	%r926, _ZZN3cub18CUB_300001_SM_10006detail6select23DeviceSelectSweepKernelINS2_10policy_hubIjbiLb0ELNS0_10SelectImplE0EE10Policy1000EN6thrust24THRUST_300001_SM_1000_NS17counting_iteratorIjNS9_11use_defaultESB_SB_EENS9_18transform_iteratorI9NonZeroOpI13__nv_bfloat16EPKSF_SB_SB_EEPjSK_NS0_13ScanTileStateIiLb1EEENS0_8NullTypeESN_iNS2_19streaming_context_tIlLb1EEELS5_0EEEvT0_T1_T2_T3_T4_T5_T6_T7_iT8_NS1_7vsmem_tEE19static_temp_storage;
	add.s32 	%r1490, %r926, %r925;
	shr.u32 	%r927, %r278, 9;
	add.s32 	%r928, %r927, 1;
	and.b32  	%r929, %r928, 3;
	neg.s32 	%r1489, %r929;
$L__BB36_347:
	.pragma "nounroll";
	setp.ne.s16 	%p277, %rs34, 0;
	ld.shared.u32 	%r283, [%r1490];
	mov.b64 	%rd682, 0;
	@%p277 bra 	$L__BB36_349;
	ld.global.u64 	%rd682, [%rd98];
$L__BB36_349:
	add.s64 	%rd390, %rd682, %rd681;
	shl.b64 	%rd391, %rd390, 2;
	add.s64 	%rd392, %rd2, %rd391;
	st.global.u32 	[%rd392], %r283;
	add.s64 	%rd681, %rd681, 512;
	cvt.u32.u64 	%r1491, %rd681;
	add.s32 	%r1490, %r1490, 2048;
	add.s32 	%r1489, %r1489, 1;
	setp.ne.s32 	%p278, %r1489, 0;
	@%p278 bra 	$L__BB36_347;
$L__BB36_350:
	setp.lt.u32 	%p279, %r278, 1536;
	@%p279 bra 	$L__BB36_509;
	mul.wide.u32 	%rd394, %r1491, 4;
	add.s64 	%rd104, %rd2, %rd394;
	shl.b32 	%r930, %r1491, 2;
	mov.u32 	%r931, _ZZN3cub18CUB_300001_SM_10006detail6select23DeviceSelectSweepKernelINS2_10policy_hubIjbiLb0ELNS0_10SelectImplE0EE10Policy1000EN6thrust24THRUST_300001_SM_1000_NS17counting_iteratorIjNS9_11use_defaultESB_SB_EENS9_18transform_iteratorI9NonZeroOpI13__nv_bfloat16EPKSF_SB_SB_EEPjSK_NS0_13ScanTileStateIiLb1EEENS0_8NullTypeESN_iNS2_19streaming_context_tIlLb1EEELS5_0EEEvT0_T1_T2_T3_T4_T5_T6_T7_iT8_NS1_7vsmem_tEE19static_temp_storage;
	add.s32 	%r932, %r930, %r931;
	add.s32 	%r1492, %r932, 4096;
	mov.b64 	%rd683, 0;
$L__BB36_352:
	setp.ne.s16 	%p280, %rs34, 0;
	ld.shared.u32 	%r291, [%r1492+-4096];
	mov.b64 	%rd684, 0;
	@%p280 bra 	$L__BB36_354;
	ld.global.u64 	%rd684, [%rd98];
$L__BB36_354:
	setp.ne.s16 	%p281, %rs34, 0;
	shl.b64 	%rd397, %rd684, 2;
	add.s64 	%rd398, %rd683, %rd397;
	add.s64 	%rd399, %rd104, %rd398;
	st.global.u32 	[%rd399], %r291;
	ld.shared.u32 	%r292, [%r1492+-2048];
	mov.b64 	%rd685, 0;
	@%p281 bra 	$L__BB36_356;
	ld.global.u64 	%rd685, [%rd98];
$L__BB36_356:
	setp.ne.s16 	%p282, %rs34, 0;
	shl.b64 	%rd401, %rd685, 2;
	add.s64 	%rd402, %rd683, %rd401;
	add.s64 	%rd403, %rd104, %rd402;
	st.global.u32 	[%rd403+2048], %r292;
	ld.shared.u32 	%r293, [%r1492];
	mov.b64 	%rd686, 0;
	@%p282 bra 	$L__BB36_358;
	ld.global.u64 	%rd686, [%rd98];
$L__BB36_358:
	setp.ne.s16 	%p283, %rs34, 0;
	shl.b64 	%rd405, %rd686, 2;
	add.s64 	%rd406, %rd683, %rd405;
	add.s64 	%rd407, %rd104, %rd406;
	st.global.u32 	[%rd407+4096], %r293;
	ld.shared.u32 	%r294, [%r1492+2048];
	mov.b64 	%rd687, 0;
	@%p283 bra 	$L__BB36_360;
	ld.global.u64 	%rd687, [%rd98];
$L__BB36_360:
	shl.b64 	%rd408, %rd687, 2;
	add.s64 	%rd409, %rd683, %rd408;
	add.s64 	%rd410, %rd104, %rd409;
	st.global.u32 	[%rd410+6144], %r294;
	add.s32 	%r1491, %r1491, 2048;
	add.s64 	%rd683, %rd683, 8192;
	add.s32 	%r1492, %r1492, 8192;
	setp.lt.s32 	%p284, %r1491, %r1529;
	@%p284 bra 	$L__BB36_352;
	bra.uni 	$L__BB36_509;
$L__BB36_361:
	ld.param.u8 	%rs37, [%rd1];
	setp.eq.s16 	%p3, %rs37, 0;
	ld.param.u64 	%rd197, [%rd1+16];
	cvt.u32.u64 	%r453, %rd197;
	selp.b32 	%r454, %r453, 0, %p3;
	mov.u32 	%r1525, %tid.x;
	mul.lo.s32 	%r455, %r1525, 14;
	add.s32 	%r456, %r1, %r3;
	add.s32 	%r457, %r456, %r454;
	setp.ge.s32 	%p4, %r455, %r183;
	add.s32 	%r298, %r457, %r455;
	or.b32  	%r299, %r455, 1;
	add.s32 	%r300, %r298, 1;
	add.s32 	%r301, %r455, 2;
	add.s32 	%r302, %r298, 2;
	add.s32 	%r303, %r455, 3;
	add.s32 	%r304, %r298, 3;
	add.s32 	%r305, %r455, 4;
	add.s32 	%r306, %r298, 4;
	add.s32 	%r307, %r455, 5;
	add.s32 	%r308, %r298, 5;
	add.s32 	%r309, %r455, 6;
	add.s32 	%r310, %r298, 6;
	add.s32 	%r311, %r455, 7;
	add.s32 	%r312, %r298, 7;
	add.s32 	%r313, %r455, 8;
	add.s32 	%r314, %r298, 8;
	add.s32 	%r315, %r455, 9;
	add.s32 	%r316, %r298, 9;
	add.s32 	%r317, %r455, 10;
	add.s32 	%r318, %r298, 10;
	add.s32 	%r319, %r455, 11;
	add.s32 	%r320, %r298, 11;
	add.s32 	%r321, %r455, 12;
	add.s32 	%r322, %r298, 12;
	add.s32 	%r323, %r455, 13;
	add.s32 	%r324, %r298, 13;
	bar.sync 	0;
	selp.b64 	%rd198, %rd197, 0, %p3;
	cvt.s64.s32 	%rd199, %r3;
	add.s64 	%rd200, %rd198, %rd199;
	cvt.u64.u32 	%rd201, %r455;
	add.s64 	%rd202, %rd200, %rd201;
	shl.b64 	%rd203, %rd202, 1;
	add.s64 	%rd143, %rd4, %rd203;
	mov.b32 	%r1494, 1;
	@%p4 bra 	$L__BB36_363;
	mov.b32 	%r458, 0;
	// begin inline asm
	cvt.rn.bf16.s32 %rs38, %r458;
	// end inline asm
	ld.global.u16 	%rs40, [%rd143];
	// begin inline asm
	{ .reg .pred __$temp3;
  setp.neu.bf16  __$temp3, %rs40, %rs38;
  selp.u16 %rs39, 1, 0, __$temp3;}
	// end inline asm
	setp.ne.s16 	%p5, %rs39, 0;
	selp.u32 	%r1494, 1, 0, %p5;
$L__BB36_363:
	setp.ge.s32 	%p6, %r299, %r183;
	mov.b32 	%r1495, 1;
	@%p6 bra 	$L__BB36_365;
	mov.b32 	%r460, 0;
	// begin inline asm
	cvt.rn.bf16.s32 %rs42, %r460;
	// end inline asm
	ld.global.u16 	%rs44, [%rd143+2];
	// begin inline asm
	{ .reg .pred __$temp3;
  setp.neu.bf16  __$temp3, %rs44, %rs42;
  selp.u16 %rs43, 1, 0, __$temp3;}
	// end inline asm
	setp.ne.s16 	%p7, %rs43, 0;
	selp.u32 	%r1495, 1, 0, %p7;
$L__BB36_365:
	setp.ge.s32 	%p8, %r301, %r183;
	mov.b32 	%r1496, 1;
	@%p8 bra 	$L__BB36_367;
	mov.b32 	%r462, 0;
	// begin inline asm
	cvt.rn.bf16.s32 %rs46, %r462;
	// end inline asm
	ld.global.u16 	%rs48, [%rd143+4];
	// begin inline asm
	{ .reg .pred __$temp3;
  setp.neu.bf16  __$temp3, %rs48, %rs46;
  selp.u16 %rs47, 1, 0, __$temp3;}
	// end inline asm
	setp.ne.s16 	%p9, %rs47, 0;
	selp.u32 	%r1496, 1, 0, %p9;
$L__BB36_367:
	setp.ge.s32 	%p10, %r303, %r183;
	mov.b32 	%r1497, 1;
	@%p10 bra 	$L__BB36_369;
	mov.b32 	%r464, 0;
	// begin inline asm
	cvt.rn.bf16.s32 %rs50, %r464;
	// end inline asm
	ld.global.u16 	%rs52, [%rd143+6];
	// begin inline asm
	{ .reg .pred __$temp3;
  setp.neu.bf16  __$temp3, %rs52, %rs50;
  selp.u16 %rs51, 1, 0, __$temp3;}
	// end inline asm
	setp.ne.s16 	%p11, %rs51, 0;
	selp.u32 	%r1497, 1, 0, %p11;
$L__BB36_369:
	setp.ge.s32 	%p12, %r305, %r183;
	mov.b32 	%r1498, 1;
	@%p12 bra 	$L__BB36_371;
	mov.b32 	%r466, 0;
	// begin inline asm
	cvt.rn.bf16.s32 %rs54, %r466;
	// end inline asm
	ld.global.u16 	%rs56, [%rd143+8];
	// begin inline asm
	{ .reg .pred __$temp3;
  setp.neu.bf16  __$temp3, %rs56, %rs54;
  selp.u16 %rs55, 1, 0, __$temp3;}
	// end inline asm
	setp.ne.s16 	%p13, %rs55, 0;
	selp.u32 	%r1498, 1, 0, %p13;
$L__BB36_371:
	setp.ge.s32 	%p14, %r307, %r183;
	mov.b32 	%r1499, 1;
	@%p14 bra 	$L__BB36_373;
	mov.b32 	%r468, 0;
	// begin inline asm
	cvt.rn.bf16.s32 %rs58, %r468;
	// end inline asm
	ld.global.u16 	%rs60, [%rd143+10];
	// begin inline asm
	{ .reg .pred __$temp3;
  setp.neu.bf16  __$temp3, %rs60, %rs58;
  selp.u16 %rs59, 1, 0, __$temp3;}
	// end inline asm
	setp.ne.s16 	%p15, %rs59, 0;
	selp.u32 	%r1499, 1, 0, %p15;
$L__BB36_373:
	setp.ge.s32 	%p16, %r309, %r183;
	mov.b32 	%r1500, 1;
	@%p16 bra 	$L__BB36_375;
	mov.b32 	%r470, 0;
	// begin inline asm
	cvt.rn.bf16.s32 %rs62, %r470;
	// end inline asm
	ld.global.u16 	%rs64, [%rd143+12];
	// begin inline asm
	{ .reg .pred __$temp3;
  setp.neu.bf16  __$temp3, %rs64, %rs62;
  selp.u16 %rs63, 1, 0, __$temp3;}
	// end inline asm
	setp.ne.s16 	%p17, %rs63, 0;
	selp.u32 	%r1500, 1, 0, %p17;
$L__BB36_375:
	setp.ge.s32 	%p18, %r311, %r183;
	mov.b32 	%r1501, 1;
	@%p18 bra 	$L__BB36_377;
	mov.b32 	%r472, 0;
	// begin inline asm
	cvt.rn.bf16.s32 %rs66, %r472;
	// end inline asm
	ld.global.u16 	%rs68, [%rd143+14];
	// begin inline asm
	{ .reg .pred __$temp3;
  setp.neu.bf16  __$temp3, %rs68, %rs66;
  selp.u16 %rs67, 1, 0, __$temp3;}
	// end inline asm
	setp.ne.s16 	%p19, %rs67, 0;
	selp.u32 	%r1501, 1, 0, %p19;
$L__BB36_377:
	setp.ge.s32 	%p20, %r313, %r183;
	mov.b32 	%r1502, 1;
	@%p20 bra 	$L__BB36_379;
	mov.b32 	%r474, 0;
	// begin inline asm
	cvt.rn.bf16.s32 %rs70, %r474;
	// end inline asm
	ld.global.u16 	%rs72, [%rd143+16];
	// begin inline asm
	{ .reg .pred __$temp3;
  setp.neu.bf16  __$temp3, %rs72, %rs70;
  selp.u16 %rs71, 1, 0, __$temp3;}
	// end inline asm
	setp.ne.s16 	%p21, %rs71, 0;
	selp.u32 	%r1502, 1, 0, %p21;
$L__BB36_379:
	setp.ge.s32 	%p22, %r315, %r183;
	mov.b32 	%r1503, 1;
	@%p22 bra 	$L__BB36_381;
	mov.b32 	%r476, 0;
	// begin inline asm
	cvt.rn.bf16.s32 %rs74, %r476;
	// end inline asm
	ld.global.u16 	%rs76, [%rd143+18];
	// begin inline asm
	{ .reg .pred __$temp3;
  setp.neu.bf16  __$temp3, %rs76, %rs74;
  selp.u16 %rs75, 1, 0, __$temp3;}
	// end inline asm
	setp.ne.s16 	%p23, %rs75, 0;
	selp.u32 	%r1503, 1, 0, %p23;
$L__BB36_381:
	setp.ge.s32 	%p24, %r317, %r183;
	mov.b32 	%r1504, 1;
	@%p24 bra 	$L__BB36_383;
	mov.b32 	%r478, 0;
	// begin inline asm
	cvt.rn.bf16.s32 %rs78, %r478;
	// end inline asm
	ld.global.u16 	%rs80, [%rd143+20];
	// begin inline asm
	{ .reg .pred __$temp3;
  setp.neu.bf16  __$temp3, %rs80, %rs78;
  selp.u16 %rs79, 1, 0, __$temp3;}
	// end inline asm
	setp.ne.s16 	%p25, %rs79, 0;
	selp.u32 	%r1504, 1, 0, %p25;
$L__BB36_383:
	setp.ge.s32 	%p26, %r319, %r183;
	mov.b32 	%r1505, 1;
	@%p26 bra 	$L__BB36_385;
	mov.b32 	%r480, 0;
	// begin inline asm
	cvt.rn.bf16.s32 %rs82, %r480;
	// end inline asm
	ld.global.u16 	%rs84, [%rd143+22];
	// begin inline asm
	{ .reg .pred __$temp3;
  setp.neu.bf16  __$temp3, %rs84, %rs82;
  selp.u16 %rs83, 1, 0, __$temp3;}
	// end inline asm
	setp.ne.s16 	%p27, %rs83, 0;
	selp.u32 	%r1505, 1, 0, %p27;
$L__BB36_385:
	setp.ge.s32 	%p28, %r321, %r183;
	mov.b32 	%r1506, 1;
	@%p28 bra 	$L__BB36_387;
	mov.b32 	%r482, 0;
	// begin inline asm
	cvt.rn.bf16.s32 %rs86, %r482;
	// end inline asm
	ld.global.u16 	%rs88, [%rd143+24];
	// begin inline asm
	{ .reg .pred __$temp3;
  setp.neu.bf16  __$temp3, %rs88, %rs86;
  selp.u16 %rs87, 1, 0, __$temp3;}
	// end inline asm
	setp.ne.s16 	%p29, %rs87, 0;
	selp.u32 	%r1506, 1, 0, %p29;
$L__BB36_387:
	setp.ge.s32 	%p30, %r323, %r183;
	mov.b32 	%r1507, 1;
	@%p30 bra 	$L__BB36_389;
	mov.b32 	%r484, 0;
	// begin inline asm
	cvt.rn.bf16.s32 %rs90, %r484;
	// end inline asm
	ld.global.u16 	%rs92, [%rd143+26];
	// begin inline asm
	{ .reg .pred __$temp3;
  setp.neu.bf16  __$temp3, %rs92, %rs90;
  selp.u16 %rs91, 1, 0, __$temp3;}
	// end inline asm
	setp.ne.s16 	%p31, %rs91, 0;
	selp.u32 	%r1507, 1, 0, %p31;
$L__BB36_389:
	bar.sync 	0;
	add.s32 	%r516, %r1495, %r1494;
	add.s32 	%r517, %r1496, %r516;
	add.s32 	%r518, %r1497, %r517;
	add.s32 	%r519, %r1498, %r518;
	add.s32 	%r520, %r1499, %r519;
	add.s32 	%r521, %r1500, %r520;
	add.s32 	%r522, %r1501, %r521;
	add.s32 	%r523, %r1502, %r522;
	add.s32 	%r524, %r1503, %r523;
	add.s32 	%r525, %r1504, %r524;
	add.s32 	%r526, %r1505, %r525;
	add.s32 	%r527, %r1506, %r526;
	add.s32 	%r490, %r1507, %r527;
	shr.u32 	%r354, %r1525, 5;
	// begin inline asm
	mov.u32 %r485, %laneid;
	// end inline asm
	mov.b32 	%r488, 1;
	mov.b32 	%r513, 0;
	mov.b32 	%r515, -1;
	// begin inline asm
	{  .reg .s32 r0;  .reg .pred p;  shfl.sync.up.b32 r0|p, %r490, %r488, %r513, %r515;  @p add.s32 r0, r0, %r490;  mov.s32 %r486, r0;}
	// end inline asm
	mov.b32 	%r494, 2;
	// begin inline asm
	{  .reg .s32 r0;  .reg .pred p;  shfl.sync.up.b32 r0|p, %r486, %r494, %r513, %r515;  @p add.s32 r0, r0, %r486;  mov.s32 %r492, r0;}
	// end inline asm
	mov.b32 	%r500, 4;
	// begin inline asm
	{  .reg .s32 r0;  .reg .pred p;  shfl.sync.up.b32 r0|p, %r492, %r500, %r513, %r515;  @p add.s32 r0, r0, %r492;  mov.s32 %r498, r0;}
	// end inline asm
	mov.b32 	%r506, 8;
	// begin inline asm
	{  .reg .s32 r0;  .reg .pred p;  shfl.sync.up.b32 r0|p, %r498, %r506, %r513, %r515;  @p add.s32 r0, r0, %r498;  mov.s32 %r504, r0;}
	// end inline asm
	mov.b32 	%r512, 16;
	// begin inline asm
	{  .reg .s32 r0;  .reg .pred p;  shfl.sync.up.b32 r0|p, %r504, %r512, %r513, %r515;  @p add.s32 r0, r0, %r504;  mov.s32 %r510, r0;}
	// end inline asm
	setp.ne.s32 	%p32, %r485, 31;
	@%p32 bra 	$L__BB36_391;
	shl.b32 	%r528, %r354, 2;
	mov.u32 	%r529, _ZZN3cub18CUB_300001_SM_10006detail6select23DeviceSelectSweepKernelINS2_10policy_hubIjbiLb0ELNS0_10SelectImplE0EE10Policy1000EN6thrust24THRUST_300001_SM_1000_NS17counting_iteratorIjNS9_11use_defaultESB_SB_EENS9_18transform_iteratorI9NonZeroOpI13__nv_bfloat16EPKSF_SB_SB_EEPjSK_NS0_13ScanTileStateIiLb1EEENS0_8NullTypeESN_iNS2_19streaming_context_tIlLb1EEELS5_0EEEvT0_T1_T2_T3_T4_T5_T6_T7_iT8_NS1_7vsmem_tEE19static_temp_storage;
	add.s32 	%r530, %r529, %r528;
	st.shared.u32 	[%r530], %r510;
$L__BB36_391:
	sub.s32 	%r531, %r510, %r490;
	bar.sync 	0;
	ld.shared.v4.u32 	{%r532, %r533, %r534, %r535}, [_ZZN3cub18CUB_300001_SM_10006detail6select23DeviceSelectSweepKernelINS2_10policy_hubIjbiLb0ELNS0_10SelectImplE0EE10Policy1000EN6thrust24THRUST_300001_SM_1000_NS17counting_iteratorIjNS9_11use_defaultESB_SB_EENS9_18transform_iteratorI9NonZeroOpI13__nv_bfloat16EPKSF_SB_SB_EEPjSK_NS0_13ScanTileStateIiLb1EEENS0_8NullTypeESN_iNS2_19streaming_context_tIlLb1EEELS5_0EEEvT0_T1_T2_T3_T4_T5_T6_T7_iT8_NS1_7vsmem_tEE19static_temp_storage];
	add.s32 	%r536, %r533, %r532;
	setp.eq.s32 	%p33, %r354, 2;
	selp.b32 	%r537, %r536, %r532, %p33;
	add.s32 	%r538, %r536, %r534;
	setp.eq.s32 	%p34, %r354, 3;
	selp.b32 	%r539, %r538, %r537, %p34;
	add.s32 	%r540, %r538, %r535;
	setp.eq.s32 	%p35, %r354, 4;
	selp.b32 	%r541, %r540, %r539, %p35;
	ld.shared.v4.u32 	{%r542, %r543, %r544, %r545}, [_ZZN3cub18CUB_300001_SM_10006detail6select23DeviceSelectSweepKernelINS2_10policy_hubIjbiLb0ELNS0_10SelectImplE0EE10Policy1000EN6thrust24THRUST_300001_SM_1000_NS17counting_iteratorIjNS9_11use_defaultESB_SB_EENS9_18transform_iteratorI9NonZeroOpI13__nv_bfloat16EPKSF_SB_SB_EEPjSK_NS0_13ScanTileStateIiLb1EEENS0_8NullTypeESN_iNS2_19streaming_context_tIlLb1EEELS5_0EEEvT0_T1_T2_T3_T4_T5_T6_T7_iT8_NS1_7vsmem_tEE19static_temp_storage+16];
	add.s32 	%r546, %r540, %r542;
	setp.eq.s32 	%p36, %r354, 5;
	selp.b32 	%r547, %r546, %r541, %p36;
	add.s32 	%r548, %r546, %r543;
	setp.eq.s32 	%p37, %r354, 6;
	selp.b32 	%r549, %r548, %r547, %p37;
	add.s32 	%r550, %r548, %r544;
	setp.eq.s32 	%p38, %r354, 7;
	selp.b32 	%r551, %r550, %r549, %p38;
	add.s32 	%r552, %r550, %r545;
	setp.eq.s32 	%p39, %r354, 8;
	selp.b32 	%r553, %r552, %r551, %p39;
	ld.shared.v4.u32 	{%r554, %r555, %r556, %r557}, [_ZZN3cub18CUB_300001_SM_10006detail6select23DeviceSelectSweepKernelINS2_10policy_hubIjbiLb0ELNS0_10SelectImplE0EE10Policy1000EN6thrust24THRUST_300001_SM_1000_NS17counting_iteratorIjNS9_11use_defaultESB_SB_EENS9_18transform_iteratorI9NonZeroOpI13__nv_bfloat16EPKSF_SB_SB_EEPjSK_NS0_13ScanTileStateIiLb1EEENS0_8NullTypeESN_iNS2_19streaming_context_tIlLb1EEELS5_0EEEvT0_T1_T2_T3_T4_T5_T6_T7_iT8_NS1_7vsmem_tEE19static_temp_storage+32];
	add.s32 	%r558, %r552, %r554;
	setp.eq.s32 	%p40, %r354, 9;
	selp.b32 	%r559, %r558, %r553, %p40;
	add.s32 	%r560, %r558, %r555;
	setp.eq.s32 	%p41, %r354, 10;
	selp.b32 	%r561, %r560, %r559, %p41;
	add.s32 	%r562, %r560, %r556;
	setp.eq.s32 	%p42, %r354, 11;
	selp.b32 	%r563, %r562, %r561, %p42;
	add.s32 	%r564, %r562, %r557;
	setp.eq.s32 	%p43, %r354, 12;
	selp.b32 	%r565, %r564, %r563, %p43;
	ld.shared.v4.u32 	{%r566, %r567, %r568, %r569}, [_ZZN3cub18CUB_300001_SM_10006detail6select23DeviceSelectSweepKernelINS2_10policy_hubIjbiLb0ELNS0_10SelectImplE0EE10Policy1000EN6thrust24THRUST_300001_SM_1000_NS17counting_iteratorIjNS9_11use_defaultESB_SB_EENS9_18transform_iteratorI9NonZeroOpI13__nv_bfloat16EPKSF_SB_SB_EEPjSK_NS0_13ScanTileStateIiLb1EEENS0_8NullTypeESN_iNS2_19streaming_context_tIlLb1EEELS5_0EEEvT0_T1_T2_T3_T4_T5_T6_T7_iT8_NS1_7vsmem_tEE19static_temp_storage+48];
	add.s32 	%r570, %r564, %r566;
	setp.eq.s32 	%p44, %r354, 13;
	selp.b32 	%r571, %r570, %r565, %p44;
	add.s32 	%r572, %r570, %r567;
	setp.eq.s32 	%p45, %r354, 14;
	selp.b32 	%r573, %r572, %r571, %p45;
	add.s32 	%r574, %r572, %r568;
	setp.eq.s32 	%p46, %r354, 15;
	selp.b32 	%r575, %r574, %r573, %p46;
	add.s32 	%r357, %r574, %r569;
	setp.gt.u32 	%p47, %r1525, 31;
	setp.lt.u32 	%p48, %r1525, 32;
	setp.eq.s32 	%p49, %r485, 0;
	selp.b32 	%r576, 0, %r531, %p49;
	add.s32 	%r1521, %r575, %r576;
	selp.b32 	%r359, %r531, %r1521, %p48;
	@%p47 bra 	$L__BB36_407;
	setp.ne.s32 	%p50, %r1525, 0;
	mul.wide.s32 	%rd204, %r1454, 8;
	add.s64 	%rd144, %rd3, %rd204;
	@%p50 bra 	$L__BB36_394;
	st.shared.u32 	[_ZZN3cub18CUB_300001_SM_10006detail6select23DeviceSelectSweepKernelINS2_10policy_hubIjbiLb0ELNS0_10SelectImplE0EE10Policy1000EN6thrust24THRUST_300001_SM_1000_NS17counting_iteratorIjNS9_11use_defaultESB_SB_EENS9_18transform_iteratorI9NonZeroOpI13__nv_bfloat16EPKSF_SB_SB_EEPjSK_NS0_13ScanTileStateIiLb1EEENS0_8NullTypeESN_iNS2_19streaming_context_tIlLb1EEELS5_0EEEvT0_T1_T2_T3_T4_T5_T6_T7_iT8_NS1_7vsmem_tEE19static_temp_storage+108], %r357;
	add.s64 	%rd205, %rd144, 256;
	mov.b32 	%r577, 100;
	// begin inline asm
	st.relaxed.gpu.v2.u32 [%rd205], {%r577, %r357};
	// end inline asm
$L__BB36_394:
	not.b32 	%r583, %r1525;
	add.s32 	%r1516, %r1454, %r583;
	mov.b32 	%r579, 675;
	// begin inline asm
	nanosleep.u32 %r579;
	// end inline asm
	mul.wide.s32 	%rd207, %r1516, 8;
	add.s64 	%rd208, %rd3, %rd207;
	add.s64 	%rd206, %rd208, 256;
	// begin inline asm
	ld.relaxed.gpu.v2.u32 {%r1518, %r1510}, [%rd206];
	// end inline asm
	mov.b32 	%r1511, 422;
$L__BB36_395:
	setp.eq.s32 	%p51, %r1518, 99;
	mov.b32 	%r584, -1;
	vote.sync.any.pred 	%p52, %p51, %r584;
	not.pred 	%p53, %p52;
	@%p53 bra 	$L__BB36_397;
	mul.lo.s32 	%r753, %r1454, 16807;
	and.b32  	%r1454, %r753, 2147483647;
	add.s32 	%r754, %r1511, 1;
	rem.u32 	%r750, %r1454, %r754;
	// begin inline asm
	nanosleep.u32 %r750;
	// end inline asm
	shr.u32 	%r1511, %r1511, 1;
	// begin inline asm
	ld.relaxed.gpu.v2.u32 {%r1518, %r1510}, [%rd206];
	// end inline asm
	bra.uni 	$L__BB36_395;
$L__BB36_397:
	setp.eq.s32 	%p54, %r1518, 101;
	mov.b32 	%r611, -1;
	vote.sync.ballot.b32 	%r613, %p54, %r611;
	// begin inline asm
	mov.u32 %r586, %lanemask_ge;
	// end inline asm
	and.b32  	%r614, %r613, %r586;
	or.b32  	%r615, %r614, -2147483648;
	add.s32 	%r616, %r615, -1;
	not.b32 	%r617, %r615;
	and.b32  	%r618, %r617, %r616;
	popc.b32 	%r590, %r618;
	mov.b32 	%r589, 1;
	// begin inline asm
	shfl.sync.down.b32 %r587, %r1510, %r589, %r590, %r611;
	// end inline asm
	setp.lt.s32 	%p56, %r485, %r590;
	selp.b32 	%r619, %r587, 0, %p56;
	add.s32 	%r593, %r619, %r1510;
	mov.b32 	%r594, 2;
	// begin inline asm
	shfl.sync.down.b32 %r592, %r593, %r594, %r590, %r611;
	// end inline asm
	add.s32 	%r374, %r485, 2;
	setp.gt.s32 	%p57, %r374, %r590;
	selp.b32 	%r620, 0, %r592, %p57;
	add.s32 	%r598, %r593, %r620;
	mov.b32 	%r599, 4;
	// begin inline asm
	shfl.sync.down.b32 %r597, %r598, %r599, %r590, %r611;
	// end inline asm
	add.s32 	%r375, %r485, 4;
	setp.gt.s32 	%p58, %r375, %r590;
	selp.b32 	%r621, 0, %r597, %p58;
	add.s32 	%r603, %r598, %r621;
	mov.b32 	%r604, 8;
	// begin inline asm
	shfl.sync.down.b32 %r602, %r603, %r604, %r590, %r611;
	// end inline asm
	add.s32 	%r376, %r485, 8;
	setp.gt.s32 	%p59, %r376, %r590;
	selp.b32 	%r622, 0, %r602, %p59;
	add.s32 	%r608, %r603, %r622;
	mov.b32 	%r609, 16;
	// begin inline asm
	shfl.sync.down.b32 %r607, %r608, %r609, %r590, %r611;
	// end inline asm
	add.s32 	%r377, %r485, 16;
	setp.gt.s32 	%p60, %r377, %r590;
	selp.b32 	%r623, 0, %r607, %p60;
	add.s32 	%r1514, %r608, %r623;
	add.s64 	%rd146, %rd3, 256;
	mov.b32 	%r1512, 422;
$L__BB36_398:
	setp.ne.s32 	%p61, %r1518, 101;
	mov.b32 	%r624, -1;
	vote.sync.all.pred 	%p62, %p61, %r624;
	not.pred 	%p63, %p62;
	@%p63 bra 	$L__BB36_403;
	shr.u32 	%r1512, %r1512, 1;
	mul.wide.s32 	%rd304, %r1516, 8;
	add.s64 	%rd305, %rd146, %rd304;
	add.s64 	%rd303, %rd305, -256;
	// begin inline asm
	ld.relaxed.gpu.v2.u32 {%r1518, %r1519}, [%rd303];
	// end inline asm
	mov.u32 	%r1520, %r1512;
$L__BB36_400:
	setp.eq.s32 	%p148, %r1518, 99;
	mov.b32 	%r706, -1;
	vote.sync.any.pred 	%p149, %p148, %r706;
	not.pred 	%p150, %p149;
	@%p150 bra 	$L__BB36_402;
	mul.lo.s32 	%r748, %r1454, 16807;
	and.b32  	%r1454, %r748, 2147483647;
	add.s32 	%r749, %r1520, 1;
	rem.u32 	%r745, %r1454, %r749;
	// begin inline asm
	nanosleep.u32 %r745;
	// end inline asm
	shr.u32 	%r1520, %r1520, 1;
	// begin inline asm
	ld.relaxed.gpu.v2.u32 {%r1518, %r1519}, [%rd303];
	// end inline asm
	bra.uni 	$L__BB36_400;
$L__BB36_402:
	setp.eq.s32 	%p151, %r1518, 101;
	mov.b32 	%r732, -1;
	vote.sync.ballot.b32 	%r733, %p151, %r732;
	and.b32  	%r734, %r733, %r586;
	or.b32  	%r735, %r734, -2147483648;
	add.s32 	%r736, %r735, -1;
	not.b32 	%r737, %r735;
	and.b32  	%r738, %r737, %r736;
	popc.b32 	%r711, %r738;
	mov.b32 	%r710, 1;
	// begin inline asm
	shfl.sync.down.b32 %r708, %r1519, %r710, %r711, %r732;
	// end inline asm
	setp.lt.s32 	%p153, %r485, %r711;
	selp.b32 	%r739, %r708, 0, %p153;
	add.s32 	%r714, %r739, %r1519;
	mov.b32 	%r715, 2;
	// begin inline asm
	shfl.sync.down.b32 %r713, %r714, %r715, %r711, %r732;
	// end inline asm
	setp.gt.s32 	%p154, %r374, %r711;
	selp.b32 	%r740, 0, %r713, %p154;
	add.s32 	%r719, %r714, %r740;
	mov.b32 	%r720, 4;
	// begin inline asm
	shfl.sync.down.b32 %r718, %r719, %r720, %r711, %r732;
	// end inline asm
	setp.gt.s32 	%p155, %r375, %r711;
	selp.b32 	%r741, 0, %r718, %p155;
	add.s32 	%r724, %r719, %r741;
	mov.b32 	%r725, 8;
	// begin inline asm
	shfl.sync.down.b32 %r723, %r724, %r725, %r711, %r732;
	// end inline asm
	setp.gt.s32 	%p156, %r376, %r711;
	selp.b32 	%r742, 0, %r723, %p156;
	add.s32 	%r729, %r724, %r742;
	mov.b32 	%r730, 16;
	// begin inline asm
	shfl.sync.down.b32 %r728, %r729, %r730, %r711, %r732;
	// end inline asm
	setp.gt.s32 	%p157, %r377, %r711;
	selp.b32 	%r743, 0, %r728, %p157;
	add.s32 	%r744, %r743, %r1514;
	add.s32 	%r1514, %r744, %r729;
	add.s32 	%r1516, %r1516, -32;
	bra.uni 	$L__BB36_398;
$L__BB36_403:
	setp.ne.s32 	%p64, %r1525, 0;
	@%p64 bra 	$L__BB36_405;
	add.s32 	%r627, %r1514, %r357;
	add.s64 	%rd209, %rd144, 256;
	mov.b32 	%r626, 101;
	// begin inline asm
	st.relaxed.gpu.v2.u32 [%rd209], {%r626, %r627};
	// end inline asm
	st.shared.u32 	[_ZZN3cub18CUB_300001_SM_10006detail6select23DeviceSelectSweepKernelINS2_10policy_hubIjbiLb0ELNS0_10SelectImplE0EE10Policy1000EN6thrust24THRUST_300001_SM_1000_NS17counting_iteratorIjNS9_11use_defaultESB_SB_EENS9_18transform_iteratorI9NonZeroOpI13__nv_bfloat16EPKSF_SB_SB_EEPjSK_NS0_13ScanTileStateIiLb1EEENS0_8NullTypeESN_iNS2_19streaming_context_tIlLb1EEELS5_0EEEvT0_T1_T2_T3_T4_T5_T6_T7_iT8_NS1_7vsmem_tEE19static_temp_storage+100], %r1514;
	st.shared.u32 	[_ZZN3cub18CUB_300001_SM_10006detail6select23DeviceSelectSweepKernelINS2_10policy_hubIjbiLb0ELNS0_10SelectImplE0EE10Policy1000EN6thrust24THRUST_300001_SM_1000_NS17counting_iteratorIjNS9_11use_defaultESB_SB_EENS9_18transform_iteratorI9NonZeroOpI13__nv_bfloat16EPKSF_SB_SB_EEPjSK_NS0_13ScanTileStateIiLb1EEENS0_8NullTypeESN_iNS2_19streaming_context_tIlLb1EEELS5_0EEEvT0_T1_T2_T3_T4_T5_T6_T7_iT8_NS1_7vsmem_tEE19static_temp_storage+104], %r627;
$L__BB36_405:
	setp.ne.s32 	%p65, %r485, 0;
	mov.u32 	%r1521, %r359;
	@%p65 bra 	$L__BB36_407;
	st.shared.u32 	[_ZZN3cub18CUB_300001_SM_10006detail6select23DeviceSelectSweepKernelINS2_10policy_hubIjbiLb0ELNS0_10SelectImplE0EE10Policy1000EN6thrust24THRUST_300001_SM_1000_NS17counting_iteratorIjNS9_11use_defaultESB_SB_EENS9_18transform_iteratorI9NonZeroOpI13__nv_bfloat16EPKSF_SB_SB_EEPjSK_NS0_13ScanTileStateIiLb1EEENS0_8NullTypeESN_iNS2_19streaming_context_tIlLb1EEELS5_0EEEvT0_T1_T2_T3_T4_T5_T6_T7_iT8_NS1_7vsmem_tEE19static_temp_storage+80], %r1514;
	mov.u32 	%r1521, %r1514;
$L__BB36_407:
	mov.u64 	%rd148, %rd194;
	bar.sync 	0;
	setp.eq.s32 	%p66, %r1525, 0;
	ld.shared.u32 	%r628, [_ZZN3cub18CUB_300001_SM_10006detail6select23DeviceSelectSweepKernelINS2_10policy_hubIjbiLb0ELNS0_10SelectImplE0EE10Policy1000EN6thrust24THRUST_300001_SM_1000_NS17counting_iteratorIjNS9_11use_defaultESB_SB_EENS9_18transform_iteratorI9NonZeroOpI13__nv_bfloat16EPKSF_SB_SB_EEPjSK_NS0_13ScanTileStateIiLb1EEENS0_8NullTypeESN_iNS2_19streaming_context_tIlLb1EEELS5_0EEEvT0_T1_T2_T3_T4_T5_T6_T7_iT8_NS1_7vsmem_tEE19static_temp_storage+80];
	selp.b32 	%r629, 0, %r628, %p66;
	add.s32 	%r400, %r629, %r1521;
	add.s32 	%r401, %r400, %r1494;
	add.s32 	%r402, %r516, %r400;
	add.s32 	%r403, %r402, %r1496;
	add.s32 	%r404, %r403, %r1497;
	add.s32 	%r405, %r404, %r1498;
	add.s32 	%r406, %r405, %r1499;
	add.s32 	%r407, %r406, %r1500;
	add.s32 	%r408, %r407, %r1501;
	add.s32 	%r409, %r408, %r1502;
	add.s32 	%r410, %r409, %r1503;
	add.s32 	%r411, %r410, %r1504;
	add.s32 	%r412, %r411, %r1505;
	add.s32 	%r413, %r412, %r1506;
	ld.shared.v2.u32 	{%r631, %r414}, [_ZZN3cub18CUB_300001_SM_10006detail6select23DeviceSelectSweepKernelINS2_10policy_hubIjbiLb0ELNS0_10SelectImplE0EE10Policy1000EN6thrust24THRUST_300001_SM_1000_NS17counting_iteratorIjNS9_11use_defaultESB_SB_EENS9_18transform_iteratorI9NonZeroOpI13__nv_bfloat16EPKSF_SB_SB_EEPjSK_NS0_13ScanTileStateIiLb1EEENS0_8NullTypeESN_iNS2_19streaming_context_tIlLb1EEELS5_0EEEvT0_T1_T2_T3_T4_T5_T6_T7_iT8_NS1_7vsmem_tEE19static_temp_storage+104];
	ld.shared.u32 	%r415, [_ZZN3cub18CUB_300001_SM_10006detail6select23DeviceSelectSweepKernelINS2_10policy_hubIjbiLb0ELNS0_10SelectImplE0EE10Policy1000EN6thrust24THRUST_300001_SM_1000_NS17counting_iteratorIjNS9_11use_defaultESB_SB_EENS9_18transform_iteratorI9NonZeroOpI13__nv_bfloat16EPKSF_SB_SB_EEPjSK_NS0_13ScanTileStateIiLb1EEENS0_8NullTypeESN_iNS2_19streaming_context_tIlLb1EEELS5_0EEEvT0_T1_T2_T3_T4_T5_T6_T7_iT8_NS1_7vsmem_tEE19static_temp_storage+100];
	sub.s32 	%r632, 7168, %r183;
	sub.s32 	%r1529, %r631, %r632;
	sub.s32 	%r417, %r414, %r632;
	setp.gt.s32 	%p67, %r417, 512;
	@%p67 bra 	$L__BB36_464;
	ld.param.u8 	%rs35, [%rd148];
	ld.param.u64 	%rd210, [%rd148+24];
	cvta.to.global.u64 	%rd149, %rd210;
	setp.ne.s32 	%p68, %r1494, 0;
	setp.lt.s32 	%p69, %r400, %r1529;
	and.pred  	%p70, %p68, %p69;
	@%p70 bra 	$L__BB36_409;
	bra.uni 	$L__BB36_412;
$L__BB36_409:
	setp.ne.s16 	%p71, %rs35, 0;
	mov.b64 	%rd707, 0;
	@%p71 bra 	$L__BB36_411;
	ld.global.u64 	%rd707, [%rd149];
$L__BB36_411:
	cvt.s64.s32 	%rd212, %r400;
	add.s64 	%rd213, %rd707, %rd212;
	shl.b64 	%rd214, %rd213, 2;
	add.s64 	%rd215, %rd2, %rd214;
	st.global.u32 	[%rd215], %r298;
$L__BB36_412:
	setp.eq.s32 	%p72, %r1495, 0;
	setp.ge.s32 	%p73, %r401, %r1529;
	or.pred  	%p74, %p72, %p73;
	@%p74 bra 	$L__BB36_416;
	setp.ne.s16 	%p75, %rs35, 0;
	mov.b64 	%rd708, 0;
	@%p75 bra 	$L__BB36_415;
	ld.global.u64 	%rd708, [%rd149];
$L__BB36_415:
	cvt.s64.s32 	%rd217, %r401;
	add.s64 	%rd218, %rd708, %rd217;
	shl.b64 	%rd219, %rd218, 2;
	add.s64 	%rd220, %rd2, %rd219;
	st.global.u32 	[%rd220], %r300;
$L__BB36_416:
	setp.eq.s32 	%p76, %r1496, 0;
	setp.ge.s32 	%p77, %r402, %r1529;
	or.pred  	%p78, %p76, %p77;
	@%p78 bra 	$L__BB36_420;
	setp.ne.s16 	%p79, %rs35, 0;
	mov.b64 	%rd709, 0;
	@%p79 bra 	$L__BB36_419;
	ld.global.u64 	%rd709, [%rd149];
$L__BB36_419:
	cvt.s64.s32 	%rd222, %r402;
	add.s64 	%rd223, %rd709, %rd222;
	shl.b64 	%rd224, %rd223, 2;
	add.s64 	%rd225, %rd2, %rd224;
	st.global.u32 	[%rd225], %r302;
$L__BB36_420:
	setp.eq.s32 	%p80, %r1497, 0;
	setp.ge.s32 	%p81, %r403, %r1529;
	or.pred  	%p82, %p80, %p81;
	@%p82 bra 	$L__BB36_424;
	setp.ne.s16 	%p83, %rs35, 0;
	mov.b64 	%rd710, 0;
	@%p83 bra 	$L__BB36_423;
	ld.global.u64 	%rd710, [%rd149];
$L__BB36_423:
	cvt.s64.s32 	%rd227, %r403;
	add.s64 	%rd228, %rd710, %rd227;
	shl.b64 	%rd229, %rd228, 2;
	add.s64 	%rd230, %rd2, %rd229;
	st.global.u32 	[%rd230], %r304;
$L__BB36_424:
	setp.eq.s32 	%p84, %r1498, 0;
	setp.ge.s32 	%p85, %r404, %r1529;
	or.pred  	%p86, %p84, %p85;
	@%p86 bra 	$L__BB36_428;
	setp.ne.s16 	%p87, %rs35, 0;
	mov.b64 	%rd711, 0;
	@%p87 bra 	$L__BB36_427;
	ld.global.u64 	%rd711, [%rd149];
$L__BB36_427:
	cvt.s64.s32 	%rd232, %r404;
	add.s64 	%rd233, %rd711, %rd232;
	shl.b64 	%rd234, %rd233, 2;
	add.s64 	%rd235, %rd2, %rd234;
	st.global.u32 	[%rd235], %r306;
$L__BB36_428:
	setp.eq.s32 	%p88, %r1499, 0;
	setp.ge.s32 	%p89, %r405, %r1529;
	or.pred  	%p90, %p88, %p89;
	@%p90 bra 	$L__BB36_432;
	setp.ne.s16 	%p91, %rs35, 0;
	mov.b64 	%rd712, 0;
	@%p91 bra 	$L__BB36_431;
	ld.global.u64 	%rd712, [%rd149];
$L__BB36_431:
	cvt.s64.s32 	%rd237, %r405;
	add.s64 	%rd238, %rd712, %rd237;
	shl.b64 	%rd239, %rd238, 2;
	add.s64 	%rd240, %rd2, %rd239;
	st.global.u32 	[%rd240], %r308;
$L__BB36_432:
	setp.eq.s32 	%p92, %r1500, 0;
	setp.ge.s32 	%p93, %r406, %r1529;
	or.pred  	%p94, %p92, %p93;
	@%p94 bra 	$L__BB36_436;
	setp.ne.s16 	%p95, %rs35, 0;
	mov.b64 	%rd713, 0;
	@%p95 bra 	$L__BB36_435;
	ld.global.u64 	%rd713, [%rd149];
$L__BB36_435:
	cvt.s64.s32 	%rd242, %r406;
	add.s64 	%rd243, %rd713, %rd242;
	shl.b64 	%rd244, %rd243, 2;
	add.s64 	%rd245, %rd2, %rd244;
	st.global.u32 	[%rd245], %r310;
$L__BB36_436:
	setp.eq.s32 	%p96, %r1501, 0;
	setp.ge.s32 	%p97, %r407, %r1529;
	or.pred  	%p98, %p96, %p97;
	@%p98 bra 	$L__BB36_440;
	setp.ne.s16 	%p99, %rs35, 0;
	mov.b64 	%rd714, 0;
	@%p99 bra 	$L__BB36_439;
	ld.global.u64 	%rd714, [%rd149];
$L__BB36_439:
	cvt.s64.s32 	%rd247, %r407;
	add.s64 	%rd248, %rd714, %rd247;
	shl.b64 	%rd249, %rd248, 2;
	add.s64 	%rd250, %rd2, %rd249;
	st.global.u32 	[%rd250], %r312;
$L__BB36_440:
	setp.eq.s32 	%p100, %r1502, 0;
	setp.ge.s32 	%p101, %r408, %r1529;
	or.pred  	%p102, %p100, %p101;
	@%p102 bra 	$L__BB36_444;
	setp.ne.s16 	%p103, %rs35, 0;
	mov.b64 	%rd715, 0;
	@%p103 bra 	$L__BB36_443;
	ld.global.u64 	%rd715, [%rd149];
$L__BB36_443:
	cvt.s64.s32 	%rd252, %r408;
	add.s64 	%rd253, %rd715, %rd252;
	shl.b64 	%rd254, %rd253, 2;
	add.s64 	%rd255, %rd2, %rd254;
	st.global.u32 	[%rd255], %r314;
$L__BB36_444:
	setp.eq.s32 	%p104, %r1503, 0;
	setp.ge.s32 	%p105, %r409, %r1529;
	or.pred  	%p106, %p104, %p105;
	@%p106 bra 	$L__BB36_448;
	setp.ne.s16 	%p107, %rs35, 0;
	mov.b64 	%rd716, 0;
	@%p107 bra 	$L__BB36_447;
	ld.global.u64 	%rd716, [%rd149];
$L__BB36_447:
	cvt.s64.s32 	%rd257, %r409;
	add.s64 	%rd258, %rd716, %rd257;
	shl.b64 	%rd259, %rd258, 2;
	add.s64 	%rd260, %rd2, %rd259;
	st.global.u32 	[%rd260], %r316;
$L__BB36_448:
	setp.eq.s32 	%p108, %r1504, 0;
	setp.ge.s32 	%p109, %r410, %r1529;
	or.pred  	%p110, %p108, %p109;
	@%p110 bra 	$L__BB36_452;
	setp.ne.s16 	%p111, %rs35, 0;
	mov.b64 	%rd717, 0;
	@%p111 bra 	$L__BB36_451;
	ld.global.u64 	%rd717, [%rd149];
$L__BB36_451:
	cvt.s64.s32 	%rd262, %r410;
	add.s64 	%rd263, %rd717, %rd262;
	shl.b64 	%rd264, %rd263, 2;
	add.s64 	%rd265, %rd2, %rd264;
	st.global.u32 	[%rd265], %r318;
$L__BB36_452:
	setp.eq.s32 	%p112, %r1505, 0;
	setp.ge.s32 	%p113, %r411, %r1529;
	or.pred  	%p114, %p112, %p113;
	@%p114 bra 	$L__BB36_456;
	setp.ne.s16 	%p115, %rs35, 0;
	mov.b64 	%rd718, 0;
	@%p115 bra 	$L__BB36_455;
	ld.global.u64 	%rd718, [%rd149];
$L__BB36_455:
	cvt.s64.s32 	%rd267, %r411;
	add.s64 	%rd268, %rd718, %rd267;
	shl.b64 	%rd269, %rd268, 2;
	add.s64 	%rd270, %rd2, %rd269;
	st.global.u32 	[%rd270], %r320;
$L__BB36_456:
	setp.eq.s32 	%p116, %r1506, 0;
	setp.ge.s32 	%p117, %r412, %r1529;
	or.pred  	%p118, %p116, %p117;
	@%p118 bra 	$L__BB36_460;
	setp.ne.s16 	%p119, %rs35, 0;
	mov.b64 	%rd719, 0;
	@%p119 bra 	$L__BB36_459;
	ld.global.u64 	%rd719, [%rd149];
$L__BB36_459:
	cvt.s64.s32 	%rd272, %r412;
	add.s64 	%rd273, %rd719, %rd272;
	shl.b64 	%rd274, %rd273, 2;
	add.s64 	%rd275, %rd2, %rd274;
	st.global.u32 	[%rd275], %r322;
$L__BB36_460:
	setp.eq.s32 	%p120, %r1507, 0;
	setp.ge.s32 	%p121, %r413, %r1529;
	or.pred  	%p122, %p120, %p121;
	@%p122 bra 	$L__BB36_509;
	setp.ne.s16 	%p123, %rs35, 0;
	mov.b64 	%rd720, 0;
	@%p123 bra 	$L__BB36_463;
	ld.global.u64 	%rd720, [%rd149];
$L__BB36_463:
	cvt.s64.s32 	%rd277, %r413;
	add.s64 	%rd278, %rd720, %rd277;
	shl.b64 	%rd279, %rd278, 2;
	add.s64 	%rd280, %rd2, %rd279;
	st.global.u32 	[%rd280], %r324;
	bra.uni 	$L__BB36_509;
$L__BB36_464:
	bar.sync 	0;
	setp.eq.s32 	%p124, %r1494, 0;
	@%p124 bra 	$L__BB36_466;
	sub.s32 	%r633, %r400, %r415;
	shl.b32 	%r634, %r633, 2;
	mov.u32 	%r635, _ZZN3cub18CUB_300001_SM_10006detail6select23DeviceSelectSweepKernelINS2_10policy_hubIjbiLb0ELNS0_10SelectImplE0EE10Policy1000EN6thrust24THRUST_300001_SM_1000_NS17counting_iteratorIjNS9_11use_defaultESB_SB_EENS9_18transform_iteratorI9NonZeroOpI13__nv_bfloat16EPKSF_SB_SB_EEPjSK_NS0_13ScanTileStateIiLb1EEENS0_8NullTypeESN_iNS2_19streaming_context_tIlLb1EEELS5_0EEEvT0_T1_T2_T3_T4_T5_T6_T7_iT8_NS1_7vsmem_tEE19static_temp_storage;
	add.s32 	%r636, %r635, %r634;
	st.shared.u32 	[%r636], %r298;
$L__BB36_466:
	setp.eq.s32 	%p125, %r1495, 0;
	@%p125 bra 	$L__BB36_468;
	sub.s32 	%r637, %r401, %r415;
	shl.b32 	%r638, %r637, 2;
	mov.u32 	%r639, _ZZN3cub18CUB_300001_SM_10006detail6select23DeviceSelectSweepKernelINS2_10policy_hubIjbiLb0ELNS0_10SelectImplE0EE10Policy1000EN6thrust24THRUST_300001_SM_1000_NS17counting_iteratorIjNS9_11use_defaultESB_SB_EENS9_18transform_iteratorI9NonZeroOpI13__nv_bfloat16EPKSF_SB_SB_EEPjSK_NS0_13ScanTileStateIiLb1EEENS0_8NullTypeESN_iNS2_19streaming_context_tIlLb1EEELS5_0EEEvT0_T1_T2_T3_T4_T5_T6_T7_iT8_NS1_7vsmem_tEE19static_temp_storage;
	add.s32 	%r640, %r639, %r638;
	st.shared.u32 	[%r640], %r300;
$L__BB36_468:
	setp.eq.s32 	%p126, %r1496, 0;
	@%p126 bra 	$L__BB36_470;
	sub.s32 	%r641, %r402, %r415;
	shl.b32 	%r642, %r641, 2;
	mov.u32 	%r643, _ZZN3cub18CUB_300001_SM_10006detail6select23DeviceSelectSweepKernelINS2_10policy_hubIjbiLb0ELNS0_10SelectImplE0EE10Policy1000EN6thrust24THRUST_300001_SM_1000_NS17counting_iteratorIjNS9_11use_defaultESB_SB_EENS9_18transform_iteratorI9NonZeroOpI13__nv_bfloat16EPKSF_SB_SB_EEPjSK_NS0_13ScanTileStateIiLb1EEENS0_8NullTypeESN_iNS2_19streaming_context_tIlLb1EEELS5_0EEEvT0_T1_T2_T3_T4_T5_T6_T7_iT8_NS1_7vsmem_tEE19static_temp_storage;
	add.s32 	%r644, %r643, %r642;
	st.shared.u32 	[%r644], %r302;
$L__BB36_470:
	setp.eq.s32 	%p127, %r1497, 0;
	@%p127 bra 	$L__BB36_472;
	sub.s32 	%r645, %r403, %r415;
	shl.b32 	%r646, %r645, 2;
	mov.u32 	%r647, _ZZN3cub18CUB_300001_SM_10006detail6select23DeviceSelectSweepKernelINS2_10policy_hubIjbiLb0ELNS0_10SelectImplE0EE10Policy1000EN6thrust24THRUST_300001_SM_1000_NS17counting_iteratorIjNS9_11use_defaultESB_SB_EENS9_18transform_iteratorI9NonZeroOpI13__nv_bfloat16EPKSF_SB_SB_EEPjSK_NS0_13ScanTileStateIiLb1EEENS0_8NullTypeESN_iNS2_19streaming_context_tIlLb1EEELS5_0EEEvT0_T1_T2_T3_T4_T5_T6_T7_iT8_NS1_7vsmem_tEE19static_temp_storage;
	add.s32 	%r648, %r647, %r646;
	st.shared.u32 	[%r648], %r304;
$L__BB36_472:
	setp.eq.s32 	%p128, %r1498, 0;
	@%p128 bra 	$L__BB36_474;
	sub.s32 	%r649, %r404, %r415;
	shl.b32 	%r650, %r649, 2;
	mov.u32 	%r651, _ZZN3cub18CUB_300001_SM_10006detail6select23DeviceSelectSweepKernelINS2_10policy_hubIjbiLb0ELNS0_10SelectImplE0EE10Policy1000EN6thrust24THRUST_300001_SM_1000_NS17counting_iteratorIjNS9_11use_defaultESB_SB_EENS9_18transform_iteratorI9NonZeroOpI13__nv_bfloat16EPKSF_SB_SB_EEPjSK_NS0_13ScanTileStateIiLb1EEENS0_8NullTypeESN_iNS2_19streaming_context_tIlLb1EEELS5_0EEEvT0_T1_T2_T3_T4_T5_T6_T7_iT8_NS1_7vsmem_tEE19static_temp_storage;
	add.s32 	%r652, %r651, %r650;
	st.shared.u32 	[%r652], %r306;
$L__BB36_474:
	setp.eq.s32 	%p129, %r1499, 0;
	@%p129 bra 	$L__BB36_476;
	sub.s32 	%r653, %r405, %r415;
	shl.b32 	%r654, %r653, 2;
	mov.u32 	%r655, _ZZN3cub18CUB_300001_SM_10006detail6select23DeviceSelectSweepKernelINS2_10policy_hubIjbiLb0ELNS0_10SelectImplE0EE10Policy1000EN6thrust24THRUST_300001_SM_1000_NS17counting_iteratorIjNS9_11use_defaultESB_SB_EENS9_18transform_iteratorI9NonZeroOpI13__nv_bfloat16EPKSF_SB_SB_EEPjSK_NS0_13ScanTileStateIiLb1EEENS0_8NullTypeESN_iNS2_19streaming_context_tIlLb1EEELS5_0EEEvT0_T1_T2_T3_T4_T5_T6_T7_iT8_NS1_7vsmem_tEE19static_temp_storage;
	add.s32 	%r656, %r655, %r654;
	st.shared.u32 	[%r656], %r308;
$L__BB36_476:
	setp.eq.s32 	%p130, %r1500, 0;
	@%p130 bra 	$L__BB36_478;
	sub.s32 	%r657, %r406, %r415;
	shl.b32 	%r658, %r657, 2;
	mov.u32 	%r659, _ZZN3cub18CUB_300001_SM_10006detail6select23DeviceSelectSweepKernelINS2_10policy_hubIjbiLb0ELNS0_10SelectImplE0EE10Policy1000EN6thrust24THRUST_300001_SM_1000_NS17counting_iteratorIjNS9_11use_defaultESB_SB_EENS9_18transform_iteratorI9NonZeroOpI13__nv_bfloat16EPKSF_SB_SB_EEPjSK_NS0_13ScanTileStateIiLb1EEENS0_8NullTypeESN_iNS2_19streaming_context_tIlLb1EEELS5_0EEEvT0_T1_T2_T3_T4_T5_T6_T7_iT8_NS1_7vsmem_tEE19static_temp_storage;
	add.s32 	%r660, %r659, %r658;
	st.shared.u32 	[%r660], %r310;
$L__BB36_478:
	setp.eq.s32 	%p131, %r1501, 0;
	@%p131 bra 	$L__BB36_480;
	sub.s32 	%r661, %r407, %r415;
	shl.b32 	%r662, %r661, 2;
	mov.u32 	%r663, _ZZN3cub18CUB_300001_SM_10006detail6select23DeviceSelectSweepKernelINS2_10policy_hubIjbiLb0ELNS0_10SelectImplE0EE10Policy1000EN6thrust24THRUST_300001_SM_1000_NS17counting_iteratorIjNS9_11use_defaultESB_SB_EENS9_18transform_iteratorI9NonZeroOpI13__nv_bfloat16EPKSF_SB_SB_EEPjSK_NS0_13ScanTileStateIiLb1EEENS0_8NullTypeESN_iNS2_19streaming_context_tIlLb1EEELS5_0EEEvT0_T1_T2_T3_T4_T5_T6_T7_iT8_NS1_7vsmem_tEE19static_temp_storage;
	add.s32 	%r664, %r663, %r662;
	st.shared.u32 	[%r664], %r312;
$L__BB36_480:
	setp.eq.s32 	%p132, %r1502, 0;
	@%p132 bra 	$L__BB36_482;
	sub.s32 	%r665, %r408, %r415;
	shl.b32 	%r666, %r665, 2;
	mov.u32 	%r667, _ZZN3cub18CUB_300001_SM_10006detail6select23DeviceSelectSweepKernelINS2_10policy_hubIjbiLb0ELNS0_10SelectImplE0EE10Policy1000EN6thrust24THRUST_300001_SM_1000_NS17counting_iteratorIjNS9_11use_defaultESB_SB_EENS9_18transform_iteratorI9NonZeroOpI13__nv_bfloat16EPKSF_SB_SB_EEPjSK_NS0_13ScanTileStateIiLb1EEENS0_8NullTypeESN_iNS2_19streaming_context_tIlLb1EEELS5_0EEEvT0_T1_T2_T3_T4_T5_T6_T7_iT8_NS1_7vsmem_tEE19static_temp_storage;
	add.s32 	%r668, %r667, %r666;
	st.shared.u32 	[%r668], %r314;
$L__BB36_482:
	setp.eq.s32 	%p133, %r1503, 0;
	@%p133 bra 	$L__BB36_484;
	sub.s32 	%r669, %r409, %r415;
	shl.b32 	%r670, %r669, 2;
	mov.u32 	%r671, _ZZN3cub18CUB_300001_SM_10006detail6select23DeviceSelectSweepKernelINS2_10policy_hubIjbiLb0ELNS0_10SelectImplE0EE10Policy1000EN6thrust24THRUST_300001_SM_1000_NS17counting_iteratorIjNS9_11use_defaultESB_SB_EENS9_18transform_iteratorI9NonZeroOpI13__nv_bfloat16EPKSF_SB_SB_EEPjSK_NS0_13ScanTileStateIiLb1EEENS0_8NullTypeESN_iNS2_19streaming_context_tIlLb1EEELS5_0EEEvT0_T1_T2_T3_T4_T5_T6_T7_iT8_NS1_7vsmem_tEE19static_temp_storage;
	add.s32 	%r672, %r671, %r670;
	st.shared.u32 	[%r672], %r316;
$L__BB36_484:
	setp.eq.s32 	%p134, %r1504, 0;
	@%p134 bra 	$L__BB36_486;
	sub.s32 	%r673, %r410, %r415;
	shl.b32 	%r674, %r673, 2;
	mov.u32 	%r675, _ZZN3cub18CUB_300001_SM_10006detail6select23DeviceSelectSweepKernelINS2_10policy_hubIjbiLb0ELNS0_10SelectImplE0EE10Policy1000EN6thrust24THRUST_300001_SM_1000_NS17counting_iteratorIjNS9_11use_defaultESB_SB_EENS9_18transform_iteratorI9NonZeroOpI13__nv_bfloat16EPKSF_SB_SB_EEPjSK_NS0_13ScanTileStateIiLb1EEENS0_8NullTypeESN_iNS2_19streaming_context_tIlLb1EEELS5_0EEEvT0_T1_T2_T3_T4_T5_T6_T7_iT8_NS1_7vsmem_tEE19static_temp_storage;
	add.s32 	%r676, %r675, %r674;
	st.shared.u32 	[%r676], %r318;
$L__BB36_486:
	setp.eq.s32 	%p135, %r1505, 0;
	@%p135 bra 	$L__BB36_488;
	sub.s32 	%r677, %r411, %r415;
	shl.b32 	%r678, %r677, 2;
	mov.u32 	%r679, _ZZN3cub18CUB_300001_SM_10006detail6select23DeviceSelectSweepKernelINS2_10policy_hubIjbiLb0ELNS0_10SelectImplE0EE10Policy1000EN6thrust24THRUST_300001_SM_1000_NS17counting_iteratorIjNS9_11use_defaultESB_SB_EENS9_18transform_iteratorI9NonZeroOpI13__nv_bfloat16EPKSF_SB_SB_EEPjSK_NS0_13ScanTileStateIiLb1EEENS0_8NullTypeESN_iNS2_19streaming_context_tIlLb1EEELS5_0EEEvT0_T1_T2_T3_T4_T5_T6_T7_iT8_NS1_7vsmem_tEE19static_temp_storage;
	add.s32 	%r680, %r679, %r678;
	st.shared.u32 	[%r680], %r320;
$L__BB36_488:
	setp.eq.s32 	%p136, %r1506, 0;
	@%p136 bra 	$L__BB36_490;
	sub.s32 	%r681, %r412, %r415;
	shl.b32 	%r682, %r681, 2;
	mov.u32 	%r683, _ZZN3cub18CUB_300001_SM_10006detail6select23DeviceSelectSweepKernelINS2_10policy_hubIjbiLb0ELNS0_10SelectImplE0EE10Policy1000EN6thrust24THRUST_300001_SM_1000_NS17counting_iteratorIjNS9_11use_defaultESB_SB_EENS9_18transform_iteratorI9NonZeroOpI13__nv_bfloat16EPKSF_SB_SB_EEPjSK_NS0_13ScanTileStateIiLb1EEENS0_8NullTypeESN_iNS2_19streaming_context_tIlLb1EEELS5_0EEEvT0_T1_T2_T3_T4_T5_T6_T7_iT8_NS1_7vsmem_tEE19static_temp_storage;
	add.s32 	%r684, %r683, %r682;
	st.shared.u32 	[%r684], %r322;
$L__BB36_490:
	setp.eq.s32 	%p137, %r1507, 0;
	@%p137 bra 	$L__BB36_492;
	sub.s32 	%r685, %r413, %r415;
	shl.b32 	%r686, %r685, 2;
	mov.u32 	%r687, _ZZN3cub18CUB_300001_SM_10006detail6select23DeviceSelectSweepKernelINS2_10policy_hubIjbiLb0ELNS0_10SelectImplE0EE10Policy1000EN6thrust24THRUST_300001_SM_1000_NS17counting_iteratorIjNS9_11use_defaultESB_SB_EENS9_18transform_iteratorI9NonZeroOpI13__nv_bfloat16EPKSF_SB_SB_EEPjSK_NS0_13ScanTileStateIiLb1EEENS0_8NullTypeESN_iNS2_19streaming_context_tIlLb1EEELS5_0EEEvT0_T1_T2_T3_T4_T5_T6_T7_iT8_NS1_7vsmem_tEE19static_temp_storage;
	add.s32 	%r688, %r687, %r686;
	st.shared.u32 	[%r688], %r324;
$L__BB36_492:
	bar.sync 	0;
	setp.ge.s32 	%p138, %r1525, %r417;
	@%p138 bra 	$L__BB36_509;
	ld.param.u32 	%r1447, [_ZN3cub18CUB_300001_SM_10006detail6select23DeviceSelectSweepKernelINS2_10policy_hubIjbiLb0ELNS0_10SelectImplE0EE10Policy1000EN6thrust24THRUST_300001_SM_1000_NS17counting_iteratorIjNS9_11use_defaultESB_SB_EENS9_18transform_iteratorI9NonZeroOpI13__nv_bfloat16EPKSF_SB_SB_EEPjSK_NS0_13ScanTileStateIiLb1EEENS0_8NullTypeESN_iNS2_19streaming_context_tIlLb1EEELS5_0EEEvT0_T1_T2_T3_T4_T5_T6_T7_iT8_NS1_7vsmem_tE_param_7];
	ld.param.u8 	%rs36, [%rd148];
	ld.param.u64 	%rd281, [%rd148+24];
	cvta.to.global.u64 	%rd150, %rd281;
	add.s32 	%r689, %r414, %r1447;
	add.s32 	%r690, %r1525, %r3;
	sub.s32 	%r691, %r689, %r690;
	add.s32 	%r418, %r691, -7169;
	and.b32  	%r692, %r418, 1536;
	setp.eq.s32 	%p139, %r692, 1536;
	@%p139 bra 	$L__BB36_498;
	shr.u32 	%r693, %r418, 9;
	add.s32 	%r694, %r693, 1;
	and.b32  	%r695, %r694, 3;
	add.s32 	%r1524, %r1525, %r415;
	shl.b32 	%r696, %r1525, 2;
	mov.u32 	%r697, _ZZN3cub18CUB_300001_SM_10006detail6select23DeviceSelectSweepKernelINS2_10policy_hubIjbiLb0ELNS0_10SelectImplE0EE10Policy1000EN6thrust24THRUST_300001_SM_1000_NS17counting_iteratorIjNS9_11use_defaultESB_SB_EENS9_18transform_iteratorI9NonZeroOpI13__nv_bfloat16EPKSF_SB_SB_EEPjSK_NS0_13ScanTileStateIiLb1EEENS0_8NullTypeESN_iNS2_19streaming_context_tIlLb1EEELS5_0EEEvT0_T1_T2_T3_T4_T5_T6_T7_iT8_NS1_7vsmem_tEE19static_temp_storage;
	add.s32 	%r1523, %r697, %r696;
	neg.s32 	%r1522, %r695;
	shl.b32 	%r698, %r694, 9;
	and.b32  	%r699, %r698, 1536;
	add.s32 	%r1525, %r1525, %r699;
$L__BB36_495:
	.pragma "nounroll";
	setp.ne.s16 	%p140, %rs36, 0;
	ld.shared.u32 	%r426, [%r1523];
	mov.b64 	%rd702, 0;
	@%p140 bra 	$L__BB36_497;
	ld.global.u64 	%rd702, [%rd150];
$L__BB36_497:
	cvt.s64.s32 	%rd283, %r1524;
	add.s64 	%rd284, %rd702, %rd283;
	shl.b64 	%rd285, %rd284, 2;
	add.s64 	%rd286, %rd2, %rd285;
	st.global.u32 	[%rd286], %r426;
	add.s32 	%r1524, %r1524, 512;
	add.s32 	%r1523, %r1523, 2048;
	add.s32 	%r1522, %r1522, 1;
	setp.ne.s32 	%p141, %r1522, 0;
	@%p141 bra 	$L__BB36_495;
$L__BB36_498:
	setp.lt.u32 	%p142, %r418, 1536;
	@%p142 bra 	$L__BB36_509;
	add.s32 	%r1527, %r1525, %r415;
	shl.b32 	%r700, %r1525, 2;
	mov.u32 	%r701, _ZZN3cub18CUB_300001_SM_10006detail6select23DeviceSelectSweepKernelINS2_10policy_hubIjbiLb0ELNS0_10SelectImplE0EE10Policy1000EN6thrust24THRUST_300001_SM_1000_NS17counting_iteratorIjNS9_11use_defaultESB_SB_EENS9_18transform_iteratorI9NonZeroOpI13__nv_bfloat16EPKSF_SB_SB_EEPjSK_NS0_13ScanTileStateIiLb1EEENS0_8NullTypeESN_iNS2_19streaming_context_tIlLb1EEELS5_0EEEvT0_T1_T2_T3_T4_T5_T6_T7_iT8_NS1_7vsmem_tEE19static_temp_storage;
	add.s32 	%r702, %r700, %r701;
	add.s32 	%r1526, %r702, 4096;
$L__BB36_500:
	setp.ne.s16 	%p143, %rs36, 0;
	cvt.s64.s32 	%rd153, %r1527;
	ld.shared.u32 	%r436, [%r1526+-4096];
	mov.b64 	%rd703, 0;
	@%p143 bra 	$L__BB36_502;
	ld.global.u64 	%rd703, [%rd150];
$L__BB36_502:
	setp.ne.s16 	%p144, %rs36, 0;
	add.s64 	%rd289, %rd703, %rd153;
	shl.b64 	%rd290, %rd289, 2;
	add.s64 	%rd291, %rd2, %rd290;
	st.global.u32 	[%rd291], %r436;
	ld.shared.u32 	%r437, [%r1526+-2048];
	mov.b64 	%rd704, 0;
	@%p144 bra 	$L__BB36_504;
	ld.global.u64 	%rd704, [%rd150];
$L__BB36_504:
	setp.ne.s16 	%p145, %rs36, 0;
	add.s64 	%rd293, %rd704, %rd153;
	shl.b64 	%rd294, %rd293, 2;
	add.s64 	%rd295, %rd2, %rd294;
	st.global.u32 	[%rd295+2048], %r437;
	ld.shared.u32 	%r438, [%r1526];
	mov.b64 	%rd705, 0;
	@%p145 bra 	$L__BB36_506;
	ld.global.u64 	%rd705, [%rd150];
$L__BB36_506:
	setp.ne.s16 	%p146, %rs36, 0;
	add.s64 	%rd297, %rd705, %rd153;
	shl.b64 	%rd298, %rd297, 2;
	add.s64 	%rd299, %rd2, %rd298;
	st.global.u32 	[%rd299+4096], %r438;
	ld.shared.u32 	%r439, [%r1526+2048];
	mov.b64 	%rd706, 0;
	@%p146 bra 	$L__BB36_508;
	ld.global.u64 	%rd706, [%rd150];
$L__BB36_508:
	cvt.u32.u64 	%r703, %rd153;
	add.s64 	%rd300, %rd706, %rd153;
	shl.b64 	%rd301, %rd300, 2;
	add.s64 	%rd302, %rd2, %rd301;
	st.global.u32 	[%rd302+6144], %r439;
	add.s32 	%r1525, %r1525, 2048;
	add.s32 	%r1527, %r703, 2048;
	add.s32 	%r1526, %r1526, 8192;
	setp.lt.s32 	%p147, %r1525, %r417;
	@%p147 bra 	$L__BB36_500;
$L__BB36_509:
	mov.u32 	%r933, %tid.x;
	setp.ne.s32 	%p285, %r933, 0;
	@%p285 bra 	$L__BB36_517;
	mov.u64 	%rd190, %rd194;
	ld.param.u8 	%rs189, [%rd190+1];
	setp.eq.s16 	%p286, %rs189, 0;
	@%p286 bra 	$L__BB36_514;
	ld.param.u8 	%rs190, [%rd190];
	setp.ne.s16 	%p287, %rs190, 0;
	mov.b32 	%r1530, 0;
	@%p287 bra 	$L__BB36_513;
	ld.param.u64 	%rd411, [%rd190+24];
	cvta.to.global.u64 	%rd412, %rd411;
	ld.global.u32 	%r1530, [%rd412];
$L__BB36_513:
	ld.param.u64 	%rd640, [_ZN3cub18CUB_300001_SM_10006detail6select23DeviceSelectSweepKernelINS2_10policy_hubIjbiLb0ELNS0_10SelectImplE0EE10Policy1000EN6thrust24THRUST_300001_SM_1000_NS17counting_iteratorIjNS9_11use_defaultESB_SB_EENS9_18transform_iteratorI9NonZeroOpI13__nv_bfloat16EPKSF_SB_SB_EEPjSK_NS0_13ScanTileStateIiLb1EEENS0_8NullTypeESN_iNS2_19streaming_context_tIlLb1EEELS5_0EEEvT0_T1_T2_T3_T4_T5_T6_T7_iT8_NS1_7vsmem_tE_param_3];
	add.s32 	%r935, %r1530, %r1529;
	cvta.to.global.u64 	%rd413, %rd640;
	st.global.u32 	[%rd413], %r935;
	bra.uni 	$L__BB36_517;
$L__BB36_514:
	ld.param.u8 	%rs191, [%rd190];
	setp.ne.s16 	%p288, %rs191, 0;
	mov.b64 	%rd721, 0;
	@%p288 bra 	$L__BB36_516;
	ld.param.u64 	%rd415, [%rd190+24];
	cvta.to.global.u64 	%rd416, %rd415;
	ld.global.u64 	%rd721, [%rd416];
$L__BB36_516:
	cvt.s64.s32 	%rd417, %r1529;
	add.s64 	%rd418, %rd721, %rd417;
	ld.param.u64 	%rd419, [%rd190+32];
	cvta.to.global.u64 	%rd420, %rd419;
	st.global.u64 	[%rd420], %rd418;
$L__BB36_517:
	ret;

}
	// .globl	_ZN3cub18CUB_300001_SM_10006detail6select23DeviceSelectSweepKernelINS2_10policy_hubIjbiLb0ELNS0_10SelectImplE0EE10Policy1000EN6thrust24THRUST_300001_SM_1000_NS17counting_iteratorIjNS9_11use_defaultESB_SB_EENS9_18transform_iteratorI9NonZeroOpI6__halfEPKSF_SB_SB_EEPjSK_NS0_13ScanTileStateIiLb1EEENS0_8NullTypeESN_iNS2_19streaming_context_tIlLb1EEELS5_0EEEvT0_T1_T2_T3_T4_T5_T6_T7_iT8_NS1_7vsmem_tE
.visible .entry _ZN3cub18CUB_300001_SM_10006detail6select23DeviceSelectSweepKernelINS2_10policy_hubIjbiLb0ELNS0_10SelectImplE0EE10Policy1000EN6thrust24THRUST_300001_SM_1000_NS17counting_iteratorIjNS9_11use_defaultESB_SB_EENS9_18transform_iteratorI9NonZeroOpI6__halfEPKSF_SB_SB_EEPjSK_NS0_13ScanTileStateIiLb1EEENS0_8NullTypeESN_iNS2_19streaming_context_tIlLb1EEELS5_0EEEvT0_T1_T2_T3_T4_T5_T6_T7_iT8_NS1_7vsmem_tE(
	.param .align 4 .b8 _ZN3cub18CUB_300001_SM_10006detail6select23DeviceSelectSweepKernelINS2_10policy_hubIjbiLb0ELNS0_10SelectImplE0EE10Policy1000EN6thrust24THRUST_300001_SM_1000_NS17counting_iteratorIjNS9_11use_defaultESB_SB_EENS9_18transform_iteratorI9NonZeroOpI6__halfEPKSF_SB_SB_EEPjSK_NS0_13ScanTileStateIiLb1EEENS0_8NullTypeESN_iNS2_19streaming_context_tIlLb1EEELS5_0EEEvT0_T1_T2_T3_T4_T5_T6_T7_iT8_NS1_7vsmem_tE_param_0[4],
	.param .align 8 .b8 _ZN3cub18CUB_300001_SM_10006detail6select23DeviceSelectSweepKernelINS2_10policy_hubIjbiLb0ELNS0_10SelectImplE0EE10Policy1000EN6thrust24THRUST_300001_SM_1000_NS17counting_iteratorIjNS9_11use_defaultESB_SB_EENS9_18transform_iteratorI9NonZeroOpI6__halfEPKSF_SB_SB_EEPjSK_NS0_13ScanTileStateIiLb1EEENS0_8NullTypeESN_iNS2_19streaming_context_tIlLb1EEELS5_0EEEvT0_T1_T2_T3_T4_T5_T6_T7_iT8_NS1_7vsmem_tE_param_1[16],
	.param .u64 .ptr .align 1 _ZN3cub18CUB_300001_SM_10006detail6select23DeviceSelectSweepKernelINS2_10policy_hubIjbiLb0ELNS0_10SelectImplE0EE10Policy1000EN6thrust24THRUST_300001_SM_1000_NS17counting_iteratorIjNS9_11use_defaultESB_SB_EENS9_18transform_iteratorI9NonZeroOpI6__halfEPKSF_SB_SB_EEPjSK_NS0_13ScanTileStateIiLb1EEENS0_8NullTypeESN_iNS2_19streaming_context_tIlLb1EEELS5_0EEEvT0_T1_T2_T3_T4_T5_T6_T7_iT8_NS1_7vsmem_tE_param_2,
	.param .u64 .ptr .align 1 _ZN3cub18CUB_300001_SM_10006detail6select23DeviceSelectSweepKernelINS2_10policy_hubIjbiLb0ELNS0_10SelectImplE0EE10Policy1000EN6thrust24THRUST_300001_SM_1000_NS17counting_iteratorIjNS9_11use_defaultESB_SB_EENS9_18transform_iteratorI9NonZeroOpI6__halfEPKSF_SB_SB_EEPjSK_NS0_13ScanTileStateIiLb1EEENS0_8NullTypeESN_iNS2_19streaming_context_tIlLb1EEELS5_0EEEvT0_T1_T2_T3_T4_T5_T6_T7_iT8_NS1_7vsmem_tE_param_3,
	.param .align 8 .b8 _ZN3cub18CUB_300001_SM_10006detail6select23DeviceSelectSweepKernelINS2_10policy_hubIjbiLb0ELNS0_10SelectImplE0EE10Policy1000EN6thrust24THRUST_300001_SM_1000_NS17counting_iteratorIjNS9_11use_defaultESB_SB_EENS9_18transform_iteratorI9NonZeroOpI6__halfEPKSF_SB_SB_EEPjSK_NS0_13ScanTileStateIiLb1EEENS0_8NullTypeESN_iNS2_19streaming_context_tIlLb1EEELS5_0EEEvT0_T1_T2_T3_T4_T5_T6_T7_iT8_NS1_7vsmem_tE_param_4[8],
	.param .align 1 .b8 _ZN3cub18CUB_300001_SM_10006detail6select23DeviceSelectSweepKernelINS2_10policy_hubIjbiLb0ELNS0_10SelectImplE0EE10Policy1000EN6thrust24THRUST_300001_SM_1000_NS17counting_iteratorIjNS9_11use_defaultESB_SB_EENS9_18transform_iteratorI9NonZeroOpI6__halfEPKSF_SB_SB_EEPjSK_NS0_13ScanTileStateIiLb1EEENS0_8NullTypeESN_iNS2_19streaming_context_tIlLb1EEELS5_0EEEvT0_T1_T2_T3_T4_T5_T6_T7_iT8_NS1_7vsmem_tE_param_5[1],
	.param .align 1 .b8 _ZN3cub18CUB_300001_SM_10006detail6select23DeviceSelectSweepKernelINS2_10policy_hubIjbiLb0ELNS0_10SelectImplE0EE10Policy1000EN6thrust24THRUST_300001_SM_1000_NS17counting_iteratorIjNS9_11use_defaultESB_SB_EENS9_18transform_iteratorI9NonZeroOpI6__halfEPKSF_SB_SB_EEPjSK_NS0_13ScanTileStateIiLb1EEENS0_8NullTypeESN_iNS2_19streaming_context_tIlLb1EEELS5_0EEEvT0_T1_T2_T3_T4_T5_T6_T7_iT8_NS1_7vsmem_tE_param_6[1],
	.param .u32 _ZN3cub18CUB_300001_SM_10006detail6select23DeviceSelectSweepKernelINS2_10policy_hubIjbiLb0ELNS0_10SelectImplE0EE10Policy1000EN6thrust24THRUST_300001_SM_1000_NS17counting_iteratorIjNS9_11use_defaultESB_SB_EENS9_18transform_iteratorI9NonZeroOpI6__halfEPKSF_SB_SB_EEPjSK_NS0_13ScanTileStateIiLb1EEENS0_8NullTypeESN_iNS2_19streaming_context_tIlLb1EEELS5_0EEEvT0_T1_T2_T3_T4_T5_T6_T7_iT8_NS1_7vsmem_tE_param_7,
	.param .u32 _ZN3cub18CUB_300001_SM_10006detail6select23DeviceSelectSweepKernelINS2_10policy_hubIjbiLb0ELNS0_10SelectImplE0EE10Policy1000EN6thrust24THRUST_300001_SM_1000_NS17counting_iteratorIjNS9_11use_defaultESB_SB_EENS9_18transform_iteratorI9NonZeroOpI6__halfEPKSF_SB_SB_EEPjSK_NS0_13ScanTileStateIiLb1EEENS0_8NullTypeESN_iNS2_19streaming_context_tIlLb1EEELS5_0EEEvT0_T1_T2_T3_T4_T5_T6_T7_iT8_NS1_7vsmem_tE_param_8,
	.param .align 8 .b8 _ZN3cub18CUB_300001_SM_10006detail6select23DeviceSelectSweepKernelINS2_10policy_hubIjbiLb0ELNS0_10SelectImplE0EE10Policy1000EN6thrust24THRUST_300001_SM_1000_NS17counting_iteratorIjNS9_11use_defaultESB_SB_EENS9_18transform_iteratorI9NonZeroOpI6__halfEPKSF_SB_SB_EEPjSK_NS0_13ScanTileStateIiLb1EEENS0_8NullTypeESN_iNS2_19streaming_context_tIlLb1EEELS5_0EEEvT0_T1_T2_T3_T4_T5_T6_T7_iT8_NS1_7vsmem_tE_param_9[40],
	.param .align 8 .b8 _ZN3cub18CUB_300001_SM_10006detail6select23DeviceSelectSweepKernelINS2_10policy_hubIjbiLb0ELNS0_10SelectImplE0EE10Policy1000EN6thrust24THRUST_300001_SM_1000_NS17counting_iteratorIjNS9_11use_defaultESB_SB_EENS9_18transform_iteratorI9NonZeroOpI6__halfEPKSF_SB_SB_EEPjSK_NS0_13ScanTileStateIiLb1EEENS0_8NullTypeESN_iNS2_19streaming_context_tIlLb1EEELS5_0EEEvT0_T1_T2_T3_T4_T5_T6_T7_iT8_NS1_7vsmem_tE_param_10[8]
)
.maxntid 512
{
	.reg .pred 	%p<505>;
	.reg .b16 	%rs<318>;
	.reg .b32 	%r<1531>;
	.reg .b64 	%rd<722>;
	// demoted variable
	.shared .align 16 .b8 _ZZN3cub18CUB_300001_SM_10006detail6select23DeviceSelectSweepKernelINS2_10policy_hubIjbiLb0ELNS0_10SelectImplE0EE10Policy1000EN6thrust24THRUST_300001_SM_1000_NS17counting_iteratorIjNS9_11use_defaultESB_SB_EENS9_18transform_iteratorI9NonZeroOpI6__halfEPKSF_SB_SB_EEPjSK_NS0_13ScanTileStateIiLb1EEENS0_8NullTypeESN_iNS2_19streaming_context_tIlLb1EEELS5_0EEEvT0_T1_T2_T3_T4_T5_T6_T7_iT8_NS1_7vsmem_tEE19static_temp_storage[28672];
	ld.param.u64 	%rd3, [_ZN3cub18CUB_300001_SM_10006detail6select23DeviceSelectSweepKernelINS2_10policy_hubIjbiLb0ELNS0_10SelectImplE0EE10Policy1000EN6thrust24THRUST_300001_SM_1000_NS17counting_iteratorIjNS9_11use_defaultESB_SB_EENS9_18transform_iteratorI9NonZeroOpI6__halfEPKSF_SB_SB_EEPjSK_NS0_13ScanTileStateIiLb1EEENS0_8NullTypeESN_iNS2_19streaming_context_tIlLb1EEELS5_0EEEvT0_T1_T2_T3_T4_T5_T6_T7_iT8_NS1_7vsmem_tE_param_4];
	ld.param.u32 	%r1, [_ZN3cub18CUB_300001_SM_10006detail6select23DeviceSelectSweepKernelINS2_10policy_hubIjbiLb0ELNS0_10SelectImplE0EE10Policy1000EN6thrust24THRUST_300001_SM_1000_NS17counting_iteratorIjNS9_11use_defaultESB_SB_EENS9_18transform_iteratorI9NonZeroOpI6__halfEPKSF_SB_SB_EEPjSK_NS0_13ScanTileStateIiLb1EEENS0_8NullTypeESN_iNS2_19streaming_context_tIlLb1EEELS5_0EEEvT0_T1_T2_T3_T4_T5_T6_T7_iT8_NS1_7vsmem_tE_param_0];
	ld.param.u64 	%rd195, [_ZN3cub18CUB_300001_SM_10006detail6select23DeviceSelectSweepKernelINS2_10policy_hubIjbiLb0ELNS0_10SelectImplE0EE10Policy1000EN6thrust24THRUST_300001_SM_1000_NS17counting_iteratorIjNS9_11use_defaultESB_SB_EENS9_18transform_iteratorI9NonZeroOpI6__halfEPKSF_SB_SB_EEPjSK_NS0_13ScanTileStateIiLb1EEENS0_8NullTypeESN_iNS2_19streaming_context_tIlLb1EEELS5_0EEEvT0_T1_T2_T3_T4_T5_T6_T7_iT8_NS1_7vsmem_tE_param_1];
	ld.param.u64 	%rd196, [_ZN3cub18CUB_300001_SM_10006detail6select23DeviceSelectSweepKernelINS2_10policy_hubIjbiLb0ELNS0_10SelectImplE0EE10Policy1000EN6thrust24THRUST_300001_SM_1000_NS17counting_iteratorIjNS9_11use_defaultESB_SB_EENS9_18transform_iteratorI9NonZeroOpI6__halfEPKSF_SB_SB_EEPjSK_NS0_13ScanTileStateIiLb1EEENS0_8NullTypeESN_iNS2_19streaming_context_tIlLb1EEELS5_0EEEvT0_T1_T2_T3_T4_T5_T6_T7_iT8_NS1_7vsmem_tE_param_2];
	ld.param.u32 	%r447, [_ZN3cub18CUB_300001_SM_10006detail6select23DeviceSelectSweepKernelINS2_10policy_hubIjbiLb0ELNS0_10SelectImplE0EE10Policy1000EN6thrust24THRUST_300001_SM_1000_NS17counting_iteratorIjNS9_11use_defaultESB_SB_EENS9_18transform_iteratorI9NonZeroOpI6__halfEPKSF_SB_SB_EEPjSK_NS0_13ScanTileStateIiLb1EEENS0_8NullTypeESN_iNS2_19streaming_context_tIlLb1EEELS5_0EEEvT0_T1_T2_T3_T4_T5_T6_T7_iT8_NS1_7vsmem_tE_param_8];
	mov.b64 	%rd194, _ZN3cub18CUB_300001_SM_10006detail6select23DeviceSelectSweepKernelINS2_10policy_hubIjbiLb0ELNS0_10SelectImplE0EE10Policy1000EN6thrust24THRUST_300001_SM_1000_NS17counting_iteratorIjNS9_11use_defaultESB_SB_EENS9_18transform_iteratorI9NonZeroOpI6__halfEPKSF_SB_SB_EEPjSK_NS0_13ScanTileStateIiLb1EEENS0_8NullTypeESN_iNS2_19streaming_context_tIlLb1EEELS5_0EEEvT0_T1_T2_T3_T4_T5_T6_T7_iT8_NS1_7vsmem_tE_param_9;
	mov.u64 	%rd1, %rd194;
	cvta.to.global.u64 	%rd2, %rd196;
	cvta.to.global.u64 	%rd4, %rd195;
	mov.u32 	%r448, %ctaid.x;
	mov.u32 	%r449, %nctaid.y;
	mov.u32 	%r450, %ctaid.y;
	mad.lo.s32 	%r1454, %r448, %r449, %r450;
	mul.lo.s32 	%r3, %r1454, 7168;
	add.s32 	%r451, %r447, -1;
	setp.ge.s32 	%p1, %r1454, %r451;
	@%p1 bra 	$L__BB37_228;
	setp.ne.s32 	%p289, %r1454, 0;
	@%p289 bra 	$L__BB37_108;
	ld.param.u8 	%rs298, [%rd1];
	setp.eq.s16 	%p408, %rs298, 0;
	ld.param.u64 	%rd535, [%rd1+16];
	cvt.u32.u64 	%r1258, %rd535;
	selp.b32 	%r1259, %r1258, 0, %p408;
	mov.u32 	%r4, %tid.x;
	mul.lo.s32 	%r1260, %r4, 14;
	add.s32 	%r1261, %r3, %r1260;
	add.s32 	%r1262, %r1261, %r1;
	add.s32 	%r5, %r1262, %r1259;
	add.s32 	%r6, %r5, 1;
	add.s32 	%r7, %r5, 2;
	add.s32 	%r8, %r5, 3;
	add.s32 	%r9, %r5, 4;
	add.s32 	%r10, %r5, 5;
	add.s32 	%r11, %r5, 6;
	add.s32 	%r12, %r5, 7;
	add.s32 	%r13, %r5, 8;
	add.s32 	%r14, %r5, 9;
	add.s32 	%r15, %r5, 10;
	add.s32 	%r16, %r5, 11;
	add.s32 	%r17, %r5, 12;
	add.s32 	%r18, %r5, 13;
	bar.sync 	0;
	selp.b64 	%rd536, %rd535, 0, %p408;
	cvt.u64.u32 	%rd537, %r3;
	add.s64 	%rd538, %rd536, %rd537;
	mov.b32 	%r1255, 0;
	// begin inline asm
	cvt.rn.f16.s32 %rs255, %r1255;
	// end inline asm
	cvt.u64.u32 	%rd539, %r1260;
	add.s64 	%rd540, %rd538, %rd539;
	shl.b64 	%rd541, %rd540, 1;
	add.s64 	%rd542, %rd4, %rd541;
	ld.global.u16 	%rs257, [%rd542];
	// begin inline asm
	{ .reg .pred __$temp3;
  setp.neu.f16  __$temp3, %rs257, %rs255;
  selp.u16 %rs256, 1, 0, __$temp3;}
	// end inline asm
	setp.ne.s16 	%p409, %rs256, 0;
	ld.global.u16 	%rs260, [%rd542+2];
	// begin inline asm
	{ .reg .pred __$temp3;
  setp.neu.f16  __$temp3, %rs260, %rs255;
  selp.u16 %rs259, 1, 0, __$temp3;}
	// end inline asm
	setp.ne.s16 	%p410, %rs259, 0;
	ld.global.u16 	%rs263, [%rd542+4];
	// begin inline asm
	{ .reg .pred __$temp3;
  setp.neu.f16  __$temp3, %rs263, %rs255;
  selp.u16 %rs262, 1, 0, __$temp3;}
	// end inline asm
	setp.ne.s16 	%p411, %rs262, 0;
	ld.global.u16 	%rs266, [%rd542+6];
	// begin inline asm
	{ .reg .pred __$temp3;
  setp.neu.f16  __$temp3, %rs266, %rs255;
  selp.u16 %rs265, 1, 0, __$temp3;}
	// end inline asm
	setp.ne.s16 	%p412, %rs265, 0;
	ld.global.u16 	%rs269, [%rd542+8];
	// begin inline asm
	{ .reg .pred __$temp3;
  setp.neu.f16  __$temp3, %rs269, %rs255;
  selp.u16 %rs268, 1, 0, __$temp3;}
	// end inline asm
	setp.ne.s16 	%p413, %rs268, 0;
	ld.global.u16 	%rs272, [%rd542+10];
	// begin inline asm
	{ .reg .pred __$temp3;
  setp.neu.f16  __$temp3, %rs272, %rs255;
  selp.u16 %rs271, 1, 0, __$temp3;}
	// end inline asm
	setp.ne.s16 	%p414, %rs271, 0;
	ld.global.u16 	%rs275, [%rd542+12];
	// begin inline asm
	{ .reg .pred __$temp3;
  setp.neu.f16  __$temp3, %rs275, %rs255;
  selp.u16 %rs274, 1, 0, __$temp3;}
	// end inline asm
	setp.ne.s16 	%p415, %rs274, 0;
	ld.global.u16 	%rs278, [%rd542+14];
	// begin inline asm
	{ .reg .pred __$temp3;
  setp.neu.f16  __$temp3, %rs278, %rs255;
  selp.u16 %rs277, 1, 0, __$temp3;}
	// end inline asm
	setp.ne.s16 	%p416, %rs277, 0;
	ld.global.u16 	%rs281, [%rd542+16];
	// begin inline asm
	{ .reg .pred __$temp3;
  setp.neu.f16  __$temp3, %rs281, %rs255;
  selp.u16 %rs280, 1, 0, __$temp3;}
	// end inline asm
	setp.ne.s16 	%p417, %rs280, 0;
	ld.global.u16 	%rs284, [%rd542+18];
	// begin inline asm
	{ .reg .pred __$temp3;
  setp.neu.f16  __$temp3, %rs284, %rs255;
  selp.u16 %rs283, 1, 0, __$temp3;}
	// end inline asm
	setp.ne.s16 	%p418, %rs283, 0;
	ld.global.u16 	%rs287, [%rd542+20];
	// begin inline asm
	{ .reg .pred __$temp3;
  setp.neu.f16  __$temp3, %rs287, %rs255;
  selp.u16 %rs286, 1, 0, __$temp3;}
	// end inline asm
	setp.ne.s16 	%p419, %rs286, 0;
	ld.global.u16 	%rs290, [%rd542+22];
	// begin inline asm
	{ .reg .pred __$temp3;
  setp.neu.f16  __$temp3, %rs290, %rs255;
  selp.u16 %rs289, 1, 0, __$temp3;}
	// end inline asm
	setp.ne.s16 	%p420, %rs289, 0;
	ld.global.u16 	%rs293, [%rd542+24];
	// begin inline asm
	{ .reg .pred __$temp3;
  setp.neu.f16  __$temp3, %rs293, %rs255;
  selp.u16 %rs292, 1, 0, __$temp3;}
	// end inline asm
	setp.ne.s16 	%p421, %rs292, 0;
	ld.global.u16 	%rs296, [%rd542+26];
	// begin inline asm
	{ .reg .pred __$temp3;
  setp.neu.f16  __$temp3, %rs296, %rs255;
  selp.u16 %rs295, 1, 0, __$temp3;}
	// end inline asm
	setp.ne.s16 	%p422, %rs295, 0;
	selp.u32 	%r1263, 1, 0, %p409;
	selp.u32 	%r1264, 1, 0, %p410;
	selp.u32 	%r1265, 1, 0, %p411;
	selp.u32 	%r1266, 1, 0, %p412;
	selp.u32 	%r1267, 1, 0, %p413;
	selp.u32 	%r1268, 1, 0, %p414;
	selp.u32 	%r1269, 1, 0, %p415;
	selp.u32 	%r1270, 1, 0, %p416;
	selp.u32 	%r1271, 1, 0, %p417;
	selp.u32 	%r1272, 1, 0, %p418;
	selp.u32 	%r1273, 1, 0, %p419;
	selp.u32 	%r1274, 1, 0, %p420;
	selp.u32 	%r1275, 1, 0, %p421;
	selp.u32 	%r1276, 1, 0, %p422;
	bar.sync 	0;
	add.s32 	%r1277, %r1264, %r1263;
	add.s32 	%r1278, %r1277, %r1265;
	add.s32 	%r19, %r1278, %r1266;
	add.s32 	%r1279, %r19, %r1267;
	add.s32 	%r1280, %r1279, %r1268;
	add.s32 	%r1281, %r1280, %r1269;
	add.s32 	%r1282, %r1281, %r1270;
	add.s32 	%r1283, %r1282, %r1271;
	add.s32 	%r1284, %r1283, %r1272;
	add.s32 	%r1285, %r1284, %r1273;
	add.s32 	%r20, %r1285, %r1274;
	add.s32 	%r21, %r20, %r1275;
	add.s32 	%r1232, %r21, %r1276;
	shr.u32 	%r22, %r4, 5;
	// begin inline asm
	mov.u32 %r1227, %laneid;
	// end inline asm
	mov.b32 	%r1230, 1;
	mov.b32 	%r1257, -1;
	// begin inline asm
	{  .reg .s32 r0;  .reg .pred p;  shfl.sync.up.b32 r0|p, %r1232, %r1230, %r1255, %r1257;  @p add.s32 r0, r0, %r1232;  mov.s32 %r1228, r0;}
	// end inline asm
	mov.b32 	%r1236, 2;
	// begin inline asm
	{  .reg .s32 r0;  .reg .pred p;  shfl.sync.up.b32 r0|p, %r1228, %r1236, %r1255, %r1257;  @p add.s32 r0, r0, %r1228;  mov.s32 %r1234, r0;}
	// end inline asm
	mov.b32 	%r1242, 4;
	// begin inline asm
	{  .reg .s32 r0;  .reg .pred p;  shfl.sync.up.b32 r0|p, %r1234, %r1242, %r1255, %r1257;  @p add.s32 r0, r0, %r1234;  mov.s32 %r1240, r0;}
	// end inline asm
	mov.b32 	%r1248, 8;
	// begin inline asm
	{  .reg .s32 r0;  .reg .pred p;  shfl.sync.up.b32 r0|p, %r1240, %r1248, %r1255, %r1257;  @p add.s32 r0, r0, %r1240;  mov.s32 %r1246, r0;}
	// end inline asm
	mov.b32 	%r1254, 16;
	// begin inline asm
	{  .reg .s32 r0;  .reg .pred p;  shfl.sync.up.b32 r0|p, %r1246, %r1254, %r1255, %r1257;  @p add.s32 r0, r0, %r1246;  mov.s32 %r1252, r0;}
	// end inline asm
	setp.ne.s32 	%p423, %r1227, 31;
	@%p423 bra 	$L__BB37_4;
	shl.b32 	%r1286, %r22, 2;
	mov.u32 	%r1287, _ZZN3cub18CUB_300001_SM_10006detail6select23DeviceSelectSweepKernelINS2_10policy_hubIjbiLb0ELNS0_10SelectImplE0EE10Policy1000EN6thrust24THRUST_300001_SM_1000_NS17counting_iteratorIjNS9_11use_defaultESB_SB_EENS9_18transform_iteratorI9NonZeroOpI6__halfEPKSF_SB_SB_EEPjSK_NS0_13ScanTileStateIiLb1EEENS0_8NullTypeESN_iNS2_19streaming_context_tIlLb1EEELS5_0EEEvT0_T1_T2_T3_T4_T5_T6_T7_iT8_NS1_7vsmem_tEE19static_temp_storage;
	add.s32 	%r1288, %r1287, %r1286;
	st.shared.u32 	[%r1288], %r1252;
$L__BB37_4:
	bar.sync 	0;
	ld.shared.v4.u32 	{%r25, %r26, %r27, %r28}, [_ZZN3cub18CUB_300001_SM_10006detail6select23DeviceSelectSweepKernelINS2_10policy_hubIjbiLb0ELNS0_10SelectImplE0EE10Policy1000EN6thrust24THRUST_300001_SM_1000_NS17counting_iteratorIjNS9_11use_defaultESB_SB_EENS9_18transform_iteratorI9NonZeroOpI6__halfEPKSF_SB_SB_EEPjSK_NS0_13ScanTileStateIiLb1EEENS0_8NullTypeESN_iNS2_19streaming_context_tIlLb1EEELS5_0EEEvT0_T1_T2_T3_T4_T5_T6_T7_iT8_NS1_7vsmem_tEE19static_temp_storage];
	shr.u32 	%r1289, %r4, 5;
	add.s32 	%r1290, %r26, %r25;
	setp.eq.s32 	%p424, %r1289, 2;
	selp.b32 	%r1291, %r1290, %r25, %p424;
	add.s32 	%r1292, %r1290, %r27;
	setp.eq.s32 	%p425, %r1289, 3;
	selp.b32 	%r1293, %r1292, %r1291, %p425;
	add.s32 	%r1294, %r1292, %r28;
	setp.eq.s32 	%p426, %r1289, 4;
	selp.b32 	%r1295, %r1294, %r1293, %p426;
	ld.shared.v4.u32 	{%r29, %r30, %r31, %r32}, [_ZZN3cub18CUB_300001_SM_10006detail6select23DeviceSelectSweepKernelINS2_10policy_hubIjbiLb0ELNS0_10SelectImplE0EE10Policy1000EN6thrust24THRUST_300001_SM_1000_NS17counting_iteratorIjNS9_11use_defaultESB_SB_EENS9_18transform_iteratorI9NonZeroOpI6__halfEPKSF_SB_SB_EEPjSK_NS0_13ScanTileStateIiLb1EEENS0_8NullTypeESN_iNS2_19streaming_context_tIlLb1EEELS5_0EEEvT0_T1_T2_T3_T4_T5_T6_T7_iT8_NS1_7vsmem_tEE19static_temp_storage+16];
	add.s32 	%r1296, %r1294, %r29;
	setp.eq.s32 	%p427, %r1289, 5;
	selp.b32 	%r1297, %r1296, %r1295, %p427;
	add.s32 	%r1298, %r1296, %r30;
	setp.eq.s32 	%p428, %r1289, 6;
	selp.b32 	%r1299, %r1298, %r1297, %p428;
	add.s32 	%r1300, %r1298, %r31;
	setp.eq.s32 	%p429, %r1289, 7;
	selp.b32 	%r1301, %r1300, %r1299, %p429;
	add.s32 	%r1302, %r1300, %r32;
	setp.eq.s32 	%p430, %r1289, 8;
	selp.b32 	%r1303, %r1302, %r1301, %p430;
	ld.shared.v4.u32 	{%r33, %r34, %r35, %r36}, [_ZZN3cub18CUB_300001_SM_10006detail6select23DeviceSelectSweepKernelINS2_10policy_hubIjbiLb0ELNS0_10SelectImplE0EE10Policy1000EN6thrust24THRUST_300001_SM_1000_NS17counting_iteratorIjNS9_11use_defaultESB_SB_EENS9_18transform_iteratorI9NonZeroOpI6__halfEPKSF_SB_SB_EEPjSK_NS0_13ScanTileStateIiLb1EEENS0_8NullTypeESN_iNS2_19streaming_context_tIlLb1EEELS5_0EEEvT0_T1_T2_T3_T4_T5_T6_T7_iT8_NS1_7vsmem_tEE19static_temp_storage+32];
	add.s32 	%r1304, %r1302, %r33;
	setp.eq.s32 	%p431, %r1289, 9;
	selp.b32 	%r1305, %r1304, %r1303, %p431;
	add.s32 	%r1306, %r1304, %r34;
	setp.eq.s32 	%p432, %r1289, 10;
	selp.b32 	%r1307, %r1306, %r1305, %p432;
	add.s32 	%r1308, %r1306, %r35;
	setp.eq.s32 	%p433, %r1289, 11;
	selp.b32 	%r1309, %r1308, %r1307, %p433;
	add.s32 	%r1310, %r1308, %r36;
	setp.eq.s32 	%p434, %r1289, 12;
	selp.b32 	%r1311, %r1310, %r1309, %p434;
	ld.shared.v4.u32 	{%r37, %r38, %r39, %r40}, [_ZZN3cub18CUB_300001_SM_10006detail6select23DeviceSelectSweepKernelINS2_10policy_hubIjbiLb0ELNS0_10SelectImplE0EE10Policy1000EN6thrust24THRUST_300001_SM_1000_NS17counting_iteratorIjNS9_11use_defaultESB_SB_EENS9_18transform_iteratorI9NonZeroOpI6__halfEPKSF_SB_SB_EEPjSK_NS0_13ScanTileStateIiLb1EEENS0_8NullTypeESN_iNS2_19streaming_context_tIlLb1EEELS5_0EEEvT0_T1_T2_T3_T4_T5_T6_T7_iT8_NS1_7vsmem_tEE19static_temp_storage+48];
	add.s32 	%r1312, %r1310, %r37;
	setp.eq.s32 	%p435, %r1289, 13;
	selp.b32 	%r1313, %r1312, %r1311, %p435;
	add.s32 	%r1314, %r1312, %r38;
	setp.eq.s32 	%p436, %r1289, 14;
	selp.b32 	%r1315, %r1314, %r1313, %p436;
	add.s32 	%r1316, %r1314, %r39;
	setp.eq.s32 	%p437, %r1289, 15;
	selp.b32 	%r1317, %r1316, %r1315, %p437;
	setp.lt.u32 	%p438, %r4, 32;
	selp.b32 	%r1318, 0, %r1317, %p438;
	setp.eq.s32 	%p439, %r1227, 0;
	setp.ne.s16 	%p440, %rs295, 0;
	selp.u32 	%r1319, 1, 0, %p440;
	add.s32 	%r1320, %r21, %r1319;
	sub.s32 	%r1321, %r1252, %r1320;
	selp.b32 	%r1322, 0, %r1321, %p439;
	add.s32 	%r41, %r1318, %r1322;
	setp.ne.s16 	%p441, %rs256, 0;
	selp.u32 	%r1323, 1, 0, %p441;
	add.s32 	%r42, %r41, %r1323;
	setp.ne.s16 	%p442, %rs259, 0;
	selp.u32 	%r1324, 1, 0, %p442;
	add.s32 	%r1325, %r1324, %r1323;
	add.s32 	%r43, %r1325, %r41;
	setp.ne.s16 	%p443, %rs262, 0;
	selp.u32 	%r1326, 1, 0, %p443;
	add.s32 	%r44, %r43, %r1326;
	add.s32 	%r45, %r19, %r41;
	setp.ne.s16 	%p444, %rs268, 0;
	selp.u32 	%r1327, 1, 0, %p444;
	add.s32 	%r46, %r45, %r1327;
	setp.ne.s16 	%p445, %rs271, 0;
	selp.u32 	%r1328, 1, 0, %p445;
	add.s32 	%r47, %r46, %r1328;
	setp.ne.s16 	%p446, %rs274, 0;
	selp.u32 	%r1329, 1, 0, %p446;
	add.s32 	%r48, %r47, %r1329;
	setp.ne.s16 	%p447, %rs277, 0;
	selp.u32 	%r1330, 1, 0, %p447;
	add.s32 	%r49, %r48, %r1330;
	setp.ne.s16 	%p448, %rs280, 0;
	selp.u32 	%r1331, 1, 0, %p448;
	add.s32 	%r50, %r49, %r1331;
	setp.ne.s16 	%p449, %rs283, 0;
	selp.u32 	%r1332, 1, 0, %p449;
	add.s32 	%r51, %r50, %r1332;
	setp.ne.s16 	%p450, %rs286, 0;
	selp.u32 	%r1333, 1, 0, %p450;
	add.s32 	%r52, %r51, %r1333;
	add.s32 	%r53, %r20, %r41;
	add.s32 	%r54, %r21, %r41;
	setp.ne.s32 	%p451, %r4, 0;
	@%p451 bra 	$L__BB37_6;
	add.s64 	%rd543, %rd3, 256;
	add.s32 	%r1336, %r26, %r25;
	add.s32 	%r1337, %r1336, %r27;
	add.s32 	%r1338, %r1337, %r28;
	add.s32 	%r1339, %r1338, %r29;
	add.s32 	%r1340, %r1339, %r30;
	add.s32 	%r1341, %r1340, %r31;
	add.s32 	%r1342, %r1341, %r32;
	add.s32 	%r1343, %r1342, %r33;
	add.s32 	%r1344, %r1343, %r34;
	add.s32 	%r1345, %r1344, %r35;
	add.s32 	%r1346, %r1345, %r36;
	add.s32 	%r1347, %r1346, %r37;
	add.s32 	%r1348, %r1347, %r38;
	add.s32 	%r1349, %r1348, %r39;
	add.s32 	%r1335, %r1349, %r40;
	mov.b32 	%r1334, 101;
	// begin inline asm
	st.relaxed.gpu.v2.u32 [%rd543], {%r1334, %r1335};
	// end inline asm
$L__BB37_6:
	add.s32 	%r1350, %r26, %r25;
	add.s32 	%r1351, %r1350, %r27;
	add.s32 	%r1352, %r1351, %r28;
	add.s32 	%r1353, %r1352, %r29;
	add.s32 	%r1354, %r1353, %r30;
	add.s32 	%r1355, %r1354, %r31;
	add.s32 	%r1356, %r1355, %r32;
	add.s32 	%r1357, %r1356, %r33;
	add.s32 	%r1358, %r1357, %r34;
	add.s32 	%r1359, %r1358, %r35;
	add.s32 	%r1360, %r1359, %r36;
	add.s32 	%r1361, %r1360, %r37;
	add.s32 	%r1362, %r1361, %r38;
	add.s32 	%r1363, %r1362, %r39;
	add.s32 	%r1364, %r1363, %r40;
	setp.gt.s32 	%p452, %r1364, 512;
	@%p452 bra 	$L__BB37_63;
	setp.ne.s16 	%p453, %rs256, 0;
	mov.u64 	%rd544, %rd194;
	ld.param.u8 	%rs15, [%rd544];
	ld.param.u64 	%rd545, [%rd544+24];
	cvta.to.global.u64 	%rd5, %rd545;
	@%p453 bra 	$L__BB37_8;
	bra.uni 	$L__BB37_11;
$L__BB37_8:
	setp.ne.s16 	%p454, %rs15, 0;
	mov.b64 	%rd648, 0;
	@%p454 bra 	$L__BB37_10;
	ld.global.u64 	%rd648, [%rd5];
$L__BB37_10:
	cvt.s64.s32 	%rd547, %r41;
	add.s64 	%rd548, %rd648, %rd547;
	shl.b64 	%rd549, %rd548, 2;
	add.s64 	%rd550, %rd2, %rd549;
	st.global.u32 	[%rd550], %r5;
$L__BB37_11:
	setp.eq.s16 	%p455, %rs259, 0;
	@%p455 bra 	$L__BB37_15;
	setp.ne.s16 	%p456, %rs15, 0;
	mov.b64 	%rd649, 0;
	@%p456 bra 	$L__BB37_14;
	ld.global.u64 	%rd649, [%rd5];
$L__BB37_14:
	cvt.s64.s32 	%rd552, %r42;
	add.s64 	%rd553, %rd649, %rd552;
	shl.b64 	%rd554, %rd553, 2;
	add.s64 	%rd555, %rd2, %rd554;
	st.global.u32 	[%rd555], %r6;
$L__BB37_15:
	setp.eq.s16 	%p457, %rs262, 0;
	@%p457 bra 	$L__BB37_19;
	setp.ne.s16 	%p458, %rs15, 0;
	mov.b64 	%rd650, 0;
	@%p458 bra 	$L__BB37_18;
	ld.global.u64 	%rd650, [%rd5];
$L__BB37_18:
	cvt.s64.s32 	%rd557, %r43;
	add.s64 	%rd558, %rd650, %rd557;
	shl.b64 	%rd559, %rd558, 2;
	add.s64 	%rd560, %rd2, %rd559;
	st.global.u32 	[%rd560], %r7;
$L__BB37_19:
	setp.eq.s16 	%p459, %rs265, 0;
	@%p459 bra 	$L__BB37_23;
	setp.ne.s16 	%p460, %rs15, 0;
	mov.b64 	%rd651, 0;
	@%p460 bra 	$L__BB37_22;
	ld.global.u64 	%rd651, [%rd5];
$L__BB37_22:
	cvt.s64.s32 	%rd562, %r44;
	add.s64 	%rd563, %rd651, %rd562;
	shl.b64 	%rd564, %rd563, 2;
	add.s64 	%rd565, %rd2, %rd564;
	st.global.u32 	[%rd565], %r8;
$L__BB37_23:
	setp.eq.s16 	%p461, %rs268, 0;
	@%p461 bra 	$L__BB37_27;
	setp.ne.s16 	%p462, %rs15, 0;
	mov.b64 	%rd652, 0;
	@%p462 bra 	$L__BB37_26;
	ld.global.u64 	%rd652, [%rd5];
$L__BB37_26:
	cvt.s64.s32 	%rd567, %r45;
	add.s64 	%rd568, %rd652, %rd567;
	shl.b64 	%rd569, %rd568, 2;
	add.s64 	%rd570, %rd2, %rd569;
	st.global.u32 	[%rd570], %r9;
$L__BB37_27:
	setp.eq.s16 	%p463, %rs271, 0;
	@%p463 bra 	$L__BB37_31;
	setp.ne.s16 	%p464, %rs15, 0;
	mov.b64 	%rd653, 0;
	@%p464 bra 	$L__BB37_30;
	ld.global.u64 	%rd653, [%rd5];
$L__BB37_30:
	cvt.s64.s32 	%rd572, %r46;
	add.s64 	%rd573, %rd653, %rd572;
	shl.b64 	%rd574, %rd573, 2;
	add.s64 	%rd575, %rd2, %rd574;
	st.global.u32 	[%rd575], %r10;
$L__BB37_31:
	setp.eq.s16 	%p465, %rs274, 0;
	@%p465 bra 	$L__BB37_35;
	setp.ne.s16 	%p466, %rs15, 0;
	mov.b64 	%rd654, 0;
	@%p466 bra 	$L__BB37_34;
	ld.global.u64 	%rd654, [%rd5];
$L__BB37_34:
	cvt.s64.s32 	%rd577, %r47;
	add.s64 	%rd578, %rd654, %rd577;
	shl.b64 	%rd579, %rd578, 2;
	add.s64 	%rd580, %rd2, %rd579;
	st.global.u32 	[%rd580], %r11;
$L__BB37_35:
	setp.eq.s16 	%p467, %rs277, 0;
	@%p467 bra 	$L__BB37_39;
	setp.ne.s16 	%p468, %rs15, 0;
	mov.b64 	%rd655, 0;
	@%p468 bra 	$L__BB37_38;
	ld.global.u64 	%rd655, [%rd5];
$L__BB37_38:
	cvt.s64.s32 	%rd582, %r48;
	add.s64 	%rd583, %rd655, %rd582;
	shl.b64 	%rd584, %rd583, 2;
	add.s64 	%rd585, %rd2, %rd584;
	st.global.u32 	[%rd585], %r12;
$L__BB37_39:
	setp.eq.s16 	%p469, %rs280, 0;
	@%p469 bra 	$L__BB37_43;
	setp.ne.s16 	%p470, %rs15, 0;
	mov.b64 	%rd656, 0;
	@%p470 bra 	$L__BB37_42;
	ld.global.u64 	%rd656, [%rd5];
$L__BB37_42:
	cvt.s64.s32 	%rd587, %r49;
	add.s64 	%rd588, %rd656, %rd587;
	shl.b64 	%rd589, %rd588, 2;
	add.s64 	%rd590, %rd2, %rd589;
	st.global.u32 	[%rd590], %r13;
$L__BB37_43:
	setp.eq.s16 	%p471, %rs283, 0;
	@%p471 bra 	$L__BB37_47;
	setp.ne.s16 	%p472, %rs15, 0;
	mov.b64 	%rd657, 0;
	@%p472 bra 	$L__BB37_46;
	ld.global.u64 	%rd657, [%rd5];
$L__BB37_46:
	cvt.s64.s32 	%rd592, %r50;
	add.s64 	%rd593, %rd657, %rd592;
	shl.b64 	%rd594, %rd593, 2;
	add.s64 	%rd595, %rd2, %rd594;
	st.global.u32 	[%rd595], %r14;
$L__BB37_47:
	setp.eq.s16 	%p473, %rs286, 0;
	@%p473 bra 	$L__BB37_51;
	setp.ne.s16 	%p474, %rs15, 0;
	mov.b64 	%rd658, 0;
	@%p474 bra 	$L__BB37_50;
	ld.global.u64 	%rd658, [%rd5];
$L__BB37_50:
	cvt.s64.s32 	%rd597, %r51;
	add.s64 	%rd598, %rd658, %rd597;
	shl.b64 	%rd599, %rd598, 2;
	add.s64 	%rd600, %rd2, %rd599;
	st.global.u32 	[%rd600], %r15;
$L__BB37_51:
	setp.eq.s16 	%p475, %rs289, 0;
	@%p475 bra 	$L__BB37_55;
	setp.ne.s16 	%p476, %rs15, 0;
	mov.b64 	%rd659, 0;
	@%p476 bra 	$L__BB37_54;
	ld.global.u64 	%rd659, [%rd5];
$L__BB37_54:
	cvt.s64.s32 	%rd602, %r52;
	add.s64 	%rd603, %rd659, %rd602;
	shl.b64 	%rd604, %rd603, 2;
	add.s64 	%rd605, %rd2, %rd604;
	st.global.u32 	[%rd605], %r16;
$L__BB37_55:
	setp.eq.s16 	%p477, %rs292, 0;
	@%p477 bra 	$L__BB37_59;
	setp.ne.s16 	%p478, %rs15, 0;
	mov.b64 	%rd660, 0;
	@%p478 bra 	$L__BB37_58;
	ld.global.u64 	%rd660, [%rd5];
$L__BB37_58:
	cvt.s64.s32 	%rd607, %r53;
	add.s64 	%rd608, %rd660, %rd607;
	shl.b64 	%rd609, %rd608, 2;
	add.s64 	%rd610, %rd2, %rd609;
	st.global.u32 	[%rd610], %r17;
$L__BB37_59:
	setp.eq.s16 	%p479, %rs295, 0;
	@%p479 bra 	$L__BB37_517;
	setp.ne.s16 	%p480, %rs15, 0;
	mov.b64 	%rd661, 0;
	@%p480 bra 	$L__BB37_62;
	ld.global.u64 	%rd661, [%rd5];
$L__BB37_62:
	cvt.s64.s32 	%rd612, %r54;
	add.s64 	%rd613, %rd661, %rd612;
	shl.b64 	%rd614, %rd613, 2;
	add.s64 	%rd615, %rd2, %rd614;
	st.global.u32 	[%rd615], %r18;
	bra.uni 	$L__BB37_517;
$L__BB37_63:
	setp.eq.s16 	%p481, %rs256, 0;
	bar.sync 	0;
	@%p481 bra 	$L__BB37_65;
	shl.b32 	%r1365, %r41, 2;
	mov.u32 	%r1366, _ZZN3cub18CUB_300001_SM_10006detail6select23DeviceSelectSweepKernelINS2_10policy_hubIjbiLb0ELNS0_10SelectImplE0EE10Policy1000EN6thrust24THRUST_300001_SM_1000_NS17counting_iteratorIjNS9_11use_defaultESB_SB_EENS9_18transform_iteratorI9NonZeroOpI6__halfEPKSF_SB_SB_EEPjSK_NS0_13ScanTileStateIiLb1EEENS0_8NullTypeESN_iNS2_19streaming_context_tIlLb1EEELS5_0EEEvT0_T1_T2_T3_T4_T5_T6_T7_iT8_NS1_7vsmem_tEE19static_temp_storage;
	add.s32 	%r1367, %r1366, %r1365;
	st.shared.u32 	[%r1367], %r5;
$L__BB37_65:
	setp.eq.s16 	%p482, %rs259, 0;
	@%p482 bra 	$L__BB37_67;
	shl.b32 	%r1368, %r42, 2;
	mov.u32 	%r1369, _ZZN3cub18CUB_300001_SM_10006detail6select23DeviceSelectSweepKernelINS2_10policy_hubIjbiLb0ELNS0_10SelectImplE0EE10Policy1000EN6thrust24THRUST_300001_SM_1000_NS17counting_iteratorIjNS9_11use_defaultESB_SB_EENS9_18transform_iteratorI9NonZeroOpI6__halfEPKSF_SB_SB_EEPjSK_NS0_13ScanTileStateIiLb1EEENS0_8NullTypeESN_iNS2_19streaming_context_tIlLb1EEELS5_0EEEvT0_T1_T2_T3_T4_T5_T6_T7_iT8_NS1_7vsmem_tEE19static_temp_storage;
	add.s32 	%r1370, %r1369, %r1368;
	st.shared.u32 	[%r1370], %r6;
$L__BB37_67:
	setp.eq.s16 	%p483, %rs262, 0;
	@%p483 bra 	$L__BB37_69;
	shl.b32 	%r1371, %r43, 2;
	mov.u32 	%r1372, _ZZN3cub18CUB_300001_SM_10006detail6select23DeviceSelectSweepKernelINS2_10policy_hubIjbiLb0ELNS0_10SelectImplE0EE10Policy1000EN6thrust24THRUST_300001_SM_1000_NS17counting_iteratorIjNS9_11use_defaultESB_SB_EENS9_18transform_iteratorI9NonZeroOpI6__halfEPKSF_SB_SB_EEPjSK_NS0_13ScanTileStateIiLb1EEENS0_8NullTypeESN_iNS2_19streaming_context_tIlLb1EEELS5_0EEEvT0_T1_T2_T3_T4_T5_T6_T7_iT8_NS1_7vsmem_tEE19static_temp_storage;
	add.s32 	%r1373, %r1372, %r1371;
	st.shared.u32 	[%r1373], %r7;
$L__BB37_69:
	setp.eq.s16 	%p484, %rs265, 0;
	@%p484 bra 	$L__BB37_71;
	shl.b32 	%r1374, %r44, 2;
	mov.u32 	%r1375, _ZZN3cub18CUB_300001_SM_10006detail6select23DeviceSelectSweepKernelINS2_10policy_hubIjbiLb0ELNS0_10SelectImplE0EE10Policy1000EN6thrust24THRUST_300001_SM_1000_NS17counting_iteratorIjNS9_11use_defaultESB_SB_EENS9_18transform_iteratorI9NonZeroOpI6__halfEPKSF_SB_SB_EEPjSK_NS0_13ScanTileStateIiLb1EEENS0_8NullTypeESN_iNS2_19streaming_context_tIlLb1EEELS5_0EEEvT0_T1_T2_T3_T4_T5_T6_T7_iT8_NS1_7vsmem_tEE19static_temp_storage;
	add.s32 	%r1376, %r1375, %r1374;
	st.shared.u32 	[%r1376], %r8;
$L__BB37_71:
	setp.eq.s16 	%p485, %rs268, 0;
	@%p485 bra 	$L__BB37_73;
	shl.b32 	%r1377, %r45, 2;
	mov.u32 	%r1378, _ZZN3cub18CUB_300001_SM_10006detail6select23DeviceSelectSweepKernelINS2_10policy_hubIjbiLb0ELNS0_10SelectImplE0EE10Policy1000EN6thrust24THRUST_300001_SM_1000_NS17counting_iteratorIjNS9_11use_defaultESB_SB_EENS9_18transform_iteratorI9NonZeroOpI6__halfEPKSF_SB_SB_EEPjSK_NS0_13ScanTileStateIiLb1EEENS0_8NullTypeESN_iNS2_19streaming_context_tIlLb1EEELS5_0EEEvT0_T1_T2_T3_T4_T5_T6_T7_iT8_NS1_7vsmem_tEE19static_temp_storage;
	add.s32 	%r1379, %r1378, %r1377;
	st.shared.u32 	[%r1379], %r9;
$L__BB37_73:
	setp.eq.s16 	%p486, %rs271, 0;
	@%p486 bra 	$L__BB37_75;
	shl.b32 	%r1380, %r46, 2;
	mov.u32 	%r1381, _ZZN3cub18CUB_300001_SM_10006detail6select23DeviceSelectSweepKernelINS2_10policy_hubIjbiLb0ELNS0_10SelectImplE0EE10Policy1000EN6thrust24THRUST_300001_SM_1000_NS17counting_iteratorIjNS9_11use_defaultESB_SB_EENS9_18transform_iteratorI9NonZeroOpI6__halfEPKSF_SB_SB_EEPjSK_NS0_13ScanTileStateIiLb1EEENS0_8NullTypeESN_iNS2_19streaming_context_tIlLb1EEELS5_0EEEvT0_T1_T2_T3_T4_T5_T6_T7_iT8_NS1_7vsmem_tEE19static_temp_storage;
	add.s32 	%r1382, %r1381, %r1380;
	st.shared.u32 	[%r1382], %r10;
$L__BB37_75:
	setp.eq.s16 	%p487, %rs274, 0;
	@%p487 bra 	$L__BB37_77;
	shl.b32 	%r1383, %r47, 2;
	mov.u32 	%r1384, _ZZN3cub18CUB_300001_SM_10006detail6select23DeviceSelectSweepKernelINS2_10policy_hubIjbiLb0ELNS0_10SelectImplE0EE10Policy1000EN6thrust24THRUST_300001_SM_1000_NS17counting_iteratorIjNS9_11use_defaultESB_SB_EENS9_18transform_iteratorI9NonZeroOpI6__halfEPKSF_SB_SB_EEPjSK_NS0_13ScanTileStateIiLb1EEENS0_8NullTypeESN_iNS2_19streaming_context_tIlLb1EEELS5_0EEEvT0_T1_T2_T3_T4_T5_T6_T7_iT8_NS1_7vsmem_tEE19static_temp_storage;
	add.s32 	%r1385, %r1384, %r1383;
	st.shared.u32 	[%r1385], %r11;
$L__BB37_77:
	setp.eq.s16 	%p488, %rs277, 0;
	@%p488 bra 	$L__BB37_79;
	shl.b32 	%r1386, %r48, 2;
	mov.u32 	%r1387, _ZZN3cub18CUB_300001_SM_10006detail6select23DeviceSelectSweepKernelINS2_10policy_hubIjbiLb0ELNS0_10SelectImplE0EE10Policy1000EN6thrust24THRUST_300001_SM_1000_NS17counting_iteratorIjNS9_11use_defaultESB_SB_EENS9_18transform_iteratorI9NonZeroOpI6__halfEPKSF_SB_SB_EEPjSK_NS0_13ScanTileStateIiLb1EEENS0_8NullTypeESN_iNS2_19streaming_context_tIlLb1EEELS5_0EEEvT0_T1_T2_T3_T4_T5_T6_T7_iT8_NS1_7vsmem_tEE19static_temp_storage;
	add.s32 	%r1388, %r1387, %r1386;
	st.shared.u32 	[%r1388], %r12;
$L__BB37_79:
	setp.eq.s16 	%p489, %rs280, 0;
	@%p489 bra 	$L__BB37_81;
	shl.b32 	%r1389, %r49, 2;
	mov.u32 	%r1390, _ZZN3cub18CUB_300001_SM_10006detail6select23DeviceSelectSweepKernelINS2_10policy_hubIjbiLb0ELNS0_10SelectImplE0EE10Policy1000EN6thrust24THRUST_300001_SM_1000_NS17counting_iteratorIjNS9_11use_defaultESB_SB_EENS9_18transform_iteratorI9NonZeroOpI6__halfEPKSF_SB_SB_EEPjSK_NS0_13ScanTileStateIiLb1EEENS0_8NullTypeESN_iNS2_19streaming_context_tIlLb1EEELS5_0EEEvT0_T1_T2_T3_T4_T5_T6_T7_iT8_NS1_7vsmem_tEE19static_temp_storage;
	add.s32 	%r1391, %r1390, %r1389;
	st.shared.u32 	[%r1391], %r13;
$L__BB37_81:
	setp.eq.s16 	%p490, %rs283, 0;
	@%p490 bra 	$L__BB37_83;
	shl.b32 	%r1392, %r50, 2;
	mov.u32 	%r1393, _ZZN3cub18CUB_300001_SM_10006detail6select23DeviceSelectSweepKernelINS2_10policy_hubIjbiLb0ELNS0_10SelectImplE0EE10Policy1000EN6thrust24THRUST_300001_SM_1000_NS17counting_iteratorIjNS9_11use_defaultESB_SB_EENS9_18transform_iteratorI9NonZeroOpI6__halfEPKSF_SB_SB_EEPjSK_NS0_13ScanTileStateIiLb1EEENS0_8NullTypeESN_iNS2_19streaming_context_tIlLb1EEELS5_0EEEvT0_T1_T2_T3_T4_T5_T6_T7_iT8_NS1_7vsmem_tEE19static_temp_storage;
	add.s32 	%r1394, %r1393, %r1392;
	st.shared.u32 	[%r1394], %r14;
$L__BB37_83:
	setp.eq.s16 	%p491, %rs286, 0;
	@%p491 bra 	$L__BB37_85;
	shl.b32 	%r1395, %r51, 2;
	mov.u32 	%r1396, _ZZN3cub18CUB_300001_SM_10006detail6select23DeviceSelectSweepKernelINS2_10policy_hubIjbiLb0ELNS0_10SelectImplE0EE10Policy1000EN6thrust24THRUST_300001_SM_1000_NS17counting_iteratorIjNS9_11use_defaultESB_SB_EENS9_18transform_iteratorI9NonZeroOpI6__halfEPKSF_SB_SB_EEPjSK_NS0_13ScanTileStateIiLb1EEENS0_8NullTypeESN_iNS2_19streaming_context_tIlLb1EEELS5_0EEEvT0_T1_T2_T3_T4_T5_T6_T7_iT8_NS1_7vsmem_tEE19static_temp_storage;
	add.s32 	%r1397, %r1396, %r1395;
	st.shared.u32 	[%r1397], %r15;
$L__BB37_85:
	setp.eq.s16 	%p492, %rs289, 0;
	@%p492 bra 	$L__BB37_87;
	shl.b32 	%r1398, %r52, 2;
	mov.u32 	%r1399, _ZZN3cub18CUB_300001_SM_10006detail6select23DeviceSelectSweepKernelINS2_10policy_hubIjbiLb0ELNS0_10SelectImplE0EE10Policy1000EN6thrust24THRUST_300001_SM_1000_NS17counting_iteratorIjNS9_11use_defaultESB_SB_EENS9_18transform_iteratorI9NonZeroOpI6__halfEPKSF_SB_SB_EEPjSK_NS0_13ScanTileStateIiLb1EEENS0_8NullTypeESN_iNS2_19streaming_context_tIlLb1EEELS5_0EEEvT0_T1_T2_T3_T4_T5_T6_T7_iT8_NS1_7vsmem_tEE19static_temp_storage;
	add.s32 	%r1400, %r1399, %r1398;
	st.shared.u32 	[%r1400], %r16;
$L__BB37_87:
	setp.eq.s16 	%p493, %rs292, 0;
	@%p493 bra 	$L__BB37_89;
	shl.b32 	%r1401, %r53, 2;
	mov.u32 	%r1402, _ZZN3cub18CUB_300001_SM_10006detail6select23DeviceSelectSweepKernelINS2_10policy_hubIjbiLb0ELNS0_10SelectImplE0EE10Policy1000EN6thrust24THRUST_300001_SM_1000_NS17counting_iteratorIjNS9_11use_defaultESB_SB_EENS9_18transform_iteratorI9NonZeroOpI6__halfEPKSF_SB_SB_EEPjSK_NS0_13ScanTileStateIiLb1EEENS0_8NullTypeESN_iNS2_19streaming_context_tIlLb1EEELS5_0EEEvT0_T1_T2_T3_T4_T5_T6_T7_iT8_NS1_7vsmem_tEE19static_temp_storage;
	add.s32 	%r1403, %r1402, %r1401;
	st.shared.u32 	[%r1403], %r17;
$L__BB37_89:
	setp.eq.s16 	%p494, %rs295, 0;
	@%p494 bra 	$L__BB37_91;
	shl.b32 	%r1404, %r54, 2;
	mov.u32 	%r1405, _ZZN3cub18CUB_300001_SM_10006detail6select23DeviceSelectSweepKernelINS2_10policy_hubIjbiLb0ELNS0_10SelectImplE0EE10Policy1000EN6thrust24THRUST_300001_SM_1000_NS17counting_iteratorIjNS9_11use_defaultESB_SB_EENS9_18transform_iteratorI9NonZeroOpI6__halfEPKSF_SB_SB_EEPjSK_NS0_13ScanTileStateIiLb1EEENS0_8NullTypeESN_iNS2_19streaming_context_tIlLb1EEELS5_0EEEvT0_T1_T2_T3_T4_T5_T6_T7_iT8_NS1_7vsmem_tEE19static_temp_storage;
	add.s32 	%r1406, %r1405, %r1404;
	st.shared.u32 	[%r1406], %r18;
$L__BB37_91:
	bar.sync 	0;
	mov.u32 	%r1453, %tid.x;
	setp.ge.u32 	%p495, %r1453, %r1364;
	@%p495 bra 	$L__BB37_517;
	mov.u64 	%rd616, %rd194;
	ld.param.u8 	%rs16, [%rd616];
	ld.param.u64 	%rd617, [%rd616+24];
	cvta.to.global.u64 	%rd6, %rd617;
	add.s32 	%r1421, %r26, %r27;
	add.s32 	%r1422, %r1421, %r28;
	add.s32 	%r1423, %r1422, %r29;
	add.s32 	%r1424, %r1423, %r30;
	add.s32 	%r1425, %r1424, %r31;
	add.s32 	%r1426, %r1425, %r32;
	add.s32 	%r1427, %r1426, %r33;
	add.s32 	%r1428, %r1427, %r34;
	add.s32 	%r1429, %r1428, %r35;
	add.s32 	%r1430, %r1429, %r36;
	add.s32 	%r1431, %r1430, %r37;
	add.s32 	%r1432, %r1431, %r38;
	add.s32 	%r1433, %r1432, %r39;
	add.s32 	%r1434, %r1433, %r40;
	add.s32 	%r1435, %r1434, %r25;
	not.b32 	%r1436, %r1453;
	add.s32 	%r57, %r1435, %r1436;
	and.b32  	%r1437, %r57, 1536;
	setp.eq.s32 	%p496, %r1437, 1536;
	@%p496 bra 	$L__BB37_97;
	cvt.u64.u32 	%rd641, %r1453;
	shl.b32 	%r1438, %r1453, 2;
	mov.u32 	%r1439, _ZZN3cub18CUB_300001_SM_10006detail6select23DeviceSelectSweepKernelINS2_10policy_hubIjbiLb0ELNS0_10SelectImplE0EE10Policy1000EN6thrust24THRUST_300001_SM_1000_NS17counting_iteratorIjNS9_11use_defaultESB_SB_EENS9_18transform_iteratorI9NonZeroOpI6__halfEPKSF_SB_SB_EEPjSK_NS0_13ScanTileStateIiLb1EEENS0_8NullTypeESN_iNS2_19streaming_context_tIlLb1EEELS5_0EEEvT0_T1_T2_T3_T4_T5_T6_T7_iT8_NS1_7vsmem_tEE19static_temp_storage;
	add.s32 	%r1450, %r1439, %r1438;
	shr.u32 	%r1440, %r57, 9;
	add.s32 	%r1441, %r1440, 1;
	and.b32  	%r1442, %r1441, 3;
	neg.s32 	%r1449, %r1442;
$L__BB37_94:
	.pragma "nounroll";
	setp.ne.s16 	%p497, %rs16, 0;
	ld.shared.u32 	%r62, [%r1450];
	mov.b64 	%rd642, 0;
	@%p497 bra 	$L__BB37_96;
	ld.global.u64 	%rd642, [%rd6];
$L__BB37_96:
	add.s64 	%rd619, %rd642, %rd641;
	shl.b64 	%rd620, %rd619, 2;
	add.s64 	%rd621, %rd2, %rd620;
	st.global.u32 	[%rd621], %r62;
	add.s64 	%rd641, %rd641, 512;
	cvt.u32.u64 	%r1453, %rd641;
	add.s32 	%r1450, %r1450, 2048;
	add.s32 	%r1449, %r1449, 1;
	setp.ne.s32 	%p498, %r1449, 0;
	@%p498 bra 	$L__BB37_94;
$L__BB37_97:
	setp.lt.u32 	%p499, %r57, 1536;
	@%p499 bra 	$L__BB37_517;
	mul.wide.u32 	%rd623, %r1453, 4;
	add.s64 	%rd12, %rd2, %rd623;
	shl.b32 	%r1443, %r1453, 2;
	mov.u32 	%r1444, _ZZN3cub18CUB_300001_SM_10006detail6select23DeviceSelectSweepKernelINS2_10policy_hubIjbiLb0ELNS0_10SelectImplE0EE10Policy1000EN6thrust24THRUST_300001_SM_1000_NS17counting_iteratorIjNS9_11use_defaultESB_SB_EENS9_18transform_iteratorI9NonZeroOpI6__halfEPKSF_SB_SB_EEPjSK_NS0_13ScanTileStateIiLb1EEENS0_8NullTypeESN_iNS2_19streaming_context_tIlLb1EEELS5_0EEEvT0_T1_T2_T3_T4_T5_T6_T7_iT8_NS1_7vsmem_tEE19static_temp_storage;
	add.s32 	%r1445, %r1443, %r1444;
	add.s32 	%r1452, %r1445, 4096;
	mov.b64 	%rd643, 0;
$L__BB37_99:
	setp.ne.s16 	%p500, %rs16, 0;
	ld.shared.u32 	%r70, [%r1452+-4096];
	mov.b64 	%rd644, 0;
	@%p500 bra 	$L__BB37_101;
	ld.global.u64 	%rd644, [%rd6];
$L__BB37_101:
	setp.ne.s16 	%p501, %rs16, 0;
	shl.b64 	%rd626, %rd644, 2;
	add.s64 	%rd627, %rd643, %rd626;
	add.s64 	%rd628, %rd12, %rd627;
	st.global.u32 	[%rd628], %r70;
	ld.shared.u32 	%r71, [%r1452+-2048];
	mov.b64 	%rd645, 0;
	@%p501 bra 	$L__BB37_103;
	ld.global.u64 	%rd645, [%rd6];
$L__BB37_103:
	setp.ne.s16 	%p502, %rs16, 0;
	shl.b64 	%rd630, %rd645, 2;
	add.s64 	%rd631, %rd643, %rd630;
	add.s64 	%rd632, %rd12, %rd631;
	st.global.u32 	[%rd632+2048], %r71;
	ld.shared.u32 	%r72, [%r1452];
	mov.b64 	%rd646, 0;
	@%p502 bra 	$L__BB37_105;
	ld.global.u64 	%rd646, [%rd6];
$L__BB37_105:
	setp.ne.s16 	%p503, %rs16, 0;
	shl.b64 	%rd634, %rd646, 2;
	add.s64 	%rd635, %rd643, %rd634;
	add.s64 	%rd636, %rd12, %rd635;
	st.global.u32 	[%rd636+4096], %r72;
	ld.shared.u32 	%r73, [%r1452+2048];
	mov.b64 	%rd647, 0;
	@%p503 bra 	$L__BB37_107;
	ld.global.u64 	%rd647, [%rd6];
$L__BB37_107:
	shl.b64 	%rd637, %rd647, 2;
	add.s64 	%rd638, %rd643, %rd637;
	add.s64 	%rd639, %rd12, %rd638;
	st.global.u32 	[%rd639+6144], %r73;
	add.s32 	%r1453, %r1453, 2048;
	add.s64 	%rd643, %rd643, 8192;
	add.s32 	%r1452, %r1452, 8192;
	setp.lt.s32 	%p504, %r1453, %r1364;
	@%p504 bra 	$L__BB37_99;
	bra.uni 	$L__BB37_517;
$L__BB37_108:
	ld.param.u8 	%rs235, [%rd1];
	setp.eq.s16 	%p290, %rs235, 0;
	ld.param.u64 	%rd421, [%rd1+16];
	cvt.u32.u64 	%r968, %rd421;
	selp.b32 	%r969, %r968, 0, %p290;
	mov.u32 	%r1471, %tid.x;
	mul.lo.s32 	%r970, %r1471, 14;
	add.s32 	%r971, %r3, %r970;
	add.s32 	%r972, %r971, %r1;
	add.s32 	%r77, %r972, %r969;
	add.s32 	%r78, %r77, 1;
	add.s32 	%r79, %r77, 2;
	add.s32 	%r80, %r77, 3;
	add.s32 	%r81, %r77, 4;
	add.s32 	%r82, %r77, 5;
	add.s32 	%r83, %r77, 6;
	add.s32 	%r84, %r77, 7;
	add.s32 	%r85, %r77, 8;
	add.s32 	%r86, %r77, 9;
	add.s32 	%r87, %r77, 10;
	add.s32 	%r88, %r77, 11;
	add.s32 	%r89, %r77, 12;
	add.s32 	%r90, %r77, 13;
	bar.sync 	0;
	selp.b64 	%rd422, %rd421, 0, %p290;
	cvt.s64.s32 	%rd423, %r3;
	add.s64 	%rd424, %rd422, %rd423;
	mov.b32 	%r965, 0;
	// begin inline asm
	cvt.rn.f16.s32 %rs192, %r965;
	// end inline asm
	cvt.u64.u32 	%rd425, %r970;
	add.s64 	%rd426, %rd424, %rd425;
	shl.b64 	%rd427, %rd426, 1;
	add.s64 	%rd428, %rd4, %rd427;
	ld.global.u16 	%rs194, [%rd428];
	// begin inline asm
	{ .reg .pred __$temp3;
  setp.neu.f16  __$temp3, %rs194, %rs192;
  selp.u16 %rs193, 1, 0, __$temp3;}
	// end inline asm
	setp.ne.s16 	%p291, %rs193, 0;
	ld.global.u16 	%rs197, [%rd428+2];
	// begin inline asm
	{ .reg .pred __$temp3;
  setp.neu.f16  __$temp3, %rs197, %rs192;
  selp.u16 %rs196, 1, 0, __$temp3;}
	// end inline asm
	setp.ne.s16 	%p292, %rs196, 0;
	ld.global.u16 	%rs200, [%rd428+4];
	// begin inline asm
	{ .reg .pred __$temp3;
  setp.neu.f16  __$temp3, %rs200, %rs192;
  selp.u16 %rs199, 1, 0, __$temp3;}
	// end inline asm
	setp.ne.s16 	%p293, %rs199, 0;
	ld.global.u16 	%rs203, [%rd428+6];
	// begin inline asm
	{ .reg .pred __$temp3;
  setp.neu.f16  __$temp3, %rs203, %rs192;
  selp.u16 %rs202, 1, 0, __$temp3;}
	// end inline asm
	setp.ne.s16 	%p294, %rs202, 0;
	ld.global.u16 	%rs206, [%rd428+8];
	// begin inline asm
	{ .reg .pred __$temp3;
  setp.neu.f16  __$temp3, %rs206, %rs192;
  selp.u16 %rs205, 1, 0, __$temp3;}
	// end inline asm
	setp.ne.s16 	%p295, %rs205, 0;
	ld.global.u16 	%rs209, [%rd428+10];
	// begin inline asm
	{ .reg .pred __$temp3;
  setp.neu.f16  __$temp3, %rs209, %rs192;
  selp.u16 %rs208, 1, 0, __$temp3;}
	// end inline asm
	setp.ne.s16 	%p296, %rs208, 0;
	ld.global.u16 	%rs212, [%rd428+12];
	// begin inline asm
	{ .reg .pred __$temp3;
  setp.neu.f16  __$temp3, %rs212, %rs192;
  selp.u16 %rs211, 1, 0, __$temp3;}
	// end inline asm
	setp.ne.s16 	%p297, %rs211, 0;
	ld.global.u16 	%rs215, [%rd428+14];
	// begin inline asm
	{ .reg .pred __$temp3;
  setp.neu.f16  __$temp3, %rs215, %rs192;
  selp.u16 %rs214, 1, 0, __$temp3;}
	// end inline asm
	setp.ne.s16 	%p298, %rs214, 0;
	ld.global.u16 	%rs218, [%rd428+16];
	// begin inline asm
	{ .reg .pred __$temp3;
  setp.neu.f16  __$temp3, %rs218, %rs192;
  selp.u16 %rs217, 1, 0, __$temp3;}
	// end inline asm
	setp.ne.s16 	%p299, %rs217, 0;
	ld.global.u16 	%rs221, [%rd428+18];
	// begin inline asm
	{ .reg .pred __$temp3;
  setp.neu.f16  __$temp3, %rs221, %rs192;
  selp.u16 %rs220, 1, 0, __$temp3;}
	// end inline asm
	setp.ne.s16 	%p300, %rs220, 0;
	ld.global.u16 	%rs224, [%rd428+20];
	// begin inline asm
	{ .reg .pred __$temp3;
  setp.neu.f16  __$temp3, %rs224, %rs192;
  selp.u16 %rs223, 1, 0, __$temp3;}
	// end inline asm
	setp.ne.s16 	%p301, %rs223, 0;
	ld.global.u16 	%rs227, [%rd428+22];
	// begin inline asm
	{ .reg .pred __$temp3;
  setp.neu.f16  __$temp3, %rs227, %rs192;
  selp.u16 %rs226, 1, 0, __$temp3;}
	// end inline asm
	setp.ne.s16 	%p302, %rs226, 0;
	ld.global.u16 	%rs230, [%rd428+24];
	// begin inline asm
	{ .reg .pred __$temp3;
  setp.neu.f16  __$temp3, %rs230, %rs192;
  selp.u16 %rs229, 1, 0, __$temp3;}
	// end inline asm
	setp.ne.s16 	%p303, %rs229, 0;
	ld.global.u16 	%rs233, [%rd428+26];
	// begin inline asm
	{ .reg .pred __$temp3;
  setp.neu.f16  __$temp3, %rs233, %rs192;
  selp.u16 %rs232, 1, 0, __$temp3;}
	// end inline asm
	setp.ne.s16 	%p304, %rs232, 0;
	selp.u32 	%r973, 1, 0, %p291;
	selp.u32 	%r974, 1, 0, %p292;
	selp.u32 	%r975, 1, 0, %p293;
	selp.u32 	%r976, 1, 0, %p294;
	selp.u32 	%r977, 1, 0, %p295;
	selp.u32 	%r978, 1, 0, %p296;
	selp.u32 	%r979, 1, 0, %p297;
	selp.u32 	%r980, 1, 0, %p298;
	selp.u32 	%r981, 1, 0, %p299;
	selp.u32 	%r982, 1, 0, %p300;
	selp.u32 	%r983, 1, 0, %p301;
	selp.u32 	%r984, 1, 0, %p302;
	selp.u32 	%r985, 1, 0, %p303;
	selp.u32 	%r986, 1, 0, %p304;
	bar.sync 	0;
	add.s32 	%r91, %r974, %r973;
	add.s32 	%r92, %r91, %r975;
	add.s32 	%r93, %r92, %r976;
	add.s32 	%r94, %r93, %r977;
	add.s32 	%r95, %r94, %r978;
	add.s32 	%r987, %r95, %r979;
	add.s32 	%r988, %r987, %r980;
	add.s32 	%r96, %r988, %r981;
	add.s32 	%r97, %r96, %r982;
	add.s32 	%r989, %r97, %r983;
	add.s32 	%r98, %r989, %r984;
	add.s32 	%r990, %r98, %r985;
	add.s32 	%r942, %r990, %r986;
	shr.u32 	%r100, %r1471, 5;
	// begin inline asm
	mov.u32 %r937, %laneid;
	// end inline asm
	mov.b32 	%r940, 1;
	mov.b32 	%r967, -1;
	// begin inline asm
	{  .reg .s32 r0;  .reg .pred p;  shfl.sync.up.b32 r0|p, %r942, %r940, %r965, %r967;  @p add.s32 r0, r0, %r942;  mov.s32 %r938, r0;}
	// end inline asm
	mov.b32 	%r946, 2;
	// begin inline asm
	{  .reg .s32 r0;  .reg .pred p;  shfl.sync.up.b32 r0|p, %r938, %r946, %r965, %r967;  @p add.s32 r0, r0, %r938;  mov.s32 %r944, r0;}
	// end inline asm
	mov.b32 	%r952, 4;
	// begin inline asm
	{  .reg .s32 r0;  .reg .pred p;  shfl.sync.up.b32 r0|p, %r944, %r952, %r965, %r967;  @p add.s32 r0, r0, %r944;  mov.s32 %r950, r0;}
	// end inline asm
	mov.b32 	%r958, 8;
	// begin inline asm
	{  .reg .s32 r0;  .reg .pred p;  shfl.sync.up.b32 r0|p, %r950, %r958, %r965, %r967;  @p add.s32 r0, r0, %r950;  mov.s32 %r956, r0;}
	// end inline asm
	mov.b32 	%r964, 16;
	// begin inline asm
	{  .reg .s32 r0;  .reg .pred p;  shfl.sync.up.b32 r0|p, %r956, %r964, %r965, %r967;  @p add.s32 r0, r0, %r956;  mov.s32 %r962, r0;}
	// end inline asm
	setp.ne.s32 	%p305, %r937, 31;
	@%p305 bra 	$L__BB37_110;
	shl.b32 	%r991, %r100, 2;
	mov.u32 	%r992, _ZZN3cub18CUB_300001_SM_10006detail6select23DeviceSelectSweepKernelINS2_10policy_hubIjbiLb0ELNS0_10SelectImplE0EE10Policy1000EN6thrust24THRUST_300001_SM_1000_NS17counting_iteratorIjNS9_11use_defaultESB_SB_EENS9_18transform_iteratorI9NonZeroOpI6__halfEPKSF_SB_SB_EEPjSK_NS0_13ScanTileStateIiLb1EEENS0_8NullTypeESN_iNS2_19streaming_context_tIlLb1EEELS5_0EEEvT0_T1_T2_T3_T4_T5_T6_T7_iT8_NS1_7vsmem_tEE19static_temp_storage;
	add.s32 	%r993, %r992, %r991;
	st.shared.u32 	[%r993], %r962;
$L__BB37_110:
	sub.s32 	%r994, %r962, %r942;
	bar.sync 	0;
	ld.shared.v4.u32 	{%r995, %r996, %r997, %r998}, [_ZZN3cub18CUB_300001_SM_10006detail6select23DeviceSelectSweepKernelINS2_10policy_hubIjbiLb0ELNS0_10SelectImplE0EE10Policy1000EN6thrust24THRUST_300001_SM_1000_NS17counting_iteratorIjNS9_11use_defaultESB_SB_EENS9_18transform_iteratorI9NonZeroOpI6__halfEPKSF_SB_SB_EEPjSK_NS0_13ScanTileStateIiLb1EEENS0_8NullTypeESN_iNS2_19streaming_context_tIlLb1EEELS5_0EEEvT0_T1_T2_T3_T4_T5_T6_T7_iT8_NS1_7vsmem_tEE19static_temp_storage];
	add.s32 	%r999, %r996, %r995;
	setp.eq.s32 	%p306, %r100, 2;
	selp.b32 	%r1000, %r999, %r995, %p306;
	add.s32 	%r1001, %r999, %r997;
	setp.eq.s32 	%p307, %r100, 3;
	selp.b32 	%r1002, %r1001, %r1000, %p307;
	add.s32 	%r1003, %r1001, %r998;
	setp.eq.s32 	%p308, %r100, 4;
	selp.b32 	%r1004, %r1003, %r1002, %p308;
	ld.shared.v4.u32 	{%r1005, %r1006, %r1007, %r1008}, [_ZZN3cub18CUB_300001_SM_10006detail6select23DeviceSelectSweepKernelINS2_10policy_hubIjbiLb0ELNS0_10SelectImplE0EE10Policy1000EN6thrust24THRUST_300001_SM_1000_NS17counting_iteratorIjNS9_11use_defaultESB_SB_EENS9_18transform_iteratorI9NonZeroOpI6__halfEPKSF_SB_SB_EEPjSK_NS0_13ScanTileStateIiLb1EEENS0_8NullTypeESN_iNS2_19streaming_context_tIlLb1EEELS5_0EEEvT0_T1_T2_T3_T4_T5_T6_T7_iT8_NS1_7vsmem_tEE19static_temp_storage+16];
	add.s32 	%r1009, %r1003, %r1005;
	setp.eq.s32 	%p309, %r100, 5;
	selp.b32 	%r1010, %r1009, %r1004, %p309;
	add.s32 	%r1011, %r1009, %r1006;
	setp.eq.s32 	%p310, %r100, 6;
	selp.b32 	%r1012, %r1011, %r1010, %p310;
	add.s32 	%r1013, %r1011, %r1007;
	setp.eq.s32 	%p311, %r100, 7;
	selp.b32 	%r1014, %r1013, %r1012, %p311;
	add.s32 	%r1015, %r1013, %r1008;
	setp.eq.s32 	%p312, %r100, 8;
	selp.b32 	%r1016, %r1015, %r1014, %p312;
	ld.shared.v4.u32 	{%r1017, %r1018, %r1019, %r1020}, [_ZZN3cub18CUB_300001_SM_10006detail6select23DeviceSelectSweepKernelINS2_10policy_hubIjbiLb0ELNS0_10SelectImplE0EE10Policy1000EN6thrust24THRUST_300001_SM_1000_NS17counting_iteratorIjNS9_11use_defaultESB_SB_EENS9_18transform_iteratorI9NonZeroOpI6__halfEPKSF_SB_SB_EEPjSK_NS0_13ScanTileStateIiLb1EEENS0_8NullTypeESN_iNS2_19streaming_context_tIlLb1EEELS5_0EEEvT0_T1_T2_T3_T4_T5_T6_T7_iT8_NS1_7vsmem_tEE19static_temp_storage+32];
	add.s32 	%r1021, %r1015, %r1017;
	setp.eq.s32 	%p313, %r100, 9;
	selp.b32 	%r1022, %r1021, %r1016, %p313;
	add.s32 	%r1023, %r1021, %r1018;
	setp.eq.s32 	%p314, %r100, 10;
	selp.b32 	%r1024, %r1023, %r1022, %p314;
	add.s32 	%r1025, %r1023, %r1019;
	setp.eq.s32 	%p315, %r100, 11;
	selp.b32 	%r1026, %r1025, %r1024, %p315;
	add.s32 	%r1027, %r1025, %r1020;
	setp.eq.s32 	%p316, %r100, 12;
	selp.b32 	%r1028, %r1027, %r1026, %p316;
	ld.shared.v4.u32 	{%r1029, %r1030, %r1031, %r1032}, [_ZZN3cub18CUB_300001_SM_10006detail6select23DeviceSelectSweepKernelINS2_10policy_hubIjbiLb0ELNS0_10SelectImplE0EE10Policy1000EN6thrust24THRUST_300001_SM_1000_NS17counting_iteratorIjNS9_11use_defaultESB_SB_EENS9_18transform_iteratorI9NonZeroOpI6__halfEPKSF_SB_SB_EEPjSK_NS0_13ScanTileStateIiLb1EEENS0_8NullTypeESN_iNS2_19streaming_context_tIlLb1EEELS5_0EEEvT0_T1_T2_T3_T4_T5_T6_T7_iT8_NS1_7vsmem_tEE19static_temp_storage+48];
	add.s32 	%r1033, %r1027, %r1029;
	setp.eq.s32 	%p317, %r100, 13;
	selp.b32 	%r1034, %r1033, %r1028, %p317;
	add.s32 	%r1035, %r1033, %r1030;
	setp.eq.s32 	%p318, %r100, 14;
	selp.b32 	%r1036, %r1035, %r1034, %p318;
	add.s32 	%r1037, %r1035, %r1031;
	setp.eq.s32 	%p319, %r100, 15;
	selp.b32 	%r1038, %r1037, %r1036, %p319;
	add.s32 	%r103, %r1037, %r1032;
	setp.gt.u32 	%p320, %r1471, 31;
	setp.lt.u32 	%p321, %r1471, 32;
	setp.eq.s32 	%p322, %r937, 0;
	selp.b32 	%r1039, 0, %r994, %p322;
	add.s32 	%r1467, %r1038, %r1039;
	selp.b32 	%r105, %r994, %r1467, %p321;
	@%p320 bra 	$L__BB37_126;
	setp.ne.s32 	%p323, %r1471, 0;
	mul.wide.s32 	%rd429, %r1454, 8;
	add.s64 	%rd51, %rd3, %rd429;
	@%p323 bra 	$L__BB37_113;
	st.shared.u32 	[_ZZN3cub18CUB_300001_SM_10006detail6select23DeviceSelectSweepKernelINS2_10policy_hubIjbiLb0ELNS0_10SelectImplE0EE10Policy1000EN6thrust24THRUST_300001_SM_1000_NS17counting_iteratorIjNS9_11use_defaultESB_SB_EENS9_18transform_iteratorI9NonZeroOpI6__halfEPKSF_SB_SB_EEPjSK_NS0_13ScanTileStateIiLb1EEENS0_8NullTypeESN_iNS2_19streaming_context_tIlLb1EEELS5_0EEEvT0_T1_T2_T3_T4_T5_T6_T7_iT8_NS1_7vsmem_tEE19static_temp_storage+108], %r103;
	add.s64 	%rd430, %rd51, 256;
	mov.b32 	%r1040, 100;
	// begin inline asm
	st.relaxed.gpu.v2.u32 [%rd430], {%r1040, %r103};
	// end inline asm
$L__BB37_113:
	not.b32 	%r1046, %r1471;
	add.s32 	%r1462, %r1454, %r1046;
	mov.b32 	%r1042, 675;
	// begin inline asm
	nanosleep.u32 %r1042;
	// end inline asm
	mul.wide.s32 	%rd432, %r1462, 8;
	add.s64 	%rd433, %rd3, %rd432;
	add.s64 	%rd431, %rd433, 256;
	// begin inline asm
	ld.relaxed.gpu.v2.u32 {%r1464, %r1456}, [%rd431];
	// end inline asm
	mov.b32 	%r1457, 422;
$L__BB37_114:
	setp.eq.s32 	%p324, %r1464, 99;
	mov.b32 	%r1047, -1;
	vote.sync.any.pred 	%p325, %p324, %r1047;
	not.pred 	%p326, %p325;
	@%p326 bra 	$L__BB37_116;
	mul.lo.s32 	%r1224, %r1454, 16807;
	and.b32  	%r1454, %r1224, 2147483647;
	add.s32 	%r1225, %r1457, 1;
	rem.u32 	%r1221, %r1454, %r1225;
	// begin inline asm
	nanosleep.u32 %r1221;
	// end inline asm
	shr.u32 	%r1457, %r1457, 1;
	// begin inline asm
	ld.relaxed.gpu.v2.u32 {%r1464, %r1456}, [%rd431];
	// end inline asm
	bra.uni 	$L__BB37_114;
$L__BB37_116:
	setp.eq.s32 	%p327, %r1464, 101;
	mov.b32 	%r1074, -1;
	vote.sync.ballot.b32 	%r1076, %p327, %r1074;
	// begin inline asm
	mov.u32 %r1049, %lanemask_ge;
	// end inline asm
	and.b32  	%r1077, %r1076, %r1049;
	or.b32  	%r1078, %r1077, -2147483648;
	add.s32 	%r1079, %r1078, -1;
	not.b32 	%r1080, %r1078;
	and.b32  	%r1081, %r1080, %r1079;
	popc.b32 	%r1053, %r1081;
	mov.b32 	%r1052, 1;
	// begin inline asm
	shfl.sync.down.b32 %r1050, %r1456, %r1052, %r1053, %r1074;
	// end inline asm
	setp.lt.s32 	%p329, %r937, %r1053;
	selp.b32 	%r1082, %r1050, 0, %p329;
	add.s32 	%r1056, %r1082, %r1456;
	mov.b32 	%r1057, 2;
	// begin inline asm
	shfl.sync.down.b32 %r1055, %r1056, %r1057, %r1053, %r1074;
	// end inline asm
	add.s32 	%r1083, %r937, 2;
	setp.gt.s32 	%p330, %r1083, %r1053;
	selp.b32 	%r1084, 0, %r1055, %p330;
	add.s32 	%r1061, %r1056, %r1084;
	mov.b32 	%r1062, 4;
	// begin inline asm
	shfl.sync.down.b32 %r1060, %r1061, %r1062, %r1053, %r1074;
	// end inline asm
	add.s32 	%r1085, %r937, 4;
	setp.gt.s32 	%p331, %r1085, %r1053;
	selp.b32 	%r1086, 0, %r1060, %p331;
	add.s32 	%r1066, %r1061, %r1086;
	mov.b32 	%r1067, 8;
	// begin inline asm
	shfl.sync.down.b32 %r1065, %r1066, %r1067, %r1053, %r1074;
	// end inline asm
	add.s32 	%r1087, %r937, 8;
	setp.gt.s32 	%p332, %r1087, %r1053;
	selp.b32 	%r1088, 0, %r1065, %p332;
	add.s32 	%r1071, %r1066, %r1088;
	mov.b32 	%r1072, 16;
	// begin inline asm
	shfl.sync.down.b32 %r1070, %r1071, %r1072, %r1053, %r1074;
	// end inline asm
	add.s32 	%r1089, %r937, 16;
	setp.gt.s32 	%p333, %r1089, %r1053;
	selp.b32 	%r1090, 0, %r1070, %p333;
	add.s32 	%r1460, %r1071, %r1090;
	add.s64 	%rd53, %rd3, 256;
	mov.b32 	%r1458, 422;
$L__BB37_117:
	setp.ne.s32 	%p334, %r1464, 101;
	mov.b32 	%r1091, -1;
	vote.sync.all.pred 	%p335, %p334, %r1091;
	not.pred 	%p336, %p335;
	@%p336 bra 	$L__BB37_122;
	shr.u32 	%r1458, %r1458, 1;
	mul.wide.s32 	%rd529, %r1462, 8;
	add.s64 	%rd530, %rd53, %rd529;
	add.s64 	%rd528, %rd530, -256;
	// begin inline asm
	ld.relaxed.gpu.v2.u32 {%r1464, %r1465}, [%rd528];
	// end inline asm
	mov.u32 	%r1466, %r1458;
$L__BB37_119:
	setp.eq.s32 	%p398, %r1464, 99;
	mov.b32 	%r1173, -1;
	vote.sync.any.pred 	%p399, %p398, %r1173;
	not.pred 	%p400, %p399;
	@%p400 bra 	$L__BB37_121;
	mul.lo.s32 	%r1219, %r1454, 16807;
	and.b32  	%r1454, %r1219, 2147483647;
	add.s32 	%r1220, %r1466, 1;
	rem.u32 	%r1216, %r1454, %r1220;
	// begin inline asm
	nanosleep.u32 %r1216;
	// end inline asm
	shr.u32 	%r1466, %r1466, 1;
	// begin inline asm
	ld.relaxed.gpu.v2.u32 {%r1464, %r1465}, [%rd528];
	// end inline asm
	bra.uni 	$L__BB37_119;
$L__BB37_121:
	setp.eq.s32 	%p401, %r1464, 101;
	mov.b32 	%r1199, -1;
	vote.sync.ballot.b32 	%r1200, %p401, %r1199;
	and.b32  	%r1201, %r1200, %r1049;
	or.b32  	%r1202, %r1201, -2147483648;
	add.s32 	%r1203, %r1202, -1;
	not.b32 	%r1204, %r1202;
	and.b32  	%r1205, %r1204, %r1203;
	popc.b32 	%r1178, %r1205;
	mov.b32 	%r1177, 1;
	// begin inline asm
	shfl.sync.down.b32 %r1175, %r1465, %r1177, %r1178, %r1199;
	// end inline asm
	setp.lt.s32 	%p403, %r937, %r1178;
	selp.b32 	%r1206, %r1175, 0, %p403;
	add.s32 	%r1181, %r1206, %r1465;
	mov.b32 	%r1182, 2;
	// begin inline asm
	shfl.sync.down.b32 %r1180, %r1181, %r1182, %r1178, %r1199;
	// end inline asm
	setp.gt.s32 	%p404, %r1083, %r1178;
	selp.b32 	%r1208, 0, %r1180, %p404;
	add.s32 	%r1186, %r1181, %r1208;
	mov.b32 	%r1187, 4;
	// begin inline asm
	shfl.sync.down.b32 %r1185, %r1186, %r1187, %r1178, %r1199;
	// end inline asm
	setp.gt.s32 	%p405, %r1085, %r1178;
	selp.b32 	%r1210, 0, %r1185, %p405;
	add.s32 	%r1191, %r1186, %r1210;
	mov.b32 	%r1192, 8;
	// begin inline asm
	shfl.sync.down.b32 %r1190, %r1191, %r1192, %r1178, %r1199;
	// end inline asm
	setp.gt.s32 	%p406, %r1087, %r1178;
	selp.b32 	%r1212, 0, %r1190, %p406;
	add.s32 	%r1196, %r1191, %r1212;
	mov.b32 	%r1197, 16;
	// begin inline asm
	shfl.sync.down.b32 %r1195, %r1196, %r1197, %r1178, %r1199;
	// end inline asm
	setp.gt.s32 	%p407, %r1089, %r1178;
	selp.b32 	%r1214, 0, %r1195, %p407;
	add.s32 	%r1215, %r1214, %r1460;
	add.s32 	%r1460, %r1215, %r1196;
	add.s32 	%r1462, %r1462, -32;
	bra.uni 	$L__BB37_117;
$L__BB37_122:
	setp.ne.s32 	%p337, %r1471, 0;
	@%p337 bra 	$L__BB37_124;
	add.s32 	%r1094, %r1460, %r103;
	add.s64 	%rd434, %rd51, 256;
	mov.b32 	%r1093, 101;
	// begin inline asm
	st.relaxed.gpu.v2.u32 [%rd434], {%r1093, %r1094};
	// end inline asm
	st.shared.u32 	[_ZZN3cub18CUB_300001_SM_10006detail6select23DeviceSelectSweepKernelINS2_10policy_hubIjbiLb0ELNS0_10SelectImplE0EE10Policy1000EN6thrust24THRUST_300001_SM_1000_NS17counting_iteratorIjNS9_11use_defaultESB_SB_EENS9_18transform_iteratorI9NonZeroOpI6__halfEPKSF_SB_SB_EEPjSK_NS0_13ScanTileStateIiLb1EEENS0_8NullTypeESN_iNS2_19streaming_context_tIlLb1EEELS5_0EEEvT0_T1_T2_T3_T4_T5_T6_T7_iT8_NS1_7vsmem_tEE19static_temp_storage+100], %r1460;
	st.shared.u32 	[_ZZN3cub18CUB_300001_SM_10006detail6select23DeviceSelectSweepKernelINS2_10policy_hubIjbiLb0ELNS0_10SelectImplE0EE10Policy1000EN6thrust24THRUST_300001_SM_1000_NS17counting_iteratorIjNS9_11use_defaultESB_SB_EENS9_18transform_iteratorI9NonZeroOpI6__halfEPKSF_SB_SB_EEPjSK_NS0_13ScanTileStateIiLb1EEENS0_8NullTypeESN_iNS2_19streaming_context_tIlLb1EEELS5_0EEEvT0_T1_T2_T3_T4_T5_T6_T7_iT8_NS1_7vsmem_tEE19static_temp_storage+104], %r1094;
$L__BB37_124:
	setp.ne.s32 	%p338, %r937, 0;
	mov.u32 	%r1467, %r105;
	@%p338 bra 	$L__BB37_126;
	st.shared.u32 	[_ZZN3cub18CUB_300001_SM_10006detail6select23DeviceSelectSweepKernelINS2_10policy_hubIjbiLb0ELNS0_10SelectImplE0EE10Policy1000EN6thrust24THRUST_300001_SM_1000_NS17counting_iteratorIjNS9_11use_defaultESB_SB_EENS9_18transform_iteratorI9NonZeroOpI6__halfEPKSF_SB_SB_EEPjSK_NS0_13ScanTileStateIiLb1EEENS0_8NullTypeESN_iNS2_19streaming_context_tIlLb1EEELS5_0EEEvT0_T1_T2_T3_T4_T5_T6_T7_iT8_NS1_7vsmem_tEE19static_temp_storage+80], %r1460;
	mov.u32 	%r1467, %r1460;
$L__BB37_126:
	mov.u64 	%rd54, %rd194;
	bar.sync 	0;
	setp.eq.s32 	%p339, %r1471, 0;
	ld.shared.u32 	%r1095, [_ZZN3cub18CUB_300001_SM_10006detail6select23DeviceSelectSweepKernelINS2_10policy_hubIjbiLb0ELNS0_10SelectImplE0EE10Policy1000EN6thrust24THRUST_300001_SM_1000_NS17counting_iteratorIjNS9_11use_defaultESB_SB_EENS9_18transform_iteratorI9NonZeroOpI6__halfEPKSF_SB_SB_EEPjSK_NS0_13ScanTileStateIiLb1EEENS0_8NullTypeESN_iNS2_19streaming_context_tIlLb1EEELS5_0EEEvT0_T1_T2_T3_T4_T5_T6_T7_iT8_NS1_7vsmem_tEE19static_temp_storage+80];
	selp.b32 	%r1096, 0, %r1095, %p339;
	add.s32 	%r142, %r1096, %r1467;
	setp.ne.s16 	%p340, %rs193, 0;
	selp.u32 	%r1097, 1, 0, %p340;
	add.s32 	%r143, %r142, %r1097;
	add.s32 	%r144, %r91, %r142;
	add.s32 	%r145, %r92, %r142;
	add.s32 	%r146, %r93, %r142;
	add.s32 	%r147, %r94, %r142;
	add.s32 	%r148, %r95, %r142;
	setp.ne.s16 	%p341, %rs211, 0;
	selp.u32 	%r1098, 1, 0, %p341;
	add.s32 	%r149, %r148, %r1098;
	setp.ne.s16 	%p342, %rs214, 0;
	selp.u32 	%r1099, 1, 0, %p342;
	add.s32 	%r150, %r149, %r1099;
	add.s32 	%r151, %r96, %r142;
	add.s32 	%r152, %r97, %r142;
	setp.ne.s16 	%p343, %rs223, 0;
	selp.u32 	%r1100, 1, 0, %p343;
	add.s32 	%r153, %r152, %r1100;
	add.s32 	%r154, %r98, %r142;
	setp.ne.s16 	%p344, %rs229, 0;
	selp.u32 	%r1101, 1, 0, %p344;
	add.s32 	%r155, %r154, %r1101;
	ld.shared.u32 	%r156, [_ZZN3cub18CUB_300001_SM_10006detail6select23DeviceSelectSweepKernelINS2_10policy_hubIjbiLb0ELNS0_10SelectImplE0EE10Policy1000EN6thrust24THRUST_300001_SM_1000_NS17counting_iteratorIjNS9_11use_defaultESB_SB_EENS9_18transform_iteratorI9NonZeroOpI6__halfEPKSF_SB_SB_EEPjSK_NS0_13ScanTileStateIiLb1EEENS0_8NullTypeESN_iNS2_19streaming_context_tIlLb1EEELS5_0EEEvT0_T1_T2_T3_T4_T5_T6_T7_iT8_NS1_7vsmem_tEE19static_temp_storage+108];
	ld.shared.u32 	%r157, [_ZZN3cub18CUB_300001_SM_10006detail6select23DeviceSelectSweepKernelINS2_10policy_hubIjbiLb0ELNS0_10SelectImplE0EE10Policy1000EN6thrust24THRUST_300001_SM_1000_NS17counting_iteratorIjNS9_11use_defaultESB_SB_EENS9_18transform_iteratorI9NonZeroOpI6__halfEPKSF_SB_SB_EEPjSK_NS0_13ScanTileStateIiLb1EEENS0_8NullTypeESN_iNS2_19streaming_context_tIlLb1EEELS5_0EEEvT0_T1_T2_T3_T4_T5_T6_T7_iT8_NS1_7vsmem_tEE19static_temp_storage+100];
	setp.gt.s32 	%p345, %r156, 512;
	@%p345 bra 	$L__BB37_183;
	setp.ne.s16 	%p346, %rs193, 0;
	ld.param.u8 	%rs31, [%rd54];
	ld.param.u64 	%rd435, [%rd54+24];
	cvta.to.global.u64 	%rd55, %rd435;
	@%p346 bra 	$L__BB37_128;
	bra.uni 	$L__BB37_131;
$L__BB37_128:
	setp.ne.s16 	%p347, %rs31, 0;
	mov.b64 	%rd667, 0;
	@%p347 bra 	$L__BB37_130;
	ld.global.u64 	%rd667, [%rd55];
$L__BB37_130:
	cvt.s64.s32 	%rd437, %r142;
	add.s64 	%rd438, %rd667, %rd437;
	shl.b64 	%rd439, %rd438, 2;
	add.s64 	%rd440, %rd2, %rd439;
	st.global.u32 	[%rd440], %r77;
$L__BB37_131:
	setp.eq.s16 	%p348, %rs196, 0;
	@%p348 bra 	$L__BB37_135;
	setp.ne.s16 	%p349, %rs31, 0;
	mov.b64 	%rd668, 0;
	@%p349 bra 	$L__BB37_134;
	ld.global.u64 	%rd668, [%rd55];
$L__BB37_134:
	cvt.s64.s32 	%rd442, %r143;
	add.s64 	%rd443, %rd668, %rd442;
	shl.b64 	%rd444, %rd443, 2;
	add.s64 	%rd445, %rd2, %rd444;
	st.global.u32 	[%rd445], %r78;
$L__BB37_135:
	setp.eq.s16 	%p350, %rs199, 0;
	@%p350 bra 	$L__BB37_139;
	setp.ne.s16 	%p351, %rs31, 0;
	mov.b64 	%rd669, 0;
	@%p351 bra 	$L__BB37_138;
	ld.global.u64 	%rd669, [%rd55];
$L__BB37_138:
	cvt.s64.s32 	%rd447, %r144;
	add.s64 	%rd448, %rd669, %rd447;
	shl.b64 	%rd449, %rd448, 2;
	add.s64 	%rd450, %rd2, %rd449;
	st.global.u32 	[%rd450], %r79;
$L__BB37_139:
	setp.eq.s16 	%p352, %rs202, 0;
	@%p352 bra 	$L__BB37_143;
	setp.ne.s16 	%p353, %rs31, 0;
	mov.b64 	%rd670, 0;
	@%p353 bra 	$L__BB37_142;
	ld.global.u64 	%rd670, [%rd55];
$L__BB37_142:
	cvt.s64.s32 	%rd452, %r145;
	add.s64 	%rd453, %rd670, %rd452;
	shl.b64 	%rd454, %rd453, 2;
	add.s64 	%rd455, %rd2, %rd454;
	st.global.u32 	[%rd455], %r80;
$L__BB37_143:
	setp.eq.s16 	%p354, %rs205, 0;
	@%p354 bra 	$L__BB37_147;
	setp.ne.s16 	%p355, %rs31, 0;
	mov.b64 	%rd671, 0;
	@%p355 bra 	$L__BB37_146;
	ld.global.u64 	%rd671, [%rd55];
$L__BB37_146:
	cvt.s64.s32 	%rd457, %r146;
	add.s64 	%rd458, %rd671, %rd457;
	shl.b64 	%rd459, %rd458, 2;
	add.s64 	%rd460, %rd2, %rd459;
	st.global.u32 	[%rd460], %r81;
$L__BB37_147:
	setp.eq.s16 	%p356, %rs208, 0;
	@%p356 bra 	$L__BB37_151;
	setp.ne.s16 	%p357, %rs31, 0;
	mov.b64 	%rd672, 0;
	@%p357 bra 	$L__BB37_150;
	ld.global.u64 	%rd672, [%rd55];
$L__BB37_150:
	cvt.s64.s32 	%rd462, %r147;
	add.s64 	%rd463, %rd672, %rd462;
	shl.b64 	%rd464, %rd463, 2;
	add.s64 	%rd465, %rd2, %rd464;
	st.global.u32 	[%rd465], %r82;
$L__BB37_151:
	setp.eq.s16 	%p358, %rs211, 0;
	@%p358 bra 	$L__BB37_155;
	setp.ne.s16 	%p359, %rs31, 0;
	mov.b64 	%rd673, 0;
	@%p359 bra 	$L__BB37_154;
	ld.global.u64 	%rd673, [%rd55];
$L__BB37_154:
	cvt.s64.s32 	%rd467, %r148;
	add.s64 	%rd468, %rd673, %rd467;
	shl.b64 	%rd469, %rd468, 2;
	add.s64 	%rd470, %rd2, %rd469;
	st.global.u32 	[%rd470], %r83;
$L__BB37_155:
	setp.eq.s16 	%p360, %rs214, 0;
	@%p360 bra 	$L__BB37_159;
	setp.ne.s16 	%p361, %rs31, 0;
	mov.b64 	%rd674, 0;
	@%p361 bra 	$L__BB37_158;
	ld.global.u64 	%rd674, [%rd55];
$L__BB37_158:
	cvt.s64.s32 	%rd472, %r149;
	add.s64 	%rd473, %rd674, %rd472;
	shl.b64 	%rd474, %rd473, 2;
	add.s64 	%rd475, %rd2, %rd474;
	st.global.u32 	[%rd475], %r84;
$L__BB37_159:
	setp.eq.s16 	%p362, %rs217, 0;
	@%p362 bra 	$L__BB37_163;
	setp.ne.s16 	%p363, %rs31, 0;
	mov.b64 	%rd675, 0;
	@%p363 bra 	$L__BB37_162;
	ld.global.u64 	%rd675, [%rd55];
$L__BB37_162:
	cvt.s64.s32 	%rd477, %r150;
	add.s64 	%rd478, %rd675, %rd477;
	shl.b64 	%rd479, %rd478, 2;
	add.s64 	%rd480, %rd2, %rd479;
	st.global.u32 	[%rd480], %r85;
$L__BB37_163:
	setp.eq.s16 	%p364, %rs220, 0;
	@%p364 bra 	$L__BB37_167;
	setp.ne.s16 	%p365, %rs31, 0;
	mov.b64 	%rd676, 0;
	@%p365 bra 	$L__BB37_166;
	ld.global.u64 	%rd676, [%rd55];
$L__BB37_166:
	cvt.s64.s32 	%rd482, %r151;
	add.s64 	%rd483, %rd676, %rd482;
	shl.b64 	%rd484, %rd483, 2;
	add.s64 	%rd485, %rd2, %rd484;
	st.global.u32 	[%rd485], %r86;
$L__BB37_167:
	setp.eq.s16 	%p366, %rs223, 0;
	@%p366 bra 	$L__BB37_171;
	setp.ne.s16 	%p367, %rs31, 0;
	mov.b64 	%rd677, 0;
	@%p367 bra 	$L__BB37_170;
	ld.global.u64 	%rd677, [%rd55];
$L__BB37_170:
	cvt.s64.s32 	%rd487, %r152;
	add.s64 	%rd488, %rd677, %rd487;
	shl.b64 	%rd489, %rd488, 2;
	add.s64 	%rd490, %rd2, %rd489;
	st.global.u32 	[%rd490], %r87;
$L__BB37_171:
	setp.eq.s16 	%p368, %rs226, 0;
	@%p368 bra 	$L__BB37_175;
	setp.ne.s16 	%p369, %rs31, 0;
	mov.b64 	%rd678, 0;
	@%p369 bra 	$L__BB37_174;
	ld.global.u64 	%rd678, [%rd55];
$L__BB37_174:
	cvt.s64.s32 	%rd492, %r153;
	add.s64 	%rd493, %rd678, %rd492;
	shl.b64 	%rd494, %rd493, 2;
	add.s64 	%rd495, %rd2, %rd494;
	st.global.u32 	[%rd495], %r88;
$L__BB37_175:
	setp.eq.s16 	%p370, %rs229, 0;
	@%p370 bra 	$L__BB37_179;
	setp.ne.s16 	%p371, %rs31, 0;
	mov.b64 	%rd679, 0;
	@%p371 bra 	$L__BB37_178;
	ld.global.u64 	%rd679, [%rd55];
$L__BB37_178:
	cvt.s64.s32 	%rd497, %r154;
	add.s64 	%rd498, %rd679, %rd497;
	shl.b64 	%rd499, %rd498, 2;
	add.s64 	%rd500, %rd2, %rd499;
	st.global.u32 	[%rd500], %r89;
$L__BB37_179:
	setp.eq.s16 	%p372, %rs232, 0;
	@%p372 bra 	$L__BB37_517;
	setp.ne.s16 	%p373, %rs31, 0;
	mov.b64 	%rd680, 0;
	@%p373 bra 	$L__BB37_182;
	ld.global.u64 	%rd680, [%rd55];
$L__BB37_182:
	cvt.s64.s32 	%rd502, %r155;
	add.s64 	%rd503, %rd680, %rd502;
	shl.b64 	%rd504, %rd503, 2;
	add.s64 	%rd505, %rd2, %rd504;
	st.global.u32 	[%rd505], %r90;
	bra.uni 	$L__BB37_517;
$L__BB37_183:
	setp.eq.s16 	%p374, %rs193, 0;
	bar.sync 	0;
	@%p374 bra 	$L__BB37_185;
	sub.s32 	%r1102, %r142, %r157;
	shl.b32 	%r1103, %r1102, 2;
	mov.u32 	%r1104, _ZZN3cub18CUB_300001_SM_10006detail6select23DeviceSelectSweepKernelINS2_10policy_hubIjbiLb0ELNS0_10SelectImplE0EE10Policy1000EN6thrust24THRUST_300001_SM_1000_NS17counting_iteratorIjNS9_11use_defaultESB_SB_EENS9_18transform_iteratorI9NonZeroOpI6__halfEPKSF_SB_SB_EEPjSK_NS0_13ScanTileStateIiLb1EEENS0_8NullTypeESN_iNS2_19streaming_context_tIlLb1EEELS5_0EEEvT0_T1_T2_T3_T4_T5_T6_T7_iT8_NS1_7vsmem_tEE19static_temp_storage;
	add.s32 	%r1105, %r1104, %r1103;
	st.shared.u32 	[%r1105], %r77;
$L__BB37_185:
	setp.eq.s16 	%p375, %rs196, 0;
	@%p375 bra 	$L__BB37_187;
	sub.s32 	%r1106, %r143, %r157;
	shl.b32 	%r1107, %r1106, 2;
	mov.u32 	%r1108, _ZZN3cub18CUB_300001_SM_10006detail6select23DeviceSelectSweepKernelINS2_10policy_hubIjbiLb0ELNS0_10SelectImplE0EE10Policy1000EN6thrust24THRUST_300001_SM_1000_NS17counting_iteratorIjNS9_11use_defaultESB_SB_EENS9_18transform_iteratorI9NonZeroOpI6__halfEPKSF_SB_SB_EEPjSK_NS0_13ScanTileStateIiLb1EEENS0_8NullTypeESN_iNS2_19streaming_context_tIlLb1EEELS5_0EEEvT0_T1_T2_T3_T4_T5_T6_T7_iT8_NS1_7vsmem_tEE19static_temp_storage;
	add.s32 	%r1109, %r1108, %r1107;
	st.shared.u32 	[%r1109], %r78;
$L__BB37_187:
	setp.eq.s16 	%p376, %rs199, 0;
	@%p376 bra 	$L__BB37_189;
	sub.s32 	%r1110, %r144, %r157;
	shl.b32 	%r1111, %r1110, 2;
	mov.u32 	%r1112, _ZZN3cub18CUB_300001_SM_10006detail6select23DeviceSelectSweepKernelINS2_10policy_hubIjbiLb0ELNS0_10SelectImplE0EE10Policy1000EN6thrust24THRUST_300001_SM_1000_NS17counting_iteratorIjNS9_11use_defaultESB_SB_EENS9_18transform_iteratorI9NonZeroOpI6__halfEPKSF_SB_SB_EEPjSK_NS0_13ScanTileStateIiLb1EEENS0_8NullTypeESN_iNS2_19streaming_context_tIlLb1EEELS5_0EEEvT0_T1_T2_T3_T4_T5_T6_T7_iT8_NS1_7vsmem_tEE19static_temp_storage;
	add.s32 	%r1113, %r1112, %r1111;
	st.shared.u32 	[%r1113], %r79;
$L__BB37_189:
	setp.eq.s16 	%p377, %rs202, 0;
	@%p377 bra 	$L__BB37_191;
	sub.s32 	%r1114, %r145, %r157;
	shl.b32 	%r1115, %r1114, 2;
	mov.u32 	%r1116, _ZZN3cub18CUB_300001_SM_10006detail6select23DeviceSelectSweepKernelINS2_10policy_hubIjbiLb0ELNS0_10SelectImplE0EE10Policy1000EN6thrust24THRUST_300001_SM_1000_NS17counting_iteratorIjNS9_11use_defaultESB_SB_EENS9_18transform_iteratorI9NonZeroOpI6__halfEPKSF_SB_SB_EEPjSK_NS0_13ScanTileStateIiLb1EEENS0_8NullTypeESN_iNS2_19streaming_context_tIlLb1EEELS5_0EEEvT0_T1_T2_T3_T4_T5_T6_T7_iT8_NS1_7vsmem_tEE19static_temp_storage;
	add.s32 	%r1117, %r1116, %r1115;
	st.shared.u32 	[%r1117], %r80;
$L__BB37_191:
	setp.eq.s16 	%p378, %rs205, 0;
	@%p378 bra 	$L__BB37_193;
	sub.s32 	%r1118, %r146, %r157;
	shl.b32 	%r1119, %r1118, 2;
	mov.u32 	%r1120, _ZZN3cub18CUB_300001_SM_10006detail6select23DeviceSelectSweepKernelINS2_10policy_hubIjbiLb0ELNS0_10SelectImplE0EE10Policy1000EN6thrust24THRUST_300001_SM_1000_NS17counting_iteratorIjNS9_11use_defaultESB_SB_EENS9_18transform_iteratorI9NonZeroOpI6__halfEPKSF_SB_SB_EEPjSK_NS0_13ScanTileStateIiLb1EEENS0_8NullTypeESN_iNS2_19streaming_context_tIlLb1EEELS5_0EEEvT0_T1_T2_T3_T4_T5_T6_T7_iT8_NS1_7vsmem_tEE19static_temp_storage;
	add.s32 	%r1121, %r1120, %r1119;
	st.shared.u32 	[%r1121], %r81;
$L__BB37_193:
	setp.eq.s16 	%p379, %rs208, 0;
	@%p379 bra 	$L__BB37_195;
	sub.s32 	%r1122, %r147, %r157;
	shl.b32 	%r1123, %r1122, 2;
	mov.u32 	%r1124, _ZZN3cub18CUB_300001_SM_10006detail6select23DeviceSelectSweepKernelINS2_10policy_hubIjbiLb0ELNS0_10SelectImplE0EE10Policy1000EN6thrust24THRUST_300001_SM_1000_NS17counting_iteratorIjNS9_11use_defaultESB_SB_EENS9_18transform_iteratorI9NonZeroOpI6__halfEPKSF_SB_SB_EEPjSK_NS0_13ScanTileStateIiLb1EEENS0_8NullTypeESN_iNS2_19streaming_context_tIlLb1EEELS5_0EEEvT0_T1_T2_T3_T4_T5_T6_T7_iT8_NS1_7vsmem_tEE19static_temp_storage;
	add.s32 	%r1125, %r1124, %r1123;
	st.shared.u32 	[%r1125], %r82;
$L__BB37_195:
	setp.eq.s16 	%p380, %rs211, 0;
	@%p380 bra 	$L__BB37_197;
	sub.s32 	%r1126, %r148, %r157;
	shl.b32 	%r1127, %r1126, 2;
	mov.u32 	%r1128, _ZZN3cub18CUB_300001_SM_10006detail6select23DeviceSelectSweepKernelINS2_10policy_hubIjbiLb0ELNS0_10SelectImplE0EE10Policy1000EN6thrust24THRUST_300001_SM_1000_NS17counting_iteratorIjNS9_11use_defaultESB_SB_EENS9_18transform_iteratorI9NonZeroOpI6__halfEPKSF_SB_SB_EEPjSK_NS0_13ScanTileStateIiLb1EEENS0_8NullTypeESN_iNS2_19streaming_context_tIlLb1EEELS5_0EEEvT0_T1_T2_T3_T4_T5_T6_T7_iT8_NS1_7vsmem_tEE19static_temp_storage;
	add.s32 	%r1129, %r1128, %r1127;
	st.shared.u32 	[%r1129], %r83;
$L__BB37_197:
	setp.eq.s16 	%p381, %rs214, 0;
	@%p381 bra 	$L__BB37_199;
	sub.s32 	%r1130, %r149, %r157;
	shl.b32 	%r1131, %r1130, 2;
	mov.u32 	%r1132, _ZZN3cub18CUB_300001_SM_10006detail6select23DeviceSelectSweepKernelINS2_10policy_hubIjbiLb0ELNS0_10SelectImplE0EE10Policy1000EN6thrust24THRUST_300001_SM_1000_NS17counting_iteratorIjNS9_11use_defaultESB_SB_EENS9_18transform_iteratorI9NonZeroOpI6__halfEPKSF_SB_SB_EEPjSK_NS0_13ScanTileStateIiLb1EEENS0_8NullTypeESN_iNS2_19streaming_context_tIlLb1EEELS5_0EEEvT0_T1_T2_T3_T4_T5_T6_T7_iT8_NS1_7vsmem_tEE19static_temp_storage;
	add.s32 	%r1133, %r1132, %r1131;
	st.shared.u32 	[%r1133], %r84;
$L__BB37_199:
	setp.eq.s16 	%p382, %rs217, 0;
	@%p382 bra 	$L__BB37_201;
	sub.s32 	%r1134, %r150, %r157;
	shl.b32 	%r1135, %r1134, 2;
	mov.u32 	%r1136, _ZZN3cub18CUB_300001_SM_10006detail6select23DeviceSelectSweepKernelINS2_10policy_hubIjbiLb0ELNS0_10SelectImplE0EE10Policy1000EN6thrust24THRUST_300001_SM_1000_NS17counting_iteratorIjNS9_11use_defaultESB_SB_EENS9_18transform_iteratorI9NonZeroOpI6__halfEPKSF_SB_SB_EEPjSK_NS0_13ScanTileStateIiLb1EEENS0_8NullTypeESN_iNS2_19streaming_context_tIlLb1EEELS5_0EEEvT0_T1_T2_T3_T4_T5_T6_T7_iT8_NS1_7vsmem_tEE19static_temp_storage;
	add.s32 	%r1137, %r1136, %r1135;
	st.shared.u32 	[%r1137], %r85;
$L__BB37_201:
	setp.eq.s16 	%p383, %rs220, 0;
	@%p383 bra 	$L__BB37_203;
	sub.s32 	%r1138, %r151, %r157;
	shl.b32 	%r1139, %r1138, 2;
	mov.u32 	%r1140, _ZZN3cub18CUB_300001_SM_10006detail6select23DeviceSelectSweepKernelINS2_10policy_hubIjbiLb0ELNS0_10SelectImplE0EE10Policy1000EN6thrust24THRUST_300001_SM_1000_NS17counting_iteratorIjNS9_11use_defaultESB_SB_EENS9_18transform_iteratorI9NonZeroOpI6__halfEPKSF_SB_SB_EEPjSK_NS0_13ScanTileStateIiLb1EEENS0_8NullTypeESN_iNS2_19streaming_context_tIlLb1EEELS5_0EEEvT0_T1_T2_T3_T4_T5_T6_T7_iT8_NS1_7vsmem_tEE19static_temp_storage;
	add.s32 	%r1141, %r1140, %r1139;
	st.shared.u32 	[%r1141], %r86;
$L__BB37_203:
	setp.eq.s16 	%p384, %rs223, 0;
	@%p384 bra 	$L__BB37_205;
	sub.s32 	%r1142, %r152, %r157;
	shl.b32 	%r1143, %r1142, 2;
	mov.u32 	%r1144, _ZZN3cub18CUB_300001_SM_10006detail6select23DeviceSelectSweepKernelINS2_10policy_hubIjbiLb0ELNS0_10SelectImplE0EE10Policy1000EN6thrust24THRUST_300001_SM_1000_NS17counting_iteratorIjNS9_11use_defaultESB_SB_EENS9_18transform_iteratorI9NonZeroOpI6__halfEPKSF_SB_SB_EEPjSK_NS0_13ScanTileStateIiLb1EEENS0_8NullTypeESN_iNS2_19streaming_context_tIlLb1EEELS5_0EEEvT0_T1_T2_T3_T4_T5_T6_T7_iT8_NS1_7vsmem_tEE19static_temp_storage;
	add.s32 	%r1145, %r1144, %r1143;
	st.shared.u32 	[%r1145], %r87;
$L__BB37_205:
	setp.eq.s16 	%p385, %rs226, 0;
	@%p385 bra 	$L__BB37_207;
	sub.s32 	%r1146, %r153, %r157;
	shl.b32 	%r1147, %r1146, 2;
	mov.u32 	%r1148, _ZZN3cub18CUB_300001_SM_10006detail6select23DeviceSelectSweepKernelINS2_10policy_hubIjbiLb0ELNS0_10SelectImplE0EE10Policy1000EN6thrust24THRUST_300001_SM_1000_NS17counting_iteratorIjNS9_11use_defaultESB_SB_EENS9_18transform_iteratorI9NonZeroOpI6__halfEPKSF_SB_SB_EEPjSK_NS0_13ScanTileStateIiLb1EEENS0_8NullTypeESN_iNS2_19streaming_context_tIlLb1EEELS5_0EEEvT0_T1_T2_T3_T4_T5_T6_T7_iT8_NS1_7vsmem_tEE19static_temp_storage;
	add.s32 	%r1149, %r1148, %r1147;
	st.shared.u32 	[%r1149], %r88;
$L__BB37_207:
	setp.eq.s16 	%p386, %rs229, 0;
	@%p386 bra 	$L__BB37_209;
	sub.s32 	%r1150, %r154, %r157;
	shl.b32 	%r1151, %r1150, 2;
	mov.u32 	%r1152, _ZZN3cub18CUB_300001_SM_10006detail6select23DeviceSelectSweepKernelINS2_10policy_hubIjbiLb0ELNS0_10SelectImplE0EE10Policy1000EN6thrust24THRUST_300001_SM_1000_NS17counting_iteratorIjNS9_11use_defaultESB_SB_EENS9_18transform_iteratorI9NonZeroOpI6__halfEPKSF_SB_SB_EEPjSK_NS0_13ScanTileStateIiLb1EEENS0_8NullTypeESN_iNS2_19streaming_context_tIlLb1EEELS5_0EEEvT0_T1_T2_T3_T4_T5_T6_T7_iT8_NS1_7vsmem_tEE19static_temp_storage;
	add.s32 	%r1153, %r1152, %r1151;
	st.shared.u32 	[%r1153], %r89;
$L__BB37_209:
	setp.eq.s16 	%p387, %rs232, 0;
	@%p387 bra 	$L__BB37_211;
	sub.s32 	%r1154, %r155, %r157;
	shl.b32 	%r1155, %r1154, 2;
	mov.u32 	%r1156, _ZZN3cub18CUB_300001_SM_10006detail6select23DeviceSelectSweepKernelINS2_10policy_hubIjbiLb0ELNS0_10SelectImplE0EE10Policy1000EN6thrust24THRUST_300001_SM_1000_NS17counting_iteratorIjNS9_11use_defaultESB_SB_EENS9_18transform_iteratorI9NonZeroOpI6__halfEPKSF_SB_SB_EEPjSK_NS0_13ScanTileStateIiLb1EEENS0_8NullTypeESN_iNS2_19streaming_context_tIlLb1EEELS5_0EEEvT0_T1_T2_T3_T4_T5_T6_T7_iT8_NS1_7vsmem_tEE19static_temp_storage;
	add.s32 	%r1157, %r1156, %r1155;
	st.shared.u32 	[%r1157], %r90;
$L__BB37_211:
	bar.sync 	0;
	setp.ge.s32 	%p388, %r1471, %r156;
	@%p388 bra 	$L__BB37_517;
	ld.param.u8 	%rs32, [%rd54];
	ld.param.u64 	%rd506, [%rd54+24];
	cvta.to.global.u64 	%rd56, %rd506;
	not.b32 	%r1158, %r1471;
	add.s32 	%r158, %r156, %r1158;
	and.b32  	%r1159, %r158, 1536;
	setp.eq.s32 	%p389, %r1159, 1536;
	@%p389 bra 	$L__BB37_217;
	shr.u32 	%r1160, %r158, 9;
	add.s32 	%r1161, %r1160, 1;
	and.b32  	%r1162, %r1161, 3;
	add.s32 	%r1470, %r1471, %r157;
	shl.b32 	%r1163, %r1471, 2;
	mov.u32 	%r1164, _ZZN3cub18CUB_300001_SM_10006detail6select23DeviceSelectSweepKernelINS2_10policy_hubIjbiLb0ELNS0_10SelectImplE0EE10Policy1000EN6thrust24THRUST_300001_SM_1000_NS17counting_iteratorIjNS9_11use_defaultESB_SB_EENS9_18transform_iteratorI9NonZeroOpI6__halfEPKSF_SB_SB_EEPjSK_NS0_13ScanTileStateIiLb1EEENS0_8NullTypeESN_iNS2_19streaming_context_tIlLb1EEELS5_0EEEvT0_T1_T2_T3_T4_T5_T6_T7_iT8_NS1_7vsmem_tEE19static_temp_storage;
	add.s32 	%r1469, %r1164, %r1163;
	neg.s32 	%r1468, %r1162;
	shl.b32 	%r1165, %r1161, 9;
	and.b32  	%r1166, %r1165, 1536;
	add.s32 	%r1471, %r1471, %r1166;
$L__BB37_214:
	.pragma "nounroll";
	setp.ne.s16 	%p390, %rs32, 0;
	ld.shared.u32 	%r166, [%r1469];
	mov.b64 	%rd662, 0;
	@%p390 bra 	$L__BB37_216;
	ld.global.u64 	%rd662, [%rd56];
$L__BB37_216:
	cvt.s64.s32 	%rd508, %r1470;
	add.s64 	%rd509, %rd662, %rd508;
	shl.b64 	%rd510, %rd509, 2;
	add.s64 	%rd511, %rd2, %rd510;
	st.global.u32 	[%rd511], %r166;
	add.s32 	%r1470, %r1470, 512;
	add.s32 	%r1469, %r1469, 2048;
	add.s32 	%r1468, %r1468, 1;
	setp.ne.s32 	%p391, %r1468, 0;
	@%p391 bra 	$L__BB37_214;
$L__BB37_217:
	setp.lt.u32 	%p392, %r158, 1536;
	@%p392 bra 	$L__BB37_517;
	add.s32 	%r1473, %r1471, %r157;
	shl.b32 	%r1167, %r1471, 2;
	mov.u32 	%r1168, _ZZN3cub18CUB_300001_SM_10006detail6select23DeviceSelectSweepKernelINS2_10policy_hubIjbiLb0ELNS0_10SelectImplE0EE10Policy1000EN6thrust24THRUST_300001_SM_1000_NS17counting_iteratorIjNS9_11use_defaultESB_SB_EENS9_18transform_iteratorI9NonZeroOpI6__halfEPKSF_SB_SB_EEPjSK_NS0_13ScanTileStateIiLb1EEENS0_8NullTypeESN_iNS2_19streaming_context_tIlLb1EEELS5_0EEEvT0_T1_T2_T3_T4_T5_T6_T7_iT8_NS1_7vsmem_tEE19static_temp_storage;
	add.s32 	%r1169, %r1167, %r1168;
	add.s32 	%r1472, %r1169, 4096;
$L__BB37_219:
	setp.ne.s16 	%p393, %rs32, 0;
	cvt.s64.s32 	%rd59, %r1473;
	ld.shared.u32 	%r176, [%r1472+-4096];
	mov.b64 	%rd663, 0;
	@%p393 bra 	$L__BB37_221;
	ld.global.u64 	%rd663, [%rd56];
$L__BB37_221:
	setp.ne.s16 	%p394, %rs32, 0;
	add.s64 	%rd514, %rd663, %rd59;
	shl.b64 	%rd515, %rd514, 2;
	add.s64 	%rd516, %rd2, %rd515;
	st.global.u32 	[%rd516], %r176;
	ld.shared.u32 	%r177, [%r1472+-2048];
	mov.b64 	%rd664, 0;
	@%p394 bra 	$L__BB37_223;
	ld.global.u64 	%rd664, [%rd56];
$L__BB37_223:
	setp.ne.s16 	%p395, %rs32, 0;
	add.s64 	%rd518, %rd664, %rd59;
	shl.b64 	%rd519, %rd518, 2;
	add.s64 	%rd520, %rd2, %rd519;
	st.global.u32 	[%rd520+2048], %r177;
	ld.shared.u32 	%r178, [%r1472];
	mov.b64 	%rd665, 0;
	@%p395 bra 	$L__BB37_225;
	ld.global.u64 	%rd665, [%rd56];
$L__BB37_225:
	setp.ne.s16 	%p396, %rs32, 0;
	add.s64 	%rd522, %rd665, %rd59;
	shl.b64 	%rd523, %rd522, 2;
	add.s64 	%rd524, %rd2, %rd523;
	st.global.u32 	[%rd524+4096], %r178;
	ld.shared.u32 	%r179, [%r1472+2048];
	mov.b64 	%rd666, 0;
	@%p396 bra 	$L__BB37_227;
	ld.global.u64 	%rd666, [%rd56];
$L__BB37_227:
	cvt.u32.u64 	%r1170, %rd59;
	add.s64 	%rd525, %rd666, %rd59;
	shl.b64 	%rd526, %rd525, 2;
	add.s64 	%rd527, %rd2, %rd526;
	st.global.u32 	[%rd527+6144], %r179;
	add.s32 	%r1471, %r1471, 2048;
	add.s32 	%r1473, %r1170, 2048;
	add.s32 	%r1472, %r1472, 8192;
	setp.lt.s32 	%p397, %r1471, %r156;
	@%p397 bra 	$L__BB37_219;
	bra.uni 	$L__BB37_517;
$L__BB37_228:
	ld.param.u32 	%r1446, [_ZN3cub18CUB_300001_SM_10006detail6select23DeviceSelectSweepKernelINS2_10policy_hubIjbiLb0ELNS0_10SelectImplE0EE10Policy1000EN6thrust24THRUST_300001_SM_1000_NS17counting_iteratorIjNS9_11use_defaultESB_SB_EENS9_18transform_iteratorI9NonZeroOpI6__halfEPKSF_SB_SB_EEPjSK_NS0_13ScanTileStateIiLb1EEENS0_8NullTypeESN_iNS2_19streaming_context_tIlLb1EEELS5_0EEEvT0_T1_T2_T3_T4_T5_T6_T7_iT8_NS1_7vsmem_tE_param_7];
	sub.s32 	%r183, %r1446, %r3;
	setp.ne.s32 	%p2, %r1454, 0;
	@%p2 bra 	$L__BB37_361;
	ld.param.u8 	%rs113, [%rd1];
	setp.eq.s16 	%p158, %rs113, 0;
	ld.param.u64 	%rd308, [%rd1+16];
	cvt.u32.u64 	%r756, %rd308;
	selp.b32 	%r757, %r756, 0, %p158;
	mov.u32 	%r1491, %tid.x;
	mul.lo.s32 	%r758, %r1491, 14;
	add.s32 	%r759, %r1, %r3;
	add.s32 	%r760, %r759, %r757;
	setp.ge.s32 	%p159, %r758, %r183;
	add.s32 	%r185, %r760, %r758;
	or.b32  	%r186, %r758, 1;
	add.s32 	%r187, %r185, 1;
	add.s32 	%r188, %r758, 2;
	add.s32 	%r189, %r185, 2;
	add.s32 	%r190, %r758, 3;
	add.s32 	%r191, %r185, 3;
	add.s32 	%r192, %r758, 4;
	add.s32 	%r193, %r185, 4;
	add.s32 	%r194, %r758, 5;
	add.s32 	%r195, %r185, 5;
	add.s32 	%r196, %r758, 6;
	add.s32 	%r197, %r185, 6;
	add.s32 	%r198, %r758, 7;
	add.s32 	%r199, %r185, 7;
	add.s32 	%r200, %r758, 8;
	add.s32 	%r201, %r185, 8;
	add.s32 	%r202, %r758, 9;
	add.s32 	%r203, %r185, 9;
	add.s32 	%r204, %r758, 10;
	add.s32 	%r205, %r185, 10;
	add.s32 	%r206, %r758, 11;
	add.s32 	%r207, %r185, 11;
	add.s32 	%r208, %r758, 12;
	add.s32 	%r209, %r185, 12;
	add.s32 	%r210, %r758, 13;
	add.s32 	%r211, %r185, 13;
	bar.sync 	0;
	selp.b64 	%rd309, %rd308, 0, %p158;
	cvt.u64.u32 	%rd310, %r3;
	add.s64 	%rd311, %rd309, %rd310;
	cvt.u64.u32 	%rd312, %r758;
	add.s64 	%rd313, %rd311, %rd312;
	shl.b64 	%rd314, %rd313, 1;
	add.s64 	%rd96, %rd4, %rd314;
	mov.b32 	%r1475, 1;
	@%p159 bra 	$L__BB37_231;
	mov.b32 	%r761, 0;
	// begin inline asm
	cvt.rn.f16.s32 %rs114, %r761;
	// end inline asm
	ld.global.u16 	%rs116, [%rd96];
	// begin inline asm
	{ .reg .pred __$temp3;
  setp.neu.f16  __$temp3, %rs116, %rs114;
  selp.u16 %rs115, 1, 0, __$temp3;}
	// end inline asm
	setp.ne.s16 	%p160, %rs115, 0;
	selp.u32 	%r1475, 1, 0, %p160;
$L__BB37_231:
	setp.ge.s32 	%p161, %r186, %r183;
	mov.b32 	%r1476, 1;
	@%p161 bra 	$L__BB37_233;
	mov.b32 	%r763, 0;
	// begin inline asm
	cvt.rn.f16.s32 %rs118, %r763;
	// end inline asm
	ld.global.u16 	%rs120, [%rd96+2];
	// begin inline asm
	{ .reg .pred __$temp3;
  setp.neu.f16  __$temp3, %rs120, %rs118;
  selp.u16 %rs119, 1, 0, __$temp3;}
	// end inline asm
	setp.ne.s16 	%p162, %rs119, 0;
	selp.u32 	%r1476, 1, 0, %p162;
$L__BB37_233:
	setp.ge.s32 	%p163, %r188, %r183;
	mov.b32 	%r1477, 1;
	@%p163 bra 	$L__BB37_235;
	mov.b32 	%r765, 0;
	// begin inline asm
	cvt.rn.f16.s32 %rs122, %r765;
	// end inline asm
	ld.global.u16 	%rs124, [%rd96+4];
	// begin inline asm
	{ .reg .pred __$temp3;
  setp.neu.f16  __$temp3, %rs124, %rs122;
  selp.u16 %rs123, 1, 0, __$temp3;}
	// end inline asm
	setp.ne.s16 	%p164, %rs123, 0;
	selp.u32 	%r1477, 1, 0, %p164;
$L__BB37_235:
	setp.ge.s32 	%p165, %r190, %r183;
	mov.b32 	%r1478, 1;
	@%p165 bra 	$L__BB37_237;
	mov.b32 	%r767, 0;
	// begin inline asm
	cvt.rn.f16.s32 %rs126, %r767;
	// end inline asm
	ld.global.u16 	%rs128, [%rd96+6];
	// begin inline asm
	{ .reg .pred __$temp3;
  setp.neu.f16  __$temp3, %rs128, %rs126;
  selp.u16 %rs127, 1, 0, __$temp3;}
	// end inline asm
	setp.ne.s16 	%p166, %rs127, 0;
	selp.u32 	%r1478, 1, 0, %p166;
$L__BB37_237:
	setp.ge.s32 	%p167, %r192, %r183;
	mov.b32 	%r1479, 1;
	@%p167 bra 	$L__BB37_239;
	mov.b32 	%r769, 0;
	// begin inline asm
	cvt.rn.f16.s32 %rs130, %r769;
	// end inline asm
	ld.global.u16 	%rs132, [%rd96+8];
	// begin inline asm
	{ .reg .pred __$temp3;
  setp.neu.f16  __$temp3, %rs132, %rs130;
  selp.u16 %rs131, 1, 0, __$temp3;}
	// end inline asm
	setp.ne.s16 	%p168, %rs131, 0;
	selp.u32 	%r1479, 1, 0, %p168;
$L__BB37_239:
	setp.ge.s32 	%p169, %r194, %r183;
	mov.b32 	%r1480, 1;
	@%p169 bra 	$L__BB37_241;
	mov.b32 	%r771, 0;
	// begin inline asm
	cvt.rn.f16.s32 %rs134, %r771;
	// end inline asm
	ld.global.u16 	%rs136, [%rd96+10];
	// begin inline asm
	{ .reg .pred __$temp3;
  setp.neu.f16  __$temp3, %rs136, %rs134;
  selp.u16 %rs135, 1, 0, __$temp3;}
	// end inline asm
	setp.ne.s16 	%p170, %rs135, 0;
	selp.u32 	%r1480, 1, 0, %p170;
$L__BB37_241:
	setp.ge.s32 	%p171, %r196, %r183;
	mov.b32 	%r1481, 1;
	@%p171 bra 	$L__BB37_243;
	mov.b32 	%r773, 0;
	// begin inline asm
	cvt.rn.f16.s32 %rs138, %r773;
	// end inline asm
	ld.global.u16 	%rs140, [%rd96+12];
	// begin inline asm
	{ .reg .pred __$temp3;
  setp.neu.f16  __$temp3, %rs140, %rs138;
  selp.u16 %rs139, 1, 0, __$temp3;}
	// end inline asm
	setp.ne.s16 	%p172, %rs139, 0;
	selp.u32 	%r1481, 1, 0, %p172;
$L__BB37_243:
	setp.ge.s32 	%p173, %r198, %r183;
	mov.b32 	%r1482, 1;
	@%p173 bra 	$L__BB37_245;
	mov.b32 	%r775, 0;
	// begin inline asm
	cvt.rn.f16.s32 %rs142, %r775;
	// end inline asm
	ld.global.u16 	%rs144, [%rd96+14];
	// begin inline asm
	{ .reg .pred __$temp3;
  setp.neu.f16  __$temp3, %rs144, %rs142;
  selp.u16 %rs143, 1, 0, __$temp3;}
	// end inline asm
	setp.ne.s16 	%p174, %rs143, 0;
	selp.u32 	%r1482, 1, 0, %p174;
$L__BB37_245:
	setp.ge.s32 	%p175, %r200, %r183;
	mov.b32 	%r1483, 1;
	@%p175 bra 	$L__BB37_247;
	mov.b32 	%r777, 0;
	// begin inline asm
	cvt.rn.f16.s32 %rs146, %r777;
	// end inline asm
	ld.global.u16 	%rs148, [%rd96+16];
	// begin inline asm
	{ .reg .pred __$temp3;
  setp.neu.f16  __$temp3, %rs148, %rs146;
  selp.u16 %rs147, 1, 0, __$temp3;}
	// end inline asm
	setp.ne.s16 	%p176, %rs147, 0;
	selp.u32 	%r1483, 1, 0, %p176;
$L__BB37_247:
	setp.ge.s32 	%p177, %r202, %r183;
	mov.b32 	%r1484, 1;
	@%p177 bra 	$L__BB37_249;
	mov.b32 	%r779, 0;
	// begin inline asm
	cvt.rn.f16.s32 %rs150, %r779;
	// end inline asm
	ld.global.u16 	%rs152, [%rd96+18];
	// begin inline asm
	{ .reg .pred __$temp3;
  setp.neu.f16  __$temp3, %rs152, %rs150;
  selp.u16 %rs151, 1, 0, __$temp3;}
	// end inline asm
	setp.ne.s16 	%p178, %rs151, 0;
	selp.u32 	%r1484, 1, 0, %p178;
$L__BB37_249:
	setp.ge.s32 	%p179, %r204, %r183;
	mov.b32 	%r1485, 1;
	@%p179 bra 	$L__BB37_251;
	mov.b32 	%r781, 0;
	// begin inline asm
	cvt.rn.f16.s32 %rs154, %r781;
	// end inline asm
	ld.global.u16 	%rs156, [%rd96+20];
	// begin inline asm
	{ .reg .pred __$temp3;
  setp.neu.f16  __$temp3, %rs156, %rs154;
  selp.u16 %rs155, 1, 0, __$temp3;}
	// end inline asm
	setp.ne.s16 	%p180, %rs155, 0;
	selp.u32 	%r1485, 1, 0, %p180;
$L__BB37_251:
	setp.ge.s32 	%p181, %r206, %r183;
	mov.b32 	%r1486, 1;
	@%p181 bra 	$L__BB37_253;
	mov.b32 	%r783, 0;
	// begin inline asm
	cvt.rn.f16.s32 %rs158, %r783;
	// end inline asm
	ld.global.u16 	%rs160, [%rd96+22];
	// begin inline asm
	{ .reg .pred __$temp3;
  setp.neu.f16  __$temp3, %rs160, %rs158;
  selp.u16 %rs159, 1, 0, __$temp3;}
	// end inline asm
	setp.ne.s16 	%p182, %rs159, 0;
	selp.u32 	%r1486, 1, 0, %p182;
$L__BB37_253:
	setp.ge.s32 	%p183, %r208, %r183;
	mov.b32 	%r1487, 1;
	@%p183 bra 	$L__BB37_255;
	mov.b32 	%r785, 0;
	// begin inline asm
	cvt.rn.f16.s32 %rs162, %r785;
	// end inline asm
	ld.global.u16 	%rs164, [%rd96+24];
	// begin inline asm
	{ .reg .pred __$temp3;
  setp.neu.f16  __$temp3, %rs164, %rs162;
  selp.u16 %rs163, 1, 0, __$temp3;}
	// end inline asm
	setp.ne.s16 	%p184, %rs163, 0;
	selp.u32 	%r1487, 1, 0, %p184;
$L__BB37_255:
	setp.ge.s32 	%p185, %r210, %r183;
	mov.b32 	%r1488, 1;
	@%p185 bra 	$L__BB37_257;
	mov.b32 	%r787, 0;
	// begin inline asm
	cvt.rn.f16.s32 %rs166, %r787;
	// end inline asm
	ld.global.u16 	%rs168, [%rd96+26];
	// begin inline asm
	{ .reg .pred __$temp3;
  setp.neu.f16  __$temp3, %rs168, %rs166;
  selp.u16 %rs167, 1, 0, __$temp3;}
	// end inline asm
	setp.ne.s16 	%p186, %rs167, 0;
	selp.u32 	%r1488, 1, 0, %p186;
$L__BB37_257:
	bar.sync 	0;
	add.s32 	%r240, %r1476, %r1475;
	add.s32 	%r819, %r1477, %r240;
	add.s32 	%r820, %r1478, %r819;
	add.s32 	%r241, %r1479, %r820;
	add.s32 	%r242, %r1480, %r241;
	add.s32 	%r821, %r1481, %r242;
	add.s32 	%r822, %r1482, %r821;
	add.s32 	%r823, %r1483, %r822;
	add.s32 	%r824, %r1484, %r823;
	add.s32 	%r825, %r1485, %r824;
	add.s32 	%r826, %r1486, %r825;
	add.s32 	%r827, %r1487, %r826;
	add.s32 	%r793, %r1488, %r827;
	shr.u32 	%r244, %r1491, 5;
	// begin inline asm
	mov.u32 %r788, %laneid;
	// end inline asm
	mov.b32 	%r791, 1;
	mov.b32 	%r816, 0;
	mov.b32 	%r818, -1;
	// begin inline asm
	{  .reg .s32 r0;  .reg .pred p;  shfl.sync.up.b32 r0|p, %r793, %r791, %r816, %r818;  @p add.s32 r0, r0, %r793;  mov.s32 %r789, r0;}
	// end inline asm
	mov.b32 	%r797, 2;
	// begin inline asm
	{  .reg .s32 r0;  .reg .pred p;  shfl.sync.up.b32 r0|p, %r789, %r797, %r816, %r818;  @p add.s32 r0, r0, %r789;  mov.s32 %r795, r0;}
	// end inline asm
	mov.b32 	%r803, 4;
	// begin inline asm
	{  .reg .s32 r0;  .reg .pred p;  shfl.sync.up.b32 r0|p, %r795, %r803, %r816, %r818;  @p add.s32 r0, r0, %r795;  mov.s32 %r801, r0;}
	// end inline asm
	mov.b32 	%r809, 8;
	// begin inline asm
	{  .reg .s32 r0;  .reg .pred p;  shfl.sync.up.b32 r0|p, %r801, %r809, %r816, %r818;  @p add.s32 r0, r0, %r801;  mov.s32 %r807, r0;}
	// end inline asm
	mov.b32 	%r815, 16;
	// begin inline asm
	{  .reg .s32 r0;  .reg .pred p;  shfl.sync.up.b32 r0|p, %r807, %r815, %r816, %r818;  @p add.s32 r0, r0, %r807;  mov.s32 %r813, r0;}
	// end inline asm
	setp.ne.s32 	%p187, %r788, 31;
	@%p187 bra 	$L__BB37_259;
	shl.b32 	%r828, %r244, 2;
	mov.u32 	%r829, _ZZN3cub18CUB_300001_SM_10006detail6select23DeviceSelectSweepKernelINS2_10policy_hubIjbiLb0ELNS0_10SelectImplE0EE10Policy1000EN6thrust24THRUST_300001_SM_1000_NS17counting_iteratorIjNS9_11use_defaultESB_SB_EENS9_18transform_iteratorI9NonZeroOpI6__halfEPKSF_SB_SB_EEPjSK_NS0_13ScanTileStateIiLb1EEENS0_8NullTypeESN_iNS2_19streaming_context_tIlLb1EEELS5_0EEEvT0_T1_T2_T3_T4_T5_T6_T7_iT8_NS1_7vsmem_tEE19static_temp_storage;
	add.s32 	%r830, %r829, %r828;
	st.shared.u32 	[%r830], %r813;
$L__BB37_259:
	bar.sync 	0;
	ld.shared.v4.u32 	{%r247, %r248, %r249, %r250}, [_ZZN3cub18CUB_300001_SM_10006detail6select23DeviceSelectSweepKernelINS2_10policy_hubIjbiLb0ELNS0_10SelectImplE0EE10Policy1000EN6thrust24THRUST_300001_SM_1000_NS17counting_iteratorIjNS9_11use_defaultESB_SB_EENS9_18transform_iteratorI9NonZeroOpI6__halfEPKSF_SB_SB_EEPjSK_NS0_13ScanTileStateIiLb1EEENS0_8NullTypeESN_iNS2_19streaming_context_tIlLb1EEELS5_0EEEvT0_T1_T2_T3_T4_T5_T6_T7_iT8_NS1_7vsmem_tEE19static_temp_storage];
	shr.u32 	%r831, %r1491, 5;
	add.s32 	%r832, %r248, %r247;
	setp.eq.s32 	%p188, %r831, 2;
	selp.b32 	%r833, %r832, %r247, %p188;
	add.s32 	%r834, %r832, %r249;
	setp.eq.s32 	%p189, %r831, 3;
	selp.b32 	%r835, %r834, %r833, %p189;
	add.s32 	%r836, %r834, %r250;
	setp.eq.s32 	%p190, %r831, 4;
	selp.b32 	%r837, %r836, %r835, %p190;
	ld.shared.v4.u32 	{%r251, %r252, %r253, %r254}, [_ZZN3cub18CUB_300001_SM_10006detail6select23DeviceSelectSweepKernelINS2_10policy_hubIjbiLb0ELNS0_10SelectImplE0EE10Policy1000EN6thrust24THRUST_300001_SM_1000_NS17counting_iteratorIjNS9_11use_defaultESB_SB_EENS9_18transform_iteratorI9NonZeroOpI6__halfEPKSF_SB_SB_EEPjSK_NS0_13ScanTileStateIiLb1EEENS0_8NullTypeESN_iNS2_19streaming_context_tIlLb1EEELS5_0EEEvT0_T1_T2_T3_T4_T5_T6_T7_iT8_NS1_7vsmem_tEE19static_temp_storage+16];
	add.s32 	%r838, %r836, %r251;
	setp.eq.s32 	%p191, %r831, 5;
	selp.b32 	%r839, %r838, %r837, %p191;
	add.s32 	%r840, %r838, %r252;
	setp.eq.s32 	%p192, %r831, 6;
	selp.b32 	%r841, %r840, %r839, %p192;
	add.s32 	%r842, %r840, %r253;
	setp.eq.s32 	%p193, %r831, 7;
	selp.b32 	%r843, %r842, %r841, %p193;
	add.s32 	%r844, %r842, %r254;
	setp.eq.s32 	%p194, %r831, 8;
	selp.b32 	%r845, %r844, %r843, %p194;
	ld.shared.v4.u32 	{%r255, %r256, %r257, %r258}, [_ZZN3cub18CUB_300001_SM_10006detail6select23DeviceSelectSweepKernelINS2_10policy_hubIjbiLb0ELNS0_10SelectImplE0EE10Policy1000EN6thrust24THRUST_300001_SM_1000_NS17counting_iteratorIjNS9_11use_defaultESB_SB_EENS9_18transform_iteratorI9NonZeroOpI6__halfEPKSF_SB_SB_EEPjSK_NS0_13ScanTileStateIiLb1EEENS0_8NullTypeESN_iNS2_19streaming_context_tIlLb1EEELS5_0EEEvT0_T1_T2_T3_T4_T5_T6_T7_iT8_NS1_7vsmem_tEE19static_temp_storage+32];
	add.s32 	%r846, %r844, %r255;
	setp.eq.s32 	%p195, %r831, 9;
	selp.b32 	%r847, %r846, %r845, %p195;
	add.s32 	%r848, %r846, %r256;
	setp.eq.s32 	%p196, %r831, 10;
	selp.b32 	%r849, %r848, %r847, %p196;
	add.s32 	%r850, %r848, %r257;
	setp.eq.s32 	%p197, %r831, 11;
	selp.b32 	%r851, %r850, %r849, %p197;
	add.s32 	%r852, %r850, %r258;
	setp.eq.s32 	%p198, %r831, 12;
	selp.b32 	%r853, %r852, %r851, %p198;
	ld.shared.v4.u32 	{%r259, %r260, %r261, %r262}, [_ZZN3cub18CUB_300001_SM_10006detail6select23DeviceSelectSweepKernelINS2_10policy_hubIjbiLb0ELNS0_10SelectImplE0EE10Policy1000EN6thrust24THRUST_300001_SM_1000_NS17counting_iteratorIjNS9_11use_defaultESB_SB_EENS9_18transform_iteratorI9NonZeroOpI6__halfEPKSF_SB_SB_EEPjSK_NS0_13ScanTileStateIiLb1EEENS0_8NullTypeESN_iNS2_19streaming_context_tIlLb1EEELS5_0EEEvT0_T1_T2_T3_T4_T5_T6_T7_iT8_NS1_7vsmem_tEE19static_temp_storage+48];
	add.s32 	%r854, %r852, %r259;
	setp.eq.s32 	%p199, %r831, 13;
	selp.b32 	%r855, %r854, %r853, %p199;
	add.s32 	%r856, %r854, %r260;
	setp.eq.s32 	%p200, %r831, 14;
	selp.b32 	%r857, %r856, %r855, %p200;
	add.s32 	%r858, %r856, %r261;
	setp.eq.s32 	%p201, %r831, 15;
	selp.b32 	%r859, %r858, %r857, %p201;
	setp.lt.u32 	%p202, %r1491, 32;
	selp.b32 	%r860, 0, %r859, %p202;
	setp.eq.s32 	%p203, %r788, 0;
	sub.s32 	%r861, %r813, %r793;
	selp.b32 	%r862, 0, %r861, %p203;
	add.s32 	%r263, %r860, %r862;
	add.s32 	%r264, %r263, %r1475;
	add.s32 	%r265, %r240, %r263;
	add.s32 	%r266, %r265, %r1477;
	add.s32 	%r267, %r266, %r1478;
	add.s32 	%r268, %r241, %r263;
	add.s32 	%r269, %r242, %r263;
	add.s32 	%r270, %r269, %r1481;
	add.s32 	%r271, %r270, %r1482;
	add.s32 	%r272, %r271, %r1483;
	add.s32 	%r273, %r272, %r1484;
	add.s32 	%r274, %r273, %r1485;
	add.s32 	%r275, %r274, %r1486;
	add.s32 	%r276, %r275, %r1487;
	add.s32 	%r863, %r183, %r262;
	add.s32 	%r864, %r863, %r858;
	add.s32 	%r1529, %r864, -7168;
	setp.gt.s32 	%p204, %r1529, 512;
	@%p204 bra 	$L__BB37_316;
	mov.u64 	%rd315, %rd194;
	ld.param.u8 	%rs33, [%rd315];
	ld.param.u64 	%rd316, [%rd315+24];
	cvta.to.global.u64 	%rd97, %rd316;
	setp.ne.s32 	%p205, %r1475, 0;
	setp.lt.s32 	%p206, %r263, %r1529;
	and.pred  	%p207, %p205, %p206;
	@%p207 bra 	$L__BB37_261;
	bra.uni 	$L__BB37_264;
$L__BB37_261:
	setp.ne.s16 	%p208, %rs33, 0;
	mov.b64 	%rd688, 0;
	@%p208 bra 	$L__BB37_263;
	ld.global.u64 	%rd688, [%rd97];
$L__BB37_263:
	cvt.s64.s32 	%rd318, %r263;
	add.s64 	%rd319, %rd688, %rd318;
	shl.b64 	%rd320, %rd319, 2;
	add.s64 	%rd321, %rd2, %rd320;
	st.global.u32 	[%rd321], %r185;
$L__BB37_264:
	setp.eq.s32 	%p209, %r1476, 0;
	setp.ge.s32 	%p210, %r264, %r1529;
	or.pred  	%p211, %p209, %p210;
	@%p211 bra 	$L__BB37_268;
	setp.ne.s16 	%p212, %rs33, 0;
	mov.b64 	%rd689, 0;
	@%p212 bra 	$L__BB37_267;
	ld.global.u64 	%rd689, [%rd97];
$L__BB37_267:
	cvt.s64.s32 	%rd323, %r264;
	add.s64 	%rd324, %rd689, %rd323;
	shl.b64 	%rd325, %rd324, 2;
	add.s64 	%rd326, %rd2, %rd325;
	st.global.u32 	[%rd326], %r187;
$L__BB37_268:
	setp.eq.s32 	%p213, %r1477, 0;
	setp.ge.s32 	%p214, %r265, %r1529;
	or.pred  	%p215, %p213, %p214;
	@%p215 bra 	$L__BB37_272;
	setp.ne.s16 	%p216, %rs33, 0;
	mov.b64 	%rd690, 0;
	@%p216 bra 	$L__BB37_271;
	ld.global.u64 	%rd690, [%rd97];
$L__BB37_271:
	cvt.s64.s32 	%rd328, %r265;
	add.s64 	%rd329, %rd690, %rd328;
	shl.b64 	%rd330, %rd329, 2;
	add.s64 	%rd331, %rd2, %rd330;
	st.global.u32 	[%rd331], %r189;
$L__BB37_272:
	setp.eq.s32 	%p217, %r1478, 0;
	setp.ge.s32 	%p218, %r266, %r1529;
	or.pred  	%p219, %p217, %p218;
	@%p219 bra 	$L__BB37_276;
	setp.ne.s16 	%p220, %rs33, 0;
	mov.b64 	%rd691, 0;
	@%p220 bra 	$L__BB37_275;
	ld.global.u64 	%rd691, [%rd97];
$L__BB37_275:
	cvt.s64.s32 	%rd333, %r266;
	add.s64 	%rd334, %rd691, %rd333;
	shl.b64 	%rd335, %rd334, 2;
	add.s64 	%rd336, %rd2, %rd335;
	st.global.u32 	[%rd336], %r191;
$L__BB37_276:
	setp.eq.s32 	%p221, %r1479, 0;
	setp.ge.s32 	%p222, %r267, %r1529;
	or.pred  	%p223, %p221, %p222;
	@%p223 bra 	$L__BB37_280;
	setp.ne.s16 	%p224, %rs33, 0;
	mov.b64 	%rd692, 0;
	@%p224 bra 	$L__BB37_279;
	ld.global.u64 	%rd692, [%rd97];
$L__BB37_279:
	cvt.s64.s32 	%rd338, %r267;
	add.s64 	%rd339, %rd692, %rd338;
	shl.b64 	%rd340, %rd339, 2;
	add.s64 	%rd341, %rd2, %rd340;
	st.global.u32 	[%rd341], %r193;
$L__BB37_280:
	setp.eq.s32 	%p225, %r1480, 0;
	setp.ge.s32 	%p226, %r268, %r1529;
	or.pred  	%p227, %p225, %p226;
	@%p227 bra 	$L__BB37_284;
	setp.ne.s16 	%p228, %rs33, 0;
	mov.b64 	%rd693, 0;
	@%p228 bra 	$L__BB37_283;
	ld.global.u64 	%rd693, [%rd97];
$L__BB37_283:
	cvt.s64.s32 	%rd343, %r268;
	add.s64 	%rd344, %rd693, %rd343;
	shl.b64 	%rd345, %rd344, 2;
	add.s64 	%rd346, %rd2, %rd345;
	st.global.u32 	[%rd346], %r195;
$L__BB37_284:
	setp.eq.s32 	%p229, %r1481, 0;
	setp.ge.s32 	%p230, %r269, %r1529;
	or.pred  	%p231, %p229, %p230;
	@%p231 bra 	$L__BB37_288;
	setp.ne.s16 	%p232, %rs33, 0;
	mov.b64 	%rd694, 0;
	@%p232 bra 	$L__BB37_287;
	ld.global.u64 	%rd694, [%rd97];
$L__BB37_287:
	cvt.s64.s32 	%rd348, %r269;
	add.s64 	%rd349, %rd694, %rd348;
	shl.b64 	%rd350, %rd349, 2;
	add.s64 	%rd351, %rd2, %rd350;
	st.global.u32 	[%rd351], %r197;
$L__BB37_288:
	setp.eq.s32 	%p233, %r1482, 0;
	setp.ge.s32 	%p234, %r270, %r1529;
	or.pred  	%p235, %p233, %p234;
	@%p235 bra 	$L__BB37_292;
	setp.ne.s16 	%p236, %rs33, 0;
	mov.b64 	%rd695, 0;
	@%p236 bra 	$L__BB37_291;
	ld.global.u64 	%rd695, [%rd97];
$L__BB37_291:
	cvt.s64.s32 	%rd353, %r270;
	add.s64 	%rd354, %rd695, %rd353;
	shl.b64 	%rd355, %rd354, 2;
	add.s64 	%rd356, %rd2, %rd355;
	st.global.u32 	[%rd356], %r199;
$L__BB37_292:
	setp.eq.s32 	%p237, %r1483, 0;
	setp.ge.s32 	%p238, %r271, %r1529;
	or.pred  	%p239, %p237, %p238;
	@%p239 bra 	$L__BB37_296;
	setp.ne.s16 	%p240, %rs33, 0;
	mov.b64 	%rd696, 0;
	@%p240 bra 	$L__BB37_295;
	ld.global.u64 	%rd696, [%rd97];
$L__BB37_295:
	cvt.s64.s32 	%rd358, %r271;
	add.s64 	%rd359, %rd696, %rd358;
	shl.b64 	%rd360, %rd359, 2;
	add.s64 	%rd361, %rd2, %rd360;
	st.global.u32 	[%rd361], %r201;
$L__BB37_296:
	setp.eq.s32 	%p241, %r1484, 0;
	setp.ge.s32 	%p242, %r272, %r1529;
	or.pred  	%p243, %p241, %p242;
	@%p243 bra 	$L__BB37_300;
	setp.ne.s16 	%p244, %rs33, 0;
	mov.b64 	%rd697, 0;
	@%p244 bra 	$L__BB37_299;
	ld.global.u64 	%rd697, [%rd97];
$L__BB37_299:
	cvt.s64.s32 	%rd363, %r272;
	add.s64 	%rd364, %rd697, %rd363;
	shl.b64 	%rd365, %rd364, 2;
	add.s64 	%rd366, %rd2, %rd365;
	st.global.u32 	[%rd366], %r203;
$L__BB37_300:
	setp.eq.s32 	%p245, %r1485, 0;
	setp.ge.s32 	%p246, %r273, %r1529;
	or.pred  	%p247, %p245, %p246;
	@%p247 bra 	$L__BB37_304;
	setp.ne.s16 	%p248, %rs33, 0;
	mov.b64 	%rd698, 0;
	@%p248 bra 	$L__BB37_303;
	ld.global.u64 	%rd698, [%rd97];
$L__BB37_303:
	cvt.s64.s32 	%rd368, %r273;
	add.s64 	%rd369, %rd698, %rd368;
	shl.b64 	%rd370, %rd369, 2;
	add.s64 	%rd371, %rd2, %rd370;
	st.global.u32 	[%rd371], %r205;
$L__BB37_304:
	setp.eq.s32 	%p249, %r1486, 0;
	setp.ge.s32 	%p250, %r274, %r1529;
	or.pred  	%p251, %p249, %p250;
	@%p251 bra 	$L__BB37_308;
	setp.ne.s16 	%p252, %rs33, 0;
	mov.b64 	%rd699, 0;
	@%p252 bra 	$L__BB37_307;
	ld.global.u64 	%rd699, [%rd97];
$L__BB37_307:
	cvt.s64.s32 	%rd373, %r274;
	add.s64 	%rd374, %rd699, %rd373;
	shl.b64 	%rd375, %rd374, 2;
	add.s64 	%rd376, %rd2, %rd375;
	st.global.u32 	[%rd376], %r207;
$L__BB37_308:
	setp.eq.s32 	%p253, %r1487, 0;
	setp.ge.s32 	%p254, %r275, %r1529;
	or.pred  	%p255, %p253, %p254;
	@%p255 bra 	$L__BB37_312;
	setp.ne.s16 	%p256, %rs33, 0;
	mov.b64 	%rd700, 0;
	@%p256 bra 	$L__BB37_311;
	ld.global.u64 	%rd700, [%rd97];
$L__BB37_311:
	cvt.s64.s32 	%rd378, %r275;
	add.s64 	%rd379, %rd700, %rd378;
	shl.b64 	%rd380, %rd379, 2;
	add.s64 	%rd381, %rd2, %rd380;
	st.global.u32 	[%rd381], %r209;
$L__BB37_312:
	setp.eq.s32 	%p257, %r1488, 0;
	setp.ge.s32 	%p258, %r276, %r1529;
	or.pred  	%p259, %p257, %p258;
	@%p259 bra 	$L__BB37_509;
	setp.ne.s16 	%p260, %rs33, 0;
	mov.b64 	%rd701, 0;
	@%p260 bra 	$L__BB37_315;
	ld.global.u64 	%rd701, [%rd97];
$L__BB37_315:
	cvt.s64.s32 	%rd383, %r276;
	add.s64 	%rd384, %rd701, %rd383;
	shl.b64 	%rd385, %rd384, 2;
	add.s64 	%rd386, %rd2, %rd385;
	st.global.u32 	[%rd386], %r211;
	bra.uni 	$L__BB37_509;
$L__BB37_316:
	bar.sync 	0;
	setp.eq.s32 	%p261, %r1475, 0;
	@%p261 bra 	$L__BB37_318;
	shl.b32 	%r865, %r263, 2;
	mov.u32 	%r866, _ZZN3cub18CUB_300001_SM_10006detail6select23DeviceSelectSweepKernelINS2_10policy_hubIjbiLb0ELNS0_10SelectImplE0EE10Policy1000EN6thrust24THRUST_300001_SM_1000_NS17counting_iteratorIjNS9_11use_defaultESB_SB_EENS9_18transform_iteratorI9NonZeroOpI6__halfEPKSF_SB_SB_EEPjSK_NS0_13ScanTileStateIiLb1EEENS0_8NullTypeESN_iNS2_19streaming_context_tIlLb1EEELS5_0EEEvT0_T1_T2_T3_T4_T5_T6_T7_iT8_NS1_7vsmem_tEE19static_temp_storage;
	add.s32 	%r867, %r866, %r865;
	st.shared.u32 	[%r867], %r185;
$L__BB37_318:
	setp.eq.s32 	%p262, %r1476, 0;
	@%p262 bra 	$L__BB37_320;
	shl.b32 	%r868, %r264, 2;
	mov.u32 	%r869, _ZZN3cub18CUB_300001_SM_10006detail6select23DeviceSelectSweepKernelINS2_10policy_hubIjbiLb0ELNS0_10SelectImplE0EE10Policy1000EN6thrust24THRUST_300001_SM_1000_NS17counting_iteratorIjNS9_11use_defaultESB_SB_EENS9_18transform_iteratorI9NonZeroOpI6__halfEPKSF_SB_SB_EEPjSK_NS0_13ScanTileStateIiLb1EEENS0_8NullTypeESN_iNS2_19streaming_context_tIlLb1EEELS5_0EEEvT0_T1_T2_T3_T4_T5_T6_T7_iT8_NS1_7vsmem_tEE19static_temp_storage;
	add.s32 	%r870, %r869, %r868;
	st.shared.u32 	[%r870], %r187;
$L__BB37_320:
	setp.eq.s32 	%p263, %r1477, 0;
	@%p263 bra 	$L__BB37_322;
	shl.b32 	%r871, %r265, 2;
	mov.u32 	%r872, _ZZN3cub18CUB_300001_SM_10006detail6select23DeviceSelectSweepKernelINS2_10policy_hubIjbiLb0ELNS0_10SelectImplE0EE10Policy1000EN6thrust24THRUST_300001_SM_1000_NS17counting_iteratorIjNS9_11use_defaultESB_SB_EENS9_18transform_iteratorI9NonZeroOpI6__halfEPKSF_SB_SB_EEPjSK_NS0_13ScanTileStateIiLb1EEENS0_8NullTypeESN_iNS2_19streaming_context_tIlLb1EEELS5_0EEEvT0_T1_T2_T3_T4_T5_T6_T7_iT8_NS1_7vsmem_tEE19static_temp_storage;
	add.s32 	%r873, %r872, %r871;
	st.shared.u32 	[%r873], %r189;
$L__BB37_322:
	setp.eq.s32 	%p264, %r1478, 0;
	@%p264 bra 	$L__BB37_324;
	shl.b32 	%r874, %r266, 2;
	mov.u32 	%r875, _ZZN3cub18CUB_300001_SM_10006detail6select23DeviceSelectSweepKernelINS2_10policy_hubIjbiLb0ELNS0_10SelectImplE0EE10Policy1000EN6thrust24THRUST_300001_SM_1000_NS17counting_iteratorIjNS9_11use_defaultESB_SB_EENS9_18transform_iteratorI9NonZeroOpI6__halfEPKSF_SB_SB_EEPjSK_NS0_13ScanTileStateIiLb1EEENS0_8NullTypeESN_iNS2_19streaming_context_tIlLb1EEELS5_0EEEvT0_T1_T2_T3_T4_T5_T6_T7_iT8_NS1_7vsmem_tEE19static_temp_storage;
	add.s32 	%r876, %r875, %r874;
	st.shared.u32 	[%r876], %r191;
$L__BB37_324:
	setp.eq.s32 	%p265, %r1479, 0;
	@%p265 bra 	$L__BB37_326;
	shl.b32 	%r877, %r267, 2;
	mov.u32 	%r878, _ZZN3cub18CUB_300001_SM_10006detail6select23DeviceSelectSweepKernelINS2_10policy_hubIjbiLb0ELNS0_10SelectImplE0EE10Policy1000EN6thrust24THRUST_300001_SM_1000_NS17counting_iteratorIjNS9_11use_defaultESB_SB_EENS9_18transform_iteratorI9NonZeroOpI6__halfEPKSF_SB_SB_EEPjSK_NS0_13ScanTileStateIiLb1EEENS0_8NullTypeESN_iNS2_19streaming_context_tIlLb1EEELS5_0EEEvT0_T1_T2_T3_T4_T5_T6_T7_iT8_NS1_7vsmem_tEE19static_temp_storage;
	add.s32 	%r879, %r878, %r877;
	st.shared.u32 	[%r879], %r193;
$L__BB37_326:
	setp.eq.s32 	%p266, %r1480, 0;
	@%p266 bra 	$L__BB37_328;
	shl.b32 	%r880, %r268, 2;
	mov.u32 	%r881, _ZZN3cub18CUB_300001_SM_10006detail6select23DeviceSelectSweepKernelINS2_10policy_hubIjbiLb0ELNS0_10SelectImplE0EE10Policy1000EN6thrust24THRUST_300001_SM_1000_NS17counting_iteratorIjNS9_11use_defaultESB_SB_EENS9_18transform_iteratorI9NonZeroOpI6__halfEPKSF_SB_SB_EEPjSK_NS0_13ScanTileStateIiLb1EEENS0_8NullTypeESN_iNS2_19streaming_context_tIlLb1EEELS5_0EEEvT0_T1_T2_T3_T4_T5_T6_T7_iT8_NS1_7vsmem_tEE19static_temp_storage;
	add.s32 	%r882, %r881, %r880;
	st.shared.u32 	[%r882], %r195;
$L__BB37_328:
	setp.eq.s32 	%p267, %r1481, 0;
	@%p267 bra 	$L__BB37_330;
	shl.b32 	%r883, %r269, 2;
	mov.u32 	%r884, _ZZN3cub18CUB_300001_SM_10006detail6select23DeviceSelectSweepKernelINS2_10policy_hubIjbiLb0ELNS0_10SelectImplE0EE10Policy1000EN6thrust24THRUST_300001_SM_1000_NS17counting_iteratorIjNS9_11use_defaultESB_SB_EENS9_18transform_iteratorI9NonZeroOpI6__halfEPKSF_SB_SB_EEPjSK_NS0_13ScanTileStateIiLb1EEENS0_8NullTypeESN_iNS2_19streaming_context_tIlLb1EEELS5_0EEEvT0_T1_T2_T3_T4_T5_T6_T7_iT8_NS1_7vsmem_tEE19static_temp_storage;
	add.s32 	%r885, %r884, %r883;
	st.shared.u32 	[%r885], %r197;
$L__BB37_330:
	setp.eq.s32 	%p268, %r1482, 0;
	@%p268 bra 	$L__BB37_332;
	shl.b32 	%r886, %r270, 2;
	mov.u32 	%r887, _ZZN3cub18CUB_300001_SM_10006detail6select23DeviceSelectSweepKernelINS2_10policy_hubIjbiLb0ELNS0_10SelectImplE0EE10Policy1000EN6thrust24THRUST_300001_SM_1000_NS17counting_iteratorIjNS9_11use_defaultESB_SB_EENS9_18transform_iteratorI9NonZeroOpI6__halfEPKSF_SB_SB_EEPjSK_NS0_13ScanTileStateIiLb1EEENS0_8NullTypeESN_iNS2_19streaming_context_tIlLb1EEELS5_0EEEvT0_T1_T2_T3_T4_T5_T6_T7_iT8_NS1_7vsmem_tEE19static_temp_storage;
	add.s32 	%r888, %r887, %r886;
	st.shared.u32 	[%r888], %r199;
$L__BB37_332:
	setp.eq.s32 	%p269, %r1483, 0;
	@%p269 bra 	$L__BB37_334;
	shl.b32 	%r889, %r271, 2;
	mov.u32 	%r890, _ZZN3cub18CUB_300001_SM_10006detail6select23DeviceSelectSweepKernelINS2_10policy_hubIjbiLb0ELNS0_10SelectImplE0EE10Policy1000EN6thrust24THRUST_300001_SM_1000_NS17counting_iteratorIjNS9_11use_defaultESB_SB_EENS9_18transform_iteratorI9NonZeroOpI6__halfEPKSF_SB_SB_EEPjSK_NS0_13ScanTileStateIiLb1EEENS0_8NullTypeESN_iNS2_19streaming_context_tIlLb1EEELS5_0EEEvT0_T1_T2_T3_T4_T5_T6_T7_iT8_NS1_7vsmem_tEE19static_temp_storage;
	add.s32 	%r891, %r890, %r889;
	st.shared.u32 	[%r891], %r201;
$L__BB37_334:
	setp.eq.s32 	%p270, %r1484, 0;
	@%p270 bra 	$L__BB37_336;
	shl.b32 	%r892, %r272, 2;
	mov.u32 	%r893, _ZZN3cub18CUB_300001_SM_10006detail6select23DeviceSelectSweepKernelINS2_10policy_hubIjbiLb0ELNS0_10SelectImplE0EE10Policy1000EN6thrust24THRUST_300001_SM_1000_NS17counting_iteratorIjNS9_11use_defaultESB_SB_EENS9_18transform_iteratorI9NonZeroOpI6__halfEPKSF_SB_SB_EEPjSK_NS0_13ScanTileStateIiLb1EEENS0_8NullTypeESN_iNS2_19streaming_context_tIlLb1EEELS5_0EEEvT0_T1_T2_T3_T4_T5_T6_T7_iT8_NS1_7vsmem_tEE19static_temp_storage;
	add.s32 	%r894, %r893, %r892;
	st.shared.u32 	[%r894], %r203;
$L__BB37_336:
	setp.eq.s32 	%p271, %r1485, 0;
	@%p271 bra 	$L__BB37_338;
	shl.b32 	%r895, %r273, 2;
	mov.u32 	%r896, _ZZN3cub18CUB_300001_SM_10006detail6select23DeviceSelectSweepKernelINS2_10policy_hubIjbiLb0ELNS0_10SelectImplE0EE10Policy1000EN6thrust24THRUST_300001_SM_1000_NS17counting_iteratorIjNS9_11use_defaultESB_SB_EENS9_18transform_iteratorI9NonZeroOpI6__halfEPKSF_SB_SB_EEPjSK_NS0_13ScanTileStateIiLb1EEENS0_8NullTypeESN_iNS2_19streaming_context_tIlLb1EEELS5_0EEEvT0_T1_T2_T3_T4_T5_T6_T7_iT8_NS1_7vsmem_tEE19static_temp_storage;
	add.s32 	%r897, %r896, %r895;
	st.shared.u32 	[%r897], %r205;
$L__BB37_338:
	setp.eq.s32 	%p272, %r1486, 0;
	@%p272 bra 	$L__BB37_340;
	shl.b32 	%r898, %r274, 2;
	mov.u32 	%r899, _ZZN3cub18CUB_300001_SM_10006detail6select23DeviceSelectSweepKernelINS2_10policy_hubIjbiLb0ELNS0_10SelectImplE0EE10Policy1000EN6thrust24THRUST_300001_SM_1000_NS17counting_iteratorIjNS9_11use_defaultESB_SB_EENS9_18transform_iteratorI9NonZeroOpI6__halfEPKSF_SB_SB_EEPjSK_NS0_13ScanTileStateIiLb1EEENS0_8NullTypeESN_iNS2_19streaming_context_tIlLb1EEELS5_0EEEvT0_T1_T2_T3_T4_T5_T6_T7_iT8_NS1_7vsmem_tEE19static_temp_storage;
	add.s32 	%r900, %r899, %r898;
	st.shared.u32 	[%r900], %r207;
$L__BB37_340:
	setp.eq.s32 	%p273, %r1487, 0;
	@%p273 bra 	$L__BB37_342;
	shl.b32 	%r901, %r275, 2;
	mov.u32 	%r902, _ZZN3cub18CUB_300001_SM_10006detail6select23DeviceSelectSweepKernelINS2_10policy_hubIjbiLb0ELNS0_10SelectImplE0EE10Policy1000EN6thrust24THRUST_300001_SM_1000_NS17counting_iteratorIjNS9_11use_defaultESB_SB_EENS9_18transform_iteratorI9NonZeroOpI6__halfEPKSF_SB_SB_EEPjSK_NS0_13ScanTileStateIiLb1EEENS0_8NullTypeESN_iNS2_19streaming_context_tIlLb1EEELS5_0EEEvT0_T1_T2_T3_T4_T5_T6_T7_iT8_NS1_7vsmem_tEE19static_temp_storage;
	add.s32 	%r903, %r902, %r901;
	st.shared.u32 	[%r903], %r209;
$L__BB37_342:
	setp.eq.s32 	%p274, %r1488, 0;
	@%p274 bra 	$L__BB37_344;
	shl.b32 	%r904, %r276, 2;
	mov.u32 	%r905, _ZZN3cub18CUB_300001_SM_10006detail6select23DeviceSelectSweepKernelINS2_10policy_hubIjbiLb0ELNS0_10SelectImplE0EE10Policy1000EN6thrust24THRUST_300001_SM_1000_NS17counting_iteratorIjNS9_11use_defaultESB_SB_EENS9_18transform_iteratorI9NonZeroOpI6__halfEPKSF_SB_SB_EEPjSK_NS0_13ScanTileStateIiLb1EEENS0_8NullTypeESN_iNS2_19streaming_context_tIlLb1EEELS5_0EEEvT0_T1_T2_T3_T4_T5_T6_T7_iT8_NS1_7vsmem_tEE19static_temp_storage;
	add.s32 	%r906, %r905, %r904;
	st.shared.u32 	[%r906], %r211;
$L__BB37_344:
	bar.sync 	0;
	setp.ge.u32 	%p275, %r1491, %r1529;
	@%p275 bra 	$L__BB37_509;
	ld.param.u32 	%r1448, [_ZN3cub18CUB_300001_SM_10006detail6select23DeviceSelectSweepKernelINS2_10policy_hubIjbiLb0ELNS0_10SelectImplE0EE10Policy1000EN6thrust24THRUST_300001_SM_1000_NS17counting_iteratorIjNS9_11use_defaultESB_SB_EENS9_18transform_iteratorI9NonZeroOpI6__halfEPKSF_SB_SB_EEPjSK_NS0_13ScanTileStateIiLb1EEENS0_8NullTypeESN_iNS2_19streaming_context_tIlLb1EEELS5_0EEEvT0_T1_T2_T3_T4_T5_T6_T7_iT8_NS1_7vsmem_tE_param_7];
	mov.u64 	%rd387, %rd194;
	ld.param.u8 	%rs34, [%rd387];
	ld.param.u64 	%rd388, [%rd387+24];
	cvta.to.global.u64 	%rd98, %rd388;
	add.s32 	%r907, %r248, %r249;
	add.s32 	%r908, %r907, %r250;
	add.s32 	%r909, %r908, %r251;
	add.s32 	%r910, %r909, %r252;
	add.s32 	%r911, %r910, %r253;
	add.s32 	%r912, %r911, %r254;
	add.s32 	%r913, %r912, %r255;
	add.s32 	%r914, %r913, %r256;
	add.s32 	%r915, %r914, %r257;
	add.s32 	%r916, %r915, %r258;
	add.s32 	%r917, %r916, %r259;
	add.s32 	%r918, %r917, %r260;
	add.s32 	%r919, %r918, %r261;
	add.s32 	%r920, %r919, %r262;
	add.s32 	%r921, %r920, %r247;
	add.s32 	%r922, %r921, %r1448;
	sub.s32 	%r923, %r922, %r1491;
	add.s32 	%r278, %r923, -7169;
	and.b32  	%r924, %r278, 1536;
	setp.eq.s32 	%p276, %r924, 1536;
	@%p276 bra 	$L__BB37_350;
	cvt.u64.u32 	%rd681, %r1491;
	shl.b32 	%r925, %r1491, 2;
	mov.u32 	%r926, _ZZN3cub18CUB_300001_SM_10006detail6select23DeviceSelectSweepKernelINS2_10policy_hubIjbiLb0ELNS0_10SelectImplE0EE10Policy1000EN6thrust24THRUST_300001_SM_1000_NS17counting_iteratorIjNS9_11use_defaultESB_SB_EENS9_18transform_iteratorI9NonZeroOpI6__halfEPKSF_SB_SB_EEPjSK_NS0_13ScanTileStateIiLb1EEENS0_8NullTypeESN_iNS2_19streaming_context_tIlLb1EEELS5_0EEEvT0_T1_T2_T3_T4_T5_T6_T7_iT8_NS1_7vsmem_tEE19static_temp_storage;
	add.s32 	%r1490, %r926, %r925;
	shr.u32 	%r927, %r278, 9;
	add.s32 	%r928, %r927, 1;
	and.b32  	%r929, %r928, 3;
	neg.s32 	%r1489, %r929;
$L__BB37_347:
	.pragma "nounroll";
	setp.ne.s16 	%p277, %rs34, 0;
	ld.shared.u32 	%r283, [%r1490];
	mov.b64 	%rd682, 0;
	@%p277 bra 	$L__BB37_349;
	ld.global.u64 	%rd682, [%rd98];
$L__BB37_349:
	add.s64 	%rd390, %rd682, %rd681;
	shl.b64 	%rd391, %rd390, 2;
	add.s64 	%rd392, %rd2, %rd391;
	st.global.u32 	[%rd392], %r283;
	add.s64 	%rd681, %rd681, 512;
	cvt.u32.u64 	%r1491, %rd681;
	add.s32 	%r1490, %r1490, 2048;
	add.s32 	%r1489, %r1489, 1;
	setp.ne.s32 	%p278, %r1489, 0;
	@%p278 bra 	$L__BB37_347;
$L__BB37_350:
	setp.lt.u32 	%p279, %r278, 1536;
	@%p279 bra 	$L__BB37_509;
	mul.wide.u32 	%rd394, %r1491, 4;
	add.s64 	%rd104, %rd2, %rd394;
	shl.b32 	%r930, %r1491, 2;
	mov.u32 	%r931, _ZZN3cub18CUB_300001_SM_10006detail6select23DeviceSelectSweepKernelINS2_10policy_hubIjbiLb0ELNS0_10SelectImplE0EE10Policy1000EN6thrust24THRUST_300001_SM_1000_NS17counting_iteratorIjNS9_11use_defaultESB_SB_EENS9_18transform_iteratorI9NonZeroOpI6__halfEPKSF_SB_SB_EEPjSK_NS0_13ScanTileStateIiLb1EEENS0_8NullTypeESN_iNS2_19streaming_context_tIlLb1EEELS5_0EEEvT0_T1_T2_T3_T4_T5_T6_T7_iT8_NS1_7vsmem_tEE19static_temp_storage;
	add.s32 	%r932, %r930, %r931;
	add.s32 	%r1492, %r932, 4096;
	mov.b64 	%rd683, 0;
$L__BB37_352:
	setp.ne.s16 	%p280, %rs34, 0;
	ld.shared.u32 	%r291, [%r1492+-4096];
	mov.b64 	%rd684, 0;
	@%p280 bra 	$L__BB37_354;
	ld.global.u64 	%rd684, [%rd98];
$L__BB37_354:
	setp.ne.s16 	%p281, %rs34, 0;
	shl.b64 	%rd397, %rd684, 2;
	add.s64 	%rd398, %rd683, %rd397;
	add.s64 	%rd399, %rd104, %rd398;
	st.global.u32 	[%rd399], %r291;
	ld.shared.u32 	%r292, [%r1492+-2048];
	mov.b64 	%rd685, 0;
	@%p281 bra 	$L__BB37_356;
	ld.global.u64 	%rd685, [%rd98];
$L__BB37_356:
	setp.ne.s16 	%p282, %rs34, 0;
	shl.b64 	%rd401, %rd685, 2;
	add.s64 	%rd402, %rd683, %rd401;
	add.s64 	%rd403, %rd104, %rd402;
	st.global.u32 	[%rd403+2048], %r292;
	ld.shared.u32 	%r293, [%r1492];
	mov.b64 	%rd686, 0;
	@%p282 bra 	$L__BB37_358;
	ld.global.u64 	%rd686, [%rd98];
$L__BB37_358:
	setp.ne.s16 	%p283, %rs34, 0;
	shl.b64 	%rd405, %rd686, 2;
	add.s64 	%rd406, %rd683, %rd405;
	add.s64 	%rd407, %rd104, %rd406;
	st.global.u32 	[%rd407+4096], %r293;
	ld.shared.u32 	%r294, [%r1492+2048];
	mov.b64 	%rd687, 0;
	@%p283 bra 	$L__BB37_360;
	ld.global.u64 	%rd687, [%rd98];
$L__BB37_360:
	shl.b64 	%rd408, %rd687, 2;
	add.s64 	%rd409, %rd683, %rd408;
	add.s64 	%rd410, %rd104, %rd409;
	st.global.u32 	[%rd410+6144], %r294;
	add.s32 	%r1491, %r1491, 2048;
	add.s64 	%rd683, %rd683, 8192;
	add.s32 	%r1492, %r1492, 8192;
	setp.lt.s32 	%p284, %r1491, %r1529;
	@%p284 bra 	$L__BB37_352;
	bra.uni 	$L__BB37_509;
$L__BB37_361:
	ld.param.u8 	%rs37, [%rd1];
	setp.eq.s16 	%p3, %rs37, 0;
	ld.param.u64 	%rd197, [%rd1+16];
	cvt.u32.u64 	%r453, %rd197;
	selp.b32 	%r454, %r453, 0, %p3;
	mov.u32 	%r1525, %tid.x;
	mul.lo.s32 	%r455, %r1525, 14;
	add.s32 	%r456, %r1, %r3;
	add.s32 	%r457, %r456, %r454;
	setp.ge.s32 	%p4, %r455, %r183;
	add.s32 	%r298, %r457, %r455;
	or.b32  	%r299, %r455, 1;
	add.s32 	%r300, %r298, 1;
	add.s32 	%r301, %r455, 2;
	add.s32 	%r302, %r298, 2;
	add.s32 	%r303, %r455, 3;
	add.s32 	%r304, %r298, 3;
	add.s32 	%r305, %r455, 4;
	add.s32 	%r306, %r298, 4;
	add.s32 	%r307, %r455, 5;
	add.s32 	%r308, %r298, 5;
	add.s32 	%r309, %r455, 6;
	add.s32 	%r310, %r298, 6;
	add.s32 	%r311, %r455, 7;
	add.s32 	%r312, %r298, 7;
	add.s32 	%r313, %r455, 8;
	add.s32 	%r314, %r298, 8;
	add.s32 	%r315, %r455, 9;
	add.s32 	%r316, %r298, 9;
	add.s32 	%r317, %r455, 10;
	add.s32 	%r318, %r298, 10;
	add.s32 	%r319, %r455, 11;
	add.s32 	%r320, %r298, 11;
	add.s32 	%r321, %r455, 12;
	add.s32 	%r322, %r298, 12;
	add.s32 	%r323, %r455, 13;
	add.s32 	%r324, %r298, 13;
	bar.sync 	0;
	selp.b64 	%rd198, %rd197, 0, %p3;
	cvt.s64.s32 	%rd199, %r3;
	add.s64 	%rd200, %rd198, %rd199;
	cvt.u64.u32 	%rd201, %r455;
	add.s64 	%rd202, %rd200, %rd201;
	shl.b64 	%rd203, %rd202, 1;
	add.s64 	%rd143, %rd4, %rd203;
	mov.b32 	%r1494, 1;
	@%p4 bra 	$L__BB37_363;
	mov.b32 	%r458, 0;
	// begin inline asm
	cvt.rn.f16.s32 %rs38, %r458;
	// end inline asm
	ld.global.u16 	%rs40, [%rd143];
	// begin inline asm
	{ .reg .pred __$temp3;
  setp.neu.f16  __$temp3, %rs40, %rs38;
  selp.u16 %rs39, 1, 0, __$temp3;}
	// end inline asm
	setp.ne.s16 	%p5, %rs39, 0;
	selp.u32 	%r1494, 1, 0, %p5;
$L__BB37_363:
	setp.ge.s32 	%p6, %r299, %r183;
	mov.b32 	%r1495, 1;
	@%p6 bra 	$L__BB37_365;
	mov.b32 	%r460, 0;
	// begin inline asm
	cvt.rn.f16.s32 %rs42, %r460;
	// end inline asm
	ld.global.u16 	%rs44, [%rd143+2];
	// begin inline asm
	{ .reg .pred __$temp3;
  setp.neu.f16  __$temp3, %rs44, %rs42;
  selp.u16 %rs43, 1, 0, __$temp3;}
	// end inline asm
	setp.ne.s16 	%p7, %rs43, 0;
	selp.u32 	%r1495, 1, 0, %p7;
$L__BB37_365:
	setp.ge.s32 	%p8, %r301, %r183;
	mov.b32 	%r1496, 1;
	@%p8 bra 	$L__BB37_367;
	mov.b32 	%r462, 0;
	// begin inline asm
	cvt.rn.f16.s32 %rs46, %r462;
	// end inline asm
	ld.global.u16 	%rs48, [%rd143+4];
	// begin inline asm
	{ .reg .pred __$temp3;
  setp.neu.f16  __$temp3, %rs48, %rs46;
  selp.u16 %rs47, 1, 0, __$temp3;}
	// end inline asm
	setp.ne.s16 	%p9, %rs47, 0;
	selp.u32 	%r1496, 1, 0, %p9;
$L__BB37_367:
	setp.ge.s32 	%p10, %r303, %r183;
	mov.b32 	%r1497, 1;
	@%p10 bra 	$L__BB37_369;
	mov.b32 	%r464, 0;
	// begin inline asm
	cvt.rn.f16.s32 %rs50, %r464;
	// end inline asm
	ld.global.u16 	%rs52, [%rd143+6];
	// begin inline asm
	{ .reg .pred __$temp3;
  setp.neu.f16  __$temp3, %rs52, %rs50;
  selp.u16 %rs51, 1, 0, __$temp3;}
	// end inline asm
	setp.ne.s16 	%p11, %rs51, 0;
	selp.u32 	%r1497, 1, 0, %p11;
$L__BB37_369:
	setp.ge.s32 	%p12, %r305, %r183;
	mov.b32 	%r1498, 1;
	@%p12 bra 	$L__BB37_371;
	mov.b32 	%r466, 0;
	// begin inline asm
	cvt.rn.f16.s32 %rs54, %r466;
	// end inline asm
	ld.global.u16 	%rs56, [%rd143+8];
	// begin inline asm
	{ .reg .pred __$temp3;
  setp.neu.f16  __$temp3, %rs56, %rs54;
  selp.u16 %rs55, 1, 0, __$temp3;}
	// end inline asm
	setp.ne.s16 	%p13, %rs55, 0;
	selp.u32 	%r1498, 1, 0, %p13;
$L__BB37_371:
	setp.ge.s32 	%p14, %r307, %r183;
	mov.b32 	%r1499, 1;
	@%p14 bra 	$L__BB37_373;
	mov.b32 	%r468, 0;
	// begin inline asm
	cvt.rn.f16.s32 %rs58, %r468;
	// end inline asm
	ld.global.u16 	%rs60, [%rd143+10];
	// begin inline asm
	{ .reg .pred __$temp3;
  setp.neu.f16  __$temp3, %rs60, %rs58;
  selp.u16 %rs59, 1, 0, __$temp3;}
	// end inline asm
	setp.ne.s16 	%p15, %rs59, 0;
	selp.u32 	%r1499, 1, 0, %p15;
$L__BB37_373:
	setp.ge.s32 	%p16, %r309, %r183;
	mov.b32 	%r1500, 1;
	@%p16 bra 	$L__BB37_375;
	mov.b32 	%r470, 0;
	// begin inline asm
	cvt.rn.f16.s32 %rs62, %r470;
	// end inline asm
	ld.global.u16 	%rs64, [%rd143+12];
	// begin inline asm
	{ .reg .pred __$temp3;
  setp.neu.f16  __$temp3, %rs64, %rs62;
  selp.u16 %rs63, 1, 0, __$temp3;}
	// end inline asm
	setp.ne.s16 	%p17, %rs63, 0;
	selp.u32 	%r1500, 1, 0, %p17;
$L__BB37_375:
	setp.ge.s32 	%p18, %r311, %r183;
	mov.b32 	%r1501, 1;
	@%p18 bra 	$L__BB37_377;
	mov.b32 	%r472, 0;
	// begin inline asm
	cvt.rn.f16.s32 %rs66, %r472;
	// end inline asm
	ld.global.u16 	%rs68, [%rd143+14];
	// begin inline asm
	{ .reg .pred __$temp3;
  setp.neu.f16  __$temp3, %rs68, %rs66;
  selp.u16 %rs67, 1, 0, __$temp3;}
	// end inline asm
	setp.ne.s16 	%p19, %rs67, 0;
	selp.u32 	%r1501, 1, 0, %p19;
$L__BB37_377:
	setp.ge.s32 	%p20, %r313, %r183;
	mov.b32 	%r1502, 1;
	@%p20 bra 	$L__BB37_379;
	mov.b32 	%r474, 0;
	// begin inline asm
	cvt.rn.f16.s32 %rs70, %r474;
	// end inline asm
	ld.global.u16 	%rs72, [%rd143+16];
	// begin inline asm
	{ .reg .pred __$temp3;
  setp.neu.f16  __$temp3, %rs72, %rs70;
  selp.u16 %rs71, 1, 0, __$temp3;}
	// end inline asm
	setp.ne.s16 	%p21, %rs71, 0;
	selp.u32 	%r1502, 1, 0, %p21;
$L__BB37_379:
	setp.ge.s32 	%p22, %r315, %r183;
	mov.b32 	%r1503, 1;
	@%p22 bra 	$L__BB37_381;
	mov.b32 	%r476, 0;
	// begin inline asm
	cvt.rn.f16.s32 %rs74, %r476;
	// end inline asm
	ld.global.u16 	%rs76, [%rd143+18];
	// begin inline asm
	{ .reg .pred __$temp3;
  setp.neu.f16  __$temp3, %rs76, %rs74;
  selp.u16 %rs75, 1, 0, __$temp3;}
	// end inline asm
	setp.ne.s16 	%p23, %rs75, 0;
	selp.u32 	%r1503, 1, 0, %p23;
$L__BB37_381:
	setp.ge.s32 	%p24, %r317, %r183;
	mov.b32 	%r1504, 1;
	@%p24 bra 	$L__BB37_383;
	mov.b32 	%r478, 0;
	// begin inline asm
	cvt.rn.f16.s32 %rs78, %r478;
	// end inline asm
	ld.global.u16 	%rs80, [%rd143+20];
	// begin inline asm
	{ .reg .pred __$temp3;
  setp.neu.f16  __$temp3, %rs80, %rs78;
  selp.u16 %rs79, 1, 0, __$temp3;}
	// end inline asm
	setp.ne.s16 	%p25, %rs79, 0;
	selp.u32 	%r1504, 1, 0, %p25;
$L__BB37_383:
	setp.ge.s32 	%p26, %r319, %r183;
	mov.b32 	%r1505, 1;
	@%p26 bra 	$L__BB37_385;
	mov.b32 	%r480, 0;
	// begin inline asm
	cvt.rn.f16.s32 %rs82, %r480;
	// end inline asm
	ld.global.u16 	%rs84, [%rd143+22];
	// begin inline asm
	{ .reg .pred __$temp3;
  setp.neu.f16  __$temp3, %rs84, %rs82;
  selp.u16 %rs83, 1, 0, __$temp3;}
	// end inline asm
	setp.ne.s16 	%p27, %rs83, 0;
	selp.u32 	%r1505, 1, 0, %p27;
$L__BB37_385:
	setp.ge.s32 	%p28, %r321, %r183;
	mov.b32 	%r1506, 1;
	@%p28 bra 	$L__BB37_387;
	mov.b32 	%r482, 0;
	// begin inline asm
	cvt.rn.f16.s32 %rs86, %r482;
	// end inline asm
	ld.global.u16 	%rs88, [%rd143+24];
	// begin inline asm
	{ .reg .pred __$temp3;
  setp.neu.f16  __$temp3, %rs88, %rs86;
  selp.u16 %rs87, 1, 0, __$temp3;}
	// end inline asm
	setp.ne.s16 	%p29, %rs87, 0;
	selp.u32 	%r1506, 1, 0, %p29;
$L__BB37_387:
	setp.ge.s32 	%p30, %r323, %r183;
	mov.b32 	%r1507, 1;
	@%p30 bra 	$L__BB37_389;
	mov.b32 	%r484, 0;
	// begin inline asm
	cvt.rn.f16.s32 %rs90, %r484;
	// end inline asm
	ld.global.u16 	%rs92, [%rd143+26];
	// begin inline asm
	{ .reg .pred __$temp3;
  setp.neu.f16  __$temp3, %rs92, %rs90;
  selp.u16 %rs91, 1, 0, __$temp3;}
	// end inline asm
	setp.ne.s16 	%p31, %rs91, 0;
	selp.u32 	%r1507, 1, 0, %p31;
$L__BB37_389:
	bar.sync 	0;
	add.s32 	%r516, %r1495, %r1494;
	add.s32 	%r517, %r1496, %r516;
	add.s32 	%r518, %r1497, %r517;
	add.s32 	%r519, %r1498, %r518;
	add.s32 	%r520, %r1499, %r519;
	add.s32 	%r521, %r1500, %r520;
	add.s32 	%r522, %r1501, %r521;
	add.s32 	%r523, %r1502, %r522;
	add.s32 	%r524, %r1503, %r523;
	add.s32 	%r525, %r1504, %r524;
	add.s32 	%r526, %r1505, %r525;
	add.s32 	%r527, %r1506, %r526;
	add.s32 	%r490, %r1507, %r527;
	shr.u32 	%r354, %r1525, 5;
	// begin inline asm
	mov.u32 %r485, %laneid;
	// end inline asm
	mov.b32 	%r488, 1;
	mov.b32 	%r513, 0;
	mov.b32 	%r515, -1;
	// begin inline asm
	{  .reg .s32 r0;  .reg .pred p;  shfl.sync.up.b32 r0|p, %r490, %r488, %r513, %r515;  @p add.s32 r0, r0, %r490;  mov.s32 %r486, r0;}
	// end inline asm
	mov.b32 	%r494, 2;
	// begin inline asm
	{  .reg .s32 r0;  .reg .pred p;  shfl.sync.up.b32 r0|p, %r486, %r494, %r513, %r515;  @p add.s32 r0, r0, %r486;  mov.s32 %r492, r0;}
	// end inline asm
	mov.b32 	%r500, 4;
	// begin inline asm
	{  .reg .s32 r0;  .reg .pred p;  shfl.sync.up.b32 r0|p, %r492, %r500, %r513, %r515;  @p add.s32 r0, r0, %r492;  mov.s32 %r498, r0;}
	// end inline asm
	mov.b32 	%r506, 8;
	// begin inline asm
	{  .reg .s32 r0;  .reg .pred p;  shfl.sync.up.b32 r0|p, %r498, %r506, %r513, %r515;  @p add.s32 r0, r0, %r498;  mov.s32 %r504, r0;}
	// end inline asm
	mov.b32 	%r512, 16;
	// begin inline asm
	{  .reg .s32 r0;  .reg .pred p;  shfl.sync.up.b32 r0|p, %r504, %r512, %r513, %r515;  @p add.s32 r0, r0, %r504;  mov.s32 %r510, r0;}
	// end inline asm
	setp.ne.s32 	%p32, %r485, 31;
	@%p32 bra 	$L__BB37_391;
	shl.b32 	%r528, %r354, 2;
	mov.u32 	%r529, _ZZN3cub18CUB_300001_SM_10006detail6select23DeviceSelectSweepKernelINS2_10policy_hubIjbiLb0ELNS0_10SelectImplE0EE10Policy1000EN6thrust24THRUST_300001_SM_1000_NS17counting_iteratorIjNS9_11use_defaultESB_SB_EENS9_18transform_iteratorI9NonZeroOpI6__halfEPKSF_SB_SB_EEPjSK_NS0_13ScanTileStateIiLb1EEENS0_8NullTypeESN_iNS2_19streaming_context_tIlLb1EEELS5_0EEEvT0_T1_T2_T3_T4_T5_T6_T7_iT8_NS1_7vsmem_tEE19static_temp_storage;
	add.s32 	%r530, %r529, %r528;
	st.shared.u32 	[%r530], %r510;
$L__BB37_391:
	sub.s32 	%r531, %r510, %r490;
	bar.sync 	0;
	ld.shared.v4.u32 	{%r532, %r533, %r534, %r535}, [_ZZN3cub18CUB_300001_SM_10006detail6select23DeviceSelectSweepKernelINS2_10policy_hubIjbiLb0ELNS0_10SelectImplE0EE10Policy1000EN6thrust24THRUST_300001_SM_1000_NS17counting_iteratorIjNS9_11use_defaultESB_SB_EENS9_18transform_iteratorI9NonZeroOpI6__halfEPKSF_SB_SB_EEPjSK_NS0_13ScanTileStateIiLb1EEENS0_8NullTypeESN_iNS2_19streaming_context_tIlLb1EEELS5_0EEEvT0_T1_T2_T3_T4_T5_T6_T7_iT8_NS1_7vsmem_tEE19static_temp_storage];
	add.s32 	%r536, %r533, %r532;
	setp.eq.s32 	%p33, %r354, 2;
	selp.b32 	%r537, %r536, %r532, %p33;
	add.s32 	%r538, %r536, %r534;
	setp.eq.s32 	%p34, %r354, 3;
	selp.b32 	%r539, %r538, %r537, %p34;
	add.s32 	%r540, %r538, %r535;
	setp.eq.s32 	%p35, %r354, 4;
	selp.b32 	%r541, %r540, %r539, %p35;
	ld.shared.v4.u32 	{%r542, %r543, %r544, %r545}, [_ZZN3cub18CUB_300001_SM_10006detail6select23DeviceSelectSweepKernelINS2_10policy_hubIjbiLb0ELNS0_10SelectImplE0EE10Policy1000EN6thrust24THRUST_300001_SM_1000_NS17counting_iteratorIjNS9_11use_defaultESB_SB_EENS9_18transform_iteratorI9NonZeroOpI6__halfEPKSF_SB_SB_EEPjSK_NS0_13ScanTileStateIiLb1EEENS0_8NullTypeESN_iNS2_19streaming_context_tIlLb1EEELS5_0EEEvT0_T1_T2_T3_T4_T5_T6_T7_iT8_NS1_7vsmem_tEE19static_temp_storage+16];
	add.s32 	%r546, %r540, %r542;
	setp.eq.s32 	%p36, %r354, 5;
	selp.b32 	%r547, %r546, %r541, %p36;
	add.s32 	%r548, %r546, %r543;
	setp.eq.s32 	%p37, %r354, 6;
	selp.b32 	%r549, %r548, %r547, %p37;
	add.s32 	%r550, %r548, %r544;
	setp.eq.s32 	%p38, %r354, 7;
	selp.b32 	%r551, %r550, %r549, %p38;
	add.s32 	%r552, %r550, %r545;
	setp.eq.s32 	%p39, %r354, 8;
	selp.b32 	%r553, %r552, %r551, %p39;
	ld.shared.v4.u32 	{%r554, %r555, %r556, %r557}, [_ZZN3cub18CUB_300001_SM_10006detail6select23DeviceSelectSweepKernelINS2_10policy_hubIjbiLb0ELNS0_10SelectImplE0EE10Policy1000EN6thrust24THRUST_300001_SM_1000_NS17counting_iteratorIjNS9_11use_defaultESB_SB_EENS9_18transform_iteratorI9NonZeroOpI6__halfEPKSF_SB_SB_EEPjSK_NS0_13ScanTileStateIiLb1EEENS0_8NullTypeESN_iNS2_19streaming_context_tIlLb1EEELS5_0EEEvT0_T1_T2_T3_T4_T5_T6_T7_iT8_NS1_7vsmem_tEE19static_temp_storage+32];
	add.s32 	%r558, %r552, %r554;
	setp.eq.s32 	%p40, %r354, 9;
	selp.b32 	%r559, %r558, %r553, %p40;
	add.s32 	%r560, %r558, %r555;
	setp.eq.s32 	%p41, %r354, 10;
	selp.b32 	%r561, %r560, %r559, %p41;
	add.s32 	%r562, %r560, %r556;
	setp.eq.s32 	%p42, %r354, 11;
	selp.b32 	%r563, %r562, %r561, %p42;
	add.s32 	%r564, %r562, %r557;
	setp.eq.s32 	%p43, %r354, 12;
	selp.b32 	%r565, %r564, %r563, %p43;
	ld.shared.v4.u32 	{%r566, %r567, %r568, %r569}, [_ZZN3cub18CUB_300001_SM_10006detail6select23DeviceSelectSweepKernelINS2_10policy_hubIjbiLb0ELNS0_10SelectImplE0EE10Policy1000EN6thrust24THRUST_300001_SM_1000_NS17counting_iteratorIjNS9_11use_defaultESB_SB_EENS9_18transform_iteratorI9NonZeroOpI6__halfEPKSF_SB_SB_EEPjSK_NS0_13ScanTileStateIiLb1EEENS0_8NullTypeESN_iNS2_19streaming_context_tIlLb1EEELS5_0EEEvT0_T1_T2_T3_T4_T5_T6_T7_iT8_NS1_7vsmem_tEE19static_temp_storage+48];
	add.s32 	%r570, %r564, %r566;
	setp.eq.s32 	%p44, %r354, 13;
	selp.b32 	%r571, %r570, %r565, %p44;
	add.s32 	%r572, %r570, %r567;
	setp.eq.s32 	%p45, %r354, 14;
	selp.b32 	%r573, %r572, %r571, %p45;
	add.s32 	%r574, %r572, %r568;
	setp.eq.s32 	%p46, %r354, 15;
	selp.b32 	%r575, %r574, %r573, %p46;
	add.s32 	%r357, %r574, %r569;
	setp.gt.u32 	%p47, %r1525, 31;
	setp.lt.u32 	%p48, %r1525, 32;
	setp.eq.s32 	%p49, %r485, 0;
	selp.b32 	%r576, 0, %r531, %p49;
	add.s32 	%r1521, %r575, %r576;
	selp.b32 	%r359, %r531, %r1521, %p48;
	@%p47 bra 	$L__BB37_407;
	setp.ne.s32 	%p50, %r1525, 0;
	mul.wide.s32 	%rd204, %r1454, 8;
	add.s64 	%rd144, %rd3, %rd204;
	@%p50 bra 	$L__BB37_394;
	st.shared.u32 	[_ZZN3cub18CUB_300001_SM_10006detail6select23DeviceSelectSweepKernelINS2_10policy_hubIjbiLb0ELNS0_10SelectImplE0EE10Policy1000EN6thrust24THRUST_300001_SM_1000_NS17counting_iteratorIjNS9_11use_defaultESB_SB_EENS9_18transform_iteratorI9NonZeroOpI6__halfEPKSF_SB_SB_EEPjSK_NS0_13ScanTileStateIiLb1EEENS0_8NullTypeESN_iNS2_19streaming_context_tIlLb1EEELS5_0EEEvT0_T1_T2_T3_T4_T5_T6_T7_iT8_NS1_7vsmem_tEE19static_temp_storage+108], %r357;
	add.s64 	%rd205, %rd144, 256;
	mov.b32 	%r577, 100;
	// begin inline asm
	st.relaxed.gpu.v2.u32 [%rd205], {%r577, %r357};
	// end inline asm
$L__BB37_394:
	not.b32 	%r583, %r1525;
	add.s32 	%r1516, %r1454, %r583;
	mov.b32 	%r579, 675;
	// begin inline asm
	nanosleep.u32 %r579;
	// end inline asm
	mul.wide.s32 	%rd207, %r1516, 8;
	add.s64 	%rd208, %rd3, %rd207;
	add.s64 	%rd206, %rd208, 256;
	// begin inline asm
	ld.relaxed.gpu.v2.u32 {%r1518, %r1510}, [%rd206];
	// end inline asm
	mov.b32 	%r1511, 422;
$L__BB37_395:
	setp.eq.s32 	%p51, %r1518, 99;
	mov.b32 	%r584, -1;
	vote.sync.any.pred 	%p52, %p51, %r584;
	not.pred 	%p53, %p52;
	@%p53 bra 	$L__BB37_397;
	mul.lo.s32 	%r753, %r1454, 16807;
	and.b32  	%r1454, %r753, 2147483647;
	add.s32 	%r754, %r1511, 1;
	rem.u32 	%r750, %r1454, %r754;
	// begin inline asm
	nanosleep.u32 %r750;
	// end inline asm
	shr.u32 	%r1511, %r1511, 1;
	// begin inline asm
	ld.relaxed.gpu.v2.u32 {%r1518, %r1510}, [%rd206];
	// end inline asm
	bra.uni 	$L__BB37_395;
$L__BB37_397:
	setp.eq.s32 	%p54, %r1518, 101;
	mov.b32 	%r611, -1;
	vote.sync.ballot.b32 	%r613, %p54, %r611;
	// begin inline asm
	mov.u32 %r586, %lanemask_ge;
	// end inline asm
	and.b32  	%r614, %r613, %r586;
	or.b32  	%r615, %r614, -2147483648;
	add.s32 	%r616, %r615, -1;
	not.b32 	%r617, %r615;
	and.b32  	%r618, %r617, %r616;
	popc.b32 	%r590, %r618;
	mov.b32 	%r589, 1;
	// begin inline asm
	shfl.sync.down.b32 %r587, %r1510, %r589, %r590, %r611;
	// end inline asm
	setp.lt.s32 	%p56, %r485, %r590;
	selp.b32 	%r619, %r587, 0, %p56;
	add.s32 	%r593, %r619, %r1510;
	mov.b32 	%r594, 2;
	// begin inline asm
	shfl.sync.down.b32 %r592, %r593, %r594, %r590, %r611;
	// end inline asm
	add.s32 	%r374, %r485, 2;
	setp.gt.s32 	%p57, %r374, %r590;
	selp.b32 	%r620, 0, %r592, %p57;
	add.s32 	%r598, %r593, %r620;
	mov.b32 	%r599, 4;
	// begin inline asm
	shfl.sync.down.b32 %r597, %r598, %r599, %r590, %r611;
	// end inline asm
	add.s32 	%r375, %r485, 4;
	setp.gt.s32 	%p58, %r375, %r590;
	selp.b32 	%r621, 0, %r597, %p58;
	add.s32 	%r603, %r598, %r621;
	mov.b32 	%r604, 8;
	// begin inline asm
	shfl.sync.down.b32 %r602, %r603, %r604, %r590, %r611;
	// end inline asm
	add.s32 	%r376, %r485, 8;
	setp.gt.s32 	%p59, %r376, %r590;
	selp.b32 	%r622, 0, %r602, %p59;
	add.s32 	%r608, %r603, %r622;
	mov.b32 	%r609, 16;
	// begin inline asm
	shfl.sync.down.b32 %r607, %r608, %r609, %r590, %r611;
	// end inline asm
	add.s32 	%r377, %r485, 16;
	setp.gt.s32 	%p60, %r377, %r590;
	selp.b32 	%r623, 0, %r607, %p60;
	add.s32 	%r1514, %r608, %r623;
	add.s64 	%rd146, %rd3, 256;
	mov.b32 	%r1512, 422;
$L__BB37_398:
	setp.ne.s32 	%p61, %r1518, 101;
	mov.b32 	%r624, -1;
	vote.sync.all.pred 	%p62, %p61, %r624;
	not.pred 	%p63, %p62;
	@%p63 bra 	$L__BB37_403;
	shr.u32 	%r1512, %r1512, 1;
	mul.wide.s32 	%rd304, %r1516, 8;
	add.s64 	%rd305, %rd146, %rd304;
	add.s64 	%rd303, %rd305, -256;
	// begin inline asm
	ld.relaxed.gpu.v2.u32 {%r1518, %r1519}, [%rd303];
	// end inline asm
	mov.u32 	%r1520, %r1512;
$L__BB37_400:
	setp.eq.s32 	%p148, %r1518, 99;
	mov.b32 	%r706, -1;
	vote.sync.any.pred 	%p149, %p148, %r706;
	not.pred 	%p150, %p149;
	@%p150 bra 	$L__BB37_402;
	mul.lo.s32 	%r748, %r1454, 16807;
	and.b32  	%r1454, %r748, 2147483647;
	add.s32 	%r749, %r1520, 1;
	rem.u32 	%r745, %r1454, %r749;
	// begin inline asm
	nanosleep.u32 %r745;
	// end inline asm
	shr.u32 	%r1520, %r1520, 1;
	// begin inline asm
	ld.relaxed.gpu.v2.u32 {%r1518, %r1519}, [%rd303];
	// end inline asm
	bra.uni 	$L__BB37_400;
$L__BB37_402:
	setp.eq.s32 	%p151, %r1518, 101;
	mov.b32 	%r732, -1;
	vote.sync.ballot.b32 	%r733, %p151, %r732;
	and.b32  	%r734, %r733, %r586;
	or.b32  	%r735, %r734, -2147483648;
	add.s32 	%r736, %r735, -1;
	not.b32 	%r737, %r735;
	and.b32  	%r738, %r737, %r736;
	popc.b32 	%r711, %r738;
	mov.b32 	%r710, 1;
	// begin inline asm
	shfl.sync.down.b32 %r708, %r1519, %r710, %r711, %r732;
	// end inline asm
	setp.lt.s32 	%p153, %r485, %r711;
	selp.b32 	%r739, %r708, 0, %p153;
	add.s32 	%r714, %r739, %r1519;
	mov.b32 	%r715, 2;
	// begin inline asm
	shfl.sync.down.b32 %r713, %r714, %r715, %r711, %r732;
	// end inline asm
	setp.gt.s32 	%p154, %r374, %r711;
	selp.b32 	%r740, 0, %r713, %p154;
	add.s32 	%r719, %r714, %r740;
	mov.b32 	%r720, 4;
	// begin inline asm
	shfl.sync.down.b32 %r718, %r719, %r720, %r711, %r732;
	// end inline asm
	setp.gt.s32 	%p155, %r375, %r711;
	selp.b32 	%r741, 0, %r718, %p155;
	add.s32 	%r724, %r719, %r741;
	mov.b32 	%r725, 8;
	// begin inline asm
	shfl.sync.down.b32 %r723, %r724, %r725, %r711, %r732;
	// end inline asm
	setp.gt.s32 	%p156, %r376, %r711;
	selp.b32 	%r742, 0, %r723, %p156;
	add.s32 	%r729, %r724, %r742;
	mov.b32 	%r730, 16;
	// begin inline asm
	shfl.sync.down.b32 %r728, %r729, %r730, %r711, %r732;
	// end inline asm
	setp.gt.s32 	%p157, %r377, %r711;
	selp.b32 	%r743, 0, %r728, %p157;
	add.s32 	%r744, %r743, %r1514;
	add.s32 	%r1514, %r744, %r729;
	add.s32 	%r1516, %r1516, -32;
	bra.uni 	$L__BB37_398;
$L__BB37_403:
	setp.ne.s32 	%p64, %r1525, 0;
	@%p64 bra 	$L__BB37_405;
	add.s32 	%r627, %r1514, %r357;
	add.s64 	%rd209, %rd144, 256;
	mov.b32 	%r626, 101;
	// begin inline asm
	st.relaxed.gpu.v2.u32 [%rd209], {%r626, %r627};
	// end inline asm
	st.shared.u32 	[_ZZN3cub18CUB_300001_SM_10006detail6select23DeviceSelectSweepKernelINS2_10policy_hubIjbiLb0ELNS0_10SelectImplE0EE10Policy1000EN6thrust24THRUST_300001_SM_1000_NS17counting_iteratorIjNS9_11use_defaultESB_SB_EENS9_18transform_iteratorI9NonZeroOpI6__halfEPKSF_SB_SB_EEPjSK_NS0_13ScanTileStateIiLb1EEENS0_8NullTypeESN_iNS2_19streaming_context_tIlLb1EEELS5_0EEEvT0_T1_T2_T3_T4_T5_T6_T7_iT8_NS1_7vsmem_tEE19static_temp_storage+100], %r1514;
	st.shared.u32 	[_ZZN3cub18CUB_300001_SM_10006detail6select23DeviceSelectSweepKernelINS2_10policy_hubIjbiLb0ELNS0_10SelectImplE0EE10Policy1000EN6thrust24THRUST_300001_SM_1000_NS17counting_iteratorIjNS9_11use_defaultESB_SB_EENS9_18transform_iteratorI9NonZeroOpI6__halfEPKSF_SB_SB_EEPjSK_NS0_13ScanTileStateIiLb1EEENS0_8NullTypeESN_iNS2_19streaming_context_tIlLb1EEELS5_0EEEvT0_T1_T2_T3_T4_T5_T6_T7_iT8_NS1_7vsmem_tEE19static_temp_storage+104], %r627;
$L__BB37_405:
	setp.ne.s32 	%p65, %r485, 0;
	mov.u32 	%r1521, %r359;
	@%p65 bra 	$L__BB37_407;
	st.shared.u32 	[_ZZN3cub18CUB_300001_SM_10006detail6select23DeviceSelectSweepKernelINS2_10policy_hubIjbiLb0ELNS0_10SelectImplE0EE10Policy1000EN6thrust24THRUST_300001_SM_1000_NS17counting_iteratorIjNS9_11use_defaultESB_SB_EENS9_18transform_iteratorI9NonZeroOpI6__halfEPKSF_SB_SB_EEPjSK_NS0_13ScanTileStateIiLb1EEENS0_8NullTypeESN_iNS2_19streaming_context_tIlLb1EEELS5_0EEEvT0_T1_T2_T3_T4_T5_T6_T7_iT8_NS1_7vsmem_tEE19static_temp_storage+80], %r1514;
	mov.u32 	%r1521, %r1514;
$L__BB37_407:
	mov.u64 	%rd148, %rd194;
	bar.sync 	0;
	setp.eq.s32 	%p66, %r1525, 0;
	ld.shared.u32 	%r628, [_ZZN3cub18CUB_300001_SM_10006detail6select23DeviceSelectSweepKernelINS2_10policy_hubIjbiLb0ELNS0_10SelectImplE0EE10Policy1000EN6thrust24THRUST_300001_SM_1000_NS17counting_iteratorIjNS9_11use_defaultESB_SB_EENS9_18transform_iteratorI9NonZeroOpI6__halfEPKSF_SB_SB_EEPjSK_NS0_13ScanTileStateIiLb1EEENS0_8NullTypeESN_iNS2_19streaming_context_tIlLb1EEELS5_0EEEvT0_T1_T2_T3_T4_T5_T6_T7_iT8_NS1_7vsmem_tEE19static_temp_storage+80];
	selp.b32 	%r629, 0, %r628, %p66;
	add.s32 	%r400, %r629, %r1521;
	add.s32 	%r401, %r400, %r1494;
	add.s32 	%r402, %r516, %r400;
	add.s32 	%r403, %r402, %r1496;
	add.s32 	%r404, %r403, %r1497;
	add.s32 	%r405, %r404, %r1498;
	add.s32 	%r406, %r405, %r1499;
	add.s32 	%r407, %r406, %r1500;
	add.s32 	%r408, %r407, %r1501;
	add.s32 	%r409, %r408, %r1502;
	add.s32 	%r410, %r409, %r1503;
	add.s32 	%r411, %r410, %r1504;
	add.s32 	%r412, %r411, %r1505;
	add.s32 	%r413, %r412, %r1506;
	ld.shared.v2.u32 	{%r631, %r414}, [_ZZN3cub18CUB_300001_SM_10006detail6select23DeviceSelectSweepKernelINS2_10policy_hubIjbiLb0ELNS0_10SelectImplE0EE10Policy1000EN6thrust24THRUST_300001_SM_1000_NS17counting_iteratorIjNS9_11use_defaultESB_SB_EENS9_18transform_iteratorI9NonZeroOpI6__halfEPKSF_SB_SB_EEPjSK_NS0_13ScanTileStateIiLb1EEENS0_8NullTypeESN_iNS2_19streaming_context_tIlLb1EEELS5_0EEEvT0_T1_T2_T3_T4_T5_T6_T7_iT8_NS1_7vsmem_tEE19static_temp_storage+104];
	ld.shared.u32 	%r415, [_ZZN3cub18CUB_300001_SM_10006detail6select23DeviceSelectSweepKernelINS2_10policy_hubIjbiLb0ELNS0_10SelectImplE0EE10Policy1000EN6thrust24THRUST_300001_SM_1000_NS17counting_iteratorIjNS9_11use_defaultESB_SB_EENS9_18transform_iteratorI9NonZeroOpI6__halfEPKSF_SB_SB_EEPjSK_NS0_13ScanTileStateIiLb1EEENS0_8NullTypeESN_iNS2_19streaming_context_tIlLb1EEELS5_0EEEvT0_T1_T2_T3_T4_T5_T6_T7_iT8_NS1_7vsmem_tEE19static_temp_storage+100];
	sub.s32 	%r632, 7168, %r183;
	sub.s32 	%r1529, %r631, %r632;
	sub.s32 	%r417, %r414, %r632;
	setp.gt.s32 	%p67, %r417, 512;
	@%p67 bra 	$L__BB37_464;
	ld.param.u8 	%rs35, [%rd148];
	ld.param.u64 	%rd210, [%rd148+24];
	cvta.to.global.u64 	%rd149, %rd210;
	setp.ne.s32 	%p68, %r1494, 0;
	setp.lt.s32 	%p69, %r400, %r1529;
	and.pred  	%p70, %p68, %p69;
	@%p70 bra 	$L__BB37_409;
	bra.uni 	$L__BB37_412;
$L__BB37_409:
	setp.ne.s16 	%p71, %rs35, 0;
	mov.b64 	%rd707, 0;
	@%p71 bra 	$L__BB37_411;
	ld.global.u64 	%rd707, [%rd149];
$L__BB37_411:
	cvt.s64.s32 	%rd212, %r400;
	add.s64 	%rd213, %rd707, %rd212;
	shl.b64 	%rd214, %rd213, 2;
	add.s64 	%rd215, %rd2, %rd214;
	st.global.u32 	[%rd215], %r298;
$L__BB37_412:
	setp.eq.s32 	%p72, %r1495, 0;
	setp.ge.s32 	%p73, %r401, %r1529;
	or.pred  	%p74, %p72, %p73;
	@%p74 bra 	$L__BB37_416;
	setp.ne.s16 	%p75, %rs35, 0;
	mov.b64 	%rd708, 0;
	@%p75 bra 	$L__BB37_415;
	ld.global.u64 	%rd708, [%rd149];
$L__BB37_415:
	cvt.s64.s32 	%rd217, %r401;
	add.s64 	%rd218, %rd708, %rd217;
	shl.b64 	%rd219, %rd218, 2;
	add.s64 	%rd220, %rd2, %rd219;
	st.global.u32 	[%rd220], %r300;
$L__BB37_416:
	setp.eq.s32 	%p76, %r1496, 0;
	setp.ge.s32 	%p77, %r402, %r1529;
	or.pred  	%p78, %p76, %p77;
	@%p78 bra 	$L__BB37_420;
	setp.ne.s16 	%p79, %rs35, 0;
	mov.b64 	%rd709, 0;
	@%p79 bra 	$L__BB37_419;
	ld.global.u64 	%rd709, [%rd149];
$L__BB37_419:
	cvt.s64.s32 	%rd222, %r402;
	add.s64 	%rd223, %rd709, %rd222;
	shl.b64 	%rd224, %rd223, 2;
	add.s64 	%rd225, %rd2, %rd224;
	st.global.u32 	[%rd225], %r302;
$L__BB37_420:
	setp.eq.s32 	%p80, %r1497, 0;
	setp.ge.s32 	%p81, %r403, %r1529;
	or.pred  	%p82, %p80, %p81;
	@%p82 bra 	$L__BB37_424;
	setp.ne.s16 	%p83, %rs35, 0;
	mov.b64 	%rd710, 0;
	@%p83 bra 	$L__BB37_423;
	ld.global.u64 	%rd710, [%rd149];
$L__BB37_423:
	cvt.s64.s32 	%rd227, %r403;
	add.s64 	%rd228, %rd710, %rd227;
	shl.b64 	%rd229, %rd228, 2;
	add.s64 	%rd230, %rd2, %rd229;
	st.global.u32 	[%rd230], %r304;
$L__BB37_424:
	setp.eq.s32 	%p84, %r1498, 0;
	setp.ge.s32 	%p85, %r404, %r1529;
	or.pred  	%p86, %p84, %p85;
	@%p86 bra 	$L__BB37_428;
	setp.ne.s16 	%p87, %rs35, 0;
	mov.b64 	%rd711, 0;
	@%p87 bra 	$L__BB37_427;
	ld.global.u64 	%rd711, [%rd149];
$L__BB37_427:
	cvt.s64.s32 	%rd232, %r404;
	add.s64 	%rd233, %rd711, %rd232;
	shl.b64 	%rd234, %rd233, 2;
	add.s64 	%rd235, %rd2, %rd234;
	st.global.u32 	[%rd235], %r306;
$L__BB37_428:
	setp.eq.s32 	%p88, %r1499, 0;
	setp.ge.s32 	%p89, %r405, %r1529;
	or.pred  	%p90, %p88, %p89;
	@%p90 bra 	$L__BB37_432;
	setp.ne.s16 	%p91, %rs35, 0;
	mov.b64 	%rd712, 0;
	@%p91 bra 	$L__BB37_431;
	ld.global.u64 	%rd712, [%rd149];
$L__BB37_431:
	cvt.s64.s32 	%rd237, %r405;
	add.s64 	%rd238, %rd712, %rd237;
	shl.b64 	%rd239, %rd238, 2;
	add.s64 	%rd240, %rd2, %rd239;
	st.global.u32 	[%rd240], %r308;
$L__BB37_432:
	setp.eq.s32 	%p92, %r1500, 0;
	setp.ge.s32 	%p93, %r406, %r1529;
	or.pred  	%p94, %p92, %p93;
	@%p94 bra 	$L__BB37_436;
	setp.ne.s16 	%p95, %rs35, 0;
	mov.b64 	%rd713, 0;
	@%p95 bra 	$L__BB37_435;
	ld.global.u64 	%rd713, [%rd149];
$L__BB37_435:
	cvt.s64.s32 	%rd242, %r406;
	add.s64 	%rd243, %rd713, %rd242;
	shl.b64 	%rd244, %rd243, 2;
	add.s64 	%rd245, %rd2, %rd244;
	st.global.u32 	[%rd245], %r310;
$L__BB37_436:
	setp.eq.s32 	%p96, %r1501, 0;
	setp.ge.s32 	%p97, %r407, %r1529;
	or.pred  	%p98, %p96, %p97;
	@%p98 bra 	$L__BB37_440;
	setp.ne.s16 	%p99, %rs35, 0;
	mov.b64 	%rd714, 0;
	@%p99 bra 	$L__BB37_439;
	ld.global.u64 	%rd714, [%rd149];
$L__BB37_439:
	cvt.s64.s32 	%rd247, %r407;
	add.s64 	%rd248, %rd714, %rd247;
	shl.b64 	%rd249, %rd248, 2;
	add.s64 	%rd250, %rd2, %rd249;
	st.global.u32 	[%rd250], %r312;
$L__BB37_440:
	setp.eq.s32 	%p100, %r1502, 0;
	setp.ge.s32 	%p101, %r408, %r1529;
	or.pred  	%p102, %p100, %p101;
	@%p102 bra 	$L__BB37_444;
	setp.ne.s16 	%p103, %rs35, 0;
	mov.b64 	%rd715, 0;
	@%p103 bra 	$L__BB37_443;
	ld.global.u64 	%rd715, [%rd149];
$L__BB37_443:
	cvt.s64.s32 	%rd252, %r408;
	add.s64 	%rd253, %rd715, %rd252;
	shl.b64 	%rd254, %rd253, 2;
	add.s64 	%rd255, %rd2, %rd254;
	st.global.u32 	[%rd255], %r314;
$L__BB37_444:
	setp.eq.s32 	%p104, %r1503, 0;
	setp.ge.s32 	%p105, %r409, %r1529;
	or.pred  	%p106, %p104, %p105;
	@%p106 bra 	$L__BB37_448;
	setp.ne.s16 	%p107, %rs35, 0;
	mov.b64 	%rd716, 0;
	@%p107 bra 	$L__BB37_447;
	ld.global.u64 	%rd716, [%rd149];
$L__BB37_447:
	cvt.s64.s32 	%rd257, %r409;
	add.s64 	%rd258, %rd716, %rd257;
	shl.b64 	%rd259, %rd258, 2;
	add.s64 	%rd260, %rd2, %rd259;
	st.global.u32 	[%rd260], %r316;
$L__BB37_448:
	setp.eq.s32 	%p108, %r1504, 0;
	setp.ge.s32 	%p109, %r410, %r1529;
	or.pred  	%p110, %p108, %p109;
	@%p110 bra 	$L__BB37_452;
	setp.ne.s16 	%p111, %rs35, 0;
	mov.b64 	%rd717, 0;
	@%p111 bra 	$L__BB37_451;
	ld.global.u64 	%rd717, [%rd149];
$L__BB37_451:
	cvt.s64.s32 	%rd262, %r410;
	add.s64 	%rd263, %rd717, %rd262;
	shl.b64 	%rd264, %rd263, 2;
	add.s64 	%rd265, %rd2, %rd264;
	st.global.u32 	[%rd265], %r318;
$L__BB37_452:
	setp.eq.s32 	%p112, %r1505, 0;
	setp.ge.s32 	%p113, %r411, %r1529;
	or.pred  	%p114, %p112, %p113;
	@%p114 bra 	$L__BB37_456;
	setp.ne.s16 	%p115, %rs35, 0;
	mov.b64 	%rd718, 0;
	@%p115 bra 	$L__BB37_455;
	ld.global.u64 	%rd718, [%rd149];
$L__BB37_455:
	cvt.s64.s32 	%rd267, %r411;
	add.s64 	%rd268, %rd718, %rd267;
	shl.b64 	%rd269, %rd268, 2;
	add.s64 	%rd270, %rd2, %rd269;
	st.global.u32 	[%rd270], %r320;
$L__BB37_456:
	setp.eq.s32 	%p116, %r1506, 0;
	setp.ge.s32 	%p117, %r412, %r1529;
	or.pred  	%p118, %p116, %p117;
	@%p118 bra 	$L__BB37_460;
	setp.ne.s16 	%p119, %rs35, 0;
	mov.b64 	%rd719, 0;
	@%p119 bra 	$L__BB37_459;
	ld.global.u64 	%rd719, [%rd149];
$L__BB37_459:
	cvt.s64.s32 	%rd272, %r412;
	add.s64 	%rd273, %rd719, %rd272;
	shl.b64 	%rd274, %rd273, 2;
	add.s64 	%rd275, %rd2, %rd274;
	st.global.u32 	[%rd275], %r322;
$L__BB37_460:
	setp.eq.s32 	%p120, %r1507, 0;
	setp.ge.s32 	%p121, %r413, %r1529;
	or.pred  	%p122, %p120, %p121;
	@%p122 bra 	$L__BB37_509;
	setp.ne.s16 	%p123, %rs35, 0;
	mov.b64 	%rd720, 0;
	@%p123 bra 	$L__BB37_463;
	ld.global.u64 	%rd720, [%rd149];
$L__BB37_463:
	cvt.s64.s32 	%rd277, %r413;
	add.s64 	%rd278, %rd720, %rd277;
	shl.b64 	%rd279, %rd278, 2;
	add.s64 	%rd280, %rd2, %rd279;
	st.global.u32 	[%rd280], %r324;
	bra.uni 	$L__BB37_509;
$L__BB37_464:
	bar.sync 	0;
	setp.eq.s32 	%p124, %r1494, 0;
	@%p124 bra 	$L__BB37_466;
	sub.s32 	%r633, %r400, %r415;
	shl.b32 	%r634, %r633, 2;
	mov.u32 	%r635, _ZZN3cub18CUB_300001_SM_10006detail6select23DeviceSelectSweepKernelINS2_10policy_hubIjbiLb0ELNS0_10SelectImplE0EE10Policy1000EN6thrust24THRUST_300001_SM_1000_NS17counting_iteratorIjNS9_11use_defaultESB_SB_EENS9_18transform_iteratorI9NonZeroOpI6__halfEPKSF_SB_SB_EEPjSK_NS0_13ScanTileStateIiLb1EEENS0_8NullTypeESN_iNS2_19streaming_context_tIlLb1EEELS5_0EEEvT0_T1_T2_T3_T4_T5_T6_T7_iT8_NS1_7vsmem_tEE19static_temp_storage;
	add.s32 	%r636, %r635, %r634;
	st.shared.u32 	[%r636], %r298;
$L__BB37_466:
	setp.eq.s32 	%p125, %r1495, 0;
	@%p125 bra 	$L__BB37_468;
	sub.s32 	%r637, %r401, %r415;
	shl.b32 	%r638, %r637, 2;
	mov.u32 	%r639, _ZZN3cub18CUB_300001_SM_10006detail6select23DeviceSelectSweepKernelINS2_10policy_hubIjbiLb0ELNS0_10SelectImplE0EE10Policy1000EN6thrust24THRUST_300001_SM_1000_NS17counting_iteratorIjNS9_11use_defaultESB_SB_EENS9_18transform_iteratorI9NonZeroOpI6__halfEPKSF_SB_SB_EEPjSK_NS0_13ScanTileStateIiLb1EEENS0_8NullTypeESN_iNS2_19streaming_context_tIlLb1EEELS5_0EEEvT0_T1_T2_T3_T4_T5_T6_T7_iT8_NS1_7vsmem_tEE19static_temp_storage;
	add.s32 	%r640, %r639, %r638;
	st.shared.u32 	[%r640], %r300;
$L__BB37_468:
	setp.eq.s32 	%p126, %r1496, 0;
	@%p126 bra 	$L__BB37_470;
	sub.s32 	%r641, %r402, %r415;
	shl.b32 	%r642, %r641, 2;
	mov.u32 	%r643, _ZZN3cub18CUB_300001_SM_10006detail6select23DeviceSelectSweepKernelINS2_10policy_hubIjbiLb0ELNS0_10SelectImplE0EE10Policy1000EN6thrust24THRUST_300001_SM_1000_NS17counting_iteratorIjNS9_11use_defaultESB_SB_EENS9_18transform_iteratorI9NonZeroOpI6__halfEPKSF_SB_SB_EEPjSK_NS0_13ScanTileStateIiLb1EEENS0_8NullTypeESN_iNS2_19streaming_context_tIlLb1EEELS5_0EEEvT0_T1_T2_T3_T4_T5_T6_T7_iT8_NS1_7vsmem_tEE19static_temp_storage;
	add.s32 	%r644, %r643, %r642;
	st.shared.u32 	[%r644], %r302;
$L__BB37_470:
	setp.eq.s32 	%p127, %r1497, 0;
	@%p127 bra 	$L__BB37_472;
	sub.s32 	%r645, %r403, %r415;
	shl.b32 	%r646, %r645, 2;
	mov.u32 	%r647, _ZZN3cub18CUB_300001_SM_10006detail6select23DeviceSelectSweepKernelINS2_10policy_hubIjbiLb0ELNS0_10SelectImplE0EE10Policy1000EN6thrust24THRUST_300001_SM_1000_NS17counting_iteratorIjNS9_11use_defaultESB_SB_EENS9_18transform_iteratorI9NonZeroOpI6__halfEPKSF_SB_SB_EEPjSK_NS0_13ScanTileStateIiLb1EEENS0_8NullTypeESN_iNS2_19streaming_context_tIlLb1EEELS5_0EEEvT0_T1_T2_T3_T4_T5_T6_T7_iT8_NS1_7vsmem_tEE19static_temp_storage;
	add.s32 	%r648, %r647, %r646;
	st.shared.u32 	[%r648], %r304;
$L__BB37_472:
	setp.eq.s32 	%p128, %r1498, 0;
	@%p128 bra 	$L__BB37_474;
	sub.s32 	%r649, %r404, %r415;
	shl.b32 	%r650, %r649, 2;
	mov.u32 	%r651, _ZZN3cub18CUB_300001_SM_10006detail6select23DeviceSelectSweepKernelINS2_10policy_hubIjbiLb0ELNS0_10SelectImplE0EE10Policy1000EN6thrust24THRUST_300001_SM_1000_NS17counting_iteratorIjNS9_11use_defaultESB_SB_EENS9_18transform_iteratorI9NonZeroOpI6__halfEPKSF_SB_SB_EEPjSK_NS0_13ScanTileStateIiLb1EEENS0_8NullTypeESN_iNS2_19streaming_context_tIlLb1EEELS5_0EEEvT0_T1_T2_T3_T4_T5_T6_T7_iT8_NS1_7vsmem_tEE19static_temp_storage;
	add.s32 	%r652, %r651, %r650;
	st.shared.u32 	[%r652], %r306;
$L__BB37_474:
	setp.eq.s32 	%p129, %r1499, 0;
	@%p129 bra 	$L__BB37_476;
	sub.s32 	%r653, %r405, %r415;
	shl.b32 	%r654, %r653, 2;
	mov.u32 	%r655, _ZZN3cub18CUB_300001_SM_10006detail6select23DeviceSelectSweepKernelINS2_10policy_hubIjbiLb0ELNS0_10SelectImplE0EE10Policy1000EN6thrust24THRUST_300001_SM_1000_NS17counting_iteratorIjNS9_11use_defaultESB_SB_EENS9_18transform_iteratorI9NonZeroOpI6__halfEPKSF_SB_SB_EEPjSK_NS0_13ScanTileStateIiLb1EEENS0_8NullTypeESN_iNS2_19streaming_context_tIlLb1EEELS5_0EEEvT0_T1_T2_T3_T4_T5_T6_T7_iT8_NS1_7vsmem_tEE19static_temp_storage;
	add.s32 	%r656, %r655, %r654;
	st.shared.u32 	[%r656], %r308;
$L__BB37_476:
	setp.eq.s32 	%p130, %r1500, 0;
	@%p130 bra 	$L__BB37_478;
	sub.s32 	%r657, %r406, %r415;
	shl.b32 	%r658, %r657, 2;
	mov.u32 	%r659, _ZZN3cub18CUB_300001_SM_10006detail6select23DeviceSelectSweepKernelINS2_10policy_hubIjbiLb0ELNS0_10SelectImplE0EE10Policy1000EN6thrust24THRUST_300001_SM_1000_NS17counting_iteratorIjNS9_11use_defaultESB_SB_EENS9_18transform_iteratorI9NonZeroOpI6__halfEPKSF_SB_SB_EEPjSK_NS0_13ScanTileStateIiLb1EEENS0_8NullTypeESN_iNS2_19streaming_context_tIlLb1EEELS5_0EEEvT0_T1_T2_T3_T4_T5_T6_T7_iT8_NS1_7vsmem_tEE19static_temp_storage;
	add.s32 	%r660, %r659, %r658;
	st.shared.u32 	[%r660], %r310;
$L__BB37_478:
	setp.eq.s32 	%p131, %r1501, 0;
	@%p131 bra 	$L__BB37_480;
	sub.s32 	%r661, %r407, %r415;
	shl.b32 	%r662, %r661, 2;
	mov.u32 	%r663, _ZZN3cub18CUB_300001_SM_10006detail6select23DeviceSelectSweepKernelINS2_10policy_hubIjbiLb0ELNS0_10SelectImplE0EE10Policy1000EN6thrust24THRUST_300001_SM_1000_NS17counting_iteratorIjNS9_11use_defaultESB_SB_EENS9_18transform_iteratorI9NonZeroOpI6__halfEPKSF_SB_SB_EEPjSK_NS0_13ScanTileStateIiLb1EEENS0_8NullTypeESN_iNS2_19streaming_context_tIlLb1EEELS5_0EEEvT0_T1_T2_T3_T4_T5_T6_T7_iT8_NS1_7vsmem_tEE19static_temp_storage;
	add.s32 	%r664, %r663, %r662;
	st.shared.u32 	[%r664], %r312;
$L__BB37_480:
	setp.eq.s32 	%p132, %r1502, 0;
	@%p132 bra 	$L__BB37_482;
	sub.s32 	%r665, %r408, %r415;
	shl.b32 	%r666, %r665, 2;
	mov.u32 	%r667, _ZZN3cub18CUB_300001_SM_10006detail6select23DeviceSelectSweepKernelINS2_10policy_hubIjbiLb0ELNS0_10SelectImplE0EE10Policy1000EN6thrust24THRUST_300001_SM_1000_NS17counting_iteratorIjNS9_11use_defaultESB_SB_EENS9_18transform_iteratorI9NonZeroOpI6__halfEPKSF_SB_SB_EEPjSK_NS0_13ScanTileStateIiLb1EEENS0_8NullTypeESN_iNS2_19streaming_context_tIlLb1EEELS5_0EEEvT0_T1_T2_T3_T4_T5_T6_T7_iT8_NS1_7vsmem_tEE19static_temp_storage;
	add.s32 	%r668, %r667, %r666;
	st.shared.u32 	[%r668], %r314;
$L__BB37_482:
	setp.eq.s32 	%p133, %r1503, 0;
	@%p133 bra 	$L__BB37_484;
	sub.s32 	%r669, %r409, %r415;
	shl.b32 	%r670, %r669, 2;
	mov.u32 	%r671, _ZZN3cub18CUB_300001_SM_10006detail6select23DeviceSelectSweepKernelINS2_10policy_hubIjbiLb0ELNS0_10SelectImplE0EE10Policy1000EN6thrust24THRUST_300001_SM_1000_NS17counting_iteratorIjNS9_11use_defaultESB_SB_EENS9_18transform_iteratorI9NonZeroOpI6__halfEPKSF_SB_SB_EEPjSK_NS0_13ScanTileStateIiLb1EEENS0_8NullTypeESN_iNS2_19streaming_context_tIlLb1EEELS5_0EEEvT0_T1_T2_T3_T4_T5_T6_T7_iT8_NS1_7vsmem_tEE19static_temp_storage;
	add.s32 	%r672, %r671, %r670;
	st.shared.u32 	[%r672], %r316;
$L__BB37_484:
	setp.eq.s32 	%p134, %r1504, 0;
	@%p134 bra 	$L__BB37_486;
	sub.s32 	%r673, %r410, %r415;
	shl.b32 	%r674, %r673, 2;
	mov.u32 	%r675, _ZZN3cub18CUB_300001_SM_10006detail6select23DeviceSelectSweepKernelINS2_10policy_hubIjbiLb0ELNS0_10SelectImplE0EE10Policy1000EN6thrust24THRUST_300001_SM_1000_NS17counting_iteratorIjNS9_11use_defaultESB_SB_EENS9_18transform_iteratorI9NonZeroOpI6__halfEPKSF_SB_SB_EEPjSK_NS0_13ScanTileStateIiLb1EEENS0_8NullTypeESN_iNS2_19streaming_context_tIlLb1EEELS5_0EEEvT0_T1_T2_T3_T4_T5_T6_T7_iT8_NS1_7vsmem_tEE19static_temp_storage;
	add.s32 	%r676, %r675, %r674;
	st.shared.u32 	[%r676], %r318;
$L__BB37_486:
	setp.eq.s32 	%p135, %r1505, 0;
	@%p135 bra 	$L__BB37_488;
	sub.s32 	%r677, %r411, %r415;
	shl.b32 	%r678, %r677, 2;
	mov.u32 	%r679, _ZZN3cub18CUB_300001_SM_10006detail6select23DeviceSelectSweepKernelINS2_10policy_hubIjbiLb0ELNS0_10SelectImplE0EE10Policy1000EN6thrust24THRUST_300001_SM_1000_NS17counting_iteratorIjNS9_11use_defaultESB_SB_EENS9_18transform_iteratorI9NonZeroOpI6__halfEPKSF_SB_SB_EEPjSK_NS0_13ScanTileStateIiLb1EEENS0_8NullTypeESN_iNS2_19streaming_context_tIlLb1EEELS5_0EEEvT0_T1_T2_T3_T4_T5_T6_T7_iT8_NS1_7vsmem_tEE19static_temp_storage;
	add.s32 	%r680, %r679, %r678;
	st.shared.u32 	[%r680], %r320;
$L__BB37_488:
	setp.eq.s32 	%p136, %r1506, 0;
	@%p136 bra 	$L__BB37_490;
	sub.s32 	%r681, %r412, %r415;
	shl.b32 	%r682, %r681, 2;
	mov.u32 	%r683, _ZZN3cub18CUB_300001_SM_10006detail6select23DeviceSelectSweepKernelINS2_10policy_hubIjbiLb0ELNS0_10SelectImplE0EE10Policy1000EN6thrust24THRUST_300001_SM_1000_NS17counting_iteratorIjNS9_11use_defaultESB_SB_EENS9_18transform_iteratorI9NonZeroOpI6__halfEPKSF_SB_SB_EEPjSK_NS0_13ScanTileStateIiLb1EEENS0_8NullTypeESN_iNS2_19streaming_context_tIlLb1EEELS5_0EEEvT0_T1_T2_T3_T4_T5_T6_T7_iT8_NS1_7vsmem_tEE19static_temp_storage;
	add.s32 	%r684, %r683, %r682;
	st.shared.u32 	[%r684], %r322;
$L__BB37_490:
	setp.eq.s32 	%p137, %r1507, 0;
	@%p137 bra 	$L__BB37_492;
	sub.s32 	%r685, %r413, %r415;
	shl.b32 	%r686, %r685, 2;
	mov.u32 	%r687, _ZZN3cub18CUB_300001_SM_10006detail6select23DeviceSelectSweepKernelINS2_10policy_hubIjbiLb0ELNS0_10SelectImplE0EE10Policy1000EN6thrust24THRUST_300001_SM_1000_NS17counting_iteratorIjNS9_11use_defaultESB_SB_EENS9_18transform_iteratorI9NonZeroOpI6__halfEPKSF_SB_SB_EEPjSK_NS0_13ScanTileStateIiLb1EEENS0_8NullTypeESN_iNS2_19streaming_context_tIlLb1EEELS5_0EEEvT0_T1_T2_T3_T4_T5_T6_T7_iT8_NS1_7vsmem_tEE19static_temp_storage;
	add.s32 	%r688, %r687, %r686;
	st.shared.u32 	[%r688], %r324;
$L__BB37_492:
	bar.sync 	0;
	setp.ge.s32 	%p138, %r1525, %r417;
	@%p138 bra 	$L__BB37_509;
	ld.param.u32 	%r1447, [_ZN3cub18CUB_300001_SM_10006detail6select23DeviceSelectSweepKernelINS2_10policy_hubIjbiLb0ELNS0_10SelectImplE0EE10Policy1000EN6thrust24THRUST_300001_SM_1000_NS17counting_iteratorIjNS9_11use_defaultESB_SB_EENS9_18transform_iteratorI9NonZeroOpI6__halfEPKSF_SB_SB_EEPjSK_NS0_13ScanTileStateIiLb1EEENS0_8NullTypeESN_iNS2_19streaming_context_tIlLb1EEELS5_0EEEvT0_T1_T2_T3_T4_T5_T6_T7_iT8_NS1_7vsmem_tE_param_7];
	ld.param.u8 	%rs36, [%rd148];
	ld.param.u64 	%rd281, [%rd148+24];
	cvta.to.global.u64 	%rd150, %rd281;
	add.s32 	%r689, %r414, %r1447;
	add.s32 	%r690, %r1525, %r3;
	sub.s32 	%r691, %r689, %r690;
	add.s32 	%r418, %r691, -7169;
	and.b32  	%r692, %r418, 1536;
	setp.eq.s32 	%p139, %r692, 1536;
	@%p139 bra 	$L__BB37_498;
	shr.u32 	%r693, %r418, 9;
	add.s32 	%r694, %r693, 1;
	and.b32  	%r695, %r694, 3;
	add.s32 	%r1524, %r1525, %r415;
	shl.b32 	%r696, %r1525, 2;
	mov.u32 	%r697, _ZZN3cub18CUB_300001_SM_10006detail6select23DeviceSelectSweepKernelINS2_10policy_hubIjbiLb0ELNS0_10SelectImplE0EE10Policy1000EN6thrust24THRUST_300001_SM_1000_NS17counting_iteratorIjNS9_11use_defaultESB_SB_EENS9_18transform_iteratorI9NonZeroOpI6__halfEPKSF_SB_SB_EEPjSK_NS0_13ScanTileStateIiLb1EEENS0_8NullTypeESN_iNS2_19streaming_context_tIlLb1EEELS5_0EEEvT0_T1_T2_T3_T4_T5_T6_T7_iT8_NS1_7vsmem_tEE19static_temp_storage;
	add.s32 	%r1523, %r697, %r696;
	neg.s32 	%r1522, %r695;
	shl.b32 	%r698, %r694, 9;
	and.b32  	%r699, %r698, 1536;
	add.s32 	%r1525, %r1525, %r699;
$L__BB37_495:
	.pragma "nounroll";
	setp.ne.s16 	%p140, %rs36, 0;
	ld.shared.u32 	%r426, [%r1523];
	mov.b64 	%rd702, 0;
	@%p140 bra 	$L__BB37_497;
	ld.global.u64 	%rd702, [%rd150];
$L__BB37_497:
	cvt.s64.s32 	%rd283, %r1524;
	add.s64 	%rd284, %rd702, %rd283;
	shl.b64 	%rd285, %rd284, 2;
	add.s64 	%rd286, %rd2, %rd285;
	st.global.u32 	[%rd286], %r426;
	add.s32 	%r1524, %r1524, 512;
	add.s32 	%r1523, %r1523, 2048;
	add.s32 	%r1522, %r1522, 1;
	setp.ne.s32 	%p141, %r1522, 0;
	@%p141 bra 	$L__BB37_495;
$L__BB37_498:
	setp.lt.u32 	%p142, %r418, 1536;
	@%p142 bra 	$L__BB37_509;
	add.s32 	%r1527, %r1525, %r415;
	shl.b32 	%r700, %r1525, 2;
	mov.u32 	%r701, _ZZN3cub18CUB_300001_SM_10006detail6select23DeviceSelectSweepKernelINS2_10policy_hubIjbiLb0ELNS0_10SelectImplE0EE10Policy1000EN6thrust24THRUST_300001_SM_1000_NS17counting_iteratorIjNS9_11use_defaultESB_SB_EENS9_18transform_iteratorI9NonZeroOpI6__halfEPKSF_SB_SB_EEPjSK_NS0_13ScanTileStateIiLb1EEENS0_8NullTypeESN_iNS2_19streaming_context_tIlLb1EEELS5_0EEEvT0_T1_T2_T3_T4_T5_T6_T7_iT8_NS1_7vsmem_tEE19static_temp_storage;
	add.s32 	%r702, %r700, %r701;
	add.s32 	%r1526, %r702, 4096;
$L__BB37_500:
	setp.ne.s16 	%p143, %rs36, 0;
	cvt.s64.s32 	%rd153, %r1527;
	ld.shared.u32 	%r436, [%r1526+-4096];
	mov.b64 	%rd703, 0;
	@%p143 bra 	$L__BB37_502;
	ld.global.u64 	%rd703, [%rd150];
$L__BB37_502:
	setp.ne.s16 	%p144, %rs36, 0;
	add.s64 	%rd289, %rd703, %rd153;
	shl.b64 	%rd290, %rd289, 2;
	add.s64 	%rd291, %rd2, %rd290;
	st.global.u32 	[%rd291], %r436;
	ld.shared.u32 	%r437, [%r1526+-2048];
	mov.b64 	%rd704, 0;
	@%p144 bra 	$L__BB37_504;
	ld.global.u64 	%rd704, [%rd150];
$L__BB37_504:
	setp.ne.s16 	%p145, %rs36, 0;
	add.s64 	%rd293, %rd704, %rd153;
	shl.b64 	%rd294, %rd293, 2;
	add.s64 	%rd295, %rd2, %rd294;
	st.global.u32 	[%rd295+2048], %r437;
	ld.shared.u32 	%r438, [%r1526];
	mov.b64 	%rd705, 0;
	@%p145 bra 	$L__BB37_506;
	ld.global.u64 	%rd705, [%rd150];
$L__BB37_506:
	setp.ne.s16 	%p146, %rs36, 0;
	add.s64 	%rd297, %rd705, %rd153;
	shl.b64 	%rd298, %rd297, 2;
	add.s64 	%rd299, %rd2, %rd298;
	st.global.u32 	[%rd299+4096], %r438;
	ld.shared.u32 	%r439, [%r1526+2048];
	mov.b64 	%rd706, 0;
	@%p146 bra 	$L__BB37_508;
	ld.global.u64 	%rd706, [%rd150];
$L__BB37_508:
	cvt.u32.u64 	%r703, %rd153;
	add.s64 	%rd300, %rd706, %rd153;
	shl.b64 	%rd301, %rd300, 2;
	add.s64 	%rd302, %rd2, %rd301;
	st.global.u32 	[%rd302+6144], %r439;
	add.s32 	%r1525, %r1525, 2048;
	add.s32 	%r1527, %r703, 2048;
	add.s32 	%r1526, %r1526, 8192;
	setp.lt.s32 	%p147, %r1525, %r417;
	@%p147 bra 	$L__BB37_500;
$L__BB37_509:
	mov.u32 	%r933, %tid.x;
	setp.ne.s32 	%p285, %r933, 0;
	@%p285 bra 	$L__BB37_517;
	mov.u64 	%rd190, %rd194;
	ld.param.u8 	%rs189, [%rd190+1];
	setp.eq.s16 	%p286, %rs189, 0;
	@%p286 bra 	$L__BB37_514;
	ld.param.u8 	%rs190, [%rd190];
	setp.ne.s16 	%p287, %rs190, 0;
	mov.b32 	%r1530, 0;
	@%p287 bra 	$L__BB37_513;
	ld.param.u64 	%rd411, [%rd190+24];
	cvta.to.global.u64 	%rd412, %rd411;
	ld.global.u32 	%r1530, [%rd412];
$L__BB37_513:
	ld.param.u64 	%rd640, [_ZN3cub18CUB_300001_SM_10006detail6select23DeviceSelectSweepKernelINS2_10policy_hubIjbiLb0ELNS0_10SelectImplE0EE10Policy1000EN6thrust24THRUST_300001_SM_1000_NS17counting_iteratorIjNS9_11use_defaultESB_SB_EENS9_18transform_iteratorI9NonZeroOpI6__halfEPKSF_SB_SB_EEPjSK_NS0_13ScanTileStateIiLb1EEENS0_8NullTypeESN_iNS2_19streaming_context_tIlLb1EEELS5_0EEEvT0_T1_T2_T3_T4_T5_T6_T7_iT8_NS1_7vsmem_tE_param_3];
	add.s32 	%r935, %r1530, %r1529;
	cvta.to.global.u64 	%rd413, %rd640;
	st.global.u32 	[%rd413], %r935;
	bra.uni 	$L__BB37_517;
$L__BB37_514:
	ld.param.u8 	%rs191, [%rd190];
	setp.ne.s16 	%p288, %rs191, 0;
	mov.b64 	%rd721, 0;
	@%p288 bra 	$L__BB37_516;
	ld.param.u64 	%rd415, [%rd190+24];
	cvta.to.global.u64 	%rd416, %rd415;
	ld.global.u64 	%rd721, [%rd416];
$L__BB37_516:
	cvt.s64.s32 	%rd417, %r1529;
	add.s64 	%rd418, %rd721, %rd417;
	ld.param.u64 	%rd419, [%rd190+32];
	cvta.to.global.u64 	%rd420, %rd419;
	st.global.u64 	[%rd420], %rd418;
$L__BB37_517:
	ret;

}
	// .globl	_ZN3cub18CUB_300001_SM_10006detail6select23DeviceSelectSweepKernelINS2_10policy_hubIjbiLb0ELNS0_10SelectImplE0EE10Policy1000EN6thrust24THRUST_300001_SM_1000_NS17counting_iteratorIjNS9_11use_defaultESB_SB_EENS9_18transform_iteratorI9NonZeroOpIfEPKfSB_SB_EEPjSJ_NS0_13ScanTileStateIiLb1EEENS0_8NullTypeESM_iNS2_19streaming_context_tIlLb1EEELS5_0EEEvT0_T1_T2_T3_T4_T5_T6_T7_iT8_NS1_7vsmem_tE
.visible .entry _ZN3cub18CUB_300001_SM_10006detail6select23DeviceSelectSweepKernelINS2_10policy_hubIjbiLb0ELNS0_10SelectImplE0EE10Policy1000EN6thrust24THRUST_300001_SM_1000_NS17counting_iteratorIjNS9_11use_defaultESB_SB_EENS9_18transform_iteratorI9NonZeroOpIfEPKfSB_SB_EEPjSJ_NS0_13ScanTileStateIiLb1EEENS0_8NullTypeESM_iNS2_19streaming_context_tIlLb1EEELS5_0EEEvT0_T1_T2_T3_T4_T5_T6_T7_iT8_NS1_7vsmem_tE(
	.param .align 4 .b8 _ZN3cub18CUB_300001_SM_10006detail6select23DeviceSelectSweepKernelINS2_10policy_hubIjbiLb0ELNS0_10SelectImplE0EE10Policy1000EN6thrust24THRUST_300001_SM_1000_NS17counting_iteratorIjNS9_11use_defaultESB_SB_EENS9_18transform_iteratorI9NonZeroOpIfEPKfSB_SB_EEPjSJ_NS0_13ScanTileStateIiLb1EEENS0_8NullTypeESM_iNS2_19streaming_context_tIlLb1EEELS5_0EEEvT0_T1_T2_T3_T4_T5_T6_T7_iT8_NS1_7vsmem_tE_param_0[4],
	.param .align 8 .b8 _ZN3cub18CUB_300001_SM_10006detail6select23DeviceSelectSweepKernelINS2_10policy_hubIjbiLb0ELNS0_10SelectImplE0EE10Policy1000EN6thrust24THRUST_300001_SM_1000_NS17counting_iteratorIjNS9_11use_defaultESB_SB_EENS9_18transform_iteratorI9NonZeroOpIfEPKfSB_SB_EEPjSJ_NS0_13ScanTileStateIiLb1EEENS0_8NullTypeESM_iNS2_19streaming_context_tIlLb1EEELS5_0EEEvT0_T1_T2_T3_T4_T5_T6_T7_iT8_NS1_7vsmem_tE_param_1[16],
	.param .u64 .ptr .align 1 _ZN3cub18CUB_300001_SM_10006detail6select23DeviceSelectSweepKernelINS2_10policy_hubIjbiLb0ELNS0_10SelectImplE0EE10Policy1000EN6thrust24THRUST_300001_SM_1000_NS17counting_iteratorIjNS9_11use_defaultESB_SB_EENS9_18transform_iteratorI9NonZeroOpIfEPKfSB_SB_EEPjSJ_NS0_13ScanTileStateIiLb1EEENS0_8NullTypeESM_iNS2_19streaming_context_tIlLb1EEELS5_0EEEvT0_T1_T2_T3_T4_T5_T6_T7_iT8_NS1_7vsmem_tE_param_2,
	.param .u64 .ptr .align 1 _ZN3cub18CUB_300001_SM_10006detail6select23DeviceSelectSweepKernelINS2_10policy_hubIjbiLb0ELNS0_10SelectImplE0EE10Policy1000EN6thrust24THRUST_300001_SM_1000_NS17counting_iteratorIjNS9_11use_defaultESB_SB_EENS9_18transform_iteratorI9NonZeroOpIfEPKfSB_SB_EEPjSJ_NS0_13ScanTileStateIiLb1EEENS0_8NullTypeESM_iNS2_19streaming_context_tIlLb1EEELS5_0EEEvT0_T1_T2_T3_T4_T5_T6_T7_iT8_NS1_7vsmem_tE_param_3,
	.param .align 8 .b8 _ZN3cub18CUB_300001_SM_10006detail6select23DeviceSelectSweepKernelINS2_10policy_hubIjbiLb0ELNS0_10SelectImplE0EE10Policy1000EN6thrust24THRUST_300001_SM_1000_NS17counting_iteratorIjNS9_11use_defaultESB_SB_EENS9_18transform_iteratorI9NonZeroOpIfEPKfSB_SB_EEPjSJ_NS0_13ScanTileStateIiLb1EEENS0_8NullTypeESM_iNS2_19streaming_context_tIlLb1EEELS5_0EEEvT0_T1_T2_T3_T4_T5_T6_T7_iT8_NS1_7vsmem_tE_param_4[8],
	.param .align 1 .b8 _ZN3cub18CUB_300001_SM_10006detail6select23DeviceSelectSweepKernelINS2_10policy_hubIjbiLb0ELNS0_10SelectImplE0EE10Policy1000EN6thrust24THRUST_300001_SM_1000_NS17counting_iteratorIjNS9_11use_defaultESB_SB_EENS9_18transform_iteratorI9NonZeroOpIfEPKfSB_SB_EEPjSJ_NS0_13ScanTileStateIiLb1EEENS0_8NullTypeESM_iNS2_19streaming_context_tIlLb1EEELS5_0EEEvT0_T1_T2_T3_T4_T5_T6_T7_iT8_NS1_7vsmem_tE_param_5[1],
	.param .align 1 .b8 _ZN3cub18CUB_300001_SM_10006detail6select23DeviceSelectSweepKernelINS2_10policy_hubIjbiLb0ELNS0_10SelectImplE0EE10Policy1000EN6thrust24THRUST_300001_SM_1000_NS17counting_iteratorIjNS9_11use_defaultESB_SB_EENS9_18transform_iteratorI9NonZeroOpIfEPKfSB_SB_EEPjSJ_NS0_13ScanTileStateIiLb1EEENS0_8NullTypeESM_iNS2_19streaming_context_tIlLb1EEELS5_0EEEvT0_T1_T2_T3_T4_T5_T6_T7_iT8_NS1_7vsmem_tE_param_6[1],
	.param .u32 _ZN3cub18CUB_300001_SM_10006detail6select23DeviceSelectSweepKernelINS2_10policy_hubIjbiLb0ELNS0_10SelectImplE0EE10Policy1000EN6thrust24THRUST_300001_SM_1000_NS17counting_iteratorIjNS9_11use_defaultESB_SB_EENS9_18transform_iteratorI9NonZeroOpIfEPKfSB_SB_EEPjSJ_NS0_13ScanTileStateIiLb1EEENS0_8NullTypeESM_iNS2_19streaming_context_tIlLb1EEELS5_0EEEvT0_T1_T2_T3_T4_T5_T6_T7_iT8_NS1_7vsmem_tE_param_7,
	.param .u32 _ZN3cub18CUB_300001_SM_10006detail6select23DeviceSelectSweepKernelINS2_10policy_hubIjbiLb0ELNS0_10SelectImplE0EE10Policy1000EN6thrust24THRUST_300001_SM_1000_NS17counting_iteratorIjNS9_11use_defaultESB_SB_EENS9_18transform_iteratorI9NonZeroOpIfEPKfSB_SB_EEPjSJ_NS0_13ScanTileStateIiLb1EEENS0_8NullTypeESM_iNS2_19streaming_context_tIlLb1EEELS5_0EEEvT0_T1_T2_T3_T4_T5_T6_T7_iT8_NS1_7vsmem_tE_param_8,
	.param .align 8 .b8 _ZN3cub18CUB_300001_SM_10006detail6select23DeviceSelectSweepKernelINS2_10policy_hubIjbiLb0ELNS0_10SelectImplE0EE10Policy1000EN6thrust24THRUST_300001_SM_1000_NS17counting_iteratorIjNS9_11use_defaultESB_SB_EENS9_18transform_iteratorI9NonZeroOpIfEPKfSB_SB_EEPjSJ_NS0_13ScanTileStateIiLb1EEENS0_8NullTypeESM_iNS2_19streaming_context_tIlLb1EEELS5_0EEEvT0_T1_T2_T3_T4_T5_T6_T7_iT8_NS1_7vsmem_tE_param_9[40],
	.param .align 8 .b8 _ZN3cub18CUB_300001_SM_10006detail6select23DeviceSelectSweepKernelINS2_10policy_hubIjbiLb0ELNS0_10SelectImplE0EE10Policy1000EN6thrust24THRUST_300001_SM_1000_NS17counting_iteratorIjNS9_11use_defaultESB_SB_EENS9_18transform_iteratorI9NonZeroOpIfEPKfSB_SB_EEPjSJ_NS0_13ScanTileStateIiLb1EEENS0_8NullTypeESM_iNS2_19streaming_context_tIlLb1EEELS5_0EEEvT0_T1_T2_T3_T4_T5_T6_T7_iT8_NS1_7vsmem_tE_param_10[8]
)
.maxntid 512
{
	.reg .pred 	%p<505>;
	.reg .b16 	%rs<92>;
	.reg .b32 	%r<1501>;
	.reg .b32 	%f<57>;
	.reg .b64 	%rd<722>;
	// demoted variable
	.shared .align 16 .b8 _ZZN3cub18CUB_300001_SM_10006detail6select23DeviceSelectSweepKernelINS2_10policy_hubIjbiLb0ELNS0_10SelectImplE0EE10Policy1000EN6thrust24THRUST_300001_SM_1000_NS17counting_iteratorIjNS9_11use_defaultESB_SB_EENS9_18transform_iteratorI9NonZeroOpIfEPKfSB_SB_EEPjSJ_NS0_13ScanTileStateIiLb1EEENS0_8NullTypeESM_iNS2_19streaming_context_tIlLb1EEELS5_0EEEvT0_T1_T2_T3_T4_T5_T6_T7_iT8_NS1_7vsmem_tEE19static_temp_storage[28672];
	ld.param.u64 	%rd3, [_ZN3cub18CUB_300001_SM_10006detail6select23DeviceSelectSweepKernelINS2_10policy_hubIjbiLb0ELNS0_10SelectImplE0EE10Policy1000EN6thrust24THRUST_300001_SM_1000_NS17counting_iteratorIjNS9_11use_defaultESB_SB_EENS9_18transform_iteratorI9NonZeroOpIfEPKfSB_SB_EEPjSJ_NS0_13ScanTileStateIiLb1EEENS0_8NullTypeESM_iNS2_19streaming_context_tIlLb1EEELS5_0EEEvT0_T1_T2_T3_T4_T5_T6_T7_iT8_NS1_7vsmem_tE_param_4];
	ld.param.u32 	%r1, [_ZN3cub18CUB_300001_SM_10006detail6select23DeviceSelectSweepKernelINS2_10policy_hubIjbiLb0ELNS0_10SelectImplE0EE10Policy1000EN6thrust24THRUST_300001_SM_1000_NS17counting_iteratorIjNS9_11use_defaultESB_SB_EENS9_18transform_iteratorI9NonZeroOpIfEPKfSB_SB_EEPjSJ_NS0_13ScanTileStateIiLb1EEENS0_8NullTypeESM_iNS2_19streaming_context_tIlLb1EEELS5_0EEEvT0_T1_T2_T3_T4_T5_T6_T7_iT8_NS1_7vsmem_tE_param_0];
	ld.param.u64 	%rd195, [_ZN3cub18CUB_300001_SM_10006detail6select23DeviceSelectSweepKernelINS2_10policy_hubIjbiLb0ELNS0_10SelectImplE0EE10Policy1000EN6thrust24THRUST_300001_SM_1000_NS17counting_iteratorIjNS9_11use_defaultESB_SB_EENS9_18transform_iteratorI9NonZeroOpIfEPKfSB_SB_EEPjSJ_NS0_13ScanTileStateIiLb1EEENS0_8NullTypeESM_iNS2_19streaming_context_tIlLb1EEELS5_0EEEvT0_T1_T2_T3_T4_T5_T6_T7_iT8_NS1_7vsmem_tE_param_1];
	ld.param.u64 	%rd196, [_ZN3cub18CUB_300001_SM_10006detail6select23DeviceSelectSweepKernelINS2_10policy_hubIjbiLb0ELNS0_10SelectImplE0EE10Policy1000EN6thrust24THRUST_300001_SM_1000_NS17counting_iteratorIjNS9_11use_defaultESB_SB_EENS9_18transform_iteratorI9NonZeroOpIfEPKfSB_SB_EEPjSJ_NS0_13ScanTileStateIiLb1EEENS0_8NullTypeESM_iNS2_19streaming_context_tIlLb1EEELS5_0EEEvT0_T1_T2_T3_T4_T5_T6_T7_iT8_NS1_7vsmem_tE_param_2];
	ld.param.u32 	%r447, [_ZN3cub18CUB_300001_SM_10006detail6select23DeviceSelectSweepKernelINS2_10policy_hubIjbiLb0ELNS0_10SelectImplE0EE10Policy1000EN6thrust24THRUST_300001_SM_1000_NS17counting_iteratorIjNS9_11use_defaultESB_SB_EENS9_18transform_iteratorI9NonZeroOpIfEPKfSB_SB_EEPjSJ_NS0_13ScanTileStateIiLb1EEENS0_8NullTypeESM_iNS2_19streaming_context_tIlLb1EEELS5_0EEEvT0_T1_T2_T3_T4_T5_T6_T7_iT8_NS1_7vsmem_tE_param_8];
	mov.b64 	%rd194, _ZN3cub18CUB_300001_SM_10006detail6select23DeviceSelectSweepKernelINS2_10policy_hubIjbiLb0ELNS0_10SelectImplE0EE10Policy1000EN6thrust24THRUST_300001_SM_1000_NS17counting_iteratorIjNS9_11use_defaultESB_SB_EENS9_18transform_iteratorI9NonZeroOpIfEPKfSB_SB_EEPjSJ_NS0_13ScanTileStateIiLb1EEENS0_8NullTypeESM_iNS2_19streaming_context_tIlLb1EEELS5_0EEEvT0_T1_T2_T3_T4_T5_T6_T7_iT8_NS1_7vsmem_tE_param_9;
	mov.u64 	%rd1, %rd194;
	cvta.to.global.u64 	%rd2, %rd196;
	cvta.to.global.u64 	%rd4, %rd195;
	mov.u32 	%r448, %ctaid.x;
	mov.u32 	%r449, %nctaid.y;
	mov.u32 	%r450, %ctaid.y;
	mad.lo.s32 	%r1424, %r448, %r449, %r450;
	mul.lo.s32 	%r3, %r1424, 7168;
	add.s32 	%r451, %r447, -1;
	setp.ge.s32 	%p1, %r1424, %r451;
	@%p1 bra 	$L__BB38_228;
	setp.ne.s32 	%p289, %r1424, 0;
	@%p289 bra 	$L__BB38_108;
	ld.param.u8 	%rs72, [%rd1];
	setp.eq.s16 	%p408, %rs72, 0;
	ld.param.u64 	%rd535, [%rd1+16];
	cvt.u32.u64 	%r1228, %rd535;
	selp.b32 	%r1229, %r1228, 0, %p408;
	mov.u32 	%r4, %tid.x;
	mul.lo.s32 	%r1230, %r4, 14;
	add.s32 	%r1231, %r3, %r1230;
	add.s32 	%r1232, %r1231, %r1;
	add.s32 	%r5, %r1232, %r1229;
	add.s32 	%r6, %r5, 1;
	add.s32 	%r7, %r5, 2;
	add.s32 	%r8, %r5, 3;
	add.s32 	%r9, %r5, 4;
	add.s32 	%r10, %r5, 5;
	add.s32 	%r11, %r5, 6;
	add.s32 	%r12, %r5, 7;
	add.s32 	%r13, %r5, 8;
	add.s32 	%r14, %r5, 9;
	add.s32 	%r15, %r5, 10;
	add.s32 	%r16, %r5, 11;
	add.s32 	%r17, %r5, 12;
	add.s32 	%r18, %r5, 13;
	bar.sync 	0;
	selp.b64 	%rd536, %rd535, 0, %p408;
	cvt.u64.u32 	%rd537, %r3;
	add.s64 	%rd538, %rd536, %rd537;
	cvt.u64.u32 	%rd539, %r1230;
	add.s64 	%rd540, %rd538, %rd539;
	shl.b64 	%rd541, %rd540, 2;
	add.s64 	%rd542, %rd4, %rd541;
	ld.global.f32 	%f1, [%rd542];
	setp.neu.f32 	%p409, %f1, 0f00000000;
	ld.global.f32 	%f2, [%rd542+4];
	setp.neu.f32 	%p410, %f2, 0f00000000;
	ld.global.f32 	%f3, [%rd542+8];
	setp.neu.f32 	%p411, %f3, 0f00000000;
	ld.global.f32 	%f4, [%rd542+12];
	setp.neu.f32 	%p412, %f4, 0f00000000;
	ld.global.f32 	%f5, [%rd542+16];
	setp.neu.f32 	%p413, %f5, 0f00000000;
	ld.global.f32 	%f6, [%rd542+20];
	setp.neu.f32 	%p414, %f6, 0f00000000;
	ld.global.f32 	%f7, [%rd542+24];
	setp.neu.f32 	%p415, %f7, 0f00000000;
	ld.global.f32 	%f8, [%rd542+28];
	setp.neu.f32 	%p416, %f8, 0f00000000;
	ld.global.f32 	%f9, [%rd542+32];
	setp.neu.f32 	%p417, %f9, 0f00000000;
	ld.global.f32 	%f10, [%rd542+36];
	setp.neu.f32 	%p418, %f10, 0f00000000;
	ld.global.f32 	%f11, [%rd542+40];
	setp.neu.f32 	%p419, %f11, 0f00000000;
	ld.global.f32 	%f12, [%rd542+44];
	setp.neu.f32 	%p420, %f12, 0f00000000;
	ld.global.f32 	%f13, [%rd542+48];
	setp.neu.f32 	%p421, %f13, 0f00000000;
	ld.global.f32 	%f14, [%rd542+52];
	setp.neu.f32 	%p422, %f14, 0f00000000;
	selp.u32 	%r1233, 1, 0, %p409;
	selp.u32 	%r1234, 1, 0, %p410;
	selp.u32 	%r1235, 1, 0, %p411;
	selp.u32 	%r1236, 1, 0, %p412;
	selp.u32 	%r1237, 1, 0, %p413;
	selp.u32 	%r1238, 1, 0, %p414;
	selp.u32 	%r1239, 1, 0, %p415;
	selp.u32 	%r1240, 1, 0, %p416;
	selp.u32 	%r1241, 1, 0, %p417;
	selp.u32 	%r1242, 1, 0, %p418;
	selp.u32 	%r1243, 1, 0, %p419;
	selp.u32 	%r1244, 1, 0, %p420;
	selp.u32 	%r1245, 1, 0, %p421;
	selp.u32 	%r1246, 1, 0, %p422;
	bar.sync 	0;
	add.s32 	%r1247, %r1234, %r1233;
	add.s32 	%r1248, %r1247, %r1235;
	add.s32 	%r19, %r1248, %r1236;
	add.s32 	%r1249, %r19, %r1237;
	add.s32 	%r1250, %r1249, %r1238;
	add.s32 	%r1251, %r1250, %r1239;
	add.s32 	%r1252, %r1251, %r1240;
	add.s32 	%r1253, %r1252, %r1241;
	add.s32 	%r1254, %r1253, %r1242;
	add.s32 	%r1255, %r1254, %r1243;
	add.s32 	%r20, %r1255, %r1244;
	add.s32 	%r21, %r20, %r1245;
	add.s32 	%r1202, %r21, %r1246;
	shr.u32 	%r22, %r4, 5;
	// begin inline asm
	mov.u32 %r1197, %laneid;
	// end inline asm
	mov.b32 	%r1200, 1;
	mov.b32 	%r1225, 0;
	mov.b32 	%r1227, -1;
	// begin inline asm
	{  .reg .s32 r0;  .reg .pred p;  shfl.sync.up.b32 r0|p, %r1202, %r1200, %r1225, %r1227;  @p add.s32 r0, r0, %r1202;  mov.s32 %r1198, r0;}
	// end inline asm
	mov.b32 	%r1206, 2;
	// begin inline asm
	{  .reg .s32 r0;  .reg .pred p;  shfl.sync.up.b32 r0|p, %r1198, %r1206, %r1225, %r1227;  @p add.s32 r0, r0, %r1198;  mov.s32 %r1204, r0;}
	// end inline asm
	mov.b32 	%r1212, 4;
	// begin inline asm
	{  .reg .s32 r0;  .reg .pred p;  shfl.sync.up.b32 r0|p, %r1204, %r1212, %r1225, %r1227;  @p add.s32 r0, r0, %r1204;  mov.s32 %r1210, r0;}
	// end inline asm
	mov.b32 	%r1218, 8;
	// begin inline asm
	{  .reg .s32 r0;  .reg .pred p;  shfl.sync.up.b32 r0|p, %r1210, %r1218, %r1225, %r1227;  @p add.s32 r0, r0, %r1210;  mov.s32 %r1216, r0;}
	// end inline asm
	mov.b32 	%r1224, 16;
	// begin inline asm
	{  .reg .s32 r0;  .reg .pred p;  shfl.sync.up.b32 r0|p, %r1216, %r1224, %r1225, %r1227;  @p add.s32 r0, r0, %r1216;  mov.s32 %r1222, r0;}
	// end inline asm
	setp.ne.s32 	%p423, %r1197, 31;
	@%p423 bra 	$L__BB38_4;
	shl.b32 	%r1256, %r22, 2;
	mov.u32 	%r1257, _ZZN3cub18CUB_300001_SM_10006detail6select23DeviceSelectSweepKernelINS2_10policy_hubIjbiLb0ELNS0_10SelectImplE0EE10Policy1000EN6thrust24THRUST_300001_SM_1000_NS17counting_iteratorIjNS9_11use_defaultESB_SB_EENS9_18transform_iteratorI9NonZeroOpIfEPKfSB_SB_EEPjSJ_NS0_13ScanTileStateIiLb1EEENS0_8NullTypeESM_iNS2_19streaming_context_tIlLb1EEELS5_0EEEvT0_T1_T2_T3_T4_T5_T6_T7_iT8_NS1_7vsmem_tEE19static_temp_storage;
	add.s32 	%r1258, %r1257, %r1256;
	st.shared.u32 	[%r1258], %r1222;
$L__BB38_4:
	bar.sync 	0;
	ld.shared.v4.u32 	{%r25, %r26, %r27, %r28}, [_ZZN3cub18CUB_300001_SM_10006detail6select23DeviceSelectSweepKernelINS2_10policy_hubIjbiLb0ELNS0_10SelectImplE0EE10Policy1000EN6thrust24THRUST_300001_SM_1000_NS17counting_iteratorIjNS9_11use_defaultESB_SB_EENS9_18transform_iteratorI9NonZeroOpIfEPKfSB_SB_EEPjSJ_NS0_13ScanTileStateIiLb1EEENS0_8NullTypeESM_iNS2_19streaming_context_tIlLb1EEELS5_0EEEvT0_T1_T2_T3_T4_T5_T6_T7_iT8_NS1_7vsmem_tEE19static_temp_storage];
	shr.u32 	%r1259, %r4, 5;
	add.s32 	%r1260, %r26, %r25;
	setp.eq.s32 	%p424, %r1259, 2;
	selp.b32 	%r1261, %r1260, %r25, %p424;
	add.s32 	%r1262, %r1260, %r27;
	setp.eq.s32 	%p425, %r1259, 3;
	selp.b32 	%r1263, %r1262, %r1261, %p425;
	add.s32 	%r1264, %r1262, %r28;
	setp.eq.s32 	%p426, %r1259, 4;
	selp.b32 	%r1265, %r1264, %r1263, %p426;
	ld.shared.v4.u32 	{%r29, %r30, %r31, %r32}, [_ZZN3cub18CUB_300001_SM_10006detail6select23DeviceSelectSweepKernelINS2_10policy_hubIjbiLb0ELNS0_10SelectImplE0EE10Policy1000EN6thrust24THRUST_300001_SM_1000_NS17counting_iteratorIjNS9_11use_defaultESB_SB_EENS9_18transform_iteratorI9NonZeroOpIfEPKfSB_SB_EEPjSJ_NS0_13ScanTileStateIiLb1EEENS0_8NullTypeESM_iNS2_19streaming_context_tIlLb1EEELS5_0EEEvT0_T1_T2_T3_T4_T5_T6_T7_iT8_NS1_7vsmem_tEE19static_temp_storage+16];
	add.s32 	%r1266, %r1264, %r29;
	setp.eq.s32 	%p427, %r1259, 5;
	selp.b32 	%r1267, %r1266, %r1265, %p427;
	add.s32 	%r1268, %r1266, %r30;
	setp.eq.s32 	%p428, %r1259, 6;
	selp.b32 	%r1269, %r1268, %r1267, %p428;
	add.s32 	%r1270, %r1268, %r31;
	setp.eq.s32 	%p429, %r1259, 7;
	selp.b32 	%r1271, %r1270, %r1269, %p429;
	add.s32 	%r1272, %r1270, %r32;
	setp.eq.s32 	%p430, %r1259, 8;
	selp.b32 	%r1273, %r1272, %r1271, %p430;
	ld.shared.v4.u32 	{%r33, %r34, %r35, %r36}, [_ZZN3cub18CUB_300001_SM_10006detail6select23DeviceSelectSweepKernelINS2_10policy_hubIjbiLb0ELNS0_10SelectImplE0EE10Policy1000EN6thrust24THRUST_300001_SM_1000_NS17counting_iteratorIjNS9_11use_defaultESB_SB_EENS9_18transform_iteratorI9NonZeroOpIfEPKfSB_SB_EEPjSJ_NS0_13ScanTileStateIiLb1EEENS0_8NullTypeESM_iNS2_19streaming_context_tIlLb1EEELS5_0EEEvT0_T1_T2_T3_T4_T5_T6_T7_iT8_NS1_7vsmem_tEE19static_temp_storage+32];
	add.s32 	%r1274, %r1272, %r33;
	setp.eq.s32 	%p431, %r1259, 9;
	selp.b32 	%r1275, %r1274, %r1273, %p431;
	add.s32 	%r1276, %r1274, %r34;
	setp.eq.s32 	%p432, %r1259, 10;
	selp.b32 	%r1277, %r1276, %r1275, %p432;
	add.s32 	%r1278, %r1276, %r35;
	setp.eq.s32 	%p433, %r1259, 11;
	selp.b32 	%r1279, %r1278, %r1277, %p433;
	add.s32 	%r1280, %r1278, %r36;
	setp.eq.s32 	%p434, %r1259, 12;
	selp.b32 	%r1281, %r1280, %r1279, %p434;
	ld.shared.v4.u32 	{%r37, %r38, %r39, %r40}, [_ZZN3cub18CUB_300001_SM_10006detail6select23DeviceSelectSweepKernelINS2_10policy_hubIjbiLb0ELNS0_10SelectImplE0EE10Policy1000EN6thrust24THRUST_300001_SM_1000_NS17counting_iteratorIjNS9_11use_defaultESB_SB_EENS9_18transform_iteratorI9NonZeroOpIfEPKfSB_SB_EEPjSJ_NS0_13ScanTileStateIiLb1EEENS0_8NullTypeESM_iNS2_19streaming_context_tIlLb1EEELS5_0EEEvT0_T1_T2_T3_T4_T5_T6_T7_iT8_NS1_7vsmem_tEE19static_temp_storage+48];
	add.s32 	%r1282, %r1280, %r37;
	setp.eq.s32 	%p435, %r1259, 13;
	selp.b32 	%r1283, %r1282, %r1281, %p435;
	add.s32 	%r1284, %r1282, %r38;
	setp.eq.s32 	%p436, %r1259, 14;
	selp.b32 	%r1285, %r1284, %r1283, %p436;
	add.s32 	%r1286, %r1284, %r39;
	setp.eq.s32 	%p437, %r1259, 15;
	selp.b32 	%r1287, %r1286, %r1285, %p437;
	setp.lt.u32 	%p438, %r4, 32;
	selp.b32 	%r1288, 0, %r1287, %p438;
	setp.eq.s32 	%p439, %r1197, 0;
	setp.neu.f32 	%p440, %f14, 0f00000000;
	selp.u32 	%r1289, 1, 0, %p440;
	add.s32 	%r1290, %r21, %r1289;
	sub.s32 	%r1291, %r1222, %r1290;
	selp.b32 	%r1292, 0, %r1291, %p439;
	add.s32 	%r41, %r1288, %r1292;
	setp.neu.f32 	%p441, %f1, 0f00000000;
	selp.u32 	%r1293, 1, 0, %p441;
	add.s32 	%r42, %r41, %r1293;
	setp.neu.f32 	%p442, %f2, 0f00000000;
	selp.u32 	%r1294, 1, 0, %p442;
	add.s32 	%r1295, %r1294, %r1293;
	add.s32 	%r43, %r1295, %r41;
	setp.neu.f32 	%p443, %f3, 0f00000000;
	selp.u32 	%r1296, 1, 0, %p443;
	add.s32 	%r44, %r43, %r1296;
	add.s32 	%r45, %r19, %r41;
	setp.neu.f32 	%p444, %f5, 0f00000000;
	selp.u32 	%r1297, 1, 0, %p444;
	add.s32 	%r46, %r45, %r1297;
	setp.neu.f32 	%p445, %f6, 0f00000000;
	selp.u32 	%r1298, 1, 0, %p445;
	add.s32 	%r47, %r46, %r1298;
	setp.neu.f32 	%p446, %f7, 0f00000000;
	selp.u32 	%r1299, 1, 0, %p446;
	add.s32 	%r48, %r47, %r1299;
	setp.neu.f32 	%p447, %f8, 0f00000000;
	selp.u32 	%r1300, 1, 0, %p447;
	add.s32 	%r49, %r48, %r1300;
	setp.neu.f32 	%p448, %f9, 0f00000000;
	selp.u32 	%r1301, 1, 0, %p448;
	add.s32 	%r50, %r49, %r1301;
	setp.neu.f32 	%p449, %f10, 0f00000000;
	selp.u32 	%r1302, 1, 0, %p449;
	add.s32 	%r51, %r50, %r1302;
	setp.neu.f32 	%p450, %f11, 0f00000000;
	selp.u32 	%r1303, 1, 0, %p450;
	add.s32 	%r52, %r51, %r1303;
	add.s32 	%r53, %r20, %r41;
	add.s32 	%r54, %r21, %r41;
	setp.ne.s32 	%p451, %r4, 0;
	@%p451 bra 	$L__BB38_6;
	add.s64 	%rd543, %rd3, 256;
	add.s32 	%r1306, %r26, %r25;
	add.s32 	%r1307, %r1306, %r27;
	add.s32 	%r1308, %r1307, %r28;
	add.s32 	%r1309, %r1308, %r29;
	add.s32 	%r1310, %r1309, %r30;
	add.s32 	%r1311, %r1310, %r31;
	add.s32 	%r1312, %r1311, %r32;
	add.s32 	%r1313, %r1312, %r33;
	add.s32 	%r1314, %r1313, %r34;
	add.s32 	%r1315, %r1314, %r35;
	add.s32 	%r1316, %r1315, %r36;
	add.s32 	%r1317, %r1316, %r37;
	add.s32 	%r1318, %r1317, %r38;
	add.s32 	%r1319, %r1318, %r39;
	add.s32 	%r1305, %r1319, %r40;
	mov.b32 	%r1304, 101;
	// begin inline asm
	st.relaxed.gpu.v2.u32 [%rd543], {%r1304, %r1305};
	// end inline asm
$L__BB38_6:
	add.s32 	%r1320, %r26, %r25;
	add.s32 	%r1321, %r1320, %r27;
	add.s32 	%r1322, %r1321, %r28;
	add.s32 	%r1323, %r1322, %r29;
	add.s32 	%r1324, %r1323, %r30;
	add.s32 	%r1325, %r1324, %r31;
	add.s32 	%r1326, %r1325, %r32;
	add.s32 	%r1327, %r1326, %r33;
	add.s32 	%r1328, %r1327, %r34;
	add.s32 	%r1329, %r1328, %r35;
	add.s32 	%r1330, %r1329, %r36;
	add.s32 	%r1331, %r1330, %r37;
	add.s32 	%r1332, %r1331, %r38;
	add.s32 	%r1333, %r1332, %r39;
	add.s32 	%r1334, %r1333, %r40;
	setp.gt.s32 	%p452, %r1334, 512;
	@%p452 bra 	$L__BB38_63;
	setp.neu.f32 	%p453, %f1, 0f00000000;
	mov.u64 	%rd544, %rd194;
	ld.param.u8 	%rs1, [%rd544];
	ld.param.u64 	%rd545, [%rd544+24];
	cvta.to.global.u64 	%rd5, %rd545;
	@%p453 bra 	$L__BB38_8;
	bra.uni 	$L__BB38_11;
$L__BB38_8:
	setp.ne.s16 	%p454, %rs1, 0;
	mov.b64 	%rd648, 0;
	@%p454 bra 	$L__BB38_10;
	ld.global.u64 	%rd648, [%rd5];
$L__BB38_10:
	cvt.s64.s32 	%rd547, %r41;
	add.s64 	%rd548, %rd648, %rd547;
	shl.b64 	%rd549, %rd548, 2;
	add.s64 	%rd550, %rd2, %rd549;
	st.global.u32 	[%rd550], %r5;
$L__BB38_11:
	setp.eq.f32 	%p455, %f2, 0f00000000;
	@%p455 bra 	$L__BB38_15;
	setp.ne.s16 	%p456, %rs1, 0;
	mov.b64 	%rd649, 0;
	@%p456 bra 	$L__BB38_14;
	ld.global.u64 	%rd649, [%rd5];
$L__BB38_14:
	cvt.s64.s32 	%rd552, %r42;
	add.s64 	%rd553, %rd649, %rd552;
	shl.b64 	%rd554, %rd553, 2;
	add.s64 	%rd555, %rd2, %rd554;
	st.global.u32 	[%rd555], %r6;
$L__BB38_15:
	setp.eq.f32 	%p457, %f3, 0f00000000;
	@%p457 bra 	$L__BB38_19;
	setp.ne.s16 	%p458, %rs1, 0;
	mov.b64 	%rd650, 0;
	@%p458 bra 	$L__BB38_18;
	ld.global.u64 	%rd650, [%rd5];
$L__BB38_18:
	cvt.s64.s32 	%rd557, %r43;
	add.s64 	%rd558, %rd650, %rd557;
	shl.b64 	%rd559, %rd558, 2;
	add.s64 	%rd560, %rd2, %rd559;
	st.global.u32 	[%rd560], %r7;
$L__BB38_19:
	setp.eq.f32 	%p459, %f4, 0f00000000;
	@%p459 bra 	$L__BB38_23;
	setp.ne.s16 	%p460, %rs1, 0;
	mov.b64 	%rd651, 0;
	@%p460 bra 	$L__BB38_22;
	ld.global.u64 	%rd651, [%rd5];
$L__BB38_22:
	cvt.s64.s32 	%rd562, %r44;
	add.s64 	%rd563, %rd651, %rd562;
	shl.b64 	%rd564, %rd563, 2;
	add.s64 	%rd565, %rd2, %rd564;
	st.global.u32 	[%rd565], %r8;
$L__BB38_23:
	setp.eq.f32 	%p461, %f5, 0f00000000;
	@%p461 bra 	$L__BB38_27;
	setp.ne.s16 	%p462, %rs1, 0;
	mov.b64 	%rd652, 0;
	@%p462 bra 	$L__BB38_26;
	ld.global.u64 	%rd652, [%rd5];
$L__BB38_26:
	cvt.s64.s32 	%rd567, %r45;
	add.s64 	%rd568, %rd652, %rd567;
	shl.b64 	%rd569, %rd568, 2;
	add.s64 	%rd570, %rd2, %rd569;
	st.global.u32 	[%rd570], %r9;
$L__BB38_27:
	setp.eq.f32 	%p463, %f6, 0f00000000;
	@%p463 bra 	$L__BB38_31;
	setp.ne.s16 	%p464, %rs1, 0;
	mov.b64 	%rd653, 0;
	@%p464 bra 	$L__BB38_30;
	ld.global.u64 	%rd653, [%rd5];
$L__BB38_30:
	cvt.s64.s32 	%rd572, %r46;
	add.s64 	%rd573, %rd653, %rd572;
	shl.b64 	%rd574, %rd573, 2;
	add.s64 	%rd575, %rd2, %rd574;
	st.global.u32 	[%rd575], %r10;
$L__BB38_31:
	setp.eq.f32 	%p465, %f7, 0f00000000;
	@%p465 bra 	$L__BB38_35;
	setp.ne.s16 	%p466, %rs1, 0;
	mov.b64 	%rd654, 0;
	@%p466 bra 	$L__BB38_34;
	ld.global.u64 	%rd654, [%rd5];
$L__BB38_34:
	cvt.s64.s32 	%rd577, %r47;
	add.s64 	%rd578, %rd654, %rd577;
	shl.b64 	%rd579, %rd578, 2;
	add.s64 	%rd580, %rd2, %rd579;
	st.global.u32 	[%rd580], %r11;
$L__BB38_35:
	setp.eq.f32 	%p467, %f8, 0f00000000;
	@%p467 bra 	$L__BB38_39;
	setp.ne.s16 	%p468, %rs1, 0;
	mov.b64 	%rd655, 0;
	@%p468 bra 	$L__BB38_38;
	ld.global.u64 	%rd655, [%rd5];
$L__BB38_38:
	cvt.s64.s32 	%rd582, %r48;
	add.s64 	%rd583, %rd655, %rd582;
	shl.b64 	%rd584, %rd583, 2;
	add.s64 	%rd585, %rd2, %rd584;
	st.global.u32 	[%rd585], %r12;
$L__BB38_39:
	setp.eq.f32 	%p469, %f9, 0f00000000;
	@%p469 bra 	$L__BB38_43;
	setp.ne.s16 	%p470, %rs1, 0;
	mov.b64 	%rd656, 0;
	@%p470 bra 	$L__BB38_42;
	ld.global.u64 	%rd656, [%rd5];
$L__BB38_42:
	cvt.s64.s32 	%rd587, %r49;
	add.s64 	%rd588, %rd656, %rd587;
	shl.b64 	%rd589, %rd588, 2;
	add.s64 	%rd590, %rd2, %rd589;
	st.global.u32 	[%rd590], %r13;
$L__BB38_43:
	setp.eq.f32 	%p471, %f10, 0f00000000;
	@%p471 bra 	$L__BB38_47;
	setp.ne.s16 	%p472, %rs1, 0;
	mov.b64 	%rd657, 0;
	@%p472 bra 	$L__BB38_46;
	ld.global.u64 	%rd657, [%rd5];
$L__BB38_46:
	cvt.s64.s32 	%rd592, %r50;
	add.s64 	%rd593, %rd657, %rd592;
	shl.b64 	%rd594, %rd593, 2;
	add.s64 	%rd595, %rd2, %rd594;
	st.global.u32 	[%rd595], %r14;
$L__BB38_47:
	setp.eq.f32 	%p473, %f11, 0f00000000;
	@%p473 bra 	$L__BB38_51;
	setp.ne.s16 	%p474, %rs1, 0;
	mov.b64 	%rd658, 0;
	@%p474 bra 	$L__BB38_50;
	ld.global.u64 	%rd658, [%rd5];
$L__BB38_50:
	cvt.s64.s32 	%rd597, %r51;
	add.s64 	%rd598, %rd658, %rd597;
	shl.b64 	%rd599, %rd598, 2;
	add.s64 	%rd600, %rd2, %rd599;
	st.global.u32 	[%rd600], %r15;
$L__BB38_51:
	setp.eq.f32 	%p475, %f12, 0f00000000;
	@%p475 bra 	$L__BB38_55;
	setp.ne.s16 	%p476, %rs1, 0;
	mov.b64 	%rd659, 0;
	@%p476 bra 	$L__BB38_54;
	ld.global.u64 	%rd659, [%rd5];
$L__BB38_54:
	cvt.s64.s32 	%rd602, %r52;
	add.s64 	%rd603, %rd659, %rd602;
	shl.b64 	%rd604, %rd603, 2;
	add.s64 	%rd605, %rd2, %rd604;
	st.global.u32 	[%rd605], %r16;
$L__BB38_55:
	setp.eq.f32 	%p477, %f13, 0f00000000;
	@%p477 bra 	$L__BB38_59;
	setp.ne.s16 	%p478, %rs1, 0;
	mov.b64 	%rd660, 0;
	@%p478 bra 	$L__BB38_58;
	ld.global.u64 	%rd660, [%rd5];
$L__BB38_58:
	cvt.s64.s32 	%rd607, %r53;
	add.s64 	%rd608, %rd660, %rd607;
	shl.b64 	%rd609, %rd608, 2;
	add.s64 	%rd610, %rd2, %rd609;
	st.global.u32 	[%rd610], %r17;
$L__BB38_59:
	setp.eq.f32 	%p479, %f14, 0f00000000;
	@%p479 bra 	$L__BB38_517;
	setp.ne.s16 	%p480, %rs1, 0;
	mov.b64 	%rd661, 0;
	@%p480 bra 	$L__BB38_62;
	ld.global.u64 	%rd661, [%rd5];
$L__BB38_62:
	cvt.s64.s32 	%rd612, %r54;
	add.s64 	%rd613, %rd661, %rd612;
	shl.b64 	%rd614, %rd613, 2;
	add.s64 	%rd615, %rd2, %rd614;
	st.global.u32 	[%rd615], %r18;
	bra.uni 	$L__BB38_517;
$L__BB38_63:
	setp.eq.f32 	%p481, %f1, 0f00000000;
	bar.sync 	0;
	@%p481 bra 	$L__BB38_65;
	shl.b32 	%r1335, %r41, 2;
	mov.u32 	%r1336, _ZZN3cub18CUB_300001_SM_10006detail6select23DeviceSelectSweepKernelINS2_10policy_hubIjbiLb0ELNS0_10SelectImplE0EE10Policy1000EN6thrust24THRUST_300001_SM_1000_NS17counting_iteratorIjNS9_11use_defaultESB_SB_EENS9_18transform_iteratorI9NonZeroOpIfEPKfSB_SB_EEPjSJ_NS0_13ScanTileStateIiLb1EEENS0_8NullTypeESM_iNS2_19streaming_context_tIlLb1EEELS5_0EEEvT0_T1_T2_T3_T4_T5_T6_T7_iT8_NS1_7vsmem_tEE19static_temp_storage;
	add.s32 	%r1337, %r1336, %r1335;
	st.shared.u32 	[%r1337], %r5;
$L__BB38_65:
	setp.eq.f32 	%p482, %f2, 0f00000000;
	@%p482 bra 	$L__BB38_67;
	shl.b32 	%r1338, %r42, 2;
	mov.u32 	%r1339, _ZZN3cub18CUB_300001_SM_10006detail6select23DeviceSelectSweepKernelINS2_10policy_hubIjbiLb0ELNS0_10SelectImplE0EE10Policy1000EN6thrust24THRUST_300001_SM_1000_NS17counting_iteratorIjNS9_11use_defaultESB_SB_EENS9_18transform_iteratorI9NonZeroOpIfEPKfSB_SB_EEPjSJ_NS0_13ScanTileStateIiLb1EEENS0_8NullTypeESM_iNS2_19streaming_context_tIlLb1EEELS5_0EEEvT0_T1_T2_T3_T4_T5_T6_T7_iT8_NS1_7vsmem_tEE19static_temp_storage;
	add.s32 	%r1340, %r1339, %r1338;
	st.shared.u32 	[%r1340], %r6;
$L__BB38_67:
	setp.eq.f32 	%p483, %f3, 0f00000000;
	@%p483 bra 	$L__BB38_69;
	shl.b32 	%r1341, %r43, 2;
	mov.u32 	%r1342, _ZZN3cub18CUB_300001_SM_10006detail6select23DeviceSelectSweepKernelINS2_10policy_hubIjbiLb0ELNS0_10SelectImplE0EE10Policy1000EN6thrust24THRUST_300001_SM_1000_NS17counting_iteratorIjNS9_11use_defaultESB_SB_EENS9_18transform_iteratorI9NonZeroOpIfEPKfSB_SB_EEPjSJ_NS0_13ScanTileStateIiLb1EEENS0_8NullTypeESM_iNS2_19streaming_context_tIlLb1EEELS5_0EEEvT0_T1_T2_T3_T4_T5_T6_T7_iT8_NS1_7vsmem_tEE19static_temp_storage;
	add.s32 	%r1343, %r1342, %r1341;
	st.shared.u32 	[%r1343], %r7;
$L__BB38_69:
	setp.eq.f32 	%p484, %f4, 0f00000000;
	@%p484 bra 	$L__BB38_71;
	shl.b32 	%r1344, %r44, 2;
	mov.u32 	%r1345, _ZZN3cub18CUB_300001_SM_10006detail6select23DeviceSelectSweepKernelINS2_10policy_hubIjbiLb0ELNS0_10SelectImplE0EE10Policy1000EN6thrust24THRUST_300001_SM_1000_NS17counting_iteratorIjNS9_11use_defaultESB_SB_EENS9_18transform_iteratorI9NonZeroOpIfEPKfSB_SB_EEPjSJ_NS0_13ScanTileStateIiLb1EEENS0_8NullTypeESM_iNS2_19streaming_context_tIlLb1EEELS5_0EEEvT0_T1_T2_T3_T4_T5_T6_T7_iT8_NS1_7vsmem_tEE19static_temp_storage;
	add.s32 	%r1346, %r1345, %r1344;
	st.shared.u32 	[%r1346], %r8;
$L__BB38_71:
	setp.eq.f32 	%p485, %f5, 0f00000000;
	@%p485 bra 	$L__BB38_73;
	shl.b32 	%r1347, %r45, 2;
	mov.u32 	%r1348, _ZZN3cub18CUB_300001_SM_10006detail6select23DeviceSelectSweepKernelINS2_10policy_hubIjbiLb0ELNS0_10SelectImplE0EE10Policy1000EN6thrust24THRUST_300001_SM_1000_NS17counting_iteratorIjNS9_11use_defaultESB_SB_EENS9_18transform_iteratorI9NonZeroOpIfEPKfSB_SB_EEPjSJ_NS0_13ScanTileStateIiLb1EEENS0_8NullTypeESM_iNS2_19streaming_context_tIlLb1EEELS5_0EEEvT0_T1_T2_T3_T4_T5_T6_T7_iT8_NS1_7vsmem_tEE19static_temp_storage;
	add.s32 	%r1349, %r1348, %r1347;
	st.shared.u32 	[%r1349], %r9;
$L__BB38_73:
	setp.eq.f32 	%p486, %f6, 0f00000000;
	@%p486 bra 	$L__BB38_75;
	shl.b32 	%r1350, %r46, 2;
	mov.u32 	%r1351, _ZZN3cub18CUB_300001_SM_10006detail6select23DeviceSelectSweepKernelINS2_10policy_hubIjbiLb0ELNS0_10SelectImplE0EE10Policy1000EN6thrust24THRUST_300001_SM_1000_NS17counting_iteratorIjNS9_11use_defaultESB_SB_EENS9_18transform_iteratorI9NonZeroOpIfEPKfSB_SB_EEPjSJ_NS0_13ScanTileStateIiLb1EEENS0_8NullTypeESM_iNS2_19streaming_context_tIlLb1EEELS5_0EEEvT0_T1_T2_T3_T4_T5_T6_T7_iT8_NS1_7vsmem_tEE19static_temp_storage;
	add.s32 	%r1352, %r1351, %r1350;
	st.shared.u32 	[%r1352], %r10;
$L__BB38_75:
	setp.eq.f32 	%p487, %f7, 0f00000000;
	@%p487 bra 	$L__BB38_77;
	shl.b32 	%r1353, %r47, 2;
	mov.u32 	%r1354, _ZZN3cub18CUB_300001_SM_10006detail6select23DeviceSelectSweepKernelINS2_10policy_hubIjbiLb0ELNS0_10SelectImplE0EE10Policy1000EN6thrust24THRUST_300001_SM_1000_NS17counting_iteratorIjNS9_11use_defaultESB_SB_EENS9_18transform_iteratorI9NonZeroOpIfEPKfSB_SB_EEPjSJ_NS0_13ScanTileStateIiLb1EEENS0_8NullTypeESM_iNS2_19streaming_context_tIlLb1EEELS5_0EEEvT0_T1_T2_T3_T4_T5_T6_T7_iT8_NS1_7vsmem_tEE19static_temp_storage;
	add.s32 	%r1355, %r1354, %r1353;
	st.shared.u32 	[%r1355], %r11;
$L__BB38_77:
	setp.eq.f32 	%p488, %f8, 0f00000000;
	@%p488 bra 	$L__BB38_79;
	shl.b32 	%r1356, %r48, 2;
	mov.u32 	%r1357, _ZZN3cub18CUB_300001_SM_10006detail6select23DeviceSelectSweepKernelINS2_10policy_hubIjbiLb0ELNS0_10SelectImplE0EE10Policy1000EN6thrust24THRUST_300001_SM_1000_NS17counting_iteratorIjNS9_11use_defaultESB_SB_EENS9_18transform_iteratorI9NonZeroOpIfEPKfSB_SB_EEPjSJ_NS0_13ScanTileStateIiLb1EEENS0_8NullTypeESM_iNS2_19streaming_context_tIlLb1EEELS5_0EEEvT0_T1_T2_T3_T4_T5_T6_T7_iT8_NS1_7vsmem_tEE19static_temp_storage;
	add.s32 	%r1358, %r1357, %r1356;
	st.shared.u32 	[%r1358], %r12;
$L__BB38_79:
	setp.eq.f32 	%p489, %f9, 0f00000000;
	@%p489 bra 	$L__BB38_81;
	shl.b32 	%r1359, %r49, 2;
	mov.u32 	%r1360, _ZZN3cub18CUB_300001_SM_10006detail6select23DeviceSelectSweepKernelINS2_10policy_hubIjbiLb0ELNS0_10SelectImplE0EE10Policy1000EN6thrust24THRUST_300001_SM_1000_NS17counting_iteratorIjNS9_11use_defaultESB_SB_EENS9_18transform_iteratorI9NonZeroOpIfEPKfSB_SB_EEPjSJ_NS0_13ScanTileStateIiLb1EEENS0_8NullTypeESM_iNS2_19streaming_context_tIlLb1EEELS5_0EEEvT0_T1_T2_T3_T4_T5_T6_T7_iT8_NS1_7vsmem_tEE19static_temp_storage;
	add.s32 	%r1361, %r1360, %r1359;
	st.shared.u32 	[%r1361], %r13;
$L__BB38_81:
	setp.eq.f32 	%p490, %f10, 0f00000000;
	@%p490 bra 	$L__BB38_83;
	shl.b32 	%r1362, %r50, 2;
	mov.u32 	%r1363, _ZZN3cub18CUB_300001_SM_10006detail6select23DeviceSelectSweepKernelINS2_10policy_hubIjbiLb0ELNS0_10SelectImplE0EE10Policy1000EN6thrust24THRUST_300001_SM_1000_NS17counting_iteratorIjNS9_11use_defaultESB_SB_EENS9_18transform_iteratorI9NonZeroOpIfEPKfSB_SB_EEPjSJ_NS0_13ScanTileStateIiLb1EEENS0_8NullTypeESM_iNS2_19streaming_context_tIlLb1EEELS5_0EEEvT0_T1_T2_T3_T4_T5_T6_T7_iT8_NS1_7vsmem_tEE19static_temp_storage;
	add.s32 	%r1364, %r1363, %r1362;
	st.shared.u32 	[%r1364], %r14;
$L__BB38_83:
	setp.eq.f32 	%p491, %f11, 0f00000000;
	@%p491 bra 	$L__BB38_85;
	shl.b32 	%r1365, %r51, 2;
	mov.u32 	%r1366, _ZZN3cub18CUB_300001_SM_10006detail6select23DeviceSelectSweepKernelINS2_10policy_hubIjbiLb0ELNS0_10SelectImplE0EE10Policy1000EN6thrust24THRUST_300001_SM_1000_NS17counting_iteratorIjNS9_11use_defaultESB_SB_EENS9_18transform_iteratorI9NonZeroOpIfEPKfSB_SB_EEPjSJ_NS0_13ScanTileStateIiLb1EEENS0_8NullTypeESM_iNS2_19streaming_context_tIlLb1EEELS5_0EEEvT0_T1_T2_T3_T4_T5_T6_T7_iT8_NS1_7vsmem_tEE19static_temp_storage;
	add.s32 	%r1367, %r1366, %r1365;
	st.shared.u32 	[%r1367], %r15;
$L__BB38_85:
	setp.eq.f32 	%p492, %f12, 0f00000000;
	@%p492 bra 	$L__BB38_87;
	shl.b32 	%r1368, %r52, 2;
	mov.u32 	%r1369, _ZZN3cub18CUB_300001_SM_10006detail6select23DeviceSelectSweepKernelINS2_10policy_hubIjbiLb0ELNS0_10SelectImplE0EE10Policy1000EN6thrust24THRUST_300001_SM_1000_NS17counting_iteratorIjNS9_11use_defaultESB_SB_EENS9_18transform_iteratorI9NonZeroOpIfEPKfSB_SB_EEPjSJ_NS0_13ScanTileStateIiLb1EEENS0_8NullTypeESM_iNS2_19streaming_context_tIlLb1EEELS5_0EEEvT0_T1_T2_T3_T4_T5_T6_T7_iT8_NS1_7vsmem_tEE19static_temp_storage;
	add.s32 	%r1370, %r1369, %r1368;
	st.shared.u32 	[%r1370], %r16;
$L__BB38_87:
	setp.eq.f32 	%p493, %f13, 0f00000000;
	@%p493 bra 	$L__BB38_89;
	shl.b32 	%r1371, %r53, 2;
	mov.u32 	%r1372, _ZZN3cub18CUB_300001_SM_10006detail6select23DeviceSelectSweepKernelINS2_10policy_hubIjbiLb0ELNS0_10SelectImplE0EE10Policy1000EN6thrust24THRUST_300001_SM_1000_NS17counting_iteratorIjNS9_11use_defaultESB_SB_EENS9_18transform_iteratorI9NonZeroOpIfEPKfSB_SB_EEPjSJ_NS0_13ScanTileStateIiLb1EEENS0_8NullTypeESM_iNS2_19streaming_context_tIlLb1EEELS5_0EEEvT0_T1_T2_T3_T4_T5_T6_T7_iT8_NS1_7vsmem_tEE19static_temp_storage;
	add.s32 	%r1373, %r1372, %r1371;
	st.shared.u32 	[%r1373], %r17;
$L__BB38_89:
	setp.eq.f32 	%p494, %f14, 0f00000000;
	@%p494 bra 	$L__BB38_91;
	shl.b32 	%r1374, %r54, 2;
	mov.u32 	%r1375, _ZZN3cub18CUB_300001_SM_10006detail6select23DeviceSelectSweepKernelINS2_10policy_hubIjbiLb0ELNS0_10SelectImplE0EE10Policy1000EN6thrust24THRUST_300001_SM_1000_NS17counting_iteratorIjNS9_11use_defaultESB_SB_EENS9_18transform_iteratorI9NonZeroOpIfEPKfSB_SB_EEPjSJ_NS0_13ScanTileStateIiLb1EEENS0_8NullTypeESM_iNS2_19streaming_context_tIlLb1EEELS5_0EEEvT0_T1_T2_T3_T4_T5_T6_T7_iT8_NS1_7vsmem_tEE19static_temp_storage;
	add.s32 	%r1376, %r1375, %r1374;
	st.shared.u32 	[%r1376], %r18;
$L__BB38_91:
	bar.sync 	0;
	mov.u32 	%r1423, %tid.x;
	setp.ge.u32 	%p495, %r1423, %r1334;
	@%p495 bra 	$L__BB38_517;
	mov.u64 	%rd616, %rd194;
	ld.param.u8 	%rs2, [%rd616];
	ld.param.u64 	%rd617, [%rd616+24];
	cvta.to.global.u64 	%rd6, %rd617;
	add.s32 	%r1391, %r26, %r27;
	add.s32 	%r1392, %r1391, %r28;
	add.s32 	%r1393, %r1392, %r29;
	add.s32 	%r1394, %r1393, %r30;
	add.s32 	%r1395, %r1394, %r31;
	add.s32 	%r1396, %r1395, %r32;
	add.s32 	%r1397, %r1396, %r33;
	add.s32 	%r1398, %r1397, %r34;
	add.s32 	%r1399, %r1398, %r35;
	add.s32 	%r1400, %r1399, %r36;
	add.s32 	%r1401, %r1400, %r37;
	add.s32 	%r1402, %r1401, %r38;
	add.s32 	%r1403, %r1402, %r39;
	add.s32 	%r1404, %r1403, %r40;
	add.s32 	%r1405, %r1404, %r25;
	not.b32 	%r1406, %r1423;
	add.s32 	%r57, %r1405, %r1406;
	and.b32  	%r1407, %r57, 1536;
	setp.eq.s32 	%p496, %r1407, 1536;
	@%p496 bra 	$L__BB38_97;
	cvt.u64.u32 	%rd641, %r1423;
	shl.b32 	%r1408, %r1423, 2;
	mov.u32 	%r1409, _ZZN3cub18CUB_300001_SM_10006detail6select23DeviceSelectSweepKernelINS2_10policy_hubIjbiLb0ELNS0_10SelectImplE0EE10Policy1000EN6thrust24THRUST_300001_SM_1000_NS17counting_iteratorIjNS9_11use_defaultESB_SB_EENS9_18transform_iteratorI9NonZeroOpIfEPKfSB_SB_EEPjSJ_NS0_13ScanTileStateIiLb1EEENS0_8NullTypeESM_iNS2_19streaming_context_tIlLb1EEELS5_0EEEvT0_T1_T2_T3_T4_T5_T6_T7_iT8_NS1_7vsmem_tEE19static_temp_storage;
	add.s32 	%r1420, %r1409, %r1408;
	shr.u32 	%r1410, %r57, 9;
	add.s32 	%r1411, %r1410, 1;
	and.b32  	%r1412, %r1411, 3;
	neg.s32 	%r1419, %r1412;
$L__BB38_94:
	.pragma "nounroll";
	setp.ne.s16 	%p497, %rs2, 0;
	ld.shared.u32 	%r62, [%r1420];
	mov.b64 	%rd642, 0;
	@%p497 bra 	$L__BB38_96;
	ld.global.u64 	%rd642, [%rd6];
$L__BB38_96:
	add.s64 	%rd619, %rd642, %rd641;
	shl.b64 	%rd620, %rd619, 2;
	add.s64 	%rd621, %rd2, %rd620;
	st.global.u32 	[%rd621], %r62;
	add.s64 	%rd641, %rd641, 512;
	cvt.u32.u64 	%r1423, %rd641;
	add.s32 	%r1420, %r1420, 2048;
	add.s32 	%r1419, %r1419, 1;
	setp.ne.s32 	%p498, %r1419, 0;
	@%p498 bra 	$L__BB38_94;
$L__BB38_97:
	setp.lt.u32 	%p499, %r57, 1536;
	@%p499 bra 	$L__BB38_517;
	mul.wide.u32 	%rd623, %r1423, 4;
	add.s64 	%rd12, %rd2, %rd623;
	shl.b32 	%r1413, %r1423, 2;
	mov.u32 	%r1414, _ZZN3cub18CUB_300001_SM_10006detail6select23DeviceSelectSweepKernelINS2_10policy_hubIjbiLb0ELNS0_10SelectImplE0EE10Policy1000EN6thrust24THRUST_300001_SM_1000_NS17counting_iteratorIjNS9_11use_defaultESB_SB_EENS9_18transform_iteratorI9NonZeroOpIfEPKfSB_SB_EEPjSJ_NS0_13ScanTileStateIiLb1EEENS0_8NullTypeESM_iNS2_19streaming_context_tIlLb1EEELS5_0EEEvT0_T1_T2_T3_T4_T5_T6_T7_iT8_NS1_7vsmem_tEE19static_temp_storage;
	add.s32 	%r1415, %r1413, %r1414;
	add.s32 	%r1422, %r1415, 4096;
	mov.b64 	%rd643, 0;
$L__BB38_99:
	setp.ne.s16 	%p500, %rs2, 0;
	ld.shared.u32 	%r70, [%r1422+-4096];
	mov.b64 	%rd644, 0;
	@%p500 bra 	$L__BB38_101;
	ld.global.u64 	%rd644, [%rd6];
$L__BB38_101:
	setp.ne.s16 	%p501, %rs2, 0;
	shl.b64 	%rd626, %rd644, 2;
	add.s64 	%rd627, %rd643, %rd626;
	add.s64 	%rd628, %rd12, %rd627;
	st.global.u32 	[%rd628], %r70;
	ld.shared.u32 	%r71, [%r1422+-2048];
	mov.b64 	%rd645, 0;
	@%p501 bra 	$L__BB38_103;
	ld.global.u64 	%rd645, [%rd6];
$L__BB38_103:
	setp.ne.s16 	%p502, %rs2, 0;
	shl.b64 	%rd630, %rd645, 2;
	add.s64 	%rd631, %rd643, %rd630;
	add.s64 	%rd632, %rd12, %rd631;
	st.global.u32 	[%rd632+2048], %r71;
	ld.shared.u32 	%r72, [%r1422];
	mov.b64 	%rd646, 0;
	@%p502 bra 	$L__BB38_105;
	ld.global.u64 	%rd646, [%rd6];
$L__BB38_105:
	setp.ne.s16 	%p503, %rs2, 0;
	shl.b64 	%rd634, %rd646, 2;
	add.s64 	%rd635, %rd643, %rd634;
	add.s64 	%rd636, %rd12, %rd635;
	st.global.u32 	[%rd636+4096], %r72;
	ld.shared.u32 	%r73, [%r1422+2048];
	mov.b64 	%rd647, 0;
	@%p503 bra 	$L__BB38_107;
	ld.global.u64 	%rd647, [%rd6];
$L__BB38_107:
	shl.b64 	%rd637, %rd647, 2;
	add.s64 	%rd638, %rd643, %rd637;
	add.s64 	%rd639, %rd12, %rd638;
	st.global.u32 	[%rd639+6144], %r73;
	add.s32 	%r1423, %r1423, 2048;
	add.s64 	%rd643, %rd643, 8192;
	add.s32 	%r1422, %r1422, 8192;
	setp.lt.s32 	%p504, %r1423, %r1334;
	@%p504 bra 	$L__BB38_99;
	bra.uni 	$L__BB38_517;
$L__BB38_108:
	ld.param.u8 	%rs52, [%rd1];
	setp.eq.s16 	%p290, %rs52, 0;
	ld.param.u64 	%rd421, [%rd1+16];
	cvt.u32.u64 	%r939, %rd421;
	selp.b32 	%r940, %r939, 0, %p290;
	mov.u32 	%r1441, %tid.x;
	mul.lo.s32 	%r941, %r1441, 14;
	add.s32 	%r942, %r3, %r941;
	add.s32 	%r943, %r942, %r1;
	add.s32 	%r77, %r943, %r940;
	add.s32 	%r78, %r77, 1;
	add.s32 	%r79, %r77, 2;
	add.s32 	%r80, %r77, 3;
	add.s32 	%r81, %r77, 4;
	add.s32 	%r82, %r77, 5;
	add.s32 	%r83, %r77, 6;
	add.s32 	%r84, %r77, 7;
	add.s32 	%r85, %r77, 8;
	add.s32 	%r86, %r77, 9;
	add.s32 	%r87, %r77, 10;
	add.s32 	%r88, %r77, 11;
	add.s32 	%r89, %r77, 12;
	add.s32 	%r90, %r77, 13;
	bar.sync 	0;
	selp.b64 	%rd422, %rd421, 0, %p290;
	cvt.s64.s32 	%rd423, %r3;
	add.s64 	%rd424, %rd422, %rd423;
	cvt.u64.u32 	%rd425, %r941;
	add.s64 	%rd426, %rd424, %rd425;
	shl.b64 	%rd427, %rd426, 2;
	add.s64 	%rd428, %rd4, %rd427;
	ld.global.f32 	%f15, [%rd428];
	setp.neu.f32 	%p291, %f15, 0f00000000;
	ld.global.f32 	%f16, [%rd428+4];
	setp.neu.f32 	%p292, %f16, 0f00000000;
	ld.global.f32 	%f17, [%rd428+8];
	setp.neu.f32 	%p293, %f17, 0f00000000;
	ld.global.f32 	%f18, [%rd428+12];
	setp.neu.f32 	%p294, %f18, 0f00000000;
	ld.global.f32 	%f19, [%rd428+16];
	setp.neu.f32 	%p295, %f19, 0f00000000;
	ld.global.f32 	%f20, [%rd428+20];
	setp.neu.f32 	%p296, %f20, 0f00000000;
	ld.global.f32 	%f21, [%rd428+24];
	setp.neu.f32 	%p297, %f21, 0f00000000;
	ld.global.f32 	%f22, [%rd428+28];
	setp.neu.f32 	%p298, %f22, 0f00000000;
	ld.global.f32 	%f23, [%rd428+32];
	setp.neu.f32 	%p299, %f23, 0f00000000;
	ld.global.f32 	%f24, [%rd428+36];
	setp.neu.f32 	%p300, %f24, 0f00000000;
	ld.global.f32 	%f25, [%rd428+40];
	setp.neu.f32 	%p301, %f25, 0f00000000;
	ld.global.f32 	%f26, [%rd428+44];
	setp.neu.f32 	%p302, %f26, 0f00000000;
	ld.global.f32 	%f27, [%rd428+48];
	setp.neu.f32 	%p303, %f27, 0f00000000;
	ld.global.f32 	%f28, [%rd428+52];
	setp.neu.f32 	%p304, %f28, 0f00000000;
	selp.u32 	%r944, 1, 0, %p291;
	selp.u32 	%r945, 1, 0, %p292;
	selp.u32 	%r946, 1, 0, %p293;
	selp.u32 	%r947, 1, 0, %p294;
	selp.u32 	%r948, 1, 0, %p295;
	selp.u32 	%r949, 1, 0, %p296;
	selp.u32 	%r950, 1, 0, %p297;
	selp.u32 	%r951, 1, 0, %p298;
	selp.u32 	%r952, 1, 0, %p299;
	selp.u32 	%r953, 1, 0, %p300;
	selp.u32 	%r954, 1, 0, %p301;
	selp.u32 	%r955, 1, 0, %p302;
	selp.u32 	%r956, 1, 0, %p303;
	selp.u32 	%r957, 1, 0, %p304;
	bar.sync 	0;
	add.s32 	%r91, %r945, %r944;
	add.s32 	%r92, %r91, %r946;
	add.s32 	%r93, %r92, %r947;
	add.s32 	%r94, %r93, %r948;
	add.s32 	%r95, %r94, %r949;
	add.s32 	%r958, %r95, %r950;
	add.s32 	%r959, %r958, %r951;
	add.s32 	%r96, %r959, %r952;
	add.s32 	%r97, %r96, %r953;
	add.s32 	%r960, %r97, %r954;
	add.s32 	%r98, %r960, %r955;
	add.s32 	%r961, %r98, %r956;
	add.s32 	%r913, %r961, %r957;
	shr.u32 	%r100, %r1441, 5;
	// begin inline asm
	mov.u32 %r908, %laneid;
	// end inline asm
	mov.b32 	%r911, 1;
	mov.b32 	%r936, 0;
	mov.b32 	%r938, -1;
	// begin inline asm
	{  .reg .s32 r0;  .reg .pred p;  shfl.sync.up.b32 r0|p, %r913, %r911, %r936, %r938;  @p add.s32 r0, r0, %r913;  mov.s32 %r909, r0;}
	// end inline asm
	mov.b32 	%r917, 2;
	// begin inline asm
	{  .reg .s32 r0;  .reg .pred p;  shfl.sync.up.b32 r0|p, %r909, %r917, %r936, %r938;  @p add.s32 r0, r0, %r909;  mov.s32 %r915, r0;}
	// end inline asm
	mov.b32 	%r923, 4;
	// begin inline asm
	{  .reg .s32 r0;  .reg .pred p;  shfl.sync.up.b32 r0|p, %r915, %r923, %r936, %r938;  @p add.s32 r0, r0, %r915;  mov.s32 %r921, r0;}
	// end inline asm
	mov.b32 	%r929, 8;
	// begin inline asm
	{  .reg .s32 r0;  .reg .pred p;  shfl.sync.up.b32 r0|p, %r921, %r929, %r936, %r938;  @p add.s32 r0, r0, %r921;  mov.s32 %r927, r0;}
	// end inline asm
	mov.b32 	%r935, 16;
	// begin inline asm
	{  .reg .s32 r0;  .reg .pred p;  shfl.sync.up.b32 r0|p, %r927, %r935, %r936, %r938;  @p add.s32 r0, r0, %r927;  mov.s32 %r933, r0;}
	// end inline asm
	setp.ne.s32 	%p305, %r908, 31;
	@%p305 bra 	$L__BB38_110;
	shl.b32 	%r962, %r100, 2;
	mov.u32 	%r963, _ZZN3cub18CUB_300001_SM_10006detail6select23DeviceSelectSweepKernelINS2_10policy_hubIjbiLb0ELNS0_10SelectImplE0EE10Policy1000EN6thrust24THRUST_300001_SM_1000_NS17counting_iteratorIjNS9_11use_defaultESB_SB_EENS9_18transform_iteratorI9NonZeroOpIfEPKfSB_SB_EEPjSJ_NS0_13ScanTileStateIiLb1EEENS0_8NullTypeESM_iNS2_19streaming_context_tIlLb1EEELS5_0EEEvT0_T1_T2_T3_T4_T5_T6_T7_iT8_NS1_7vsmem_tEE19static_temp_storage;
	add.s32 	%r964, %r963, %r962;
	st.shared.u32 	[%r964], %r933;
$L__BB38_110:
	sub.s32 	%r965, %r933, %r913;
	bar.sync 	0;
	ld.shared.v4.u32 	{%r966, %r967, %r968, %r969}, [_ZZN3cub18CUB_300001_SM_10006detail6select23DeviceSelectSweepKernelINS2_10policy_hubIjbiLb0ELNS0_10SelectImplE0EE10Policy1000EN6thrust24THRUST_300001_SM_1000_NS17counting_iteratorIjNS9_11use_defaultESB_SB_EENS9_18transform_iteratorI9NonZeroOpIfEPKfSB_SB_EEPjSJ_NS0_13ScanTileStateIiLb1EEENS0_8NullTypeESM_iNS2_19streaming_context_tIlLb1EEELS5_0EEEvT0_T1_T2_T3_T4_T5_T6_T7_iT8_NS1_7vsmem_tEE19static_temp_storage];
	add.s32 	%r970, %r967, %r966;
	setp.eq.s32 	%p306, %r100, 2;
	selp.b32 	%r971, %r970, %r966, %p306;
	add.s32 	%r972, %r970, %r968;
	setp.eq.s32 	%p307, %r100, 3;
	selp.b32 	%r973, %r972, %r971, %p307;
	add.s32 	%r974, %r972, %r969;
	setp.eq.s32 	%p308, %r100, 4;
	selp.b32 	%r975, %r974, %r973, %p308;
	ld.shared.v4.u32 	{%r976, %r977, %r978, %r979}, [_ZZN3cub18CUB_300001_SM_10006detail6select23DeviceSelectSweepKernelINS2_10policy_hubIjbiLb0ELNS0_10SelectImplE0EE10Policy1000EN6thrust24THRUST_300001_SM_1000_NS17counting_iteratorIjNS9_11use_defaultESB_SB_EENS9_18transform_iteratorI9NonZeroOpIfEPKfSB_SB_EEPjSJ_NS0_13ScanTileStateIiLb1EEENS0_8NullTypeESM_iNS2_19streaming_context_tIlLb1EEELS5_0EEEvT0_T1_T2_T3_T4_T5_T6_T7_iT8_NS1_7vsmem_tEE19static_temp_storage+16];
	add.s32 	%r980, %r974, %r976;
	setp.eq.s32 	%p309, %r100, 5;
	selp.b32 	%r981, %r980, %r975, %p309;
	add.s32 	%r982, %r980, %r977;
	setp.eq.s32 	%p310, %r100, 6;
	selp.b32 	%r983, %r982, %r981, %p310;
	add.s32 	%r984, %r982, %r978;
	setp.eq.s32 	%p311, %r100, 7;
	selp.b32 	%r985, %r984, %r983, %p311;
	add.s32 	%r986, %r984, %r979;
	setp.eq.s32 	%p312, %r100, 8;
	selp.b32 	%r987, %r986, %r985, %p312;
	ld.shared.v4.u32 	{%r988, %r989, %r990, %r991}, [_ZZN3cub18CUB_300001_SM_10006detail6select23DeviceSelectSweepKernelINS2_10policy_hubIjbiLb0ELNS0_10SelectImplE0EE10Policy1000EN6thrust24THRUST_300001_SM_1000_NS17counting_iteratorIjNS9_11use_defaultESB_SB_EENS9_18transform_iteratorI9NonZeroOpIfEPKfSB_SB_EEPjSJ_NS0_13ScanTileStateIiLb1EEENS0_8NullTypeESM_iNS2_19streaming_context_tIlLb1EEELS5_0EEEvT0_T1_T2_T3_T4_T5_T6_T7_iT8_NS1_7vsmem_tEE19static_temp_storage+32];
	add.s32 	%r992, %r986, %r988;
	setp.eq.s32 	%p313, %r100, 9;
	selp.b32 	%r993, %r992, %r987, %p313;
	add.s32 	%r994, %r992, %r989;
	setp.eq.s32 	%p314, %r100, 10;
	selp.b32 	%r995, %r994, %r993, %p314;
	add.s32 	%r996, %r994, %r990;
	setp.eq.s32 	%p315, %r100, 11;
	selp.b32 	%r997, %r996, %r995, %p315;
	add.s32 	%r998, %r996, %r991;
	setp.eq.s32 	%p316, %r100, 12;
	selp.b32 	%r999, %r998, %r997, %p316;
	ld.shared.v4.u32 	{%r1000, %r1001, %r1002, %r1003}, [_ZZN3cub18CUB_300001_SM_10006detail6select23DeviceSelectSweepKernelINS2_10policy_hubIjbiLb0ELNS0_10SelectImplE0EE10Policy1000EN6thrust24THRUST_300001_SM_1000_NS17counting_iteratorIjNS9_11use_defaultESB_SB_EENS9_18transform_iteratorI9NonZeroOpIfEPKfSB_SB_EEPjSJ_NS0_13ScanTileStateIiLb1EEENS0_8NullTypeESM_iNS2_19streaming_context_tIlLb1EEELS5_0EEEvT0_T1_T2_T3_T4_T5_T6_T7_iT8_NS1_7vsmem_tEE19static_temp_storage+48];
	add.s32 	%r1004, %r998, %r1000;
	setp.eq.s32 	%p317, %r100, 13;
	selp.b32 	%r1005, %r1004, %r999, %p317;
	add.s32 	%r1006, %r1004, %r1001;
	setp.eq.s32 	%p318, %r100, 14;
	selp.b32 	%r1007, %r1006, %r1005, %p318;
	add.s32 	%r1008, %r1006, %r1002;
	setp.eq.s32 	%p319, %r100, 15;
	selp.b32 	%r1009, %r1008, %r1007, %p319;
	add.s32 	%r103, %r1008, %r1003;
	setp.gt.u32 	%p320, %r1441, 31;
	setp.lt.u32 	%p321, %r1441, 32;
	setp.eq.s32 	%p322, %r908, 0;
	selp.b32 	%r1010, 0, %r965, %p322;
	add.s32 	%r1437, %r1009, %r1010;
	selp.b32 	%r105, %r965, %r1437, %p321;
	@%p320 bra 	$L__BB38_126;
	setp.ne.s32 	%p323, %r1441, 0;
	mul.wide.s32 	%rd429, %r1424, 8;
	add.s64 	%rd51, %rd3, %rd429;
	@%p323 bra 	$L__BB38_113;
	st.shared.u32 	[_ZZN3cub18CUB_300001_SM_10006detail6select23DeviceSelectSweepKernelINS2_10policy_hubIjbiLb0ELNS0_10SelectImplE0EE10Policy1000EN6thrust24THRUST_300001_SM_1000_NS17counting_iteratorIjNS9_11use_defaultESB_SB_EENS9_18transform_iteratorI9NonZeroOpIfEPKfSB_SB_EEPjSJ_NS0_13ScanTileStateIiLb1EEENS0_8NullTypeESM_iNS2_19streaming_context_tIlLb1EEELS5_0EEEvT0_T1_T2_T3_T4_T5_T6_T7_iT8_NS1_7vsmem_tEE19static_temp_storage+108], %r103;
	add.s64 	%rd430, %rd51, 256;
	mov.b32 	%r1011, 100;
	// begin inline asm
	st.relaxed.gpu.v2.u32 [%rd430], {%r1011, %r103};
	// end inline asm
$L__BB38_113:
	not.b32 	%r1017, %r1441;
	add.s32 	%r1432, %r1424, %r1017;
	mov.b32 	%r1013, 675;
	// begin inline asm
	nanosleep.u32 %r1013;
	// end inline asm
	mul.wide.s32 	%rd432, %r1432, 8;
	add.s64 	%rd433, %rd3, %rd432;
	add.s64 	%rd431, %rd433, 256;
	// begin inline asm
	ld.relaxed.gpu.v2.u32 {%r1434, %r1426}, [%rd431];
	// end inline asm
	mov.b32 	%r1427, 422;
$L__BB38_114:
	setp.eq.s32 	%p324, %r1434, 99;
	mov.b32 	%r1018, -1;
	vote.sync.any.pred 	%p325, %p324, %r1018;
	not.pred 	%p326, %p325;
	@%p326 bra 	$L__BB38_116;
	mul.lo.s32 	%r1195, %r1424, 16807;
	and.b32  	%r1424, %r1195, 2147483647;
	add.s32 	%r1196, %r1427, 1;
	rem.u32 	%r1192, %r1424, %r1196;
	// begin inline asm
	nanosleep.u32 %r1192;
	// end inline asm
	shr.u32 	%r1427, %r1427, 1;
	// begin inline asm
	ld.relaxed.gpu.v2.u32 {%r1434, %r1426}, [%rd431];
	// end inline asm
	bra.uni 	$L__BB38_114;
$L__BB38_116:
	setp.eq.s32 	%p327, %r1434, 101;
	mov.b32 	%r1045, -1;
	vote.sync.ballot.b32 	%r1047, %p327, %r1045;
	// begin inline asm
	mov.u32 %r1020, %lanemask_ge;
	// end inline asm
	and.b32  	%r1048, %r1047, %r1020;
	or.b32  	%r1049, %r1048, -2147483648;
	add.s32 	%r1050, %r1049, -1;
	not.b32 	%r1051, %r1049;
	and.b32  	%r1052, %r1051, %r1050;
	popc.b32 	%r1024, %r1052;
	mov.b32 	%r1023, 1;
	// begin inline asm
	shfl.sync.down.b32 %r1021, %r1426, %r1023, %r1024, %r1045;
	// end inline asm
	setp.lt.s32 	%p329, %r908, %r1024;
	selp.b32 	%r1053, %r1021, 0, %p329;
	add.s32 	%r1027, %r1053, %r1426;
	mov.b32 	%r1028, 2;
	// begin inline asm
	shfl.sync.down.b32 %r1026, %r1027, %r1028, %r1024, %r1045;
	// end inline asm
	add.s32 	%r1054, %r908, 2;
	setp.gt.s32 	%p330, %r1054, %r1024;
	selp.b32 	%r1055, 0, %r1026, %p330;
	add.s32 	%r1032, %r1027, %r1055;
	mov.b32 	%r1033, 4;
	// begin inline asm
	shfl.sync.down.b32 %r1031, %r1032, %r1033, %r1024, %r1045;
	// end inline asm
	add.s32 	%r1056, %r908, 4;
	setp.gt.s32 	%p331, %r1056, %r1024;
	selp.b32 	%r1057, 0, %r1031, %p331;
	add.s32 	%r1037, %r1032, %r1057;
	mov.b32 	%r1038, 8;
	// begin inline asm
	shfl.sync.down.b32 %r1036, %r1037, %r1038, %r1024, %r1045;
	// end inline asm
	add.s32 	%r1058, %r908, 8;
	setp.gt.s32 	%p332, %r1058, %r1024;
	selp.b32 	%r1059, 0, %r1036, %p332;
	add.s32 	%r1042, %r1037, %r1059;
	mov.b32 	%r1043, 16;
	// begin inline asm
	shfl.sync.down.b32 %r1041, %r1042, %r1043, %r1024, %r1045;
	// end inline asm
	add.s32 	%r1060, %r908, 16;
	setp.gt.s32 	%p333, %r1060, %r1024;
	selp.b32 	%r1061, 0, %r1041, %p333;
	add.s32 	%r1430, %r1042, %r1061;
	add.s64 	%rd53, %rd3, 256;
	mov.b32 	%r1428, 422;
$L__BB38_117:
	setp.ne.s32 	%p334, %r1434, 101;
	mov.b32 	%r1062, -1;
	vote.sync.all.pred 	%p335, %p334, %r1062;
	not.pred 	%p336, %p335;
	@%p336 bra 	$L__BB38_122;
	shr.u32 	%r1428, %r1428, 1;
	mul.wide.s32 	%rd529, %r1432, 8;
	add.s64 	%rd530, %rd53, %rd529;
	add.s64 	%rd528, %rd530, -256;
	// begin inline asm
	ld.relaxed.gpu.v2.u32 {%r1434, %r1435}, [%rd528];
	// end inline asm
	mov.u32 	%r1436, %r1428;
$L__BB38_119:
	setp.eq.s32 	%p398, %r1434, 99;
	mov.b32 	%r1144, -1;
	vote.sync.any.pred 	%p399, %p398, %r1144;
	not.pred 	%p400, %p399;
	@%p400 bra 	$L__BB38_121;
	mul.lo.s32 	%r1190, %r1424, 16807;
	and.b32  	%r1424, %r1190, 2147483647;
	add.s32 	%r1191, %r1436, 1;
	rem.u32 	%r1187, %r1424, %r1191;
	// begin inline asm
	nanosleep.u32 %r1187;
	// end inline asm
	shr.u32 	%r1436, %r1436, 1;
	// begin inline asm
	ld.relaxed.gpu.v2.u32 {%r1434, %r1435}, [%rd528];
	// end inline asm
	bra.uni 	$L__BB38_119;
$L__BB38_121:
	setp.eq.s32 	%p401, %r1434, 101;
	mov.b32 	%r1170, -1;
	vote.sync.ballot.b32 	%r1171, %p401, %r1170;
	and.b32  	%r1172, %r1171, %r1020;
	or.b32  	%r1173, %r1172, -2147483648;
	add.s32 	%r1174, %r1173, -1;
	not.b32 	%r1175, %r1173;
	and.b32  	%r1176, %r1175, %r1174;
	popc.b32 	%r1149, %r1176;
	mov.b32 	%r1148, 1;
	// begin inline asm
	shfl.sync.down.b32 %r1146, %r1435, %r1148, %r1149, %r1170;
	// end inline asm
	setp.lt.s32 	%p403, %r908, %r1149;
	selp.b32 	%r1177, %r1146, 0, %p403;
	add.s32 	%r1152, %r1177, %r1435;
	mov.b32 	%r1153, 2;
	// begin inline asm
	shfl.sync.down.b32 %r1151, %r1152, %r1153, %r1149, %r1170;
	// end inline asm
	setp.gt.s32 	%p404, %r1054, %r1149;
	selp.b32 	%r1179, 0, %r1151, %p404;
	add.s32 	%r1157, %r1152, %r1179;
	mov.b32 	%r1158, 4;
	// begin inline asm
	shfl.sync.down.b32 %r1156, %r1157, %r1158, %r1149, %r1170;
	// end inline asm
	setp.gt.s32 	%p405, %r1056, %r1149;
	selp.b32 	%r1181, 0, %r1156, %p405;
	add.s32 	%r1162, %r1157, %r1181;
	mov.b32 	%r1163, 8;
	// begin inline asm
	shfl.sync.down.b32 %r1161, %r1162, %r1163, %r1149, %r1170;
	// end inline asm
	setp.gt.s32 	%p406, %r1058, %r1149;
	selp.b32 	%r1183, 0, %r1161, %p406;
	add.s32 	%r1167, %r1162, %r1183;
	mov.b32 	%r1168, 16;
	// begin inline asm
	shfl.sync.down.b32 %r1166, %r1167, %r1168, %r1149, %r1170;
	// end inline asm
	setp.gt.s32 	%p407, %r1060, %r1149;
	selp.b32 	%r1185, 0, %r1166, %p407;
	add.s32 	%r1186, %r1185, %r1430;
	add.s32 	%r1430, %r1186, %r1167;
	add.s32 	%r1432, %r1432, -32;
	bra.uni 	$L__BB38_117;
$L__BB38_122:
	setp.ne.s32 	%p337, %r1441, 0;
	@%p337 bra 	$L__BB38_124;
	add.s32 	%r1065, %r1430, %r103;
	add.s64 	%rd434, %rd51, 256;
	mov.b32 	%r1064, 101;
	// begin inline asm
	st.relaxed.gpu.v2.u32 [%rd434], {%r1064, %r1065};
	// end inline asm
	st.shared.u32 	[_ZZN3cub18CUB_300001_SM_10006detail6select23DeviceSelectSweepKernelINS2_10policy_hubIjbiLb0ELNS0_10SelectImplE0EE10Policy1000EN6thrust24THRUST_300001_SM_1000_NS17counting_iteratorIjNS9_11use_defaultESB_SB_EENS9_18transform_iteratorI9NonZeroOpIfEPKfSB_SB_EEPjSJ_NS0_13ScanTileStateIiLb1EEENS0_8NullTypeESM_iNS2_19streaming_context_tIlLb1EEELS5_0EEEvT0_T1_T2_T3_T4_T5_T6_T7_iT8_NS1_7vsmem_tEE19static_temp_storage+100], %r1430;
	st.shared.u32 	[_ZZN3cub18CUB_300001_SM_10006detail6select23DeviceSelectSweepKernelINS2_10policy_hubIjbiLb0ELNS0_10SelectImplE0EE10Policy1000EN6thrust24THRUST_300001_SM_1000_NS17counting_iteratorIjNS9_11use_defaultESB_SB_EENS9_18transform_iteratorI9NonZeroOpIfEPKfSB_SB_EEPjSJ_NS0_13ScanTileStateIiLb1EEENS0_8NullTypeESM_iNS2_19streaming_context_tIlLb1EEELS5_0EEEvT0_T1_T2_T3_T4_T5_T6_T7_iT8_NS1_7vsmem_tEE19static_temp_storage+104], %r1065;
$L__BB38_124:
	setp.ne.s32 	%p338, %r908, 0;
	mov.u32 	%r1437, %r105;
	@%p338 bra 	$L__BB38_126;
	st.shared.u32 	[_ZZN3cub18CUB_300001_SM_10006detail6select23DeviceSelectSweepKernelINS2_10policy_hubIjbiLb0ELNS0_10SelectImplE0EE10Policy1000EN6thrust24THRUST_300001_SM_1000_NS17counting_iteratorIjNS9_11use_defaultESB_SB_EENS9_18transform_iteratorI9NonZeroOpIfEPKfSB_SB_EEPjSJ_NS0_13ScanTileStateIiLb1EEENS0_8NullTypeESM_iNS2_19streaming_context_tIlLb1EEELS5_0EEEvT0_T1_T2_T3_T4_T5_T6_T7_iT8_NS1_7vsmem_tEE19static_temp_storage+80], %r1430;
	mov.u32 	%r1437, %r1430;
$L__BB38_126:
	mov.u64 	%rd54, %rd194;
	bar.sync 	0;
	setp.eq.s32 	%p339, %r1441, 0;
	ld.shared.u32 	%r1066, [_ZZN3cub18CUB_300001_SM_10006detail6select23DeviceSelectSweepKernelINS2_10policy_hubIjbiLb0ELNS0_10SelectImplE0EE10Policy1000EN6thrust24THRUST_300001_SM_1000_NS17counting_iteratorIjNS9_11use_defaultESB_SB_EENS9_18transform_iteratorI9NonZeroOpIfEPKfSB_SB_EEPjSJ_NS0_13ScanTileStateIiLb1EEENS0_8NullTypeESM_iNS2_19streaming_context_tIlLb1EEELS5_0EEEvT0_T1_T2_T3_T4_T5_T6_T7_iT8_NS1_7vsmem_tEE19static_temp_storage+80];
	selp.b32 	%r1067, 0, %r1066, %p339;
	add.s32 	%r142, %r1067, %r1437;
	setp.neu.f32 	%p340, %f15, 0f00000000;
	selp.u32 	%r1068, 1, 0, %p340;
	add.s32 	%r143, %r142, %r1068;
	add.s32 	%r144, %r91, %r142;
	add.s32 	%r145, %r92, %r142;
	add.s32 	%r146, %r93, %r142;
	add.s32 	%r147, %r94, %r142;
	add.s32 	%r148, %r95, %r142;
	setp.neu.f32 	%p341, %f21, 0f00000000;
	selp.u32 	%r1069, 1, 0, %p341;
	add.s32 	%r149, %r148, %r1069;
	setp.neu.f32 	%p342, %f22, 0f00000000;
	selp.u32 	%r1070, 1, 0, %p342;
	add.s32 	%r150, %r149, %r1070;
	add.s32 	%r151, %r96, %r142;
	add.s32 	%r152, %r97, %r142;
	setp.neu.f32 	%p343, %f25, 0f00000000;
	selp.u32 	%r1071, 1, 0, %p343;
	add.s32 	%r153, %r152, %r1071;
	add.s32 	%r154, %r98, %r142;
	setp.neu.f32 	%p344, %f27, 0f00000000;
	selp.u32 	%r1072, 1, 0, %p344;
	add.s32 	%r155, %r154, %r1072;
	ld.shared.u32 	%r156, [_ZZN3cub18CUB_300001_SM_10006detail6select23DeviceSelectSweepKernelINS2_10policy_hubIjbiLb0ELNS0_10SelectImplE0EE10Policy1000EN6thrust24THRUST_300001_SM_1000_NS17counting_iteratorIjNS9_11use_defaultESB_SB_EENS9_18transform_iteratorI9NonZeroOpIfEPKfSB_SB_EEPjSJ_NS0_13ScanTileStateIiLb1EEENS0_8NullTypeESM_iNS2_19streaming_context_tIlLb1EEELS5_0EEEvT0_T1_T2_T3_T4_T5_T6_T7_iT8_NS1_7vsmem_tEE19static_temp_storage+108];
	ld.shared.u32 	%r157, [_ZZN3cub18CUB_300001_SM_10006detail6select23DeviceSelectSweepKernelINS2_10policy_hubIjbiLb0ELNS0_10SelectImplE0EE10Policy1000EN6thrust24THRUST_300001_SM_1000_NS17counting_iteratorIjNS9_11use_defaultESB_SB_EENS9_18transform_iteratorI9NonZeroOpIfEPKfSB_SB_EEPjSJ_NS0_13ScanTileStateIiLb1EEENS0_8NullTypeESM_iNS2_19streaming_context_tIlLb1EEELS5_0EEEvT0_T1_T2_T3_T4_T5_T6_T7_iT8_NS1_7vsmem_tEE19static_temp_storage+100];
	setp.gt.s32 	%p345, %r156, 512;
	@%p345 bra 	$L__BB38_183;
	setp.neu.f32 	%p346, %f15, 0f00000000;
	ld.param.u8 	%rs3, [%rd54];
	ld.param.u64 	%rd435, [%rd54+24];
	cvta.to.global.u64 	%rd55, %rd435;
	@%p346 bra 	$L__BB38_128;
	bra.uni 	$L__BB38_131;
$L__BB38_128:
	setp.ne.s16 	%p347, %rs3, 0;
	mov.b64 	%rd667, 0;
	@%p347 bra 	$L__BB38_130;
	ld.global.u64 	%rd667, [%rd55];
$L__BB38_130:
	cvt.s64.s32 	%rd437, %r142;
	add.s64 	%rd438, %rd667, %rd437;
	shl.b64 	%rd439, %rd438, 2;
	add.s64 	%rd440, %rd2, %rd439;
	st.global.u32 	[%rd440], %r77;
$L__BB38_131:
	setp.eq.f32 	%p348, %f16, 0f00000000;
	@%p348 bra 	$L__BB38_135;
	setp.ne.s16 	%p349, %rs3, 0;
	mov.b64 	%rd668, 0;
	@%p349 bra 	$L__BB38_134;
	ld.global.u64 	%rd668, [%rd55];
$L__BB38_134:
	cvt.s64.s32 	%rd442, %r143;
	add.s64 	%rd443, %rd668, %rd442;
	shl.b64 	%rd444, %rd443, 2;
	add.s64 	%rd445, %rd2, %rd444;
	st.global.u32 	[%rd445], %r78;
$L__BB38_135:
	setp.eq.f32 	%p350, %f17, 0f00000000;
	@%p350 bra 	$L__BB38_139;
	setp.ne.s16 	%p351, %rs3, 0;
	mov.b64 	%rd669, 0;
	@%p351 bra 	$L__BB38_138;
	ld.global.u64 	%rd669, [%rd55];
$L__BB38_138:
	cvt.s64.s32 	%rd447, %r144;
	add.s64 	%rd448, %rd669, %rd447;
	shl.b64 	%rd449, %rd448, 2;
	add.s64 	%rd450, %rd2, %rd449;
	st.global.u32 	[%rd450], %r79;
$L__BB38_139:
	setp.eq.f32 	%p352, %f18, 0f00000000;
	@%p352 bra 	$L__BB38_143;
	setp.ne.s16 	%p353, %rs3, 0;
	mov.b64 	%rd670, 0;
	@%p353 bra 	$L__BB38_142;
	ld.global.u64 	%rd670, [%rd55];
$L__BB38_142:
	cvt.s64.s32 	%rd452, %r145;
	add.s64 	%rd453, %rd670, %rd452;
	shl.b64 	%rd454, %rd453, 2;
	add.s64 	%rd455, %rd2, %rd454;
	st.global.u32 	[%rd455], %r80;
$L__BB38_143:
	setp.eq.f32 	%p354, %f19, 0f00000000;
	@%p354 bra 	$L__BB38_147;
	setp.ne.s16 	%p355, %rs3, 0;
	mov.b64 	%rd671, 0;
	@%p355 bra 	$L__BB38_146;
	ld.global.u64 	%rd671, [%rd55];
$L__BB38_146:
	cvt.s64.s32 	%rd457, %r146;
	add.s64 	%rd458, %rd671, %rd457;
	shl.b64 	%rd459, %rd458, 2;
	add.s64 	%rd460, %rd2, %rd459;
	st.global.u32 	[%rd460], %r81;
$L__BB38_147:
	setp.eq.f32 	%p356, %f20, 0f00000000;
	@%p356 bra 	$L__BB38_151;
	setp.ne.s16 	%p357, %rs3, 0;
	mov.b64 	%rd672, 0;
	@%p357 bra 	$L__BB38_150;
	ld.global.u64 	%rd672, [%rd55];
$L__BB38_150:
	cvt.s64.s32 	%rd462, %r147;
	add.s64 	%rd463, %rd672, %rd462;
	shl.b64 	%rd464, %rd463, 2;
	add.s64 	%rd465, %rd2, %rd464;
	st.global.u32 	[%rd465], %r82;
$L__BB38_151:
	setp.eq.f32 	%p358, %f21, 0f00000000;
	@%p358 bra 	$L__BB38_155;
	setp.ne.s16 	%p359, %rs3, 0;
	mov.b64 	%rd673, 0;
	@%p359 bra 	$L__BB38_154;
	ld.global.u64 	%rd673, [%rd55];
$L__BB38_154:
	cvt.s64.s32 	%rd467, %r148;
	add.s64 	%rd468, %rd673, %rd467;
	shl.b64 	%rd469, %rd468, 2;
	add.s64 	%rd470, %rd2, %rd469;
	st.global.u32 	[%rd470], %r83;
$L__BB38_155:
	setp.eq.f32 	%p360, %f22, 0f00000000;
	@%p360 bra 	$L__BB38_159;
	setp.ne.s16 	%p361, %rs3, 0;
	mov.b64 	%rd674, 0;
	@%p361 bra 	$L__BB38_158;
	ld.global.u64 	%rd674, [%rd55];
$L__BB38_158:
	cvt.s64.s32 	%rd472, %r149;
	add.s64 	%rd473, %rd674, %rd472;
	shl.b64 	%rd474, %rd473, 2;
	add.s64 	%rd475, %rd2, %rd474;
	st.global.u32 	[%rd475], %r84;
$L__BB38_159:
	setp.eq.f32 	%p362, %f23, 0f00000000;
	@%p362 bra 	$L__BB38_163;
	setp.ne.s16 	%p363, %rs3, 0;
	mov.b64 	%rd675, 0;
	@%p363 bra 	$L__BB38_162;
	ld.global.u64 	%rd675, [%rd55];
$L__BB38_162:
	cvt.s64.s32 	%rd477, %r150;
	add.s64 	%rd478, %rd675, %rd477;
	shl.b64 	%rd479, %rd478, 2;
	add.s64 	%rd480, %rd2, %rd479;
	st.global.u32 	[%rd480], %r85;
$L__BB38_163:
	setp.eq.f32 	%p364, %f24, 0f00000000;
	@%p364 bra 	$L__BB38_167;
	setp.ne.s16 	%p365, %rs3, 0;
	mov.b64 	%rd676, 0;
	@%p365 bra 	$L__BB38_166;
	ld.global.u64 	%rd676, [%rd55];
$L__BB38_166:
	cvt.s64.s32 	%rd482, %r151;
	add.s64 	%rd483, %rd676, %rd482;
	shl.b64 	%rd484, %rd483, 2;
	add.s64 	%rd485, %rd2, %rd484;
	st.global.u32 	[%rd485], %r86;
$L__BB38_167:
	setp.eq.f32 	%p366, %f25, 0f00000000;
	@%p366 bra 	$L__BB38_171;
	setp.ne.s16 	%p367, %rs3, 0;
	mov.b64 	%rd677, 0;
	@%p367 bra 	$L__BB38_170;
	ld.global.u64 	%rd677, [%rd55];
$L__BB38_170:
	cvt.s64.s32 	%rd487, %r152;
	add.s64 	%rd488, %rd677, %rd487;
	shl.b64 	%rd489, %rd488, 2;
	add.s64 	%rd490, %rd2, %rd489;
	st.global.u32 	[%rd490], %r87;
$L__BB38_171:
	setp.eq.f32 	%p368, %f26, 0f00000000;
	@%p368 bra 	$L__BB38_175;
	setp.ne.s16 	%p369, %rs3, 0;
	mov.b64 	%rd678, 0;
	@%p369 bra 	$L__BB38_174;
	ld.global.u64 	%rd678, [%rd55];
$L__BB38_174:
	cvt.s64.s32 	%rd492, %r153;
	add.s64 	%rd493, %rd678, %rd492;
	shl.b64 	%rd494, %rd493, 2;
	add.s64 	%rd495, %rd2, %rd494;
	st.global.u32 	[%rd495], %r88;
$L__BB38_175:
	setp.eq.f32 	%p370, %f27, 0f00000000;
	@%p370 bra 	$L__BB38_179;
	setp.ne.s16 	%p371, %rs3, 0;
	mov.b64 	%rd679, 0;
	@%p371 bra 	$L__BB38_178;
	ld.global.u64 	%rd679, [%rd55];
$L__BB38_178:
	cvt.s64.s32 	%rd497, %r154;
	add.s64 	%rd498, %rd679, %rd497;
	shl.b64 	%rd499, %rd498, 2;
	add.s64 	%rd500, %rd2, %rd499;
	st.global.u32 	[%rd500], %r89;
$L__BB38_179:
	setp.eq.f32 	%p372, %f28, 0f00000000;
	@%p372 bra 	$L__BB38_517;
	setp.ne.s16 	%p373, %rs3, 0;
	mov.b64 	%rd680, 0;
	@%p373 bra 	$L__BB38_182;
	ld.global.u64 	%rd680, [%rd55];
$L__BB38_182:
	cvt.s64.s32 	%rd502, %r155;
	add.s64 	%rd503, %rd680, %rd502;
	shl.b64 	%rd504, %rd503, 2;
	add.s64 	%rd505, %rd2, %rd504;
	st.global.u32 	[%rd505], %r90;
	bra.uni 	$L__BB38_517;
$L__BB38_183:
	setp.eq.f32 	%p374, %f15, 0f00000000;
	bar.sync 	0;
	@%p374 bra 	$L__BB38_185;
	sub.s32 	%r1073, %r142, %r157;
	shl.b32 	%r1074, %r1073, 2;
	mov.u32 	%r1075, _ZZN3cub18CUB_300001_SM_10006detail6select23DeviceSelectSweepKernelINS2_10policy_hubIjbiLb0ELNS0_10SelectImplE0EE10Policy1000EN6thrust24THRUST_300001_SM_1000_NS17counting_iteratorIjNS9_11use_defaultESB_SB_EENS9_18transform_iteratorI9NonZeroOpIfEPKfSB_SB_EEPjSJ_NS0_13ScanTileStateIiLb1EEENS0_8NullTypeESM_iNS2_19streaming_context_tIlLb1EEELS5_0EEEvT0_T1_T2_T3_T4_T5_T6_T7_iT8_NS1_7vsmem_tEE19static_temp_storage;
	add.s32 	%r1076, %r1075, %r1074;
	st.shared.u32 	[%r1076], %r77;
$L__BB38_185:
	setp.eq.f32 	%p375, %f16, 0f00000000;
	@%p375 bra 	$L__BB38_187;
	sub.s32 	%r1077, %r143, %r157;
	shl.b32 	%r1078, %r1077, 2;
	mov.u32 	%r1079, _ZZN3cub18CUB_300001_SM_10006detail6select23DeviceSelectSweepKernelINS2_10policy_hubIjbiLb0ELNS0_10SelectImplE0EE10Policy1000EN6thrust24THRUST_300001_SM_1000_NS17counting_iteratorIjNS9_11use_defaultESB_SB_EENS9_18transform_iteratorI9NonZeroOpIfEPKfSB_SB_EEPjSJ_NS0_13ScanTileStateIiLb1EEENS0_8NullTypeESM_iNS2_19streaming_context_tIlLb1EEELS5_0EEEvT0_T1_T2_T3_T4_T5_T6_T7_iT8_NS1_7vsmem_tEE19static_temp_storage;
	add.s32 	%r1080, %r1079, %r1078;
	st.shared.u32 	[%r1080], %r78;
$L__BB38_187:
	setp.eq.f32 	%p376, %f17, 0f00000000;
	@%p376 bra 	$L__BB38_189;
	sub.s32 	%r1081, %r144, %r157;
	shl.b32 	%r1082, %r1081, 2;
	mov.u32 	%r1083, _ZZN3cub18CUB_300001_SM_10006detail6select23DeviceSelectSweepKernelINS2_10policy_hubIjbiLb0ELNS0_10SelectImplE0EE10Policy1000EN6thrust24THRUST_300001_SM_1000_NS17counting_iteratorIjNS9_11use_defaultESB_SB_EENS9_18transform_iteratorI9NonZeroOpIfEPKfSB_SB_EEPjSJ_NS0_13ScanTileStateIiLb1EEENS0_8NullTypeESM_iNS2_19streaming_context_tIlLb1EEELS5_0EEEvT0_T1_T2_T3_T4_T5_T6_T7_iT8_NS1_7vsmem_tEE19static_temp_storage;
	add.s32 	%r1084, %r1083, %r1082;
	st.shared.u32 	[%r1084], %r79;
$L__BB38_189:
	setp.eq.f32 	%p377, %f18, 0f00000000;
	@%p377 bra 	$L__BB38_191;
	sub.s32 	%r1085, %r145, %r157;
	shl.b32 	%r1086, %r1085, 2;
	mov.u32 	%r1087, _ZZN3cub18CUB_300001_SM_10006detail6select23DeviceSelectSweepKernelINS2_10policy_hubIjbiLb0ELNS0_10SelectImplE0EE10Policy1000EN6thrust24THRUST_300001_SM_1000_NS17counting_iteratorIjNS9_11use_defaultESB_SB_EENS9_18transform_iteratorI9NonZeroOpIfEPKfSB_SB_EEPjSJ_NS0_13ScanTileStateIiLb1EEENS0_8NullTypeESM_iNS2_19streaming_context_tIlLb1EEELS5_0EEEvT0_T1_T2_T3_T4_T5_T6_T7_iT8_NS1_7vsmem_tEE19static_temp_storage;
	add.s32 	%r1088, %r1087, %r1086;
	st.shared.u32 	[%r1088], %r80;
$L__BB38_191:
	setp.eq.f32 	%p378, %f19, 0f00000000;
	@%p378 bra 	$L__BB38_193;
	sub.s32 	%r1089, %r146, %r157;
	shl.b32 	%r1090, %r1089, 2;
	mov.u32 	%r1091, _ZZN3cub18CUB_300001_SM_10006detail6select23DeviceSelectSweepKernelINS2_10policy_hubIjbiLb0ELNS0_10SelectImplE0EE10Policy1000EN6thrust24THRUST_300001_SM_1000_NS17counting_iteratorIjNS9_11use_defaultESB_SB_EENS9_18transform_iteratorI9NonZeroOpIfEPKfSB_SB_EEPjSJ_NS0_13ScanTileStateIiLb1EEENS0_8NullTypeESM_iNS2_19streaming_context_tIlLb1EEELS5_0EEEvT0_T1_T2_T3_T4_T5_T6_T7_iT8_NS1_7vsmem_tEE19static_temp_storage;
	add.s32 	%r1092, %r1091, %r1090;
	st.shared.u32 	[%r1092], %r81;
$L__BB38_193:
	setp.eq.f32 	%p379, %f20, 0f00000000;
	@%p379 bra 	$L__BB38_195;
	sub.s32 	%r1093, %r147, %r157;
	shl.b32 	%r1094, %r1093, 2;
	mov.u32 	%r1095, _ZZN3cub18CUB_300001_SM_10006detail6select23DeviceSelectSweepKernelINS2_10policy_hubIjbiLb0ELNS0_10SelectImplE0EE10Policy1000EN6thrust24THRUST_300001_SM_1000_NS17counting_iteratorIjNS9_11use_defaultESB_SB_EENS9_18transform_iteratorI9NonZeroOpIfEPKfSB_SB_EEPjSJ_NS0_13ScanTileStateIiLb1EEENS0_8NullTypeESM_iNS2_19streaming_context_tIlLb1EEELS5_0EEEvT0_T1_T2_T3_T4_T5_T6_T7_iT8_NS1_7vsmem_tEE19static_temp_storage;
	add.s32 	%r1096, %r1095, %r1094;
	st.shared.u32 	[%r1096], %r82;
$L__BB38_195:
	setp.eq.f32 	%p380, %f21, 0f00000000;
	@%p380 bra 	$L__BB38_197;
	sub.s32 	%r1097, %r148, %r157;
	shl.b32 	%r1098, %r1097, 2;
	mov.u32 	%r1099, _ZZN3cub18CUB_300001_SM_10006detail6select23DeviceSelectSweepKernelINS2_10policy_hubIjbiLb0ELNS0_10SelectImplE0EE10Policy1000EN6thrust24THRUST_300001_SM_1000_NS17counting_iteratorIjNS9_11use_defaultESB_SB_EENS9_18transform_iteratorI9NonZeroOpIfEPKfSB_SB_EEPjSJ_NS0_13ScanTileStateIiLb1EEENS0_8NullTypeESM_iNS2_19streaming_context_tIlLb1EEELS5_0EEEvT0_T1_T2_T3_T4_T5_T6_T7_iT8_NS1_7vsmem_tEE19static_temp_storage;
	add.s32 	%r1100, %r1099, %r1098;
	st.shared.u32 	[%r1100], %r83;
$L__BB38_197:
	setp.eq.f32 	%p381, %f22, 0f00000000;
	@%p381 bra 	$L__BB38_199;
	sub.s32 	%r1101, %r149, %r157;
	shl.b32 	%r1102, %r1101, 2;
	mov.u32 	%r1103, _ZZN3cub18CUB_300001_SM_10006detail6select23DeviceSelectSweepKernelINS2_10policy_hubIjbiLb0ELNS0_10SelectImplE0EE10Policy1000EN6thrust24THRUST_300001_SM_1000_NS17counting_iteratorIjNS9_11use_defaultESB_SB_EENS9_18transform_iteratorI9NonZeroOpIfEPKfSB_SB_EEPjSJ_NS0_13ScanTileStateIiLb1EEENS0_8NullTypeESM_iNS2_19streaming_context_tIlLb1EEELS5_0EEEvT0_T1_T2_T3_T4_T5_T6_T7_iT8_NS1_7vsmem_tEE19static_temp_storage;
	add.s32 	%r1104, %r1103, %r1102;
	st.shared.u32 	[%r1104], %r84;
$L__BB38_199:
	setp.eq.f32 	%p382, %f23, 0f00000000;
	@%p382 bra 	$L__BB38_201;
	sub.s32 	%r1105, %r150, %r157;
	shl.b32 	%r1106, %r1105, 2;
	mov.u32 	%r1107, _ZZN3cub18CUB_300001_SM_10006detail6select23DeviceSelectSweepKernelINS2_10policy_hubIjbiLb0ELNS0_10SelectImplE0EE10Policy1000EN6thrust24THRUST_300001_SM_1000_NS17counting_iteratorIjNS9_11use_defaultESB_SB_EENS9_18transform_iteratorI9NonZeroOpIfEPKfSB_SB_EEPjSJ_NS0_13ScanTileStateIiLb1EEENS0_8NullTypeESM_iNS2_19streaming_context_tIlLb1EEELS5_0EEEvT0_T1_T2_T3_T4_T5_T6_T7_iT8_NS1_7vsmem_tEE19static_temp_storage;
	add.s32 	%r1108, %r1107, %r1106;
	st.shared.u32 	[%r1108], %r85;
$L__BB38_201:
	setp.eq.f32 	%p383, %f24, 0f00000000;
	@%p383 bra 	$L__BB38_203;
	sub.s32 	%r1109, %r151, %r157;
	shl.b32 	%r1110, %r1109, 2;
	mov.u32 	%r1111, _ZZN3cub18CUB_300001_SM_10006detail6select23DeviceSelectSweepKernelINS2_10policy_hubIjbiLb0ELNS0_10SelectImplE0EE10Policy1000EN6thrust24THRUST_300001_SM_1000_NS17counting_iteratorIjNS9_11use_defaultESB_SB_EENS9_18transform_iteratorI9NonZeroOpIfEPKfSB_SB_EEPjSJ_NS0_13ScanTileStateIiLb1EEENS0_8NullTypeESM_iNS2_19streaming_context_tIlLb1EEELS5_0EEEvT0_T1_T2_T3_T4_T5_T6_T7_iT8_NS1_7vsmem_tEE19static_temp_storage;
	add.s32 	%r1112, %r1111, %r1110;
	st.shared.u32 	[%r1112], %r86;
$L__BB38_203:
	setp.eq.f32 	%p384, %f25, 0f00000000;
	@%p384 bra 	$L__BB38_205;
	sub.s32 	%r1113, %r152, %r157;
	shl.b32 	%r1114, %r1113, 2;
	mov.u32 	%r1115, _ZZN3cub18CUB_300001_SM_10006detail6select23DeviceSelectSweepKernelINS2_10policy_hubIjbiLb0ELNS0_10SelectImplE0EE10Policy1000EN6thrust24THRUST_300001_SM_1000_NS17counting_iteratorIjNS9_11use_defaultESB_SB_EENS9_18transform_iteratorI9NonZeroOpIfEPKfSB_SB_EEPjSJ_NS0_13ScanTileStateIiLb1EEENS0_8NullTypeESM_iNS2_19streaming_context_tIlLb1EEELS5_0EEEvT0_T1_T2_T3_T4_T5_T6_T7_iT8_NS1_7vsmem_tEE19static_temp_storage;
	add.s32 	%r1116, %r1115, %r1114;
	st.shared.u32 	[%r1116], %r87;
$L__BB38_205:
	setp.eq.f32 	%p385, %f26, 0f00000000;
	@%p385 bra 	$L__BB38_207;
	sub.s32 	%r1117, %r153, %r157;
	shl.b32 	%r1118, %r1117, 2;
	mov.u32 	%r1119, _ZZN3cub18CUB_300001_SM_10006detail6select23DeviceSelectSweepKernelINS2_10policy_hubIjbiLb0ELNS0_10SelectImplE0EE10Policy1000EN6thrust24THRUST_300001_SM_1000_NS17counting_iteratorIjNS9_11use_defaultESB_SB_EENS9_18transform_iteratorI9NonZeroOpIfEPKfSB_SB_EEPjSJ_NS0_13ScanTileStateIiLb1EEENS0_8NullTypeESM_iNS2_19streaming_context_tIlLb1EEELS5_0EEEvT0_T1_T2_T3_T4_T5_T6_T7_iT8_NS1_7vsmem_tEE19static_temp_storage;
	add.s32 	%r1120, %r1119, %r1118;
	st.shared.u32 	[%r1120], %r88;
$L__BB38_207:
	setp.eq.f32 	%p386, %f27, 0f00000000;
	@%p386 bra 	$L__BB38_209;
	sub.s32 	%r1121, %r154, %r157;
	shl.b32 	%r1122, %r1121, 2;
	mov.u32 	%r1123, _ZZN3cub18CUB_300001_SM_10006detail6select23DeviceSelectSweepKernelINS2_10policy_hubIjbiLb0ELNS0_10SelectImplE0EE10Policy1000EN6thrust24THRUST_300001_SM_1000_NS17counting_iteratorIjNS9_11use_defaultESB_SB_EENS9_18transform_iteratorI9NonZeroOpIfEPKfSB_SB_EEPjSJ_NS0_13ScanTileStateIiLb1EEENS0_8NullTypeESM_iNS2_19streaming_context_tIlLb1EEELS5_0EEEvT0_T1_T2_T3_T4_T5_T6_T7_iT8_NS1_7vsmem_tEE19static_temp_storage;
	add.s32 	%r1124, %r1123, %r1122;
	st.shared.u32 	[%r1124], %r89;
$L__BB38_209:
	setp.eq.f32 	%p387, %f28, 0f00000000;
	@%p387 bra 	$L__BB38_211;
	sub.s32 	%r1125, %r155, %r157;
	shl.b32 	%r1126, %r1125, 2;
	mov.u32 	%r1127, _ZZN3cub18CUB_300001_SM_10006detail6select23DeviceSelectSweepKernelINS2_10policy_hubIjbiLb0ELNS0_10SelectImplE0EE10Policy1000EN6thrust24THRUST_300001_SM_1000_NS17counting_iteratorIjNS9_11use_defaultESB_SB_EENS9_18transform_iteratorI9NonZeroOpIfEPKfSB_SB_EEPjSJ_NS0_13ScanTileStateIiLb1EEENS0_8NullTypeESM_iNS2_19streaming_context_tIlLb1EEELS5_0EEEvT0_T1_T2_T3_T4_T5_T6_T7_iT8_NS1_7vsmem_tEE19static_temp_storage;
	add.s32 	%r1128, %r1127, %r1126;
	st.shared.u32 	[%r1128], %r90;
$L__BB38_211:
	bar.sync 	0;
	setp.ge.s32 	%p388, %r1441, %r156;
	@%p388 bra 	$L__BB38_517;
	ld.param.u8 	%rs4, [%rd54];
	ld.param.u64 	%rd506, [%rd54+24];
	cvta.to.global.u64 	%rd56, %rd506;
	not.b32 	%r1129, %r1441;
	add.s32 	%r158, %r156, %r1129;
	and.b32  	%r1130, %r158, 1536;
	setp.eq.s32 	%p389, %r1130, 1536;
	@%p389 bra 	$L__BB38_217;
	shr.u32 	%r1131, %r158, 9;
	add.s32 	%r1132, %r1131, 1;
	and.b32  	%r1133, %r1132, 3;
	add.s32 	%r1440, %r1441, %r157;
	shl.b32 	%r1134, %r1441, 2;
	mov.u32 	%r1135, _ZZN3cub18CUB_300001_SM_10006detail6select23DeviceSelectSweepKernelINS2_10policy_hubIjbiLb0ELNS0_10SelectImplE0EE10Policy1000EN6thrust24THRUST_300001_SM_1000_NS17counting_iteratorIjNS9_11use_defaultESB_SB_EENS9_18transform_iteratorI9NonZeroOpIfEPKfSB_SB_EEPjSJ_NS0_13ScanTileStateIiLb1EEENS0_8NullTypeESM_iNS2_19streaming_context_tIlLb1EEELS5_0EEEvT0_T1_T2_T3_T4_T5_T6_T7_iT8_NS1_7vsmem_tEE19static_temp_storage;
	add.s32 	%r1439, %r1135, %r1134;
	neg.s32 	%r1438, %r1133;
	shl.b32 	%r1136, %r1132, 9;
	and.b32  	%r1137, %r1136, 1536;
	add.s32 	%r1441, %r1441, %r1137;
$L__BB38_214:
	.pragma "nounroll";
	setp.ne.s16 	%p390, %rs4, 0;
	ld.shared.u32 	%r166, [%r1439];
	mov.b64 	%rd662, 0;
	@%p390 bra 	$L__BB38_216;
	ld.global.u64 	%rd662, [%rd56];
$L__BB38_216:
	cvt.s64.s32 	%rd508, %r1440;
	add.s64 	%rd509, %rd662, %rd508;
	shl.b64 	%rd510, %rd509, 2;
	add.s64 	%rd511, %rd2, %rd510;
	st.global.u32 	[%rd511], %r166;
	add.s32 	%r1440, %r1440, 512;
	add.s32 	%r1439, %r1439, 2048;
	add.s32 	%r1438, %r1438, 1;
	setp.ne.s32 	%p391, %r1438, 0;
	@%p391 bra 	$L__BB38_214;
$L__BB38_217:
	setp.lt.u32 	%p392, %r158, 1536;
	@%p392 bra 	$L__BB38_517;
	add.s32 	%r1443, %r1441, %r157;
	shl.b32 	%r1138, %r1441, 2;
	mov.u32 	%r1139, _ZZN3cub18CUB_300001_SM_10006detail6select23DeviceSelectSweepKernelINS2_10policy_hubIjbiLb0ELNS0_10SelectImplE0EE10Policy1000EN6thrust24THRUST_300001_SM_1000_NS17counting_iteratorIjNS9_11use_defaultESB_SB_EENS9_18transform_iteratorI9NonZeroOpIfEPKfSB_SB_EEPjSJ_NS0_13ScanTileStateIiLb1EEENS0_8NullTypeESM_iNS2_19streaming_context_tIlLb1EEELS5_0EEEvT0_T1_T2_T3_T4_T5_T6_T7_iT8_NS1_7vsmem_tEE19static_temp_storage;
	add.s32 	%r1140, %r1138, %r1139;
	add.s32 	%r1442, %r1140, 4096;
$L__BB38_219:
	setp.ne.s16 	%p393, %rs4, 0;
	cvt.s64.s32 	%rd59, %r1443;
	ld.shared.u32 	%r176, [%r1442+-4096];
	mov.b64 	%rd663, 0;
	@%p393 bra 	$L__BB38_221;
	ld.global.u64 	%rd663, [%rd56];
$L__BB38_221:
	setp.ne.s16 	%p394, %rs4, 0;
	add.s64 	%rd514, %rd663, %rd59;
	shl.b64 	%rd515, %rd514, 2;
	add.s64 	%rd516, %rd2, %rd515;
	st.global.u32 	[%rd516], %r176;
	ld.shared.u32 	%r177, [%r1442+-2048];
	mov.b64 	%rd664, 0;
	@%p394 bra 	$L__BB38_223;
	ld.global.u64 	%rd664, [%rd56];
$L__BB38_223:
	setp.ne.s16 	%p395, %rs4, 0;
	add.s64 	%rd518, %rd664, %rd59;
	shl.b64 	%rd519, %rd518, 2;
	add.s64 	%rd520, %rd2, %rd519;
	st.global.u32 	[%rd520+2048], %r177;
	ld.shared.u32 	%r178, [%r1442];
	mov.b64 	%rd665, 0;
	@%p395 bra 	$L__BB38_225;
	ld.global.u64 	%rd665, [%rd56];
$L__BB38_225:
	setp.ne.s16 	%p396, %rs4, 0;
	add.s64 	%rd522, %rd665, %rd59;
	shl.b64 	%rd523, %rd522, 2;
	add.s64 	%rd524, %rd2, %rd523;
	st.global.u32 	[%rd524+4096], %r178;
	ld.shared.u32 	%r179, [%r1442+2048];
	mov.b64 	%rd666, 0;
	@%p396 bra 	$L__BB38_227;
	ld.global.u64 	%rd666, [%rd56];
$L__BB38_227:
	cvt.u32.u64 	%r1141, %rd59;
	add.s64 	%rd525, %rd666, %rd59;
	shl.b64 	%rd526, %rd525, 2;
	add.s64 	%rd527, %rd2, %rd526;
	st.global.u32 	[%rd527+6144], %r179;
	add.s32 	%r1441, %r1441, 2048;
	add.s32 	%r1443, %r1141, 2048;
	add.s32 	%r1442, %r1442, 8192;
	setp.lt.s32 	%p397, %r1441, %r156;
	@%p397 bra 	$L__BB38_219;
	bra.uni 	$L__BB38_517;
$L__BB38_228:
	ld.param.u32 	%r1416, [_ZN3cub18CUB_300001_SM_10006detail6select23DeviceSelectSweepKernelINS2_10policy_hubIjbiLb0ELNS0_10SelectImplE0EE10Policy1000EN6thrust24THRUST_300001_SM_1000_NS17counting_iteratorIjNS9_11use_defaultESB_SB_EENS9_18transform_iteratorI9NonZeroOpIfEPKfSB_SB_EEPjSJ_NS0_13ScanTileStateIiLb1EEENS0_8NullTypeESM_iNS2_19streaming_context_tIlLb1EEELS5_0EEEvT0_T1_T2_T3_T4_T5_T6_T7_iT8_NS1_7vsmem_tE_param_7];
	sub.s32 	%r183, %r1416, %r3;
	setp.ne.s32 	%p2, %r1424, 0;
	@%p2 bra 	$L__BB38_361;
	ld.param.u8 	%rs29, [%rd1];
	setp.eq.s16 	%p158, %rs29, 0;
	ld.param.u64 	%rd308, [%rd1+16];
	cvt.u32.u64 	%r742, %rd308;
	selp.b32 	%r743, %r742, 0, %p158;
	mov.u32 	%r1461, %tid.x;
	mul.lo.s32 	%r744, %r1461, 14;
	add.s32 	%r745, %r1, %r3;
	add.s32 	%r746, %r745, %r743;
	setp.ge.s32 	%p159, %r744, %r183;
	add.s32 	%r185, %r746, %r744;
	or.b32  	%r186, %r744, 1;
	add.s32 	%r187, %r185, 1;
	add.s32 	%r188, %r744, 2;
	add.s32 	%r189, %r185, 2;
	add.s32 	%r190, %r744, 3;
	add.s32 	%r191, %r185, 3;
	add.s32 	%r192, %r744, 4;
	add.s32 	%r193, %r185, 4;
	add.s32 	%r194, %r744, 5;
	add.s32 	%r195, %r185, 5;
	add.s32 	%r196, %r744, 6;
	add.s32 	%r197, %r185, 6;
	add.s32 	%r198, %r744, 7;
	add.s32 	%r199, %r185, 7;
	add.s32 	%r200, %r744, 8;
	add.s32 	%r201, %r185, 8;
	add.s32 	%r202, %r744, 9;
	add.s32 	%r203, %r185, 9;
	add.s32 	%r204, %r744, 10;
	add.s32 	%r205, %r185, 10;
	add.s32 	%r206, %r744, 11;
	add.s32 	%r207, %r185, 11;
	add.s32 	%r208, %r744, 12;
	add.s32 	%r209, %r185, 12;
	add.s32 	%r210, %r744, 13;
	add.s32 	%r211, %r185, 13;
	bar.sync 	0;
	selp.b64 	%rd309, %rd308, 0, %p158;
	cvt.u64.u32 	%rd310, %r3;
	add.s64 	%rd311, %rd309, %rd310;
	cvt.u64.u32 	%rd312, %r744;
	add.s64 	%rd313, %rd311, %rd312;
	shl.b64 	%rd314, %rd313, 2;
	add.s64 	%rd96, %rd4, %rd314;
	mov.b32 	%r1445, 1;
	@%p159 bra 	$L__BB38_231;
	ld.global.f32 	%f43, [%rd96];
	setp.neu.f32 	%p160, %f43, 0f00000000;
	selp.u32 	%r1445, 1, 0, %p160;
$L__BB38_231:
	setp.ge.s32 	%p161, %r186, %r183;
	mov.b32 	%r1446, 1;
	@%p161 bra 	$L__BB38_233;
	ld.global.f32 	%f44, [%rd96+4];
	setp.neu.f32 	%p162, %f44, 0f00000000;
	selp.u32 	%r1446, 1, 0, %p162;
$L__BB38_233:
	setp.ge.s32 	%p163, %r188, %r183;
	mov.b32 	%r1447, 1;
	@%p163 bra 	$L__BB38_235;
	ld.global.f32 	%f45, [%rd96+8];
	setp.neu.f32 	%p164, %f45, 0f00000000;
	selp.u32 	%r1447, 1, 0, %p164;
$L__BB38_235:
	setp.ge.s32 	%p165, %r190, %r183;
	mov.b32 	%r1448, 1;
	@%p165 bra 	$L__BB38_237;
	ld.global.f32 	%f46, [%rd96+12];
	setp.neu.f32 	%p166, %f46, 0f00000000;
	selp.u32 	%r1448, 1, 0, %p166;
$L__BB38_237:
	setp.ge.s32 	%p167, %r192, %r183;
	mov.b32 	%r1449, 1;
	@%p167 bra 	$L__BB38_239;
	ld.global.f32 	%f47, [%rd96+16];
	setp.neu.f32 	%p168, %f47, 0f00000000;
	selp.u32 	%r1449, 1, 0, %p168;
$L__BB38_239:
	setp.ge.s32 	%p169, %r194, %r183;
	mov.b32 	%r1450, 1;
	@%p169 bra 	$L__BB38_241;
	ld.global.f32 	%f48, [%rd96+20];
	setp.neu.f32 	%p170, %f48, 0f00000000;
	selp.u32 	%r1450, 1, 0, %p170;
$L__BB38_241:
	setp.ge.s32 	%p171, %r196, %r183;
	mov.b32 	%r1451, 1;
	@%p171 bra 	$L__BB38_243;
	ld.global.f32 	%f49, [%rd96+24];
	setp.neu.f32 	%p172, %f49, 0f00000000;
	selp.u32 	%r1451, 1, 0, %p172;
$L__BB38_243:
	setp.ge.s32 	%p173, %r198, %r183;
	mov.b32 	%r1452, 1;
	@%p173 bra 	$L__BB38_245;
	ld.global.f32 	%f50, [%rd96+28];
	setp.neu.f32 	%p174, %f50, 0f00000000;
	selp.u32 	%r1452, 1, 0, %p174;
$L__BB38_245:
	setp.ge.s32 	%p175, %r200, %r183;
	mov.b32 	%r1453, 1;
	@%p175 bra 	$L__BB38_247;
	ld.global.f32 	%f51, [%rd96+32];
	setp.neu.f32 	%p176, %f51, 0f00000000;
	selp.u32 	%r1453, 1, 0, %p176;
$L__BB38_247:
	setp.ge.s32 	%p177, %r202, %r183;
	mov.b32 	%r1454, 1;
	@%p177 bra 	$L__BB38_249;
	ld.global.f32 	%f52, [%rd96+36];
	setp.neu.f32 	%p178, %f52, 0f00000000;
	selp.u32 	%r1454, 1, 0, %p178;
$L__BB38_249:
	setp.ge.s32 	%p179, %r204, %r183;
	mov.b32 	%r1455, 1;
	@%p179 bra 	$L__BB38_251;
	ld.global.f32 	%f53, [%rd96+40];
	setp.neu.f32 	%p180, %f53, 0f00000000;
	selp.u32 	%r1455, 1, 0, %p180;
$L__BB38_251:
	setp.ge.s32 	%p181, %r206, %r183;
	mov.b32 	%r1456, 1;
	@%p181 bra 	$L__BB38_253;
	ld.global.f32 	%f54, [%rd96+44];
	setp.neu.f32 	%p182, %f54, 0f00000000;
	selp.u32 	%r1456, 1, 0, %p182;
$L__BB38_253:
	setp.ge.s32 	%p183, %r208, %r183;
	mov.b32 	%r1457, 1;
	@%p183 bra 	$L__BB38_255;
	ld.global.f32 	%f55, [%rd96+48];
	setp.neu.f32 	%p184, %f55, 0f00000000;
	selp.u32 	%r1457, 1, 0, %p184;
$L__BB38_255:
	setp.ge.s32 	%p185, %r210, %r183;
	mov.b32 	%r1458, 1;
	@%p185 bra 	$L__BB38_257;
	ld.global.f32 	%f56, [%rd96+52];
	setp.neu.f32 	%p186, %f56, 0f00000000;
	selp.u32 	%r1458, 1, 0, %p186;
$L__BB38_257:
	bar.sync 	0;
	add.s32 	%r240, %r1446, %r1445;
	add.s32 	%r791, %r1447, %r240;
	add.s32 	%r792, %r1448, %r791;
	add.s32 	%r241, %r1449, %r792;
	add.s32 	%r242, %r1450, %r241;
	add.s32 	%r793, %r1451, %r242;
	add.s32 	%r794, %r1452, %r793;
	add.s32 	%r795, %r1453, %r794;
	add.s32 	%r796, %r1454, %r795;
	add.s32 	%r797, %r1455, %r796;
	add.s32 	%r798, %r1456, %r797;
	add.s32 	%r799, %r1457, %r798;
	add.s32 	%r765, %r1458, %r799;
	shr.u32 	%r244, %r1461, 5;
	// begin inline asm
	mov.u32 %r760, %laneid;
	// end inline asm
	mov.b32 	%r763, 1;
	mov.b32 	%r788, 0;
	mov.b32 	%r790, -1;
	// begin inline asm
	{  .reg .s32 r0;  .reg .pred p;  shfl.sync.up.b32 r0|p, %r765, %r763, %r788, %r790;  @p add.s32 r0, r0, %r765;  mov.s32 %r761, r0;}
	// end inline asm
	mov.b32 	%r769, 2;
	// begin inline asm
	{  .reg .s32 r0;  .reg .pred p;  shfl.sync.up.b32 r0|p, %r761, %r769, %r788, %r790;  @p add.s32 r0, r0, %r761;  mov.s32 %r767, r0;}
	// end inline asm
	mov.b32 	%r775, 4;
	// begin inline asm
	{  .reg .s32 r0;  .reg .pred p;  shfl.sync.up.b32 r0|p, %r767, %r775, %r788, %r790;  @p add.s32 r0, r0, %r767;  mov.s32 %r773, r0;}
	// end inline asm
	mov.b32 	%r781, 8;
	// begin inline asm
	{  .reg .s32 r0;  .reg .pred p;  shfl.sync.up.b32 r0|p, %r773, %r781, %r788, %r790;  @p add.s32 r0, r0, %r773;  mov.s32 %r779, r0;}
	// end inline asm
	mov.b32 	%r787, 16;
	// begin inline asm
	{  .reg .s32 r0;  .reg .pred p;  shfl.sync.up.b32 r0|p, %r779, %r787, %r788, %r790;  @p add.s32 r0, r0, %r779;  mov.s32 %r785, r0;}
	// end inline asm
	setp.ne.s32 	%p187, %r760, 31;
	@%p187 bra 	$L__BB38_259;
	shl.b32 	%r800, %r244, 2;
	mov.u32 	%r801, _ZZN3cub18CUB_300001_SM_10006detail6select23DeviceSelectSweepKernelINS2_10policy_hubIjbiLb0ELNS0_10SelectImplE0EE10Policy1000EN6thrust24THRUST_300001_SM_1000_NS17counting_iteratorIjNS9_11use_defaultESB_SB_EENS9_18transform_iteratorI9NonZeroOpIfEPKfSB_SB_EEPjSJ_NS0_13ScanTileStateIiLb1EEENS0_8NullTypeESM_iNS2_19streaming_context_tIlLb1EEELS5_0EEEvT0_T1_T2_T3_T4_T5_T6_T7_iT8_NS1_7vsmem_tEE19static_temp_storage;
	add.s32 	%r802, %r801, %r800;
	st.shared.u32 	[%r802], %r785;
$L__BB38_259:
	bar.sync 	0;
	ld.shared.v4.u32 	{%r247, %r248, %r249, %r250}, [_ZZN3cub18CUB_300001_SM_10006detail6select23DeviceSelectSweepKernelINS2_10policy_hubIjbiLb0ELNS0_10SelectImplE0EE10Policy1000EN6thrust24THRUST_300001_SM_1000_NS17counting_iteratorIjNS9_11use_defaultESB_SB_EENS9_18transform_iteratorI9NonZeroOpIfEPKfSB_SB_EEPjSJ_NS0_13ScanTileStateIiLb1EEENS0_8NullTypeESM_iNS2_19streaming_context_tIlLb1EEELS5_0EEEvT0_T1_T2_T3_T4_T5_T6_T7_iT8_NS1_7vsmem_tEE19static_temp_storage];
	shr.u32 	%r803, %r1461, 5;
	add.s32 	%r804, %r248, %r247;
	setp.eq.s32 	%p188, %r803, 2;
	selp.b32 	%r805, %r804, %r247, %p188;
	add.s32 	%r806, %r804, %r249;
	setp.eq.s32 	%p189, %r803, 3;
	selp.b32 	%r807, %r806, %r805, %p189;
	add.s32 	%r808, %r806, %r250;
	setp.eq.s32 	%p190, %r803, 4;
	selp.b32 	%r809, %r808, %r807, %p190;
	ld.shared.v4.u32 	{%r251, %r252, %r253, %r254}, [_ZZN3cub18CUB_300001_SM_10006detail6select23DeviceSelectSweepKernelINS2_10policy_hubIjbiLb0ELNS0_10SelectImplE0EE10Policy1000EN6thrust24THRUST_300001_SM_1000_NS17counting_iteratorIjNS9_11use_defaultESB_SB_EENS9_18transform_iteratorI9NonZeroOpIfEPKfSB_SB_EEPjSJ_NS0_13ScanTileStateIiLb1EEENS0_8NullTypeESM_iNS2_19streaming_context_tIlLb1EEELS5_0EEEvT0_T1_T2_T3_T4_T5_T6_T7_iT8_NS1_7vsmem_tEE19static_temp_storage+16];
	add.s32 	%r810, %r808, %r251;
	setp.eq.s32 	%p191, %r803, 5;
	selp.b32 	%r811, %r810, %r809, %p191;
	add.s32 	%r812, %r810, %r252;
	setp.eq.s32 	%p192, %r803, 6;
	selp.b32 	%r813, %r812, %r811, %p192;
	add.s32 	%r814, %r812, %r253;
	setp.eq.s32 	%p193, %r803, 7;
	selp.b32 	%r815, %r814, %r813, %p193;
	add.s32 	%r816, %r814, %r254;
	setp.eq.s32 	%p194, %r803, 8;
	selp.b32 	%r817, %r816, %r815, %p194;
	ld.shared.v4.u32 	{%r255, %r256, %r257, %r258}, [_ZZN3cub18CUB_300001_SM_10006detail6select23DeviceSelectSweepKernelINS2_10policy_hubIjbiLb0ELNS0_10SelectImplE0EE10Policy1000EN6thrust24THRUST_300001_SM_1000_NS17counting_iteratorIjNS9_11use_defaultESB_SB_EENS9_18transform_iteratorI9NonZeroOpIfEPKfSB_SB_EEPjSJ_NS0_13ScanTileStateIiLb1EEENS0_8NullTypeESM_iNS2_19streaming_context_tIlLb1EEELS5_0EEEvT0_T1_T2_T3_T4_T5_T6_T7_iT8_NS1_7vsmem_tEE19static_temp_storage+32];
	add.s32 	%r818, %r816, %r255;
	setp.eq.s32 	%p195, %r803, 9;
	selp.b32 	%r819, %r818, %r817, %p195;
	add.s32 	%r820, %r818, %r256;
	setp.eq.s32 	%p196, %r803, 10;
	selp.b32 	%r821, %r820, %r819, %p196;
	add.s32 	%r822, %r820, %r257;
	setp.eq.s32 	%p197, %r803, 11;
	selp.b32 	%r823, %r822, %r821, %p197;
	add.s32 	%r824, %r822, %r258;
	setp.eq.s32 	%p198, %r803, 12;
	selp.b32 	%r825, %r824, %r823, %p198;
	ld.shared.v4.u32 	{%r259, %r260, %r261, %r262}, [_ZZN3cub18CUB_300001_SM_10006detail6select23DeviceSelectSweepKernelINS2_10policy_hubIjbiLb0ELNS0_10SelectImplE0EE10Policy1000EN6thrust24THRUST_300001_SM_1000_NS17counting_iteratorIjNS9_11use_defaultESB_SB_EENS9_18transform_iteratorI9NonZeroOpIfEPKfSB_SB_EEPjSJ_NS0_13ScanTileStateIiLb1EEENS0_8NullTypeESM_iNS2_19streaming_context_tIlLb1EEELS5_0EEEvT0_T1_T2_T3_T4_T5_T6_T7_iT8_NS1_7vsmem_tEE19static_temp_storage+48];
	add.s32 	%r826, %r824, %r259;
	setp.eq.s32 	%p199, %r803, 13;
	selp.b32 	%r827, %r826, %r825, %p199;
	add.s32 	%r828, %r826, %r260;
	setp.eq.s32 	%p200, %r803, 14;
	selp.b32 	%r829, %r828, %r827, %p200;
	add.s32 	%r830, %r828, %r261;
	setp.eq.s32 	%p201, %r803, 15;
	selp.b32 	%r831, %r830, %r829, %p201;
	setp.lt.u32 	%p202, %r1461, 32;
	selp.b32 	%r832, 0, %r831, %p202;
	setp.eq.s32 	%p203, %r760, 0;
	sub.s32 	%r833, %r785, %r765;
	selp.b32 	%r834, 0, %r833, %p203;
	add.s32 	%r263, %r832, %r834;
	add.s32 	%r264, %r263, %r1445;
	add.s32 	%r265, %r240, %r263;
	add.s32 	%r266, %r265, %r1447;
	add.s32 	%r267, %r266, %r1448;
	add.s32 	%r268, %r241, %r263;
	add.s32 	%r269, %r242, %r263;
	add.s32 	%r270, %r269, %r1451;
	add.s32 	%r271, %r270, %r1452;
	add.s32 	%r272, %r271, %r1453;
	add.s32 	%r273, %r272, %r1454;
	add.s32 	%r274, %r273, %r1455;
	add.s32 	%r275, %r274, %r1456;
	add.s32 	%r276, %r275, %r1457;
	add.s32 	%r835, %r183, %r262;
	add.s32 	%r836, %r835, %r830;
	add.s32 	%r1499, %r836, -7168;
	setp.gt.s32 	%p204, %r1499, 512;
	@%p204 bra 	$L__BB38_316;
	mov.u64 	%rd315, %rd194;
	ld.param.u8 	%rs5, [%rd315];
	ld.param.u64 	%rd316, [%rd315+24];
	cvta.to.global.u64 	%rd97, %rd316;
	setp.ne.s32 	%p205, %r1445, 0;
	setp.lt.s32 	%p206, %r263, %r1499;
	and.pred  	%p207, %p205, %p206;
	@%p207 bra 	$L__BB38_261;
	bra.uni 	$L__BB38_264;
$L__BB38_261:
	setp.ne.s16 	%p208, %rs5, 0;
	mov.b64 	%rd688, 0;
	@%p208 bra 	$L__BB38_263;
	ld.global.u64 	%rd688, [%rd97];
$L__BB38_263:
	cvt.s64.s32 	%rd318, %r263;
	add.s64 	%rd319, %rd688, %rd318;
	shl.b64 	%rd320, %rd319, 2;
	add.s64 	%rd321, %rd2, %rd320;
	st.global.u32 	[%rd321], %r185;
$L__BB38_264:
	setp.eq.s32 	%p209, %r1446, 0;
	setp.ge.s32 	%p210, %r264, %r1499;
	or.pred  	%p211, %p209, %p210;
	@%p211 bra 	$L__BB38_268;
	setp.ne.s16 	%p212, %rs5, 0;
	mov.b64 	%rd689, 0;
	@%p212 bra 	$L__BB38_267;
	ld.global.u64 	%rd689, [%rd97];
$L__BB38_267:
	cvt.s64.s32 	%rd323, %r264;
	add.s64 	%rd324, %rd689, %rd323;
	shl.b64 	%rd325, %rd324, 2;
	add.s64 	%rd326, %rd2, %rd325;
	st.global.u32 	[%rd326], %r187;
$L__BB38_268:
	setp.eq.s32 	%p213, %r1447, 0;
	setp.ge.s32 	%p214, %r265, %r1499;
	or.pred  	%p215, %p213, %p214;
	@%p215 bra 	$L__BB38_272;
	setp.ne.s16 	%p216, %rs5, 0;
	mov.b64 	%rd690, 0;
	@%p216 bra 	$L__BB38_271;
	ld.global.u64 	%rd690, [%rd97];
$L__BB38_271:
	cvt.s64.s32 	%rd328, %r265;
	add.s64 	%rd329, %rd690, %rd328;
	shl.b64 	%rd330, %rd329, 2;
	add.s64 	%rd331, %rd2, %rd330;
	st.global.u32 	[%rd331], %r189;
$L__BB38_272:
	setp.eq.s32 	%p217, %r1448, 0;
	setp.ge.s32 	%p218, %r266, %r1499;
	or.pred  	%p219, %p217, %p218;
	@%p219 bra 	$L__BB38_276;
	setp.ne.s16 	%p220, %rs5, 0;
	mov.b64 	%rd691, 0;
	@%p220 bra 	$L__BB38_275;
	ld.global.u64 	%rd691, [%rd97];
$L__BB38_275:
	cvt.s64.s32 	%rd333, %r266;
	add.s64 	%rd334, %rd691, %rd333;
	shl.b64 	%rd335, %rd334, 2;
	add.s64 	%rd336, %rd2, %rd335;
	st.global.u32 	[%rd336], %r191;
$L__BB38_276:
	setp.eq.s32 	%p221, %r1449, 0;
	setp.ge.s32 	%p222, %r267, %r1499;
	or.pred  	%p223, %p221, %p222;
	@%p223 bra 	$L__BB38_280;
	setp.ne.s16 	%p224, %rs5, 0;
	mov.b64 	%rd692, 0;
	@%p224 bra 	$L__BB38_279;
	ld.global.u64 	%rd692, [%rd97];
$L__BB38_279:
	cvt.s64.s32 	%rd338, %r267;
	add.s64 	%rd339, %rd692, %rd338;
	shl.b64 	%rd340, %rd339, 2;
	add.s64 	%rd341, %rd2, %rd340;
	st.global.u32 	[%rd341], %r193;
$L__BB38_280:
	setp.eq.s32 	%p225, %r1450, 0;
	setp.ge.s32 	%p226, %r268, %r1499;
	or.pred  	%p227, %p225, %p226;
	@%p227 bra 	$L__BB38_284;
	setp.ne.s16 	%p228, %rs5, 0;
	mov.b64 	%rd693, 0;
	@%p228 bra 	$L__BB38_283;
	ld.global.u64 	%rd693, [%rd97];
$L__BB38_283:
	cvt.s64.s32 	%rd343, %r268;
	add.s64 	%rd344, %rd693, %rd343;
	shl.b64 	%rd345, %rd344, 2;
	add.s64 	%rd346, %rd2, %rd345;
	st.global.u32 	[%rd346], %r195;
$L__BB38_284:
	setp.eq.s32 	%p229, %r1451, 0;
	setp.ge.s32 	%p230, %r269, %r1499;
	or.pred  	%p231, %p229, %p230;
	@%p231 bra 	$L__BB38_288;
	setp.ne.s16 	%p232, %rs5, 0;
	mov.b64 	%rd694, 0;
	@%p232 bra 	$L__BB38_287;
	ld.global.u64 	%rd694, [%rd97];
$L__BB38_287:
	cvt.s64.s32 	%rd348, %r269;
	add.s64 	%rd349, %rd694, %rd348;
	shl.b64 	%rd350, %rd349, 2;
	add.s64 	%rd351, %rd2, %rd350;
	st.global.u32 	[%rd351], %r197;
$L__BB38_288:
	setp.eq.s32 	%p233, %r1452, 0;
	setp.ge.s32 	%p234, %r270, %r1499;
	or.pred  	%p235, %p233, %p234;
	@%p235 bra 	$L__BB38_292;
	setp.ne.s16 	%p236, %rs5, 0;
	mov.b64 	%rd695, 0;
	@%p236 bra 	$L__BB38_291;
	ld.global.u64 	%rd695, [%rd97];
$L__BB38_291:
	cvt.s64.s32 	%rd353, %r270;
	add.s64 	%rd354, %rd695, %rd353;
	shl.b64 	%rd355, %rd354, 2;
	add.s64 	%rd356, %rd2, %rd355;
	st.global.u32 	[%rd356], %r199;
$L__BB38_292:
	setp.eq.s32 	%p237, %r1453, 0;
	setp.ge.s32 	%p238, %r271, %r1499;
	or.pred  	%p239, %p237, %p238;
	@%p239 bra 	$L__BB38_296;
	setp.ne.s16 	%p240, %rs5, 0;
	mov.b64 	%rd696, 0;
	@%p240 bra 	$L__BB38_295;
	ld.global.u64 	%rd696, [%rd97];
$L__BB38_295:
	cvt.s64.s32 	%rd358, %r271;
	add.s64 	%rd359, %rd696, %rd358;
	shl.b64 	%rd360, %rd359, 2;
	add.s64 	%rd361, %rd2, %rd360;
	st.global.u32 	[%rd361], %r201;
$L__BB38_296:
	setp.eq.s32 	%p241, %r1454, 0;
	setp.ge.s32 	%p242, %r272, %r1499;
	or.pred  	%p243, %p241, %p242;
	@%p243 bra 	$L__BB38_300;
	setp.ne.s16 	%p244, %rs5, 0;
	mov.b64 	%rd697, 0;
	@%p244 bra 	$L__BB38_299;
	ld.global.u64 	%rd697, [%rd97];
$L__BB38_299:
	cvt.s64.s32 	%rd363, %r272;
	add.s64 	%rd364, %rd697, %rd363;
	shl.b64 	%rd365, %rd364, 2;
	add.s64 	%rd366, %rd2, %rd365;
	st.global.u32 	[%rd366], %r203;
$L__BB38_300:
	setp.eq.s32 	%p245, %r1455, 0;
	setp.ge.s32 	%p246, %r273, %r1499;
	or.pred  	%p247, %p245, %p246;
	@%p247 bra 	$L__BB38_304;
	setp.ne.s16 	%p248, %rs5, 0;
	mov.b64 	%rd698, 0;
	@%p248 bra 	$L__BB38_303;
	ld.global.u64 	%rd698, [%rd97];
$L__BB38_303:
	cvt.s64.s32 	%rd368, %r273;
	add.s64 	%rd369, %rd698, %rd368;
	shl.b64 	%rd370, %rd369, 2;
	add.s64 	%rd371, %rd2, %rd370;
	st.global.u32 	[%rd371], %r205;
$L__BB38_304:
	setp.eq.s32 	%p249, %r1456, 0;
	setp.ge.s32 	%p250, %r274, %r1499;
	or.pred  	%p251, %p249, %p250;
	@%p251 bra 	$L__BB38_308;
	setp.ne.s16 	%p252, %rs5, 0;
	mov.b64 	%rd699, 0;
	@%p252 bra 	$L__BB38_307;
	ld.global.u64 	%rd699, [%rd97];
$L__BB38_307:
	cvt.s64.s32 	%rd373, %r274;
	add.s64 	%rd374, %rd699, %rd373;
	shl.b64 	%rd375, %rd374, 2;
	add.s64 	%rd376, %rd2, %rd375;
	st.global.u32 	[%rd376], %r207;
$L__BB38_308:
	setp.eq.s32 	%p253, %r1457, 0;
	setp.ge.s32 	%p254, %r275, %r1499;
	or.pred  	%p255, %p253, %p254;
	@%p255 bra 	$L__BB38_312;
	setp.ne.s16 	%p256, %rs5, 0;
	mov.b64 	%rd700, 0;
	@%p256 bra 	$L__BB38_311;
	ld.global.u64 	%rd700, [%rd97];
$L__BB38_311:
	cvt.s64.s32 	%rd378, %r275;
	add.s64 	%rd379, %rd700, %rd378;
	shl.b64 	%rd380, %rd379, 2;
	add.s64 	%rd381, %rd2, %rd380;
	st.global.u32 	[%rd381], %r209;
$L__BB38_312:
	setp.eq.s32 	%p257, %r1458, 0;
	setp.ge.s32 	%p258, %r276, %r1499;
	or.pred  	%p259, %p257, %p258;
	@%p259 bra 	$L__BB38_509;
	setp.ne.s16 	%p260, %rs5, 0;
	mov.b64 	%rd701, 0;
	@%p260 bra 	$L__BB38_315;
	ld.global.u64 	%rd701, [%rd97];
$L__BB38_315:
	cvt.s64.s32 	%rd383, %r276;
	add.s64 	%rd384, %rd701, %rd383;
	shl.b64 	%rd385, %rd384, 2;
	add.s64 	%rd386, %rd2, %rd385;
	st.global.u32 	[%rd386], %r211;
	bra.uni 	$L__BB38_509;
$L__BB38_316:
	bar.sync 	0;
	setp.eq.s32 	%p261, %r1445, 0;
	@%p261 bra 	$L__BB38_318;
	shl.b32 	%r837, %r263, 2;
	mov.u32 	%r838, _ZZN3cub18CUB_300001_SM_10006detail6select23DeviceSelectSweepKernelINS2_10policy_hubIjbiLb0ELNS0_10SelectImplE0EE10Policy1000EN6thrust24THRUST_300001_SM_1000_NS17counting_iteratorIjNS9_11use_defaultESB_SB_EENS9_18transform_iteratorI9NonZeroOpIfEPKfSB_SB_EEPjSJ_NS0_13ScanTileStateIiLb1EEENS0_8NullTypeESM_iNS2_19streaming_context_tIlLb1EEELS5_0EEEvT0_T1_T2_T3_T4_T5_T6_T7_iT8_NS1_7vsmem_tEE19static_temp_storage;
	add.s32 	%r839, %r838, %r837;
	st.shared.u32 	[%r839], %r185;
$L__BB38_318:
	setp.eq.s32 	%p262, %r1446, 0;
	@%p262 bra 	$L__BB38_320;
	shl.b32 	%r840, %r264, 2;
	mov.u32 	%r841, _ZZN3cub18CUB_300001_SM_10006detail6select23DeviceSelectSweepKernelINS2_10policy_hubIjbiLb0ELNS0_10SelectImplE0EE10Policy1000EN6thrust24THRUST_300001_SM_1000_NS17counting_iteratorIjNS9_11use_defaultESB_SB_EENS9_18transform_iteratorI9NonZeroOpIfEPKfSB_SB_EEPjSJ_NS0_13ScanTileStateIiLb1EEENS0_8NullTypeESM_iNS2_19streaming_context_tIlLb1EEELS5_0EEEvT0_T1_T2_T3_T4_T5_T6_T7_iT8_NS1_7vsmem_tEE19static_temp_storage;
	add.s32 	%r842, %r841, %r840;
	st.shared.u32 	[%r842], %r187;
$L__BB38_320:
	setp.eq.s32 	%p263, %r1447, 0;
	@%p263 bra 	$L__BB38_322;
	shl.b32 	%r843, %r265, 2;
	mov.u32 	%r844, _ZZN3cub18CUB_300001_SM_10006detail6select23DeviceSelectSweepKernelINS2_10policy_hubIjbiLb0ELNS0_10SelectImplE0EE10Policy1000EN6thrust24THRUST_300001_SM_1000_NS17counting_iteratorIjNS9_11use_defaultESB_SB_EENS9_18transform_iteratorI9NonZeroOpIfEPKfSB_SB_EEPjSJ_NS0_13ScanTileStateIiLb1EEENS0_8NullTypeESM_iNS2_19streaming_context_tIlLb1EEELS5_0EEEvT0_T1_T2_T3_T4_T5_T6_T7_iT8_NS1_7vsmem_tEE19static_temp_storage;
	add.s32 	%r845, %r844, %r843;
	st.shared.u32 	[%r845], %r189;
$L__BB38_322:
	setp.eq.s32 	%p264, %r1448, 0;
	@%p264 bra 	$L__BB38_324;
	shl.b32 	%r846, %r266, 2;
	mov.u32 	%r847, _ZZN3cub18CUB_300001_SM_10006detail6select23DeviceSelectSweepKernelINS2_10policy_hubIjbiLb0ELNS0_10SelectImplE0EE10Policy1000EN6thrust24THRUST_300001_SM_1000_NS17counting_iteratorIjNS9_11use_defaultESB_SB_EENS9_18transform_iteratorI9NonZeroOpIfEPKfSB_SB_EEPjSJ_NS0_13ScanTileStateIiLb1EEENS0_8NullTypeESM_iNS2_19streaming_context_tIlLb1EEELS5_0EEEvT0_T1_T2_T3_T4_T5_T6_T7_iT8_NS1_7vsmem_tEE19static_temp_storage;
	add.s32 	%r848, %r847, %r846;
	st.shared.u32 	[%r848], %r191;
$L__BB38_324:
	setp.eq.s32 	%p265, %r1449, 0;
	@%p265 bra 	$L__BB38_326;
	shl.b32 	%r849, %r267, 2;
	mov.u32 	%r850, _ZZN3cub18CUB_300001_SM_10006detail6select23DeviceSelectSweepKernelINS2_10policy_hubIjbiLb0ELNS0_10SelectImplE0EE10Policy1000EN6thrust24THRUST_300001_SM_1000_NS17counting_iteratorIjNS9_11use_defaultESB_SB_EENS9_18transform_iteratorI9NonZeroOpIfEPKfSB_SB_EEPjSJ_NS0_13ScanTileStateIiLb1EEENS0_8NullTypeESM_iNS2_19streaming_context_tIlLb1EEELS5_0EEEvT0_T1_T2_T3_T4_T5_T6_T7_iT8_NS1_7vsmem_tEE19static_temp_storage;
	add.s32 	%r851, %r850, %r849;
	st.shared.u32 	[%r851], %r193;
$L__BB38_326:
	setp.eq.s32 	%p266, %r1450, 0;
	@%p266 bra 	$L__BB38_328;
	shl.b32 	%r852, %r268, 2;
	mov.u32 	%r853, _ZZN3cub18CUB_300001_SM_10006detail6select23DeviceSelectSweepKernelINS2_10policy_hubIjbiLb0ELNS0_10SelectImplE0EE10Policy1000EN6thrust24THRUST_300001_SM_1000_NS17counting_iteratorIjNS9_11use_defaultESB_SB_EENS9_18transform_iteratorI9NonZeroOpIfEPKfSB_SB_EEPjSJ_NS0_13ScanTileStateIiLb1EEENS0_8NullTypeESM_iNS2_19streaming_context_tIlLb1EEELS5_0EEEvT0_T1_T2_T3_T4_T5_T6_T7_iT8_NS1_7vsmem_tEE19static_temp_storage;
	add.s32 	%r854, %r853, %r852;
	st.shared.u32 	[%r854], %r195;
$L__BB38_328:
	setp.eq.s32 	%p267, %r1451, 0;
	@%p267 bra 	$L__BB38_330;
	shl.b32 	%r855, %r269, 2;
	mov.u32 	%r856, _ZZN3cub18CUB_300001_SM_10006detail6select23DeviceSelectSweepKernelINS2_10policy_hubIjbiLb0ELNS0_10SelectImplE0EE10Policy1000EN6thrust24THRUST_300001_SM_1000_NS17counting_iteratorIjNS9_11use_defaultESB_SB_EENS9_18transform_iteratorI9NonZeroOpIfEPKfSB_SB_EEPjSJ_NS0_13ScanTileStateIiLb1EEENS0_8NullTypeESM_iNS2_19streaming_context_tIlLb1EEELS5_0EEEvT0_T1_T2_T3_T4_T5_T6_T7_iT8_NS1_7vsmem_tEE19static_temp_storage;
	add.s32 	%r857, %r856, %r855;
	st.shared.u32 	[%r857], %r197;
$L__BB38_330:
	setp.eq.s32 	%p268, %r1452, 0;
	@%p268 bra 	$L__BB38_332;
	shl.b32 	%r858, %r270, 2;
	mov.u32 	%r859, _ZZN3cub18CUB_300001_SM_10006detail6select23DeviceSelectSweepKernelINS2_10policy_hubIjbiLb0ELNS0_10SelectImplE0EE10Policy1000EN6thrust24THRUST_300001_SM_1000_NS17counting_iteratorIjNS9_11use_defaultESB_SB_EENS9_18transform_iteratorI9NonZeroOpIfEPKfSB_SB_EEPjSJ_NS0_13ScanTileStateIiLb1EEENS0_8NullTypeESM_iNS2_19streaming_context_tIlLb1EEELS5_0EEEvT0_T1_T2_T3_T4_T5_T6_T7_iT8_NS1_7vsmem_tEE19static_temp_storage;
	add.s32 	%r860, %r859, %r858;
	st.shared.u32 	[%r860], %r199;
$L__BB38_332:
	setp.eq.s32 	%p269, %r1453, 0;
	@%p269 bra 	$L__BB38_334;
	shl.b32 	%r861, %r271, 2;
	mov.u32 	%r862, _ZZN3cub18CUB_300001_SM_10006detail6select23DeviceSelectSweepKernelINS2_10policy_hubIjbiLb0ELNS0_10SelectImplE0EE10Policy1000EN6thrust24THRUST_300001_SM_1000_NS17counting_iteratorIjNS9_11use_defaultESB_SB_EENS9_18transform_iteratorI9NonZeroOpIfEPKfSB_SB_EEPjSJ_NS0_13ScanTileStateIiLb1EEENS0_8NullTypeESM_iNS2_19streaming_context_tIlLb1EEELS5_0EEEvT0_T1_T2_T3_T4_T5_T6_T7_iT8_NS1_7vsmem_tEE19static_temp_storage;
	add.s32 	%r863, %r862, %r861;
	st.shared.u32 	[%r863], %r201;
$L__BB38_334:
	setp.eq.s32 	%p270, %r1454, 0;
	@%p270 bra 	$L__BB38_336;
	shl.b32 	%r864, %r272, 2;
	mov.u32 	%r865, _ZZN3cub18CUB_300001_SM_10006detail6select23DeviceSelectSweepKernelINS2_10policy_hubIjbiLb0ELNS0_10SelectImplE0EE10Policy1000EN6thrust24THRUST_300001_SM_1000_NS17counting_iteratorIjNS9_11use_defaultESB_SB_EENS9_18transform_iteratorI9NonZeroOpIfEPKfSB_SB_EEPjSJ_NS0_13ScanTileStateIiLb1EEENS0_8NullTypeESM_iNS2_19streaming_context_tIlLb1EEELS5_0EEEvT0_T1_T2_T3_T4_T5_T6_T7_iT8_NS1_7vsmem_tEE19static_temp_storage;
	add.s32 	%r866, %r865, %r864;
	st.shared.u32 	[%r866], %r203;
$L__BB38_336:
	setp.eq.s32 	%p271, %r1455, 0;
	@%p271 bra 	$L__BB38_338;
	shl.b32 	%r867, %r273, 2;
	mov.u32 	%r868, _ZZN3cub18CUB_300001_SM_10006detail6select23DeviceSelectSweepKernelINS2_10policy_hubIjbiLb0ELNS0_10SelectImplE0EE10Policy1000EN6thrust24THRUST_300001_SM_1000_NS17counting_iteratorIjNS9_11use_defaultESB_SB_EENS9_18transform_iteratorI9NonZeroOpIfEPKfSB_SB_EEPjSJ_NS0_13ScanTileStateIiLb1EEENS0_8NullTypeESM_iNS2_19streaming_context_tIlLb1EEELS5_0EEEvT0_T1_T2_T3_T4_T5_T6_T7_iT8_NS1_7vsmem_tEE19static_temp_storage;
	add.s32 	%r869, %r868, %r867;
	st.shared.u32 	[%r869], %r205;
$L__BB38_338:
	setp.eq.s32 	%p272, %r1456, 0;
	@%p272 bra 	$L__BB38_340;
	shl.b32 	%r870, %r274, 2;
	mov.u32 	%r871, _ZZN3cub18CUB_300001_SM_10006detail6select23DeviceSelectSweepKernelINS2_10policy_hubIjbiLb0ELNS0_10SelectImplE0EE10Policy1000EN6thrust24THRUST_300001_SM_1000_NS17counting_iteratorIjNS9_11use_defaultESB_SB_EENS9_18transform_iteratorI9NonZeroOpIfEPKfSB_SB_EEPjSJ_NS0_13ScanTileStateIiLb1EEENS0_8NullTypeESM_iNS2_19streaming_context_tIlLb1EEELS5_0EEEvT0_T1_T2_T3_T4_T5_T6_T7_iT8_NS1_7vsmem_tEE19static_temp_storage;
	add.s32 	%r872, %r871, %r870;
	st.shared.u32 	[%r872], %r207;
$L__BB38_340:
	setp.eq.s32 	%p273, %r1457, 0;
	@%p273 bra 	$L__BB38_342;
	shl.b32 	%r873, %r275, 2;
	mov.u32 	%r874, _ZZN3cub18CUB_300001_SM_10006detail6select23DeviceSelectSweepKernelINS2_10policy_hubIjbiLb0ELNS0_10SelectImplE0EE10Policy1000EN6thrust24THRUST_300001_SM_1000_NS17counting_iteratorIjNS9_11use_defaultESB_SB_EENS9_18transform_iteratorI9NonZeroOpIfEPKfSB_SB_EEPjSJ_NS0_13ScanTileStateIiLb1EEENS0_8NullTypeESM_iNS2_19streaming_context_tIlLb1EEELS5_0EEEvT0_T1_T2_T3_T4_T5_T6_T7_iT8_NS1_7vsmem_tEE19static_temp_storage;
	add.s32 	%r875, %r874, %r873;
	st.shared.u32 	[%r875], %r209;
$L__BB38_342:
	setp.eq.s32 	%p274, %r1458, 0;
	@%p274 bra 	$L__BB38_344;
	shl.b32 	%r876, %r276, 2;
	mov.u32 	%r877, _ZZN3cub18CUB_300001_SM_10006detail6select23DeviceSelectSweepKernelINS2_10policy_hubIjbiLb0ELNS0_10SelectImplE0EE10Policy1000EN6thrust24THRUST_300001_SM_1000_NS17counting_iteratorIjNS9_11use_defaultESB_SB_EENS9_18transform_iteratorI9NonZeroOpIfEPKfSB_SB_EEPjSJ_NS0_13ScanTileStateIiLb1EEENS0_8NullTypeESM_iNS2_19streaming_context_tIlLb1EEELS5_0EEEvT0_T1_T2_T3_T4_T5_T6_T7_iT8_NS1_7vsmem_tEE19static_temp_storage;
	add.s32 	%r878, %r877, %r876;
	st.shared.u32 	[%r878], %r211;
$L__BB38_344:
	bar.sync 	0;
	setp.ge.u32 	%p275, %r1461, %r1499;
	@%p275 bra 	$L__BB38_509;
	ld.param.u32 	%r1418, [_ZN3cub18CUB_300001_SM_10006detail6select23DeviceSelectSweepKernelINS2_10policy_hubIjbiLb0ELNS0_10SelectImplE0EE10Policy1000EN6thrust24THRUST_300001_SM_1000_NS17counting_iteratorIjNS9_11use_defaultESB_SB_EENS9_18transform_iteratorI9NonZeroOpIfEPKfSB_SB_EEPjSJ_NS0_13ScanTileStateIiLb1EEENS0_8NullTypeESM_iNS2_19streaming_context_tIlLb1EEELS5_0EEEvT0_T1_T2_T3_T4_T5_T6_T7_iT8_NS1_7vsmem_tE_param_7];
	mov.u64 	%rd387, %rd194;
	ld.param.u8 	%rs6, [%rd387];
	ld.param.u64 	%rd388, [%rd387+24];
	cvta.to.global.u64 	%rd98, %rd388;
	add.s32 	%r879, %r248, %r249;
	add.s32 	%r880, %r879, %r250;
	add.s32 	%r881, %r880, %r251;
	add.s32 	%r882, %r881, %r252;
	add.s32 	%r883, %r882, %r253;
	add.s32 	%r884, %r883, %r254;
	add.s32 	%r885, %r884, %r255;
	add.s32 	%r886, %r885, %r256;
	add.s32 	%r887, %r886, %r257;
	add.s32 	%r888, %r887, %r258;
	add.s32 	%r889, %r888, %r259;
	add.s32 	%r890, %r889, %r260;
	add.s32 	%r891, %r890, %r261;
	add.s32 	%r892, %r891, %r262;
	add.s32 	%r893, %r892, %r247;
	add.s32 	%r894, %r893, %r1418;
	sub.s32 	%r895, %r894, %r1461;
	add.s32 	%r278, %r895, -7169;
	and.b32  	%r896, %r278, 1536;
	setp.eq.s32 	%p276, %r896, 1536;
	@%p276 bra 	$L__BB38_350;
	cvt.u64.u32 	%rd681, %r1461;
	shl.b32 	%r897, %r1461, 2;
	mov.u32 	%r898, _ZZN3cub18CUB_300001_SM_10006detail6select23DeviceSelectSweepKernelINS2_10policy_hubIjbiLb0ELNS0_10SelectImplE0EE10Policy1000EN6thrust24THRUST_300001_SM_1000_NS17counting_iteratorIjNS9_11use_defaultESB_SB_EENS9_18transform_iteratorI9NonZeroOpIfEPKfSB_SB_EEPjSJ_NS0_13ScanTileStateIiLb1EEENS0_8NullTypeESM_iNS2_19streaming_context_tIlLb1EEELS5_0EEEvT0_T1_T2_T3_T4_T5_T6_T7_iT8_NS1_7vsmem_tEE19static_temp_storage;
	add.s32 	%r1460, %r898, %r897;
	shr.u32 	%r899, %r278, 9;
	add.s32 	%r900, %r899, 1;
	and.b32  	%r901, %r900, 3;
	neg.s32 	%r1459, %r901;
$L__BB38_347:
	.pragma "nounroll";
	setp.ne.s16 	%p277, %rs6, 0;
	ld.shared.u32 	%r283, [%r1460];
	mov.b64 	%rd682, 0;
	@%p277 bra 	$L__BB38_349;
	ld.global.u64 	%rd682, [%rd98];
$L__BB38_349:
	add.s64 	%rd390, %rd682, %rd681;
	shl.b64 	%rd391, %rd390, 2;
	add.s64 	%rd392, %rd2, %rd391;
	st.global.u32 	[%rd392], %r283;
	add.s64 	%rd681, %rd681, 512;
	cvt.u32.u64 	%r1461, %rd681;
	add.s32 	%r1460, %r1460, 2048;
	add.s32 	%r1459, %r1459, 1;
	setp.ne.s32 	%p278, %r1459, 0;
	@%p278 bra 	$L__BB38_347;
$L__BB38_350:
	setp.lt.u32 	%p279, %r278, 1536;
	@%p279 bra 	$L__BB38_509;
	mul.wide.u32 	%rd394, %r1461, 4;
	add.s64 	%rd104, %rd2, %rd394;
	shl.b32 	%r902, %r1461, 2;
	mov.u32 	%r903, _ZZN3cub18CUB_300001_SM_10006detail6select23DeviceSelectSweepKernelINS2_10policy_hubIjbiLb0ELNS0_10SelectImplE0EE10Policy1000EN6thrust24THRUST_300001_SM_1000_NS17counting_iteratorIjNS9_11use_defaultESB_SB_EENS9_18transform_iteratorI9NonZeroOpIfEPKfSB_SB_EEPjSJ_NS0_13ScanTileStateIiLb1EEENS0_8NullTypeESM_iNS2_19streaming_context_tIlLb1EEELS5_0EEEvT0_T1_T2_T3_T4_T5_T6_T7_iT8_NS1_7vsmem_tEE19static_temp_storage;
	add.s32 	%r904, %r902, %r903;
	add.s32 	%r1462, %r904, 4096;
	mov.b64 	%rd683, 0;
$L__BB38_352:
	setp.ne.s16 	%p280, %rs6, 0;
	ld.shared.u32 	%r291, [%r1462+-4096];
	mov.b64 	%rd684, 0;
	@%p280 bra 	$L__BB38_354;
	ld.global.u64 	%rd684, [%rd98];
$L__BB38_354:
	setp.ne.s16 	%p281, %rs6, 0;
	shl.b64 	%rd397, %rd684, 2;
	add.s64 	%rd398, %rd683, %rd397;
	add.s64 	%rd399, %rd104, %rd398;
	st.global.u32 	[%rd399], %r291;
	ld.shared.u32 	%r292, [%r1462+-2048];
	mov.b64 	%rd685, 0;
	@%p281 bra 	$L__BB38_356;
	ld.global.u64 	%rd685, [%rd98];
$L__BB38_356:
	setp.ne.s16 	%p282, %rs6, 0;
	shl.b64 	%rd401, %rd685, 2;
	add.s64 	%rd402, %rd683, %rd401;
	add.s64 	%rd403, %rd104, %rd402;
	st.global.u32 	[%rd403+2048], %r292;
	ld.shared.u32 	%r293, [%r1462];
	mov.b64 	%rd686, 0;
	@%p282 bra 	$L__BB38_358;
	ld.global.u64 	%rd686, [%rd98];
$L__BB38_358:
	setp.ne.s16 	%p283, %rs6, 0;
	shl.b64 	%rd405, %rd686, 2;
	add.s64 	%rd406, %rd683, %rd405;
	add.s64 	%rd407, %rd104, %rd406;
	st.global.u32 	[%rd407+4096], %r293;
	ld.shared.u32 	%r294, [%r1462+2048];
	mov.b64 	%rd687, 0;
	@%p283 bra 	$L__BB38_360;
	ld.global.u64 	%rd687, [%rd98];
$L__BB38_360:
	shl.b64 	%rd408, %rd687, 2;
	add.s64 	%rd409, %rd683, %rd408;
	add.s64 	%rd410, %rd104, %rd409;
	st.global.u32 	[%rd410+6144], %r294;
	add.s32 	%r1461, %r1461, 2048;
	add.s64 	%rd683, %rd683, 8192;
	add.s32 	%r1462, %r1462, 8192;
	setp.lt.s32 	%p284, %r1461, %r1499;
	@%p284 bra 	$L__BB38_352;
	bra.uni 	$L__BB38_509;
$L__BB38_361:
	ld.param.u8 	%rs9, [%rd1];
	setp.eq.s16 	%p3, %rs9, 0;
	ld.param.u64 	%rd197, [%rd1+16];
	cvt.u32.u64 	%r453, %rd197;
	selp.b32 	%r454, %r453, 0, %p3;
	mov.u32 	%r1495, %tid.x;
	mul.lo.s32 	%r455, %r1495, 14;
	add.s32 	%r456, %r1, %r3;
	add.s32 	%r457, %r456, %r454;
	setp.ge.s32 	%p4, %r455, %r183;
	add.s32 	%r298, %r457, %r455;
	or.b32  	%r299, %r455, 1;
	add.s32 	%r300, %r298, 1;
	add.s32 	%r301, %r455, 2;
	add.s32 	%r302, %r298, 2;
	add.s32 	%r303, %r455, 3;
	add.s32 	%r304, %r298, 3;
	add.s32 	%r305, %r455, 4;
	add.s32 	%r306, %r298, 4;
	add.s32 	%r307, %r455, 5;
	add.s32 	%r308, %r298, 5;
	add.s32 	%r309, %r455, 6;
	add.s32 	%r310, %r298, 6;
	add.s32 	%r311, %r455, 7;
	add.s32 	%r312, %r298, 7;
	add.s32 	%r313, %r455, 8;
	add.s32 	%r314, %r298, 8;
	add.s32 	%r315, %r455, 9;
	add.s32 	%r316, %r298, 9;
	add.s32 	%r317, %r455, 10;
	add.s32 	%r318, %r298, 10;
	add.s32 	%r319, %r455, 11;
	add.s32 	%r320, %r298, 11;
	add.s32 	%r321, %r455, 12;
	add.s32 	%r322, %r298, 12;
	add.s32 	%r323, %r455, 13;
	add.s32 	%r324, %r298, 13;
	bar.sync 	0;
	selp.b64 	%rd198, %rd197, 0, %p3;
	cvt.s64.s32 	%rd199, %r3;
	add.s64 	%rd200, %rd198, %rd199;
	cvt.u64.u32 	%rd201, %r455;
	add.s64 	%rd202, %rd200, %rd201;
	shl.b64 	%rd203, %rd202, 2;
	add.s64 	%rd143, %rd4, %rd203;
	mov.b32 	%r1464, 1;
	@%p4 bra 	$L__BB38_363;
	ld.global.f32 	%f29, [%rd143];
	setp.neu.f32 	%p5, %f29, 0f00000000;
	selp.u32 	%r1464, 1, 0, %p5;
$L__BB38_363:
	setp.ge.s32 	%p6, %r299, %r183;
	mov.b32 	%r1465, 1;
	@%p6 bra 	$L__BB38_365;
	ld.global.f32 	%f30, [%rd143+4];
	setp.neu.f32 	%p7, %f30, 0f00000000;
	selp.u32 	%r1465, 1, 0, %p7;
$L__BB38_365:
	setp.ge.s32 	%p8, %r301, %r183;
	mov.b32 	%r1466, 1;
	@%p8 bra 	$L__BB38_367;
	ld.global.f32 	%f31, [%rd143+8];
	setp.neu.f32 	%p9, %f31, 0f00000000;
	selp.u32 	%r1466, 1, 0, %p9;
$L__BB38_367:
	setp.ge.s32 	%p10, %r303, %r183;
	mov.b32 	%r1467, 1;
	@%p10 bra 	$L__BB38_369;
	ld.global.f32 	%f32, [%rd143+12];
	setp.neu.f32 	%p11, %f32, 0f00000000;
	selp.u32 	%r1467, 1, 0, %p11;
$L__BB38_369:
	setp.ge.s32 	%p12, %r305, %r183;
	mov.b32 	%r1468, 1;
	@%p12 bra 	$L__BB38_371;
	ld.global.f32 	%f33, [%rd143+16];
	setp.neu.f32 	%p13, %f33, 0f00000000;
	selp.u32 	%r1468, 1, 0, %p13;
$L__BB38_371:
	setp.ge.s32 	%p14, %r307, %r183;
	mov.b32 	%r1469, 1;
	@%p14 bra 	$L__BB38_373;
	ld.global.f32 	%f34, [%rd143+20];
	setp.neu.f32 	%p15, %f34, 0f00000000;
	selp.u32 	%r1469, 1, 0, %p15;
$L__BB38_373:
	setp.ge.s32 	%p16, %r309, %r183;
	mov.b32 	%r1470, 1;
	@%p16 bra 	$L__BB38_375;
	ld.global.f32 	%f35, [%rd143+24];
	setp.neu.f32 	%p17, %f35, 0f00000000;
	selp.u32 	%r1470, 1, 0, %p17;
$L__BB38_375:
	setp.ge.s32 	%p18, %r311, %r183;
	mov.b32 	%r1471, 1;
	@%p18 bra 	$L__BB38_377;
	ld.global.f32 	%f36, [%rd143+28];
	setp.neu.f32 	%p19, %f36, 0f00000000;
	selp.u32 	%r1471, 1, 0, %p19;
$L__BB38_377:
	setp.ge.s32 	%p20, %r313, %r183;
	mov.b32 	%r1472, 1;
	@%p20 bra 	$L__BB38_379;
	ld.global.f32 	%f37, [%rd143+32];
	setp.neu.f32 	%p21, %f37, 0f00000000;
	selp.u32 	%r1472, 1, 0, %p21;
$L__BB38_379:
	setp.ge.s32 	%p22, %r315, %r183;
	mov.b32 	%r1473, 1;
	@%p22 bra 	$L__BB38_381;
	ld.global.f32 	%f38, [%rd143+36];
	setp.neu.f32 	%p23, %f38, 0f00000000;
	selp.u32 	%r1473, 1, 0, %p23;
$L__BB38_381:
	setp.ge.s32 	%p24, %r317, %r183;
	mov.b32 	%r1474, 1;
	@%p24 bra 	$L__BB38_383;
	ld.global.f32 	%f39, [%rd143+40];
	setp.neu.f32 	%p25, %f39, 0f00000000;
	selp.u32 	%r1474, 1, 0, %p25;
$L__BB38_383:
	setp.ge.s32 	%p26, %r319, %r183;
	mov.b32 	%r1475, 1;
	@%p26 bra 	$L__BB38_385;
	ld.global.f32 	%f40, [%rd143+44];
	setp.neu.f32 	%p27, %f40, 0f00000000;
	selp.u32 	%r1475, 1, 0, %p27;
$L__BB38_385:
	setp.ge.s32 	%p28, %r321, %r183;
	mov.b32 	%r1476, 1;
	@%p28 bra 	$L__BB38_387;
	ld.global.f32 	%f41, [%rd143+48];
	setp.neu.f32 	%p29, %f41, 0f00000000;
	selp.u32 	%r1476, 1, 0, %p29;
$L__BB38_387:
	setp.ge.s32 	%p30, %r323, %r183;
	mov.b32 	%r1477, 1;
	@%p30 bra 	$L__BB38_389;
	ld.global.f32 	%f42, [%rd143+52];
	setp.neu.f32 	%p31, %f42, 0f00000000;
	selp.u32 	%r1477, 1, 0, %p31;
$L__BB38_389:
	bar.sync 	0;
	add.s32 	%r502, %r1465, %r1464;
	add.s32 	%r503, %r1466, %r502;
	add.s32 	%r504, %r1467, %r503;
	add.s32 	%r505, %r1468, %r504;
	add.s32 	%r506, %r1469, %r505;
	add.s32 	%r507, %r1470, %r506;
	add.s32 	%r508, %r1471, %r507;
	add.s32 	%r509, %r1472, %r508;
	add.s32 	%r510, %r1473, %r509;
	add.s32 	%r511, %r1474, %r510;
	add.s32 	%r512, %r1475, %r511;
	add.s32 	%r513, %r1476, %r512;
	add.s32 	%r476, %r1477, %r513;
	shr.u32 	%r354, %r1495, 5;
	// begin inline asm
	mov.u32 %r471, %laneid;
	// end inline asm
	mov.b32 	%r474, 1;
	mov.b32 	%r499, 0;
	mov.b32 	%r501, -1;
	// begin inline asm
	{  .reg .s32 r0;  .reg .pred p;  shfl.sync.up.b32 r0|p, %r476, %r474, %r499, %r501;  @p add.s32 r0, r0, %r476;  mov.s32 %r472, r0;}
	// end inline asm
	mov.b32 	%r480, 2;
	// begin inline asm
	{  .reg .s32 r0;  .reg .pred p;  shfl.sync.up.b32 r0|p, %r472, %r480, %r499, %r501;  @p add.s32 r0, r0, %r472;  mov.s32 %r478, r0;}
	// end inline asm
	mov.b32 	%r486, 4;
	// begin inline asm
	{  .reg .s32 r0;  .reg .pred p;  shfl.sync.up.b32 r0|p, %r478, %r486, %r499, %r501;  @p add.s32 r0, r0, %r478;  mov.s32 %r484, r0;}
	// end inline asm
	mov.b32 	%r492, 8;
	// begin inline asm
	{  .reg .s32 r0;  .reg .pred p;  shfl.sync.up.b32 r0|p, %r484, %r492, %r499, %r501;  @p add.s32 r0, r0, %r484;  mov.s32 %r490, r0;}
	// end inline asm
	mov.b32 	%r498, 16;
	// begin inline asm
	{  .reg .s32 r0;  .reg .pred p;  shfl.sync.up.b32 r0|p, %r490, %r498, %r499, %r501;  @p add.s32 r0, r0, %r490;  mov.s32 %r496, r0;}
	// end inline asm
	setp.ne.s32 	%p32, %r471, 31;
	@%p32 bra 	$L__BB38_391;
	shl.b32 	%r514, %r354, 2;
	mov.u32 	%r515, _ZZN3cub18CUB_300001_SM_10006detail6select23DeviceSelectSweepKernelINS2_10policy_hubIjbiLb0ELNS0_10SelectImplE0EE10Policy1000EN6thrust24THRUST_300001_SM_1000_NS17counting_iteratorIjNS9_11use_defaultESB_SB_EENS9_18transform_iteratorI9NonZeroOpIfEPKfSB_SB_EEPjSJ_NS0_13ScanTileStateIiLb1EEENS0_8NullTypeESM_iNS2_19streaming_context_tIlLb1EEELS5_0EEEvT0_T1_T2_T3_T4_T5_T6_T7_iT8_NS1_7vsmem_tEE19static_temp_storage;
	add.s32 	%r516, %r515, %r514;
	st.shared.u32 	[%r516], %r496;
$L__BB38_391:
	sub.s32 	%r517, %r496, %r476;
	bar.sync 	0;
	ld.shared.v4.u32 	{%r518, %r519, %r520, %r521}, [_ZZN3cub18CUB_300001_SM_10006detail6select23DeviceSelectSweepKernelINS2_10policy_hubIjbiLb0ELNS0_10SelectImplE0EE10Policy1000EN6thrust24THRUST_300001_SM_1000_NS17counting_iteratorIjNS9_11use_defaultESB_SB_EENS9_18transform_iteratorI9NonZeroOpIfEPKfSB_SB_EEPjSJ_NS0_13ScanTileStateIiLb1EEENS0_8NullTypeESM_iNS2_19streaming_context_tIlLb1EEELS5_0EEEvT0_T1_T2_T3_T4_T5_T6_T7_iT8_NS1_7vsmem_tEE19static_temp_storage];
	add.s32 	%r522, %r519, %r518;
	setp.eq.s32 	%p33, %r354, 2;
	selp.b32 	%r523, %r522, %r518, %p33;
	add.s32 	%r524, %r522, %r520;
	setp.eq.s32 	%p34, %r354, 3;
	selp.b32 	%r525, %r524, %r523, %p34;
	add.s32 	%r526, %r524, %r521;
	setp.eq.s32 	%p35, %r354, 4;
	selp.b32 	%r527, %r526, %r525, %p35;
	ld.shared.v4.u32 	{%r528, %r529, %r530, %r531}, [_ZZN3cub18CUB_300001_SM_10006detail6select23DeviceSelectSweepKernelINS2_10policy_hubIjbiLb0ELNS0_10SelectImplE0EE10Policy1000EN6thrust24THRUST_300001_SM_1000_NS17counting_iteratorIjNS9_11use_defaultESB_SB_EENS9_18transform_iteratorI9NonZeroOpIfEPKfSB_SB_EEPjSJ_NS0_13ScanTileStateIiLb1EEENS0_8NullTypeESM_iNS2_19streaming_context_tIlLb1EEELS5_0EEEvT0_T1_T2_T3_T4_T5_T6_T7_iT8_NS1_7vsmem_tEE19static_temp_storage+16];
	add.s32 	%r532, %r526, %r528;
	setp.eq.s32 	%p36, %r354, 5;
	selp.b32 	%r533, %r532, %r527, %p36;
	add.s32 	%r534, %r532, %r529;
	setp.eq.s32 	%p37, %r354, 6;
	selp.b32 	%r535, %r534, %r533, %p37;
	add.s32 	%r536, %r534, %r530;
	setp.eq.s32 	%p38, %r354, 7;
	selp.b32 	%r537, %r536, %r535, %p38;
	add.s32 	%r538, %r536, %r531;
	setp.eq.s32 	%p39, %r354, 8;
	selp.b32 	%r539, %r538, %r537, %p39;
	ld.shared.v4.u32 	{%r540, %r541, %r542, %r543}, [_ZZN3cub18CUB_300001_SM_10006detail6select23DeviceSelectSweepKernelINS2_10policy_hubIjbiLb0ELNS0_10SelectImplE0EE10Policy1000EN6thrust24THRUST_300001_SM_1000_NS17counting_iteratorIjNS9_11use_defaultESB_SB_EENS9_18transform_iteratorI9NonZeroOpIfEPKfSB_SB_EEPjSJ_NS0_13ScanTileStateIiLb1EEENS0_8NullTypeESM_iNS2_19streaming_context_tIlLb1EEELS5_0EEEvT0_T1_T2_T3_T4_T5_T6_T7_iT8_NS1_7vsmem_tEE19static_temp_storage+32];
	add.s32 	%r544, %r538, %r540;
	setp.eq.s32 	%p40, %r354, 9;
	selp.b32 	%r545, %r544, %r539, %p40;
	add.s32 	%r546, %r544, %r541;
	setp.eq.s32 	%p41, %r354, 10;
	selp.b32 	%r547, %r546, %r545, %p41;
	add.s32 	%r548, %r546, %r542;
	setp.eq.s32 	%p42, %r354, 11;
	selp.b32 	%r549, %r548, %r547, %p42;
	add.s32 	%r550, %r548, %r543;
	setp.eq.s32 	%p43, %r354, 12;
	selp.b32 	%r551, %r550, %r549, %p43;
	ld.shared.v4.u32 	{%r552, %r553, %r554, %r555}, [_ZZN3cub18CUB_300001_SM_10006detail6select23DeviceSelectSweepKernelINS2_10policy_hubIjbiLb0ELNS0_10SelectImplE0EE10Policy1000EN6thrust24THRUST_300001_SM_1000_NS17counting_iteratorIjNS9_11use_defaultESB_SB_EENS9_18transform_iteratorI9NonZeroOpIfEPKfSB_SB_EEPjSJ_NS0_13ScanTileStateIiLb1EEENS0_8NullTypeESM_iNS2_19streaming_context_tIlLb1EEELS5_0EEEvT0_T1_T2_T3_T4_T5_T6_T7_iT8_NS1_7vsmem_tEE19static_temp_storage+48];
	add.s32 	%r556, %r550, %r552;
	setp.eq.s32 	%p44, %r354, 13;
	selp.b32 	%r557, %r556, %r551, %p44;
	add.s32 	%r558, %r556, %r553;
	setp.eq.s32 	%p45, %r354, 14;
	selp.b32 	%r559, %r558, %r557, %p45;
	add.s32 	%r560, %r558, %r554;
	setp.eq.s32 	%p46, %r354, 15;
	selp.b32 	%r561, %r560, %r559, %p46;
	add.s32 	%r357, %r560, %r555;
	setp.gt.u32 	%p47, %r1495, 31;
	setp.lt.u32 	%p48, %r1495, 32;
	setp.eq.s32 	%p49, %r471, 0;
	selp.b32 	%r562, 0, %r517, %p49;
	add.s32 	%r1491, %r561, %r562;
	selp.b32 	%r359, %r517, %r1491, %p48;
	@%p47 bra 	$L__BB38_407;
	setp.ne.s32 	%p50, %r1495, 0;
	mul.wide.s32 	%rd204, %r1424, 8;
	add.s64 	%rd144, %rd3, %rd204;
	@%p50 bra 	$L__BB38_394;
	st.shared.u32 	[_ZZN3cub18CUB_300001_SM_10006detail6select23DeviceSelectSweepKernelINS2_10policy_hubIjbiLb0ELNS0_10SelectImplE0EE10Policy1000EN6thrust24THRUST_300001_SM_1000_NS17counting_iteratorIjNS9_11use_defaultESB_SB_EENS9_18transform_iteratorI9NonZeroOpIfEPKfSB_SB_EEPjSJ_NS0_13ScanTileStateIiLb1EEENS0_8NullTypeESM_iNS2_19streaming_context_tIlLb1EEELS5_0EEEvT0_T1_T2_T3_T4_T5_T6_T7_iT8_NS1_7vsmem_tEE19static_temp_storage+108], %r357;
	add.s64 	%rd205, %rd144, 256;
	mov.b32 	%r563, 100;
	// begin inline asm
	st.relaxed.gpu.v2.u32 [%rd205], {%r563, %r357};
	// end inline asm
$L__BB38_394:
	not.b32 	%r569, %r1495;
	add.s32 	%r1486, %r1424, %r569;
	mov.b32 	%r565, 675;
	// begin inline asm
	nanosleep.u32 %r565;
	// end inline asm
	mul.wide.s32 	%rd207, %r1486, 8;
	add.s64 	%rd208, %rd3, %rd207;
	add.s64 	%rd206, %rd208, 256;
	// begin inline asm
	ld.relaxed.gpu.v2.u32 {%r1488, %r1480}, [%rd206];
	// end inline asm
	mov.b32 	%r1481, 422;
$L__BB38_395:
	setp.eq.s32 	%p51, %r1488, 99;
	mov.b32 	%r570, -1;
	vote.sync.any.pred 	%p52, %p51, %r570;
	not.pred 	%p53, %p52;
	@%p53 bra 	$L__BB38_397;
	mul.lo.s32 	%r739, %r1424, 16807;
	and.b32  	%r1424, %r739, 2147483647;
	add.s32 	%r740, %r1481, 1;
	rem.u32 	%r736, %r1424, %r740;
	// begin inline asm
	nanosleep.u32 %r736;
	// end inline asm
	shr.u32 	%r1481, %r1481, 1;
	// begin inline asm
	ld.relaxed.gpu.v2.u32 {%r1488, %r1480}, [%rd206];
	// end inline asm
	bra.uni 	$L__BB38_395;
$L__BB38_397:
	setp.eq.s32 	%p54, %r1488, 101;
	mov.b32 	%r597, -1;
	vote.sync.ballot.b32 	%r599, %p54, %r597;
	// begin inline asm
	mov.u32 %r572, %lanemask_ge;
	// end inline asm
	and.b32  	%r600, %r599, %r572;
	or.b32  	%r601, %r600, -2147483648;
	add.s32 	%r602, %r601, -1;
	not.b32 	%r603, %r601;
	and.b32  	%r604, %r603, %r602;
	popc.b32 	%r576, %r604;
	mov.b32 	%r575, 1;
	// begin inline asm
	shfl.sync.down.b32 %r573, %r1480, %r575, %r576, %r597;
	// end inline asm
	setp.lt.s32 	%p56, %r471, %r576;
	selp.b32 	%r605, %r573, 0, %p56;
	add.s32 	%r579, %r605, %r1480;
	mov.b32 	%r580, 2;
	// begin inline asm
	shfl.sync.down.b32 %r578, %r579, %r580, %r576, %r597;
	// end inline asm
	add.s32 	%r374, %r471, 2;
	setp.gt.s32 	%p57, %r374, %r576;
	selp.b32 	%r606, 0, %r578, %p57;
	add.s32 	%r584, %r579, %r606;
	mov.b32 	%r585, 4;
	// begin inline asm
	shfl.sync.down.b32 %r583, %r584, %r585, %r576, %r597;
	// end inline asm
	add.s32 	%r375, %r471, 4;
	setp.gt.s32 	%p58, %r375, %r576;
	selp.b32 	%r607, 0, %r583, %p58;
	add.s32 	%r589, %r584, %r607;
	mov.b32 	%r590, 8;
	// begin inline asm
	shfl.sync.down.b32 %r588, %r589, %r590, %r576, %r597;
	// end inline asm
	add.s32 	%r376, %r471, 8;
	setp.gt.s32 	%p59, %r376, %r576;
	selp.b32 	%r608, 0, %r588, %p59;
	add.s32 	%r594, %r589, %r608;
	mov.b32 	%r595, 16;
	// begin inline asm
	shfl.sync.down.b32 %r593, %r594, %r595, %r576, %r597;
	// end inline asm
	add.s32 	%r377, %r471, 16;
	setp.gt.s32 	%p60, %r377, %r576;
	selp.b32 	%r609, 0, %r593, %p60;
	add.s32 	%r1484, %r594, %r609;
	add.s64 	%rd146, %rd3, 256;
	mov.b32 	%r1482, 422;
$L__BB38_398:
	setp.ne.s32 	%p61, %r1488, 101;
	mov.b32 	%r610, -1;
	vote.sync.all.pred 	%p62, %p61, %r610;
	not.pred 	%p63, %p62;
	@%p63 bra 	$L__BB38_403;
	shr.u32 	%r1482, %r1482, 1;
	mul.wide.s32 	%rd304, %r1486, 8;
	add.s64 	%rd305, %rd146, %rd304;
	add.s64 	%rd303, %rd305, -256;
	// begin inline asm
	ld.relaxed.gpu.v2.u32 {%r1488, %r1489}, [%rd303];
	// end inline asm
	mov.u32 	%r1490, %r1482;
$L__BB38_400:
	setp.eq.s32 	%p148, %r1488, 99;
	mov.b32 	%r692, -1;
	vote.sync.any.pred 	%p149, %p148, %r692;
	not.pred 	%p150, %p149;
	@%p150 bra 	$L__BB38_402;
	mul.lo.s32 	%r734, %r1424, 16807;
	and.b32  	%r1424, %r734, 2147483647;
	add.s32 	%r735, %r1490, 1;
	rem.u32 	%r731, %r1424, %r735;
	// begin inline asm
	nanosleep.u32 %r731;
	// end inline asm
	shr.u32 	%r1490, %r1490, 1;
	// begin inline asm
	ld.relaxed.gpu.v2.u32 {%r1488, %r1489}, [%rd303];
	// end inline asm
	bra.uni 	$L__BB38_400;
$L__BB38_402:
	setp.eq.s32 	%p151, %r1488, 101;
	mov.b32 	%r718, -1;
	vote.sync.ballot.b32 	%r719, %p151, %r718;
	and.b32  	%r720, %r719, %r572;
	or.b32  	%r721, %r720, -2147483648;
	add.s32 	%r722, %r721, -1;
	not.b32 	%r723, %r721;
	and.b32  	%r724, %r723, %r722;
	popc.b32 	%r697, %r724;
	mov.b32 	%r696, 1;
	// begin inline asm
	shfl.sync.down.b32 %r694, %r1489, %r696, %r697, %r718;
	// end inline asm
	setp.lt.s32 	%p153, %r471, %r697;
	selp.b32 	%r725, %r694, 0, %p153;
	add.s32 	%r700, %r725, %r1489;
	mov.b32 	%r701, 2;
	// begin inline asm
	shfl.sync.down.b32 %r699, %r700, %r701, %r697, %r718;
	// end inline asm
	setp.gt.s32 	%p154, %r374, %r697;
	selp.b32 	%r726, 0, %r699, %p154;
	add.s32 	%r705, %r700, %r726;
	mov.b32 	%r706, 4;
	// begin inline asm
	shfl.sync.down.b32 %r704, %r705, %r706, %r697, %r718;
	// end inline asm
	setp.gt.s32 	%p155, %r375, %r697;
	selp.b32 	%r727, 0, %r704, %p155;
	add.s32 	%r710, %r705, %r727;
	mov.b32 	%r711, 8;
	// begin inline asm
	shfl.sync.down.b32 %r709, %r710, %r711, %r697, %r718;
	// end inline asm
	setp.gt.s32 	%p156, %r376, %r697;
	selp.b32 	%r728, 0, %r709, %p156;
	add.s32 	%r715, %r710, %r728;
	mov.b32 	%r716, 16;
	// begin inline asm
	shfl.sync.down.b32 %r714, %r715, %r716, %r697, %r718;
	// end inline asm
	setp.gt.s32 	%p157, %r377, %r697;
	selp.b32 	%r729, 0, %r714, %p157;
	add.s32 	%r730, %r729, %r1484;
	add.s32 	%r1484, %r730, %r715;
	add.s32 	%r1486, %r1486, -32;
	bra.uni 	$L__BB38_398;
$L__BB38_403:
	setp.ne.s32 	%p64, %r1495, 0;
	@%p64 bra 	$L__BB38_405;
	add.s32 	%r613, %r1484, %r357;
	add.s64 	%rd209, %rd144, 256;
	mov.b32 	%r612, 101;
	// begin inline asm
	st.relaxed.gpu.v2.u32 [%rd209], {%r612, %r613};
	// end inline asm
	st.shared.u32 	[_ZZN3cub18CUB_300001_SM_10006detail6select23DeviceSelectSweepKernelINS2_10policy_hubIjbiLb0ELNS0_10SelectImplE0EE10Policy1000EN6thrust24THRUST_300001_SM_1000_NS17counting_iteratorIjNS9_11use_defaultESB_SB_EENS9_18transform_iteratorI9NonZeroOpIfEPKfSB_SB_EEPjSJ_NS0_13ScanTileStateIiLb1EEENS0_8NullTypeESM_iNS2_19streaming_context_tIlLb1EEELS5_0EEEvT0_T1_T2_T3_T4_T5_T6_T7_iT8_NS1_7vsmem_tEE19static_temp_storage+100], %r1484;
	st.shared.u32 	[_ZZN3cub18CUB_300001_SM_10006detail6select23DeviceSelectSweepKernelINS2_10policy_hubIjbiLb0ELNS0_10SelectImplE0EE10Policy1000EN6thrust24THRUST_300001_SM_1000_NS17counting_iteratorIjNS9_11use_defaultESB_SB_EENS9_18transform_iteratorI9NonZeroOpIfEPKfSB_SB_EEPjSJ_NS0_13ScanTileStateIiLb1EEENS0_8NullTypeESM_iNS2_19streaming_context_tIlLb1EEELS5_0EEEvT0_T1_T2_T3_T4_T5_T6_T7_iT8_NS1_7vsmem_tEE19static_temp_storage+104], %r613;
$L__BB38_405:
	setp.ne.s32 	%p65, %r471, 0;
	mov.u32 	%r1491, %r359;
	@%p65 bra 	$L__BB38_407;
	st.shared.u32 	[_ZZN3cub18CUB_300001_SM_10006detail6select23DeviceSelectSweepKernelINS2_10policy_hubIjbiLb0ELNS0_10SelectImplE0EE10Policy1000EN6thrust24THRUST_300001_SM_1000_NS17counting_iteratorIjNS9_11use_defaultESB_SB_EENS9_18transform_iteratorI9NonZeroOpIfEPKfSB_SB_EEPjSJ_NS0_13ScanTileStateIiLb1EEENS0_8NullTypeESM_iNS2_19streaming_context_tIlLb1EEELS5_0EEEvT0_T1_T2_T3_T4_T5_T6_T7_iT8_NS1_7vsmem_tEE19static_temp_storage+80], %r1484;
	mov.u32 	%r1491, %r1484;
$L__BB38_407:
	mov.u64 	%rd148, %rd194;
	bar.sync 	0;
	setp.eq.s32 	%p66, %r1495, 0;
	ld.shared.u32 	%r614, [_ZZN3cub18CUB_300001_SM_10006detail6select23DeviceSelectSweepKernelINS2_10policy_hubIjbiLb0ELNS0_10SelectImplE0EE10Policy1000EN6thrust24THRUST_300001_SM_1000_NS17counting_iteratorIjNS9_11use_defaultESB_SB_EENS9_18transform_iteratorI9NonZeroOpIfEPKfSB_SB_EEPjSJ_NS0_13ScanTileStateIiLb1EEENS0_8NullTypeESM_iNS2_19streaming_context_tIlLb1EEELS5_0EEEvT0_T1_T2_T3_T4_T5_T6_T7_iT8_NS1_7vsmem_tEE19static_temp_storage+80];
	selp.b32 	%r615, 0, %r614, %p66;
	add.s32 	%r400, %r615, %r1491;
	add.s32 	%r401, %r400, %r1464;
	add.s32 	%r402, %r502, %r400;
	add.s32 	%r403, %r402, %r1466;
	add.s32 	%r404, %r403, %r1467;
	add.s32 	%r405, %r404, %r1468;
	add.s32 	%r406, %r405, %r1469;
	add.s32 	%r407, %r406, %r1470;
	add.s32 	%r408, %r407, %r1471;
	add.s32 	%r409, %r408, %r1472;
	add.s32 	%r410, %r409, %r1473;
	add.s32 	%r411, %r410, %r1474;
	add.s32 	%r412, %r411, %r1475;
	add.s32 	%r413, %r412, %r1476;
	ld.shared.v2.u32 	{%r617, %r414}, [_ZZN3cub18CUB_300001_SM_10006detail6select23DeviceSelectSweepKernelINS2_10policy_hubIjbiLb0ELNS0_10SelectImplE0EE10Policy1000EN6thrust24THRUST_300001_SM_1000_NS17counting_iteratorIjNS9_11use_defaultESB_SB_EENS9_18transform_iteratorI9NonZeroOpIfEPKfSB_SB_EEPjSJ_NS0_13ScanTileStateIiLb1EEENS0_8NullTypeESM_iNS2_19streaming_context_tIlLb1EEELS5_0EEEvT0_T1_T2_T3_T4_T5_T6_T7_iT8_NS1_7vsmem_tEE19static_temp_storage+104];
	ld.shared.u32 	%r415, [_ZZN3cub18CUB_300001_SM_10006detail6select23DeviceSelectSweepKernelINS2_10policy_hubIjbiLb0ELNS0_10SelectImplE0EE10Policy1000EN6thrust24THRUST_300001_SM_1000_NS17counting_iteratorIjNS9_11use_defaultESB_SB_EENS9_18transform_iteratorI9NonZeroOpIfEPKfSB_SB_EEPjSJ_NS0_13ScanTileStateIiLb1EEENS0_8NullTypeESM_iNS2_19streaming_context_tIlLb1EEELS5_0EEEvT0_T1_T2_T3_T4_T5_T6_T7_iT8_NS1_7vsmem_tEE19static_temp_storage+100];
	sub.s32 	%r618, 7168, %r183;
	sub.s32 	%r1499, %r617, %r618;
	sub.s32 	%r417, %r414, %r618;
	setp.gt.s32 	%p67, %r417, 512;
	@%p67 bra 	$L__BB38_464;
	ld.param.u8 	%rs7, [%rd148];
	ld.param.u64 	%rd210, [%rd148+24];
	cvta.to.global.u64 	%rd149, %rd210;
	setp.ne.s32 	%p68, %r1464, 0;
	setp.lt.s32 	%p69, %r400, %r1499;
	and.pred  	%p70, %p68, %p69;
	@%p70 bra 	$L__BB38_409;
	bra.uni 	$L__BB38_412;
$L__BB38_409:
	setp.ne.s16 	%p71, %rs7, 0;
	mov.b64 	%rd707, 0;
	@%p71 bra 	$L__BB38_411;
	ld.global.u64 	%rd707, [%rd149];
$L__BB38_411:
	cvt.s64.s32 	%rd212, %r400;
	add.s64 	%rd213, %rd707, %rd212;
	shl.b64 	%rd214, %rd213, 2;
	add.s64 	%rd215, %rd2, %rd214;
	st.global.u32 	[%rd215], %r298;
$L__BB38_412:
	setp.eq.s32 	%p72, %r1465, 0;
	setp.ge.s32 	%p73, %r401, %r1499;
	or.pred  	%p74, %p72, %p73;
	@%p74 bra 	$L__BB38_416;
	setp.ne.s16 	%p75, %rs7, 0;
	mov.b64 	%rd708, 0;
	@%p75 bra 	$L__BB38_415;
	ld.global.u64 	%rd708, [%rd149];
$L__BB38_415:
	cvt.s64.s32 	%rd217, %r401;
	add.s64 	%rd218, %rd708, %rd217;
	shl.b64 	%rd219, %rd218, 2;
	add.s64 	%rd220, %rd2, %rd219;
	st.global.u32 	[%rd220], %r300;
$L__BB38_416:
	setp.eq.s32 	%p76, %r1466, 0;
	setp.ge.s32 	%p77, %r402, %r1499;
	or.pred  	%p78, %p76, %p77;
	@%p78 bra 	$L__BB38_420;
	setp.ne.s16 	%p79, %rs7, 0;
	mov.b64 	%rd709, 0;
	@%p79 bra 	$L__BB38_419;
	ld.global.u64 	%rd709, [%rd149];
$L__BB38_419:
	cvt.s64.s32 	%rd222, %r402;
	add.s64 	%rd223, %rd709, %rd222;
	shl.b64 	%rd224, %rd223, 2;
	add.s64 	%rd225, %rd2, %rd224;
	st.global.u32 	[%rd225], %r302;
$L__BB38_420:
	setp.eq.s32 	%p80, %r1467, 0;
	setp.ge.s32 	%p81, %r403, %r1499;
	or.pred  	%p82, %p80, %p81;
	@%p82 bra 	$L__BB38_424;
	setp.ne.s16 	%p83, %rs7, 0;
	mov.b64 	%rd710, 0;
	@%p83 bra 	$L__BB38_423;
	ld.global.u64 	%rd710, [%rd149];
$L__BB38_423:
	cvt.s64.s32 	%rd227, %r403;
	add.s64 	%rd228, %rd710, %rd227;
	shl.b64 	%rd229, %rd228, 2;
	add.s64 	%rd230, %rd2, %rd229;
	st.global.u32 	[%rd230], %r304;
$L__BB38_424:
	setp.eq.s32 	%p84, %r1468, 0;
	setp.ge.s32 	%p85, %r404, %r1499;
	or.pred  	%p86, %p84, %p85;
	@%p86 bra 	$L__BB38_428;
	setp.ne.s16 	%p87, %rs7, 0;
	mov.b64 	%rd711, 0;
	@%p87 bra 	$L__BB38_427;
	ld.global.u64 	%rd711, [%rd149];
$L__BB38_427:
	cvt.s64.s32 	%rd232, %r404;
	add.s64 	%rd233, %rd711, %rd232;
	shl.b64 	%rd234, %rd233, 2;
	add.s64 	%rd235, %rd2, %rd234;
	st.global.u32 	[%rd235], %r306;
$L__BB38_428:
	setp.eq.s32 	%p88, %r1469, 0;
	setp.ge.s32 	%p89, %r405, %r1499;
	or.pred  	%p90, %p88, %p89;
	@%p90 bra 	$L__BB38_432;
	setp.ne.s16 	%p91, %rs7, 0;
	mov.b64 	%rd712, 0;
	@%p91 bra 	$L__BB38_431;
	ld.global.u64 	%rd712, [%rd149];
$L__BB38_431:
	cvt.s64.s32 	%rd237, %r405;
	add.s64 	%rd238, %rd712, %rd237;
	shl.b64 	%rd239, %rd238, 2;
	add.s64 	%rd240, %rd2, %rd239;
	st.global.u32 	[%rd240], %r308;
$L__BB38_432:
	setp.eq.s32 	%p92, %r1470, 0;
	setp.ge.s32 	%p93, %r406, %r1499;
	or.pred  	%p94, %p92, %p93;
	@%p94 bra 	$L__BB38_436;
	setp.ne.s16 	%p95, %rs7, 0;
	mov.b64 	%rd713, 0;
	@%p95 bra 	$L__BB38_435;
	ld.global.u64 	%rd713, [%rd149];
$L__BB38_435:
	cvt.s64.s32 	%rd242, %r406;
	add.s64 	%rd243, %rd713, %rd242;
	shl.b64 	%rd244, %rd243, 2;
	add.s64 	%rd245, %rd2, %rd244;
	st.global.u32 	[%rd245], %r310;
$L__BB38_436:
	setp.eq.s32 	%p96, %r1471, 0;
	setp.ge.s32 	%p97, %r407, %r1499;
	or.pred  	%p98, %p96, %p97;
	@%p98 bra 	$L__BB38_440;
	setp.ne.s16 	%p99, %rs7, 0;
	mov.b64 	%rd714, 0;
	@%p99 bra 	$L__BB38_439;
	ld.global.u64 	%rd714, [%rd149];
$L__BB38_439:
	cvt.s64.s32 	%rd247, %r407;
	add.s64 	%rd248, %rd714, %rd247;
	shl.b64 	%rd249, %rd248, 2;
	add.s64 	%rd250, %rd2, %rd249;
	st.global.u32 	[%rd250], %r312;
$L__BB38_440:
	setp.eq.s32 	%p100, %r1472, 0;
	setp.ge.s32 	%p101, %r408, %r1499;
	or.pred  	%p102, %p100, %p101;
	@%p102 bra 	$L__BB38_444;
	setp.ne.s16 	%p103, %rs7, 0;
	mov.b64 	%rd715, 0;
	@%p103 bra 	$L__BB38_443;
	ld.global.u64 	%rd715, [%rd149];
$L__BB38_443:
	cvt.s64.s32 	%rd252, %r408;
	add.s64 	%rd253, %rd715, %rd252;
	shl.b64 	%rd254, %rd253, 2;
	add.s64 	%rd255, %rd2, %rd254;
	st.global.u32 	[%rd255], %r314;
$L__BB38_444:
	setp.eq.s32 	%p104, %r1473, 0;
	setp.ge.s32 	%p105, %r409, %r1499;
	or.pred  	%p106, %p104, %p105;
	@%p106 bra 	$L__BB38_448;
	setp.ne.s16 	%p107, %rs7, 0;
	mov.b64 	%rd716, 0;
	@%p107 bra 	$L__BB38_447;
	ld.global.u64 	%rd716, [%rd149];
$L__BB38_447:
	cvt.s64.s32 	%rd257, %r409;
	add.s64 	%rd258, %rd716, %rd257;
	shl.b64 	%rd259, %rd258, 2;
	add.s64 	%rd260, %rd2, %rd259;
	st.global.u32 	[%rd260], %r316;
$L__BB38_448:
	setp.eq.s32 	%p108, %r1474, 0;
	setp.ge.s32 	%p109, %r410, %r1499;
	or.pred  	%p110, %p108, %p109;
	@%p110 bra 	$L__BB38_452;
	setp.ne.s16 	%p111, %rs7, 0;
	mov.b64 	%rd717, 0;
	@%p111 bra 	$L__BB38_451;
	ld.global.u64 	%rd717, [%rd149];
$L__BB38_451:
	cvt.s64.s32 	%rd262, %r410;
	add.s64 	%rd263, %rd717, %rd262;
	shl.b64 	%rd264, %rd263, 2;
	add.s64 	%rd265, %rd2, %rd264;
	st.global.u32 	[%rd265], %r318;
$L__BB38_452:
	setp.eq.s32 	%p112, %r1475, 0;
	setp.ge.s32 	%p113, %r411, %r1499;
	or.pred  	%p114, %p112, %p113;
	@%p114 bra 	$L__BB38_456;
	setp.ne.s16 	%p115, %rs7, 0;
	mov.b64 	%rd718, 0;
	@%p115 bra 	$L__BB38_455;
	ld.global.u64 	%rd718, [%rd149];
$L__BB38_455:
	cvt.s64.s32 	%rd267, %r411;
	add.s64 	%rd268, %rd718, %rd267;
	shl.b64 	%rd269, %rd268, 2;
	add.s64 	%rd270, %rd2, %rd269;
	st.global.u32 	[%rd270], %r320;
$L__BB38_456:
	setp.eq.s32 	%p116, %r1476, 0;
	setp.ge.s32 	%p117, %r412, %r1499;
	or.pred  	%p118, %p116, %p117;
	@%p118 bra 	$L__BB38_460;
	setp.ne.s16 	%p119, %rs7, 0;
	mov.b64 	%rd719, 0;
	@%p119 bra 	$L__BB38_459;
	ld.global.u64 	%rd719, [%rd149];
$L__BB38_459:
	cvt.s64.s32 	%rd272, %r412;
	add.s64 	%rd273, %rd719, %rd272;
	shl.b64 	%rd274, %rd273, 2;
	add.s64 	%rd275, %rd2, %rd274;
	st.global.u32 	[%rd275], %r322;
$L__BB38_460:
	setp.eq.s32 	%p120, %r1477, 0;
	setp.ge.s32 	%p121, %r413, %r1499;
	or.pred  	%p122, %p120, %p121;
	@%p122 bra 	$L__BB38_509;
	setp.ne.s16 	%p123, %rs7, 0;
	mov.b64 	%rd720, 0;
	@%p123 bra 	$L__BB38_463;
	ld.global.u64 	%rd720, [%rd149];
$L__BB38_463:
	cvt.s64.s32 	%rd277, %r413;
	add.s64 	%rd278, %rd720, %rd277;
	shl.b64 	%rd279, %rd278, 2;
	add.s64 	%rd280, %rd2, %rd279;
	st.global.u32 	[%rd280], %r324;
	bra.uni 	$L__BB38_509;
$L__BB38_464:
	bar.sync 	0;
	setp.eq.s32 	%p124, %r1464, 0;
	@%p124 bra 	$L__BB38_466;
	sub.s32 	%r619, %r400, %r415;
	shl.b32 	%r620, %r619, 2;
	mov.u32 	%r621, _ZZN3cub18CUB_300001_SM_10006detail6select23DeviceSelectSweepKernelINS2_10policy_hubIjbiLb0ELNS0_10SelectImplE0EE10Policy1000EN6thrust24THRUST_300001_SM_1000_NS17counting_iteratorIjNS9_11use_defaultESB_SB_EENS9_18transform_iteratorI9NonZeroOpIfEPKfSB_SB_EEPjSJ_NS0_13ScanTileStateIiLb1EEENS0_8NullTypeESM_iNS2_19streaming_context_tIlLb1EEELS5_0EEEvT0_T1_T2_T3_T4_T5_T6_T7_iT8_NS1_7vsmem_tEE19static_temp_storage;
	add.s32 	%r622, %r621, %r620;
	st.shared.u32 	[%r622], %r298;
$L__BB38_466:
	setp.eq.s32 	%p125, %r1465, 0;
	@%p125 bra 	$L__BB38_468;
	sub.s32 	%r623, %r401, %r415;
	shl.b32 	%r624, %r623, 2;
	mov.u32 	%r625, _ZZN3cub18CUB_300001_SM_10006detail6select23DeviceSelectSweepKernelINS2_10policy_hubIjbiLb0ELNS0_10SelectImplE0EE10Policy1000EN6thrust24THRUST_300001_SM_1000_NS17counting_iteratorIjNS9_11use_defaultESB_SB_EENS9_18transform_iteratorI9NonZeroOpIfEPKfSB_SB_EEPjSJ_NS0_13ScanTileStateIiLb1EEENS0_8NullTypeESM_iNS2_19streaming_context_tIlLb1EEELS5_0EEEvT0_T1_T2_T3_T4_T5_T6_T7_iT8_NS1_7vsmem_tEE19static_temp_storage;
	add.s32 	%r626, %r625, %r624;
	st.shared.u32 	[%r626], %r300;
$L__BB38_468:
	setp.eq.s32 	%p126, %r1466, 0;
	@%p126 bra 	$L__BB38_470;
	sub.s32 	%r627, %r402, %r415;
	shl.b32 	%r628, %r627, 2;
	mov.u32 	%r629, _ZZN3cub18CUB_300001_SM_10006detail6select23DeviceSelectSweepKernelINS2_10policy_hubIjbiLb0ELNS0_10SelectImplE0EE10Policy1000EN6thrust24THRUST_300001_SM_1000_NS17counting_iteratorIjNS9_11use_defaultESB_SB_EENS9_18transform_iteratorI9NonZeroOpIfEPKfSB_SB_EEPjSJ_NS0_13ScanTileStateIiLb1EEENS0_8NullTypeESM_iNS2_19streaming_context_tIlLb1EEELS5_0EEEvT0_T1_T2_T3_T4_T5_T6_T7_iT8_NS1_7vsmem_tEE19static_temp_storage;
	add.s32 	%r630, %r629, %r628;
	st.shared.u32 	[%r630], %r302;
$L__BB38_470:
	setp.eq.s32 	%p127, %r1467, 0;
	@%p127 bra 	$L__BB38_472;
	sub.s32 	%r631, %r403, %r415;
	shl.b32 	%r632, %r631, 2;
	mov.u32 	%r633, _ZZN3cub18CUB_300001_SM_10006detail6select23DeviceSelectSweepKernelINS2_10policy_hubIjbiLb0ELNS0_10SelectImplE0EE10Policy1000EN6thrust24THRUST_300001_SM_1000_NS17counting_iteratorIjNS9_11use_defaultESB_SB_EENS9_18transform_iteratorI9NonZeroOpIfEPKfSB_SB_EEPjSJ_NS0_13ScanTileStateIiLb1EEENS0_8NullTypeESM_iNS2_19streaming_context_tIlLb1EEELS5_0EEEvT0_T1_T2_T3_T4_T5_T6_T7_iT8_NS1_7vsmem_tEE19static_temp_storage;
	add.s32 	%r634, %r633, %r632;
	st.shared.u32 	[%r634], %r304;
$L__BB38_472:
	setp.eq.s32 	%p128, %r1468, 0;
	@%p128 bra 	$L__BB38_474;
	sub.s32 	%r635, %r404, %r415;
	shl.b32 	%r636, %r635, 2;
	mov.u32 	%r637, _ZZN3cub18CUB_300001_SM_10006detail6select23DeviceSelectSweepKernelINS2_10policy_hubIjbiLb0ELNS0_10SelectImplE0EE10Policy1000EN6thrust24THRUST_300001_SM_1000_NS17counting_iteratorIjNS9_11use_defaultESB_SB_EENS9_18transform_iteratorI9NonZeroOpIfEPKfSB_SB_EEPjSJ_NS0_13ScanTileStateIiLb1EEENS0_8NullTypeESM_iNS2_19streaming_context_tIlLb1EEELS5_0EEEvT0_T1_T2_T3_T4_T5_T6_T7_iT8_NS1_7vsmem_tEE19static_temp_storage;
	add.s32 	%r638, %r637, %r636;
	st.shared.u32 	[%r638], %r306;
$L__BB38_474:
	setp.eq.s32 	%p129, %r1469, 0;
	@%p129 bra 	$L__BB38_476;
	sub.s32 	%r639, %r405, %r415;
	shl.b32 	%r640, %r639, 2;
	mov.u32 	%r641, _ZZN3cub18CUB_300001_SM_10006detail6select23DeviceSelectSweepKernelINS2_10policy_hubIjbiLb0ELNS0_10SelectImplE0EE10Policy1000EN6thrust24THRUST_300001_SM_1000_NS17counting_iteratorIjNS9_11use_defaultESB_SB_EENS9_18transform_iteratorI9NonZeroOpIfEPKfSB_SB_EEPjSJ_NS0_13ScanTileStateIiLb1EEENS0_8NullTypeESM_iNS2_19streaming_context_tIlLb1EEELS5_0EEEvT0_T1_T2_T3_T4_T5_T6_T7_iT8_NS1_7vsmem_tEE19static_temp_storage;
	add.s32 	%r642, %r641, %r640;
	st.shared.u32 	[%r642], %r308;
$L__BB38_476:
	setp.eq.s32 	%p130, %r1470, 0;
	@%p130 bra 	$L__BB38_478;
	sub.s32 	%r643, %r406, %r415;
	shl.b32 	%r644, %r643, 2;
	mov.u32 	%r645, _ZZN3cub18CUB_300001_SM_10006detail6select23DeviceSelectSweepKernelINS2_10policy_hubIjbiLb0ELNS0_10SelectImplE0EE10Policy1000EN6thrust24THRUST_300001_SM_1000_NS17counting_iteratorIjNS9_11use_defaultESB_SB_EENS9_18transform_iteratorI9NonZeroOpIfEPKfSB_SB_EEPjSJ_NS0_13ScanTileStateIiLb1EEENS0_8NullTypeESM_iNS2_19streaming_context_tIlLb1EEELS5_0EEEvT0_T1_T2_T3_T4_T5_T6_T7_iT8_NS1_7vsmem_tEE19static_temp_storage;
	add.s32 	%r646, %r645, %r644;
	st.shared.u32 	[%r646], %r310;
$L__BB38_478:
	setp.eq.s32 	%p131, %r1471, 0;
	@%p131 bra 	$L__BB38_480;
	sub.s32 	%r647, %r407, %r415;
	shl.b32 	%r648, %r647, 2;
	mov.u32 	%r649, _ZZN3cub18CUB_300001_SM_10006detail6select23DeviceSelectSweepKernelINS2_10policy_hubIjbiLb0ELNS0_10SelectImplE0EE10Policy1000EN6thrust24THRUST_300001_SM_1000_NS17counting_iteratorIjNS9_11use_defaultESB_SB_EENS9_18transform_iteratorI9NonZeroOpIfEPKfSB_SB_EEPjSJ_NS0_13ScanTileStateIiLb1EEENS0_8NullTypeESM_iNS2_19streaming_context_tIlLb1EEELS5_0EEEvT0_T1_T2_T3_T4_T5_T6_T7_iT8_NS1_7vsmem_tEE19static_temp_storage;
	add.s32 	%r650, %r649, %r648;
	st.shared.u32 	[%r650], %r312;
$L__BB38_480:
	setp.eq.s32 	%p132, %r1472, 0;
	@%p132 bra 	$L__BB38_482;
	sub.s32 	%r651, %r408, %r415;
	shl.b32 	%r652, %r651, 2;
	mov.u32 	%r653, _ZZN3cub18CUB_300001_SM_10006detail6select23DeviceSelectSweepKernelINS2_10policy_hubIjbiLb0ELNS0_10SelectImplE0EE10Policy1000EN6thrust24THRUST_300001_SM_1000_NS17counting_iteratorIjNS9_11use_defaultESB_SB_EENS9_18transform_iteratorI9NonZeroOpIfEPKfSB_SB_EEPjSJ_NS0_13ScanTileStateIiLb1EEENS0_8NullTypeESM_iNS2_19streaming_context_tIlLb1EEELS5_0EEEvT0_T1_T2_T3_T4_T5_T6_T7_iT8_NS1_7vsmem_tEE19static_temp_storage;
	add.s32 	%r654, %r653, %r652;
	st.shared.u32 	[%r654], %r314;
$L__BB38_482:
	setp.eq.s32 	%p133, %r1473, 0;
	@%p133 bra 	$L__BB38_484;
	sub.s32 	%r655, %r409, %r415;
	shl.b32 	%r656, %r655, 2;
	mov.u32 	%r657, _ZZN3cub18CUB_300001_SM_10006detail6select23DeviceSelectSweepKernelINS2_10policy_hubIjbiLb0ELNS0_10SelectImplE0EE10Policy1000EN6thrust24THRUST_300001_SM_1000_NS17counting_iteratorIjNS9_11use_defaultESB_SB_EENS9_18transform_iteratorI9NonZeroOpIfEPKfSB_SB_EEPjSJ_NS0_13ScanTileStateIiLb1EEENS0_8NullTypeESM_iNS2_19streaming_context_tIlLb1EEELS5_0EEEvT0_T1_T2_T3_T4_T5_T6_T7_iT8_NS1_7vsmem_tEE19static_temp_storage;
	add.s32 	%r658, %r657, %r656;
	st.shared.u32 	[%r658], %r316;
$L__BB38_484:
	setp.eq.s32 	%p134, %r1474, 0;
	@%p134 bra 	$L__BB38_486;
	sub.s32 	%r659, %r410, %r415;
	shl.b32 	%r660, %r659, 2;
	mov.u32 	%r661, _ZZN3cub18CUB_300001_SM_10006detail6select23DeviceSelectSweepKernelINS2_10policy_hubIjbiLb0ELNS0_10SelectImplE0EE10Policy1000EN6thrust24THRUST_300001_SM_1000_NS17counting_iteratorIjNS9_11use_defaultESB_SB_EENS9_18transform_iteratorI9NonZeroOpIfEPKfSB_SB_EEPjSJ_NS0_13ScanTileStateIiLb1EEENS0_8NullTypeESM_iNS2_19streaming_context_tIlLb1EEELS5_0EEEvT0_T1_T2_T3_T4_T5_T6_T7_iT8_NS1_7vsmem_tEE19static_temp_storage;
	add.s32 	%r662, %r661, %r660;
	st.shared.u32 	[%r662], %r318;
$L__BB38_486:
	setp.eq.s32 	%p135, %r1475, 0;
	@%p135 bra 	$L__BB38_488;
	sub.s32 	%r663, %r411, %r415;
	shl.b32 	%r664, %r663, 2;
	mov.u32 	%r665, _ZZN3cub18CUB_300001_SM_10006detail6select23DeviceSelectSweepKernelINS2_10policy_hubIjbiLb0ELNS0_10SelectImplE0EE10Policy1000EN6thrust24THRUST_300001_SM_1000_NS17counting_iteratorIjNS9_11use_defaultESB_SB_EENS9_18transform_iteratorI9NonZeroOpIfEPKfSB_SB_EEPjSJ_NS0_13ScanTileStateIiLb1EEENS0_8NullTypeESM_iNS2_19streaming_context_tIlLb1EEELS5_0EEEvT0_T1_T2_T3_T4_T5_T6_T7_iT8_NS1_7vsmem_tEE19static_temp_storage;
	add.s32 	%r666, %r665, %r664;
	st.shared.u32 	[%r666], %r320;
$L__BB38_488:
	setp.eq.s32 	%p136, %r1476, 0;
	@%p136 bra 	$L__BB38_490;
	sub.s32 	%r667, %r412, %r415;
	shl.b32 	%r668, %r667, 2;
	mov.u32 	%r669, _ZZN3cub18CUB_300001_SM_10006detail6select23DeviceSelectSweepKernelINS2_10policy_hubIjbiLb0ELNS0_10SelectImplE0EE10Policy1000EN6thrust24THRUST_300001_SM_1000_NS17counting_iteratorIjNS9_11use_defaultESB_SB_EENS9_18transform_iteratorI9NonZeroOpIfEPKfSB_SB_EEPjSJ_NS0_13ScanTileStateIiLb1EEENS0_8NullTypeESM_iNS2_19streaming_context_tIlLb1EEELS5_0EEEvT0_T1_T2_T3_T4_T5_T6_T7_iT8_NS1_7vsmem_tEE19static_temp_storage;
	add.s32 	%r670, %r669, %r668;
	st.shared.u32 	[%r670], %r322;
$L__BB38_490:
	setp.eq.s32 	%p137, %r1477, 0;
	@%p137 bra 	$L__BB38_492;
	sub.s32 	%r671, %r413, %r415;
	shl.b32 	%r672, %r671, 2;
	mov.u32 	%r673, _ZZN3cub18CUB_300001_SM_10006detail6select23DeviceSelectSweepKernelINS2_10policy_hubIjbiLb0ELNS0_10SelectImplE0EE10Policy1000EN6thrust24THRUST_300001_SM_1000_NS17counting_iteratorIjNS9_11use_defaultESB_SB_EENS9_18transform_iteratorI9NonZeroOpIfEPKfSB_SB_EEPjSJ_NS0_13ScanTileStateIiLb1EEENS0_8NullTypeESM_iNS2_19streaming_context_tIlLb1EEELS5_0EEEvT0_T1_T2_T3_T4_T5_T6_T7_iT8_NS1_7vsmem_tEE19static_temp_storage;
	add.s32 	%r674, %r673, %r672;
	st.shared.u32 	[%r674], %r324;
$L__BB38_492:
	bar.sync 	0;
	setp.ge.s32 	%p138, %r1495, %r417;
	@%p138 bra 	$L__BB38_509;
	ld.param.u32 	%r1417, [_ZN3cub18CUB_300001_SM_10006detail6select23DeviceSelectSweepKernelINS2_10policy_hubIjbiLb0ELNS0_10SelectImplE0EE10Policy1000EN6thrust24THRUST_300001_SM_1000_NS17counting_iteratorIjNS9_11use_defaultESB_SB_EENS9_18transform_iteratorI9NonZeroOpIfEPKfSB_SB_EEPjSJ_NS0_13ScanTileStateIiLb1EEENS0_8NullTypeESM_iNS2_19streaming_context_tIlLb1EEELS5_0EEEvT0_T1_T2_T3_T4_T5_T6_T7_iT8_NS1_7vsmem_tE_param_7];
	ld.param.u8 	%rs8, [%rd148];
	ld.param.u64 	%rd281, [%rd148+24];
	cvta.to.global.u64 	%rd150, %rd281;
	add.s32 	%r675, %r414, %r1417;
	add.s32 	%r676, %r1495, %r3;
	sub.s32 	%r677, %r675, %r676;
	add.s32 	%r418, %r677, -7169;
	and.b32  	%r678, %r418, 1536;
	setp.eq.s32 	%p139, %r678, 1536;
	@%p139 bra 	$L__BB38_498;
	shr.u32 	%r679, %r418, 9;
	add.s32 	%r680, %r679, 1;
	and.b32  	%r681, %r680, 3;
	add.s32 	%r1494, %r1495, %r415;
	shl.b32 	%r682, %r1495, 2;
	mov.u32 	%r683, _ZZN3cub18CUB_300001_SM_10006detail6select23DeviceSelectSweepKernelINS2_10policy_hubIjbiLb0ELNS0_10SelectImplE0EE10Policy1000EN6thrust24THRUST_300001_SM_1000_NS17counting_iteratorIjNS9_11use_defaultESB_SB_EENS9_18transform_iteratorI9NonZeroOpIfEPKfSB_SB_EEPjSJ_NS0_13ScanTileStateIiLb1EEENS0_8NullTypeESM_iNS2_19streaming_context_tIlLb1EEELS5_0EEEvT0_T1_T2_T3_T4_T5_T6_T7_iT8_NS1_7vsmem_tEE19static_temp_storage;
	add.s32 	%r1493, %r683, %r682;
	neg.s32 	%r1492, %r681;
	shl.b32 	%r684, %r680, 9;
	and.b32  	%r685, %r684, 1536;
	add.s32 	%r1495, %r1495, %r685;
$L__BB38_495:
	.pragma "nounroll";
	setp.ne.s16 	%p140, %rs8, 0;
	ld.shared.u32 	%r426, [%r1493];
	mov.b64 	%rd702, 0;
	@%p140 bra 	$L__BB38_497;
	ld.global.u64 	%rd702, [%rd150];
$L__BB38_497:
	cvt.s64.s32 	%rd283, %r1494;
	add.s64 	%rd284, %rd702, %rd283;
	shl.b64 	%rd285, %rd284, 2;
	add.s64 	%rd286, %rd2, %rd285;
	st.global.u32 	[%rd286], %r426;
	add.s32 	%r1494, %r1494, 512;
	add.s32 	%r1493, %r1493, 2048;
	add.s32 	%r1492, %r1492, 1;
	setp.ne.s32 	%p141, %r1492, 0;
	@%p141 bra 	$L__BB38_495;
$L__BB38_498:
	setp.lt.u32 	%p142, %r418, 1536;
	@%p142 bra 	$L__BB38_509;
	add.s32 	%r1497, %r1495, %r415;
	shl.b32 	%r686, %r1495, 2;
	mov.u32 	%r687, _ZZN3cub18CUB_300001_SM_10006detail6select23DeviceSelectSweepKernelINS2_10policy_hubIjbiLb0ELNS0_10SelectImplE0EE10Policy1000EN6thrust24THRUST_300001_SM_1000_NS17counting_iteratorIjNS9_11use_defaultESB_SB_EENS9_18transform_iteratorI9NonZeroOpIfEPKfSB_SB_EEPjSJ_NS0_13ScanTileStateIiLb1EEENS0_8NullTypeESM_iNS2_19streaming_context_tIlLb1EEELS5_0EEEvT0_T1_T2_T3_T4_T5_T6_T7_iT8_NS1_7vsmem_tEE19static_temp_storage;
	add.s32 	%r688, %r686, %r687;
	add.s32 	%r1496, %r688, 4096;
$L__BB38_500:
	setp.ne.s16 	%p143, %rs8, 0;
	cvt.s64.s32 	%rd153, %r1497;
	ld.shared.u32 	%r436, [%r1496+-4096];
	mov.b64 	%rd703, 0;
	@%p143 bra 	$L__BB38_502;
	ld.global.u64 	%rd703, [%rd150];
$L__BB38_502:
	setp.ne.s16 	%p144, %rs8, 0;
	add.s64 	%rd289, %rd703, %rd153;
	shl.b64 	%rd290, %rd289, 2;
	add.s64 	%rd291, %rd2, %rd290;
	st.global.u32 	[%rd291], %r436;
	ld.shared.u32 	%r437, [%r1496+-2048];
	mov.b64 	%rd704, 0;
	@%p144 bra 	$L__BB38_504;
	ld.global.u64 	%rd704, [%rd150];
$L__BB38_504:
	setp.ne.s16 	%p145, %rs8, 0;
	add.s64 	%rd293, %rd704, %rd153;
	shl.b64 	%rd294, %rd293, 2;
	add.s64 	%rd295, %rd2, %rd294;
	st.global.u32 	[%rd295+2048], %r437;
	ld.shared.u32 	%r438, [%r1496];
	mov.b64 	%rd705, 0;
	@%p145 bra 	$L__BB38_506;
	ld.global.u64 	%rd705, [%rd150];
$L__BB38_506:
	setp.ne.s16 	%p146, %rs8, 0;
	add.s64 	%rd297, %rd705, %rd153;
	shl.b64 	%rd298, %rd297, 2;
	add.s64 	%rd299, %rd2, %rd298;
	st.global.u32 	[%rd299+4096], %r438;
	ld.shared.u32 	%r439, [%r1496+2048];
	mov.b64 	%rd706, 0;
	@%p146 bra 	$L__BB38_508;
	ld.global.u64 	%rd706, [%rd150];
$L__BB38_508:
	cvt.u32.u64 	%r689, %rd153;
	add.s64 	%rd300, %rd706, %rd153;
	shl.b64 	%rd301, %rd300, 2;
	add.s64 	%rd302, %rd2, %rd301;
	st.global.u32 	[%rd302+6144], %r439;
	add.s32 	%r1495, %r1495, 2048;
	add.s32 	%r1497, %r689, 2048;
	add.s32 	%r1496, %r1496, 8192;
	setp.lt.s32 	%p147, %r1495, %r417;
	@%p147 bra 	$L__BB38_500;
$L__BB38_509:
	mov.u32 	%r905, %tid.x;
	setp.ne.s32 	%p285, %r905, 0;
	@%p285 bra 	$L__BB38_517;
	mov.u64 	%rd190, %rd194;
	ld.param.u8 	%rs49, [%rd190+1];
	setp.eq.s16 	%p286, %rs49, 0;
	@%p286 bra 	$L__BB38_514;
	ld.param.u8 	%rs50, [%rd190];
	setp.ne.s16 	%p287, %rs50, 0;
	mov.b32 	%r1500, 0;
	@%p287 bra 	$L__BB38_513;
	ld.param.u64 	%rd411, [%rd190+24];
	cvta.to.global.u64 	%rd412, %rd411;
	ld.global.u32 	%r1500, [%rd412];
$L__BB38_513:
	ld.param.u64 	%rd640, [_ZN3cub18CUB_300001_SM_10006detail6select23DeviceSelectSweepKernelINS2_10policy_hubIjbiLb0ELNS0_10SelectImplE0EE10Policy1000EN6thrust24THRUST_300001_SM_1000_NS17counting_iteratorIjNS9_11use_defaultESB_SB_EENS9_18transform_iteratorI9NonZeroOpIfEPKfSB_SB_EEPjSJ_NS0_13ScanTileStateIiLb1EEENS0_8NullTypeESM_iNS2_19streaming_context_tIlLb1EEELS5_0EEEvT0_T1_T2_T3_T4_T5_T6_T7_iT8_NS1_7vsmem_tE_param_3];
	add.s32 	%r907, %r1500, %r1499;
	cvta.to.global.u64 	%rd413, %rd640;
	st.global.u32 	[%rd413], %r907;
	bra.uni 	$L__BB38_517;
$L__BB38_514:
	ld.param.u8 	%rs51, [%rd190];
	setp.ne.s16 	%p288, %rs51, 0;
	mov.b64 	%rd721, 0;
	@%p288 bra 	$L__BB38_516;
	ld.param.u64 	%rd415, [%rd190+24];
	cvta.to.global.u64 	%rd416, %rd415;
	ld.global.u64 	%rd721, [%rd416];
$L__BB38_516:
	cvt.s64.s32 	%rd417, %r1499;
	add.s64 	%rd418, %rd721, %rd417;
	ld.param.u64 	%rd419, [%rd190+32];
	cvta.to.global.u64 	%rd420, %rd419;
	st.global.u64 	[%rd420], %rd418;
$L__BB38_517:
	ret;

}
	// .globl	_ZN3cub18CUB_300001_SM_10006detail6select23DeviceSelectSweepKernelINS2_10policy_hubIjbiLb0ELNS0_10SelectImplE0EE10Policy1000EN6thrust24THRUST_300001_SM_1000_NS17counting_iteratorIjNS9_11use_defaultESB_SB_EENS9_18transform_iteratorI9NonZeroOpIdEPKdSB_SB_EEPjSJ_NS0_13ScanTileStateIiLb1EEENS0_8NullTypeESM_iNS2_19streaming_context_tIlLb1EEELS5_0EEEvT0_T1_T2_T3_T4_T5_T6_T7_iT8_NS1_7vsmem_tE
.visible .entry _ZN3cub18CUB_300001_SM_10006detail6select23DeviceSelectSweepKernelINS2_10policy_hubIjbiLb0ELNS0_10SelectImplE0EE10Policy1000EN6thrust24THRUST_300001_SM_1000_NS17counting_iteratorIjNS9_11use_defaultESB_SB_EENS9_18transform_iteratorI9NonZeroOpIdEPKdSB_SB_EEPjSJ_NS0_13ScanTileStateIiLb1EEENS0_8NullTypeESM_iNS2_19streaming_context_tIlLb1EEELS5_0EEEvT0_T1_T2_T3_T4_T5_T6_T7_iT8_NS1_7vsmem_tE(
	.param .align 4 .b8 _ZN3cub18CUB_300001_SM_10006detail6select23DeviceSelectSweepKernelINS2_10policy_hubIjbiLb0ELNS0_10SelectImplE0EE10Policy1000EN6thrust24THRUST_300001_SM_1000_NS17counting_iteratorIjNS9_11use_defaultESB_SB_EENS9_18transform_iteratorI9NonZeroOpIdEPKdSB_SB_EEPjSJ_NS0_13ScanTileStateIiLb1EEENS0_8NullTypeESM_iNS2_19streaming_context_tIlLb1EEELS5_0EEEvT0_T1_T2_T3_T4_T5_T6_T7_iT8_NS1_7vsmem_tE_param_0[4],
	.param .align 8 .b8 _ZN3cub18CUB_300001_SM_10006detail6select23DeviceSelectSweepKernelINS2_10policy_hubIjbiLb0ELNS0_10SelectImplE0EE10Policy1000EN6thrust24THRUST_300001_SM_1000_NS17counting_iteratorIjNS9_11use_defaultESB_SB_EENS9_18transform_iteratorI9NonZeroOpIdEPKdSB_SB_EEPjSJ_NS0_13ScanTileStateIiLb1EEENS0_8NullTypeESM_iNS2_19streaming_context_tIlLb1EEELS5_0EEEvT0_T1_T2_T3_T4_T5_T6_T7_iT8_NS1_7vsmem_tE_param_1[16],
	.param .u64 .ptr .align 1 _ZN3cub18CUB_300001_SM_10006detail6select23DeviceSelectSweepKernelINS2_10policy_hubIjbiLb0ELNS0_10SelectImplE0EE10Policy1000EN6thrust24THRUST_300001_SM_1000_NS17counting_iteratorIjNS9_11use_defaultESB_SB_EENS9_18transform_iteratorI9NonZeroOpIdEPKdSB_SB_EEPjSJ_NS0_13ScanTileStateIiLb1EEENS0_8NullTypeESM_iNS2_19streaming_context_tIlLb1EEELS5_0EEEvT0_T1_T2_T3_T4_T5_T6_T7_iT8_NS1_7vsmem_tE_param_2,
	.param .u64 .ptr .align 1 _ZN3cub18CUB_300001_SM_10006detail6select23DeviceSelectSweepKernelINS2_10policy_hubIjbiLb0ELNS0_10SelectImplE0EE10Policy1000EN6thrust24THRUST_300001_SM_1000_NS17counting_iteratorIjNS9_11use_defaultESB_SB_EENS9_18transform_iteratorI9NonZeroOpIdEPKdSB_SB_EEPjSJ_NS0_13ScanTileStateIiLb1EEENS0_8NullTypeESM_iNS2_19streaming_context_tIlLb1EEELS5_0EEEvT0_T1_T2_T3_T4_T5_T6_T7_iT8_NS1_7vsmem_tE_param_3,
	.param .align 8 .b8 _ZN3cub18CUB_300001_SM_10006detail6select23DeviceSelectSweepKernelINS2_10policy_hubIjbiLb0ELNS0_10SelectImplE0EE10Policy1000EN6thrust24THRUST_300001_SM_1000_NS17counting_iteratorIjNS9_11use_defaultESB_SB_EENS9_18transform_iteratorI9NonZeroOpIdEPKdSB_SB_EEPjSJ_NS0_13ScanTileStateIiLb1EEENS0_8NullTypeESM_iNS2_19streaming_context_tIlLb1EEELS5_0EEEvT0_T1_T2_T3_T4_T5_T6_T7_iT8_NS1_7vsmem_tE_param_4[8],
	.param .align 1 .b8 _ZN3cub18CUB_300001_SM_10006detail6select23DeviceSelectSweepKernelINS2_10policy_hubIjbiLb0ELNS0_10SelectImplE0EE10Policy1000EN6thrust24THRUST_300001_SM_1000_NS17counting_iteratorIjNS9_11use_defaultESB_SB_EENS9_18transform_iteratorI9NonZeroOpIdEPKdSB_SB_EEPjSJ_NS0_13ScanTileStateIiLb1EEENS0_8NullTypeESM_iNS2_19streaming_context_tIlLb1EEELS5_0EEEvT0_T1_T2_T3_T4_T5_T6_T7_iT8_NS1_7vsmem_tE_param_5[1],
	.param .align 1 .b8 _ZN3cub18CUB_300001_SM_10006detail6select23DeviceSelectSweepKernelINS2_10policy_hubIjbiLb0ELNS0_10SelectImplE0EE10Policy1000EN6thrust24THRUST_300001_SM_1000_NS17counting_iteratorIjNS9_11use_defaultESB_SB_EENS9_18transform_iteratorI9NonZeroOpIdEPKdSB_SB_EEPjSJ_NS0_13ScanTileStateIiLb1EEENS0_8NullTypeESM_iNS2_19streaming_context_tIlLb1EEELS5_0EEEvT0_T1_T2_T3_T4_T5_T6_T7_iT8_NS1_7vsmem_tE_param_6[1],
	.param .u32 _ZN3cub18CUB_300001_SM_10006detail6select23DeviceSelectSweepKernelINS2_10policy_hubIjbiLb0ELNS0_10SelectImplE0EE10Policy1000EN6thrust24THRUST_300001_SM_1000_NS17counting_iteratorIjNS9_11use_defaultESB_SB_EENS9_18transform_iteratorI9NonZeroOpIdEPKdSB_SB_EEPjSJ_NS0_13ScanTileStateIiLb1EEENS0_8NullTypeESM_iNS2_19streaming_context_tIlLb1EEELS5_0EEEvT0_T1_T2_T3_T4_T5_T6_T7_iT8_NS1_7vsmem_tE_param_7,
	.param .u32 _ZN3cub18CUB_300001_SM_10006detail6select23DeviceSelectSweepKernelINS2_10policy_hubIjbiLb0ELNS0_10SelectImplE0EE10Policy1000EN6thrust24THRUST_300001_SM_1000_NS17counting_iteratorIjNS9_11use_defaultESB_SB_EENS9_18transform_iteratorI9NonZeroOpIdEPKdSB_SB_EEPjSJ_NS0_13ScanTileStateIiLb1EEENS0_8NullTypeESM_iNS2_19streaming_context_tIlLb1EEELS5_0EEEvT0_T1_T2_T3_T4_T5_T6_T7_iT8_NS1_7vsmem_tE_param_8,
	.param .align 8 .b8 _ZN3cub18CUB_300001_SM_10006detail6select23DeviceSelectSweepKernelINS2_10policy_hubIjbiLb0ELNS0_10SelectImplE0EE10Policy1000EN6thrust24THRUST_300001_SM_1000_NS17counting_iteratorIjNS9_11use_defaultESB_SB_EENS9_18transform_iteratorI9NonZeroOpIdEPKdSB_SB_EEPjSJ_NS0_13ScanTileStateIiLb1EEENS0_8NullTypeESM_iNS2_19streaming_context_tIlLb1EEELS5_0EEEvT0_T1_T2_T3_T4_T5_T6_T7_iT8_NS1_7vsmem_tE_param_9[40],
	.param .align 8 .b8 _ZN3cub18CUB_300001_SM_10006detail6select23DeviceSelectSweepKernelINS2_10policy_hubIjbiLb0ELNS0_10SelectImplE0EE10Policy1000EN6thrust24THRUST_300001_SM_1000_NS17counting_iteratorIjNS9_11use_defaultESB_SB_EENS9_18transform_iteratorI9NonZeroOpIdEPKdSB_SB_EEPjSJ_NS0_13ScanTileStateIiLb1EEENS0_8NullTypeESM_iNS2_19streaming_context_tIlLb1EEELS5_0EEEvT0_T1_T2_T3_T4_T5_T6_T7_iT8_NS1_7vsmem_tE_param_10[8]
)
.maxntid 512
{
	.reg .pred 	%p<516>;
	.reg .b16 	%rs<100>;
	.reg .b32 	%r<1566>;
	.reg .b64 	%rd<746>;
	.reg .b64 	%fd<57>;
	// demoted variable
	.shared .align 16 .b8 _ZZN3cub18CUB_300001_SM_10006detail6select23DeviceSelectSweepKernelINS2_10policy_hubIjbiLb0ELNS0_10SelectImplE0EE10Policy1000EN6thrust24THRUST_300001_SM_1000_NS17counting_iteratorIjNS9_11use_defaultESB_SB_EENS9_18transform_iteratorI9NonZeroOpIdEPKdSB_SB_EEPjSJ_NS0_13ScanTileStateIiLb1EEENS0_8NullTypeESM_iNS2_19streaming_context_tIlLb1EEELS5_0EEEvT0_T1_T2_T3_T4_T5_T6_T7_iT8_NS1_7vsmem_tEE19static_temp_storage[28672];
	ld.param.u64 	%rd3, [_ZN3cub18CUB_300001_SM_10006detail6select23DeviceSelectSweepKernelINS2_10policy_hubIjbiLb0ELNS0_10SelectImplE0EE10Policy1000EN6thrust24THRUST_300001_SM_1000_NS17counting_iteratorIjNS9_11use_defaultESB_SB_EENS9_18transform_iteratorI9NonZeroOpIdEPKdSB_SB_EEPjSJ_NS0_13ScanTileStateIiLb1EEENS0_8NullTypeESM_iNS2_19streaming_context_tIlLb1EEELS5_0EEEvT0_T1_T2_T3_T4_T5_T6_T7_iT8_NS1_7vsmem_tE_param_4];
	ld.param.u32 	%r1, [_ZN3cub18CUB_300001_SM_10006detail6select23DeviceSelectSweepKernelINS2_10policy_hubIjbiLb0ELNS0_10SelectImplE0EE10Policy1000EN6thrust24THRUST_300001_SM_1000_NS17counting_iteratorIjNS9_11use_defaultESB_SB_EENS9_18transform_iteratorI9NonZeroOpIdEPKdSB_SB_EEPjSJ_NS0_13ScanTileStateIiLb1EEENS0_8NullTypeESM_iNS2_19streaming_context_tIlLb1EEELS5_0EEEvT0_T1_T2_T3_T4_T5_T6_T7_iT8_NS1_7vsmem_tE_param_0];
	ld.param.u64 	%rd196, [_ZN3cub18CUB_300001_SM_10006detail6select23DeviceSelectSweepKernelINS2_10policy_hubIjbiLb0ELNS0_10SelectImplE0EE10Policy1000EN6thrust24THRUST_300001_SM_1000_NS17counting_iteratorIjNS9_11use_defaultESB_SB_EENS9_18transform_iteratorI9NonZeroOpIdEPKdSB_SB_EEPjSJ_NS0_13ScanTileStateIiLb1EEENS0_8NullTypeESM_iNS2_19streaming_context_tIlLb1EEELS5_0EEEvT0_T1_T2_T3_T4_T5_T6_T7_iT8_NS1_7vsmem_tE_param_1];
	ld.param.u64 	%rd197, [_ZN3cub18CUB_300001_SM_10006detail6select23DeviceSelectSweepKernelINS2_10policy_hubIjbiLb0ELNS0_10SelectImplE0EE10Policy1000EN6thrust24THRUST_300001_SM_1000_NS17counting_iteratorIjNS9_11use_defaultESB_SB_EENS9_18transform_iteratorI9NonZeroOpIdEPKdSB_SB_EEPjSJ_NS0_13ScanTileStateIiLb1EEENS0_8NullTypeESM_iNS2_19streaming_context_tIlLb1EEELS5_0EEEvT0_T1_T2_T3_T4_T5_T6_T7_iT8_NS1_7vsmem_tE_param_2];
	ld.param.u32 	%r448, [_ZN3cub18CUB_300001_SM_10006detail6select23DeviceSelectSweepKernelINS2_10policy_hubIjbiLb0ELNS0_10SelectImplE0EE10Policy1000EN6thrust24THRUST_300001_SM_1000_NS17counting_iteratorIjNS9_11use_defaultESB_SB_EENS9_18transform_iteratorI9NonZeroOpIdEPKdSB_SB_EEPjSJ_NS0_13ScanTileStateIiLb1EEENS0_8NullTypeESM_iNS2_19streaming_context_tIlLb1EEELS5_0EEEvT0_T1_T2_T3_T4_T5_T6_T7_iT8_NS1_7vsmem_tE_param_8];
	mov.b64 	%rd199, _ZN3cub18CUB_300001_SM_10006detail6select23DeviceSelectSweepKernelINS2_10policy_hubIjbiLb0ELNS0_10SelectImplE0EE10Policy1000EN6thrust24THRUST_300001_SM_1000_NS17counting_iteratorIjNS9_11use_defaultESB_SB_EENS9_18transform_iteratorI9NonZeroOpIdEPKdSB_SB_EEPjSJ_NS0_13ScanTileStateIiLb1EEENS0_8NullTypeESM_iNS2_19streaming_context_tIlLb1EEELS5_0EEEvT0_T1_T2_T3_T4_T5_T6_T7_iT8_NS1_7vsmem_tE_param_9;
	mov.u64 	%rd1, %rd199;
	cvta.to.global.u64 	%rd2, %rd197;
	cvta.to.global.u64 	%rd4, %rd196;
	mov.u32 	%r449, %ctaid.x;
	mov.u32 	%r450, %nctaid.y;
	mov.u32 	%r451, %ctaid.y;
	mad.lo.s32 	%r1543, %r449, %r450, %r451;
	mul.lo.s32 	%r3, %r1543, 7168;
	add.s32 	%r452, %r448, -1;
	setp.ge.s32 	%p1, %r1543, %r452;
	@%p1 bra 	$L__BB39_228;
	setp.ne.s32 	%p289, %r1543, 0;
	@%p289 bra 	$L__BB39_108;
	mov.u64 	%rd546, %rd199;
	ld.param.u8 	%rs80, [%rd546];
	setp.eq.s16 	%p416, %rs80, 0;
	ld.param.u64 	%rd547, [%rd546+16];
	cvt.u32.u64 	%r1269, %rd547;
	selp.b32 	%r1270, %r1269, 0, %p416;
	mov.u32 	%r4, %tid.x;
	mul.lo.s32 	%r1271, %r4, 14;
	mov.u32 	%r1272, %ctaid.x;
	mov.u32 	%r1273, %nctaid.y;
	mov.u32 	%r1274, %ctaid.y;
	mad.lo.s32 	%r1275, %r1272, %r1273, %r1274;
	mul.lo.s32 	%r1276, %r1275, 7168;
	add.s32 	%r1277, %r1276, %r1271;
	add.s32 	%r1278, %r1277, %r1;
	add.s32 	%r5, %r1278, %r1270;
	add.s32 	%r6, %r5, 1;
	add.s32 	%r7, %r5, 2;
	add.s32 	%r8, %r5, 3;
	add.s32 	%r9, %r5, 4;
	add.s32 	%r10, %r5, 5;
	add.s32 	%r11, %r5, 6;
	add.s32 	%r12, %r5, 7;
	add.s32 	%r13, %r5, 8;
	add.s32 	%r14, %r5, 9;
	add.s32 	%r15, %r5, 10;
	add.s32 	%r16, %r5, 11;
	add.s32 	%r17, %r5, 12;
	add.s32 	%r18, %r5, 13;
	bar.sync 	0;
	selp.b64 	%rd548, %rd547, 0, %p416;
	cvt.u64.u32 	%rd549, %r1276;
	add.s64 	%rd550, %rd548, %rd549;
	cvt.u64.u32 	%rd551, %r1271;
	add.s64 	%rd552, %rd550, %rd551;
	cvta.to.global.u64 	%rd553, %rd196;
	shl.b64 	%rd554, %rd552, 3;
	add.s64 	%rd555, %rd553, %rd554;
	ld.global.f64 	%fd1, [%rd555];
	setp.neu.f64 	%p417, %fd1, 0d0000000000000000;
	ld.global.f64 	%fd2, [%rd555+8];
	setp.neu.f64 	%p418, %fd2, 0d0000000000000000;
	ld.global.f64 	%fd3, [%rd555+16];
	setp.neu.f64 	%p419, %fd3, 0d0000000000000000;
	ld.global.f64 	%fd4, [%rd555+24];
	setp.neu.f64 	%p420, %fd4, 0d0000000000000000;
	ld.global.f64 	%fd5, [%rd555+32];
	setp.neu.f64 	%p421, %fd5, 0d0000000000000000;
	ld.global.f64 	%fd6, [%rd555+40];
	setp.neu.f64 	%p422, %fd6, 0d0000000000000000;
	ld.global.f64 	%fd7, [%rd555+48];
	setp.neu.f64 	%p423, %fd7, 0d0000000000000000;
	ld.global.f64 	%fd8, [%rd555+56];
	setp.neu.f64 	%p424, %fd8, 0d0000000000000000;
	ld.global.f64 	%fd9, [%rd555+64];
	setp.neu.f64 	%p425, %fd9, 0d0000000000000000;
	ld.global.f64 	%fd10, [%rd555+72];
	setp.neu.f64 	%p426, %fd10, 0d0000000000000000;
	ld.global.f64 	%fd11, [%rd555+80];
	setp.neu.f64 	%p427, %fd11, 0d0000000000000000;
	ld.global.f64 	%fd12, [%rd555+88];
	setp.neu.f64 	%p428, %fd12, 0d0000000000000000;
	ld.global.f64 	%fd13, [%rd555+96];
	setp.neu.f64 	%p429, %fd13, 0d0000000000000000;
	ld.global.f64 	%fd14, [%rd555+104];
	setp.neu.f64 	%p430, %fd14, 0d0000000000000000;
	selp.u32 	%r1279, 1, 0, %p417;
	selp.u32 	%r1280, 1, 0, %p418;
	selp.u32 	%r1281, 1, 0, %p419;
	selp.u32 	%r1282, 1, 0, %p420;
	selp.u32 	%r1283, 1, 0, %p421;
	selp.u32 	%r1284, 1, 0, %p422;
	selp.u32 	%r1285, 1, 0, %p423;
	selp.u32 	%r1286, 1, 0, %p424;
	selp.u32 	%r1287, 1, 0, %p425;
	selp.u32 	%r1288, 1, 0, %p426;
	selp.u32 	%r1289, 1, 0, %p427;
	selp.u32 	%r1290, 1, 0, %p428;
	selp.u32 	%r1291, 1, 0, %p429;
	selp.u32 	%r1292, 1, 0, %p430;
	bar.sync 	0;
	add.s32 	%r1293, %r1280, %r1279;
	add.s32 	%r1294, %r1293, %r1281;
	add.s32 	%r1295, %r1294, %r1282;
	add.s32 	%r1296, %r1295, %r1283;
	add.s32 	%r1297, %r1296, %r1284;
	add.s32 	%r1298, %r1297, %r1285;
	add.s32 	%r1299, %r1298, %r1286;
	add.s32 	%r1300, %r1299, %r1287;
	add.s32 	%r1301, %r1300, %r1288;
	add.s32 	%r1302, %r1301, %r1289;
	add.s32 	%r1303, %r1302, %r1290;
	add.s32 	%r1304, %r1303, %r1291;
	add.s32 	%r1243, %r1304, %r1292;
	// begin inline asm
	mov.u32 %r1238, %laneid;
	// end inline asm
	mov.b32 	%r1241, 1;
	mov.b32 	%r1266, 0;
	mov.b32 	%r1268, -1;
	// begin inline asm
	{  .reg .s32 r0;  .reg .pred p;  shfl.sync.up.b32 r0|p, %r1243, %r1241, %r1266, %r1268;  @p add.s32 r0, r0, %r1243;  mov.s32 %r1239, r0;}
	// end inline asm
	mov.b32 	%r1247, 2;
	// begin inline asm
	{  .reg .s32 r0;  .reg .pred p;  shfl.sync.up.b32 r0|p, %r1239, %r1247, %r1266, %r1268;  @p add.s32 r0, r0, %r1239;  mov.s32 %r1245, r0;}
	// end inline asm
	mov.b32 	%r1253, 4;
	// begin inline asm
	{  .reg .s32 r0;  .reg .pred p;  shfl.sync.up.b32 r0|p, %r1245, %r1253, %r1266, %r1268;  @p add.s32 r0, r0, %r1245;  mov.s32 %r1251, r0;}
	// end inline asm
	mov.b32 	%r1259, 8;
	// begin inline asm
	{  .reg .s32 r0;  .reg .pred p;  shfl.sync.up.b32 r0|p, %r1251, %r1259, %r1266, %r1268;  @p add.s32 r0, r0, %r1251;  mov.s32 %r1257, r0;}
	// end inline asm
	mov.b32 	%r1265, 16;
	// begin inline asm
	{  .reg .s32 r0;  .reg .pred p;  shfl.sync.up.b32 r0|p, %r1257, %r1265, %r1266, %r1268;  @p add.s32 r0, r0, %r1257;  mov.s32 %r1263, r0;}
	// end inline asm
	setp.ne.s32 	%p431, %r1238, 31;
	@%p431 bra 	$L__BB39_4;
	shr.u32 	%r1305, %r4, 3;
	and.b32  	%r1306, %r1305, 124;
	mov.u32 	%r1307, _ZZN3cub18CUB_300001_SM_10006detail6select23DeviceSelectSweepKernelINS2_10policy_hubIjbiLb0ELNS0_10SelectImplE0EE10Policy1000EN6thrust24THRUST_300001_SM_1000_NS17counting_iteratorIjNS9_11use_defaultESB_SB_EENS9_18transform_iteratorI9NonZeroOpIdEPKdSB_SB_EEPjSJ_NS0_13ScanTileStateIiLb1EEENS0_8NullTypeESM_iNS2_19streaming_context_tIlLb1EEELS5_0EEEvT0_T1_T2_T3_T4_T5_T6_T7_iT8_NS1_7vsmem_tEE19static_temp_storage;
	add.s32 	%r1308, %r1307, %r1306;
	st.shared.u32 	[%r1308], %r1263;
$L__BB39_4:
	bar.sync 	0;
	ld.shared.v4.u32 	{%r21, %r22, %r23, %r24}, [_ZZN3cub18CUB_300001_SM_10006detail6select23DeviceSelectSweepKernelINS2_10policy_hubIjbiLb0ELNS0_10SelectImplE0EE10Policy1000EN6thrust24THRUST_300001_SM_1000_NS17counting_iteratorIjNS9_11use_defaultESB_SB_EENS9_18transform_iteratorI9NonZeroOpIdEPKdSB_SB_EEPjSJ_NS0_13ScanTileStateIiLb1EEENS0_8NullTypeESM_iNS2_19streaming_context_tIlLb1EEELS5_0EEEvT0_T1_T2_T3_T4_T5_T6_T7_iT8_NS1_7vsmem_tEE19static_temp_storage];
	mov.u32 	%r1309, %tid.x;
	shr.u32 	%r1310, %r1309, 5;
	add.s32 	%r1311, %r22, %r21;
	setp.eq.s32 	%p432, %r1310, 2;
	selp.b32 	%r1312, %r1311, %r21, %p432;
	add.s32 	%r1313, %r1311, %r23;
	setp.eq.s32 	%p433, %r1310, 3;
	selp.b32 	%r1314, %r1313, %r1312, %p433;
	add.s32 	%r1315, %r1313, %r24;
	setp.eq.s32 	%p434, %r1310, 4;
	selp.b32 	%r1316, %r1315, %r1314, %p434;
	ld.shared.v4.u32 	{%r25, %r26, %r27, %r28}, [_ZZN3cub18CUB_300001_SM_10006detail6select23DeviceSelectSweepKernelINS2_10policy_hubIjbiLb0ELNS0_10SelectImplE0EE10Policy1000EN6thrust24THRUST_300001_SM_1000_NS17counting_iteratorIjNS9_11use_defaultESB_SB_EENS9_18transform_iteratorI9NonZeroOpIdEPKdSB_SB_EEPjSJ_NS0_13ScanTileStateIiLb1EEENS0_8NullTypeESM_iNS2_19streaming_context_tIlLb1EEELS5_0EEEvT0_T1_T2_T3_T4_T5_T6_T7_iT8_NS1_7vsmem_tEE19static_temp_storage+16];
	add.s32 	%r1317, %r1315, %r25;
	setp.eq.s32 	%p435, %r1310, 5;
	selp.b32 	%r1318, %r1317, %r1316, %p435;
	add.s32 	%r1319, %r1317, %r26;
	setp.eq.s32 	%p436, %r1310, 6;
	selp.b32 	%r1320, %r1319, %r1318, %p436;
	add.s32 	%r1321, %r1319, %r27;
	setp.eq.s32 	%p437, %r1310, 7;
	selp.b32 	%r1322, %r1321, %r1320, %p437;
	add.s32 	%r1323, %r1321, %r28;
	setp.eq.s32 	%p438, %r1310, 8;
	selp.b32 	%r1324, %r1323, %r1322, %p438;
	ld.shared.v4.u32 	{%r29, %r30, %r31, %r32}, [_ZZN3cub18CUB_300001_SM_10006detail6select23DeviceSelectSweepKernelINS2_10policy_hubIjbiLb0ELNS0_10SelectImplE0EE10Policy1000EN6thrust24THRUST_300001_SM_1000_NS17counting_iteratorIjNS9_11use_defaultESB_SB_EENS9_18transform_iteratorI9NonZeroOpIdEPKdSB_SB_EEPjSJ_NS0_13ScanTileStateIiLb1EEENS0_8NullTypeESM_iNS2_19streaming_context_tIlLb1EEELS5_0EEEvT0_T1_T2_T3_T4_T5_T6_T7_iT8_NS1_7vsmem_tEE19static_temp_storage+32];
	add.s32 	%r1325, %r1323, %r29;
	setp.eq.s32 	%p439, %r1310, 9;
	selp.b32 	%r1326, %r1325, %r1324, %p439;
	add.s32 	%r1327, %r1325, %r30;
	setp.eq.s32 	%p440, %r1310, 10;
	selp.b32 	%r1328, %r1327, %r1326, %p440;
	add.s32 	%r1329, %r1327, %r31;
	setp.eq.s32 	%p441, %r1310, 11;
	selp.b32 	%r1330, %r1329, %r1328, %p441;
	add.s32 	%r1331, %r1329, %r32;
	setp.eq.s32 	%p442, %r1310, 12;
	selp.b32 	%r1332, %r1331, %r1330, %p442;
	ld.shared.v4.u32 	{%r33, %r34, %r35, %r36}, [_ZZN3cub18CUB_300001_SM_10006detail6select23DeviceSelectSweepKernelINS2_10policy_hubIjbiLb0ELNS0_10SelectImplE0EE10Policy1000EN6thrust24THRUST_300001_SM_1000_NS17counting_iteratorIjNS9_11use_defaultESB_SB_EENS9_18transform_iteratorI9NonZeroOpIdEPKdSB_SB_EEPjSJ_NS0_13ScanTileStateIiLb1EEENS0_8NullTypeESM_iNS2_19streaming_context_tIlLb1EEELS5_0EEEvT0_T1_T2_T3_T4_T5_T6_T7_iT8_NS1_7vsmem_tEE19static_temp_storage+48];
	add.s32 	%r1333, %r1331, %r33;
	setp.eq.s32 	%p443, %r1310, 13;
	selp.b32 	%r1334, %r1333, %r1332, %p443;
	add.s32 	%r1335, %r1333, %r34;
	setp.eq.s32 	%p444, %r1310, 14;
	selp.b32 	%r1336, %r1335, %r1334, %p444;
	add.s32 	%r1337, %r1335, %r35;
	setp.eq.s32 	%p445, %r1310, 15;
	selp.b32 	%r1338, %r1337, %r1336, %p445;
	setp.lt.u32 	%p446, %r1309, 32;
	selp.b32 	%r1339, 0, %r1338, %p446;
	setp.eq.s32 	%p447, %r1238, 0;
	setp.neu.f64 	%p448, %fd8, 0d0000000000000000;
	selp.u32 	%r1340, 1, 0, %p448;
	setp.neu.f64 	%p449, %fd2, 0d0000000000000000;
	selp.u32 	%r1341, 1, 0, %p449;
	setp.neu.f64 	%p450, %fd1, 0d0000000000000000;
	selp.u32 	%r1342, 1, 0, %p450;
	add.s32 	%r1343, %r1341, %r1342;
	setp.neu.f64 	%p451, %fd3, 0d0000000000000000;
	selp.u32 	%r1344, 1, 0, %p451;
	add.s32 	%r1345, %r1343, %r1344;
	setp.neu.f64 	%p452, %fd4, 0d0000000000000000;
	selp.u32 	%r1346, 1, 0, %p452;
	add.s32 	%r1347, %r1345, %r1346;
	setp.neu.f64 	%p453, %fd5, 0d0000000000000000;
	selp.u32 	%r1348, 1, 0, %p453;
	add.s32 	%r1349, %r1347, %r1348;
	setp.neu.f64 	%p454, %fd6, 0d0000000000000000;
	selp.u32 	%r1350, 1, 0, %p454;
	add.s32 	%r1351, %r1349, %r1350;
	setp.neu.f64 	%p455, %fd7, 0d0000000000000000;
	selp.u32 	%r1352, 1, 0, %p455;
	add.s32 	%r1353, %r1351, %r1352;
	add.s32 	%r1354, %r1353, %r1340;
	setp.neu.f64 	%p456, %fd9, 0d0000000000000000;
	selp.u32 	%r1355, 1, 0, %p456;
	add.s32 	%r1356, %r1354, %r1355;
	setp.neu.f64 	%p457, %fd10, 0d0000000000000000;
	selp.u32 	%r1357, 1, 0, %p457;
	add.s32 	%r1358, %r1356, %r1357;
	setp.neu.f64 	%p458, %fd11, 0d0000000000000000;
	selp.u32 	%r1359, 1, 0, %p458;
	add.s32 	%r1360, %r1358, %r1359;
	setp.neu.f64 	%p459, %fd12, 0d0000000000000000;
	selp.u32 	%r1361, 1, 0, %p459;
	add.s32 	%r1362, %r1360, %r1361;
	setp.neu.f64 	%p460, %fd13, 0d0000000000000000;
	selp.u32 	%r1363, 1, 0, %p460;
	add.s32 	%r1364, %r1362, %r1363;
	setp.neu.f64 	%p461, %fd14, 0d0000000000000000;
	selp.u32 	%r1365, 1, 0, %p461;
	add.s32 	%r1366, %r1364, %r1365;
	sub.s32 	%r1367, %r1263, %r1366;
	selp.b32 	%r1368, 0, %r1367, %p447;
	add.s32 	%r37, %r1339, %r1368;
	add.s32 	%r38, %r37, %r1342;
	add.s32 	%r39, %r1343, %r37;
	add.s32 	%r40, %r1345, %r37;
	add.s32 	%r41, %r1347, %r37;
	add.s32 	%r42, %r1349, %r37;
	add.s32 	%r43, %r1351, %r37;
	add.s32 	%r44, %r1353, %r37;
	add.s32 	%r45, %r1354, %r37;
	add.s32 	%r46, %r1356, %r37;
	add.s32 	%r47, %r1358, %r37;
	add.s32 	%r48, %r1360, %r37;
	add.s32 	%r49, %r1362, %r37;
	add.s32 	%r50, %r1364, %r37;
	setp.ne.s32 	%p462, %r1309, 0;
	@%p462 bra 	$L__BB39_6;
	add.s64 	%rd556, %rd3, 256;
	add.s32 	%r1371, %r22, %r21;
	add.s32 	%r1372, %r1371, %r23;
	add.s32 	%r1373, %r1372, %r24;
	add.s32 	%r1374, %r1373, %r25;
	add.s32 	%r1375, %r1374, %r26;
	add.s32 	%r1376, %r1375, %r27;
	add.s32 	%r1377, %r1376, %r28;
	add.s32 	%r1378, %r1377, %r29;
	add.s32 	%r1379, %r1378, %r30;
	add.s32 	%r1380, %r1379, %r31;
	add.s32 	%r1381, %r1380, %r32;
	add.s32 	%r1382, %r1381, %r33;
	add.s32 	%r1383, %r1382, %r34;
	add.s32 	%r1384, %r1383, %r35;
	add.s32 	%r1370, %r1384, %r36;
	mov.b32 	%r1369, 101;
	// begin inline asm
	st.relaxed.gpu.v2.u32 [%rd556], {%r1369, %r1370};
	// end inline asm
$L__BB39_6:
	add.s32 	%r1385, %r22, %r21;
	add.s32 	%r1386, %r1385, %r23;
	add.s32 	%r1387, %r1386, %r24;
	add.s32 	%r1388, %r1387, %r25;
	add.s32 	%r1389, %r1388, %r26;
	add.s32 	%r1390, %r1389, %r27;
	add.s32 	%r1391, %r1390, %r28;
	add.s32 	%r1392, %r1391, %r29;
	add.s32 	%r1393, %r1392, %r30;
	add.s32 	%r1394, %r1393, %r31;
	add.s32 	%r1395, %r1394, %r32;
	add.s32 	%r1396, %r1395, %r33;
	add.s32 	%r1397, %r1396, %r34;
	add.s32 	%r1398, %r1397, %r35;
	add.s32 	%r1399, %r1398, %r36;
	setp.gt.s32 	%p463, %r1399, 512;
	@%p463 bra 	$L__BB39_63;
	mov.u64 	%rd557, %rd199;
	ld.param.u8 	%rs1, [%rd557];
	ld.param.u64 	%rd558, [%rd557+24];
	cvta.to.global.u64 	%rd5, %rd558;
	@%p450 bra 	$L__BB39_8;
	bra.uni 	$L__BB39_11;
$L__BB39_8:
	setp.ne.s16 	%p465, %rs1, 0;
	mov.b64 	%rd672, 0;
	@%p465 bra 	$L__BB39_10;
	ld.global.u64 	%rd672, [%rd5];
$L__BB39_10:
	ld.param.u64 	%rd660, [_ZN3cub18CUB_300001_SM_10006detail6select23DeviceSelectSweepKernelINS2_10policy_hubIjbiLb0ELNS0_10SelectImplE0EE10Policy1000EN6thrust24THRUST_300001_SM_1000_NS17counting_iteratorIjNS9_11use_defaultESB_SB_EENS9_18transform_iteratorI9NonZeroOpIdEPKdSB_SB_EEPjSJ_NS0_13ScanTileStateIiLb1EEENS0_8NullTypeESM_iNS2_19streaming_context_tIlLb1EEELS5_0EEEvT0_T1_T2_T3_T4_T5_T6_T7_iT8_NS1_7vsmem_tE_param_2];
	cvt.s64.s32 	%rd560, %r37;
	add.s64 	%rd561, %rd672, %rd560;
	cvta.to.global.u64 	%rd562, %rd660;
	shl.b64 	%rd563, %rd561, 2;
	add.s64 	%rd564, %rd562, %rd563;
	st.global.u32 	[%rd564], %r5;
$L__BB39_11:
	setp.eq.f64 	%p466, %fd2, 0d0000000000000000;
	@%p466 bra 	$L__BB39_15;
	setp.ne.s16 	%p467, %rs1, 0;
	mov.b64 	%rd673, 0;
	@%p467 bra 	$L__BB39_14;
	ld.global.u64 	%rd673, [%rd5];
$L__BB39_14:
	ld.param.u64 	%rd661, [_ZN3cub18CUB_300001_SM_10006detail6select23DeviceSelectSweepKernelINS2_10policy_hubIjbiLb0ELNS0_10SelectImplE0EE10Policy1000EN6thrust24THRUST_300001_SM_1000_NS17counting_iteratorIjNS9_11use_defaultESB_SB_EENS9_18transform_iteratorI9NonZeroOpIdEPKdSB_SB_EEPjSJ_NS0_13ScanTileStateIiLb1EEENS0_8NullTypeESM_iNS2_19streaming_context_tIlLb1EEELS5_0EEEvT0_T1_T2_T3_T4_T5_T6_T7_iT8_NS1_7vsmem_tE_param_2];
	cvt.s64.s32 	%rd566, %r38;
	add.s64 	%rd567, %rd673, %rd566;
	cvta.to.global.u64 	%rd568, %rd661;
	shl.b64 	%rd569, %rd567, 2;
	add.s64 	%rd570, %rd568, %rd569;
	st.global.u32 	[%rd570], %r6;
$L__BB39_15:
	ld.param.u64 	%rd662, [_ZN3cub18CUB_300001_SM_10006detail6select23DeviceSelectSweepKernelINS2_10policy_hubIjbiLb0ELNS0_10SelectImplE0EE10Policy1000EN6thrust24THRUST_300001_SM_1000_NS17counting_iteratorIjNS9_11use_defaultESB_SB_EENS9_18transform_iteratorI9NonZeroOpIdEPKdSB_SB_EEPjSJ_NS0_13ScanTileStateIiLb1EEENS0_8NullTypeESM_iNS2_19streaming_context_tIlLb1EEELS5_0EEEvT0_T1_T2_T3_T4_T5_T6_T7_iT8_NS1_7vsmem_tE_param_2];
	cvta.to.global.u64 	%rd28, %rd662;
	setp.eq.f64 	%p468, %fd3, 0d0000000000000000;
	@%p468 bra 	$L__BB39_19;
	setp.ne.s16 	%p469, %rs1, 0;
	mov.b64 	%rd674, 0;
	@%p469 bra 	$L__BB39_18;
	ld.global.u64 	%rd674, [%rd5];
$L__BB39_18:
	cvt.s64.s32 	%rd572, %r39;
	add.s64 	%rd573, %rd674, %rd572;
	shl.b64 	%rd574, %rd573, 2;
	add.s64 	%rd575, %rd28, %rd574;
	st.global.u32 	[%rd575], %r7;
$L__BB39_19:
	setp.eq.f64 	%p470, %fd4, 0d0000000000000000;
	@%p470 bra 	$L__BB39_23;
	setp.ne.s16 	%p471, %rs1, 0;
	mov.b64 	%rd675, 0;
	@%p471 bra 	$L__BB39_22;
	ld.global.u64 	%rd675, [%rd5];
$L__BB39_22:
	cvt.s64.s32 	%rd577, %r40;
	add.s64 	%rd578, %rd675, %rd577;
	shl.b64 	%rd579, %rd578, 2;
	add.s64 	%rd580, %rd28, %rd579;
	st.global.u32 	[%rd580], %r8;
$L__BB39_23:
	setp.eq.f64 	%p472, %fd5, 0d0000000000000000;
	@%p472 bra 	$L__BB39_27;
	setp.ne.s16 	%p473, %rs1, 0;
	mov.b64 	%rd676, 0;
	@%p473 bra 	$L__BB39_26;
	ld.global.u64 	%rd676, [%rd5];
$L__BB39_26:
	cvt.s64.s32 	%rd582, %r41;
	add.s64 	%rd583, %rd676, %rd582;
	shl.b64 	%rd584, %rd583, 2;
	add.s64 	%rd585, %rd28, %rd584;
	st.global.u32 	[%rd585], %r9;
$L__BB39_27:
	setp.eq.f64 	%p474, %fd6, 0d0000000000000000;
	@%p474 bra 	$L__BB39_31;
	setp.ne.s16 	%p475, %rs1, 0;
	mov.b64 	%rd677, 0;
	@%p475 bra 	$L__BB39_30;
	ld.global.u64 	%rd677, [%rd5];
$L__BB39_30:
	cvt.s64.s32 	%rd587, %r42;
	add.s64 	%rd588, %rd677, %rd587;
	shl.b64 	%rd589, %rd588, 2;
	add.s64 	%rd590, %rd28, %rd589;
	st.global.u32 	[%rd590], %r10;
$L__BB39_31:
	setp.eq.f64 	%p476, %fd7, 0d0000000000000000;
	@%p476 bra 	$L__BB39_35;
	setp.ne.s16 	%p477, %rs1, 0;
	mov.b64 	%rd678, 0;
	@%p477 bra 	$L__BB39_34;
	ld.global.u64 	%rd678, [%rd5];
$L__BB39_34:
	cvt.s64.s32 	%rd592, %r43;
	add.s64 	%rd593, %rd678, %rd592;
	shl.b64 	%rd594, %rd593, 2;
	add.s64 	%rd595, %rd28, %rd594;
	st.global.u32 	[%rd595], %r11;
$L__BB39_35:
	setp.eq.f64 	%p478, %fd8, 0d0000000000000000;
	@%p478 bra 	$L__BB39_39;
	setp.ne.s16 	%p479, %rs1, 0;
	mov.b64 	%rd679, 0;
	@%p479 bra 	$L__BB39_38;
	ld.global.u64 	%rd679, [%rd5];
$L__BB39_38:
	cvt.s64.s32 	%rd597, %r44;
	add.s64 	%rd598, %rd679, %rd597;
	shl.b64 	%rd599, %rd598, 2;
	add.s64 	%rd600, %rd28, %rd599;
	st.global.u32 	[%rd600], %r12;
$L__BB39_39:
	setp.eq.f64 	%p480, %fd9, 0d0000000000000000;
	@%p480 bra 	$L__BB39_43;
	setp.ne.s16 	%p481, %rs1, 0;
	mov.b64 	%rd680, 0;
	@%p481 bra 	$L__BB39_42;
	ld.global.u64 	%rd680, [%rd5];
$L__BB39_42:
	cvt.s64.s32 	%rd602, %r45;
	add.s64 	%rd603, %rd680, %rd602;
	shl.b64 	%rd604, %rd603, 2;
	add.s64 	%rd605, %rd28, %rd604;
	st.global.u32 	[%rd605], %r13;
$L__BB39_43:
	setp.eq.f64 	%p482, %fd10, 0d0000000000000000;
	@%p482 bra 	$L__BB39_47;
	setp.ne.s16 	%p483, %rs1, 0;
	mov.b64 	%rd681, 0;
	@%p483 bra 	$L__BB39_46;
	ld.global.u64 	%rd681, [%rd5];
$L__BB39_46:
	cvt.s64.s32 	%rd607, %r46;
	add.s64 	%rd608, %rd681, %rd607;
	shl.b64 	%rd609, %rd608, 2;
	add.s64 	%rd610, %rd28, %rd609;
	st.global.u32 	[%rd610], %r14;
$L__BB39_47:
	setp.eq.f64 	%p484, %fd11, 0d0000000000000000;
	@%p484 bra 	$L__BB39_51;
	setp.ne.s16 	%p485, %rs1, 0;
	mov.b64 	%rd682, 0;
	@%p485 bra 	$L__BB39_50;
	ld.global.u64 	%rd682, [%rd5];
$L__BB39_50:
	cvt.s64.s32 	%rd612, %r47;
	add.s64 	%rd613, %rd682, %rd612;
	shl.b64 	%rd614, %rd613, 2;
	add.s64 	%rd615, %rd28, %rd614;
	st.global.u32 	[%rd615], %r15;
$L__BB39_51:
	setp.eq.f64 	%p486, %fd12, 0d0000000000000000;
	@%p486 bra 	$L__BB39_55;
	setp.ne.s16 	%p487, %rs1, 0;
	mov.b64 	%rd683, 0;
	@%p487 bra 	$L__BB39_54;
	ld.global.u64 	%rd683, [%rd5];
$L__BB39_54:
	cvt.s64.s32 	%rd617, %r48;
	add.s64 	%rd618, %rd683, %rd617;
	shl.b64 	%rd619, %rd618, 2;
	add.s64 	%rd620, %rd28, %rd619;
	st.global.u32 	[%rd620], %r16;
$L__BB39_55:
	setp.eq.f64 	%p488, %fd13, 0d0000000000000000;
	@%p488 bra 	$L__BB39_59;
	setp.ne.s16 	%p489, %rs1, 0;
	mov.b64 	%rd684, 0;
	@%p489 bra 	$L__BB39_58;
	ld.global.u64 	%rd684, [%rd5];
$L__BB39_58:
	cvt.s64.s32 	%rd622, %r49;
	add.s64 	%rd623, %rd684, %rd622;
	shl.b64 	%rd624, %rd623, 2;
	add.s64 	%rd625, %rd28, %rd624;
	st.global.u32 	[%rd625], %r17;
$L__BB39_59:
	setp.eq.f64 	%p490, %fd14, 0d0000000000000000;
	@%p490 bra 	$L__BB39_517;
	setp.ne.s16 	%p491, %rs1, 0;
	mov.b64 	%rd685, 0;
	@%p491 bra 	$L__BB39_62;
	ld.global.u64 	%rd685, [%rd5];
$L__BB39_62:
	cvt.s64.s32 	%rd627, %r50;
	add.s64 	%rd628, %rd685, %rd627;
	shl.b64 	%rd629, %rd628, 2;
	add.s64 	%rd630, %rd28, %rd629;
	st.global.u32 	[%rd630], %r18;
	bra.uni 	$L__BB39_517;
$L__BB39_63:
	setp.eq.f64 	%p492, %fd1, 0d0000000000000000;
	bar.sync 	0;
	@%p492 bra 	$L__BB39_65;
	shl.b32 	%r1400, %r37, 2;
	mov.u32 	%r1401, _ZZN3cub18CUB_300001_SM_10006detail6select23DeviceSelectSweepKernelINS2_10policy_hubIjbiLb0ELNS0_10SelectImplE0EE10Policy1000EN6thrust24THRUST_300001_SM_1000_NS17counting_iteratorIjNS9_11use_defaultESB_SB_EENS9_18transform_iteratorI9NonZeroOpIdEPKdSB_SB_EEPjSJ_NS0_13ScanTileStateIiLb1EEENS0_8NullTypeESM_iNS2_19streaming_context_tIlLb1EEELS5_0EEEvT0_T1_T2_T3_T4_T5_T6_T7_iT8_NS1_7vsmem_tEE19static_temp_storage;
	add.s32 	%r1402, %r1401, %r1400;
	st.shared.u32 	[%r1402], %r5;
$L__BB39_65:
	setp.eq.f64 	%p493, %fd2, 0d0000000000000000;
	@%p493 bra 	$L__BB39_67;
	shl.b32 	%r1403, %r38, 2;
	mov.u32 	%r1404, _ZZN3cub18CUB_300001_SM_10006detail6select23DeviceSelectSweepKernelINS2_10policy_hubIjbiLb0ELNS0_10SelectImplE0EE10Policy1000EN6thrust24THRUST_300001_SM_1000_NS17counting_iteratorIjNS9_11use_defaultESB_SB_EENS9_18transform_iteratorI9NonZeroOpIdEPKdSB_SB_EEPjSJ_NS0_13ScanTileStateIiLb1EEENS0_8NullTypeESM_iNS2_19streaming_context_tIlLb1EEELS5_0EEEvT0_T1_T2_T3_T4_T5_T6_T7_iT8_NS1_7vsmem_tEE19static_temp_storage;
	add.s32 	%r1405, %r1404, %r1403;
	st.shared.u32 	[%r1405], %r6;
$L__BB39_67:
	setp.eq.f64 	%p494, %fd3, 0d0000000000000000;
	@%p494 bra 	$L__BB39_69;
	shl.b32 	%r1406, %r39, 2;
	mov.u32 	%r1407, _ZZN3cub18CUB_300001_SM_10006detail6select23DeviceSelectSweepKernelINS2_10policy_hubIjbiLb0ELNS0_10SelectImplE0EE10Policy1000EN6thrust24THRUST_300001_SM_1000_NS17counting_iteratorIjNS9_11use_defaultESB_SB_EENS9_18transform_iteratorI9NonZeroOpIdEPKdSB_SB_EEPjSJ_NS0_13ScanTileStateIiLb1EEENS0_8NullTypeESM_iNS2_19streaming_context_tIlLb1EEELS5_0EEEvT0_T1_T2_T3_T4_T5_T6_T7_iT8_NS1_7vsmem_tEE19static_temp_storage;
	add.s32 	%r1408, %r1407, %r1406;
	st.shared.u32 	[%r1408], %r7;
$L__BB39_69:
	setp.eq.f64 	%p495, %fd4, 0d0000000000000000;
	@%p495 bra 	$L__BB39_71;
	shl.b32 	%r1409, %r40, 2;
	mov.u32 	%r1410, _ZZN3cub18CUB_300001_SM_10006detail6select23DeviceSelectSweepKernelINS2_10policy_hubIjbiLb0ELNS0_10SelectImplE0EE10Policy1000EN6thrust24THRUST_300001_SM_1000_NS17counting_iteratorIjNS9_11use_defaultESB_SB_EENS9_18transform_iteratorI9NonZeroOpIdEPKdSB_SB_EEPjSJ_NS0_13ScanTileStateIiLb1EEENS0_8NullTypeESM_iNS2_19streaming_context_tIlLb1EEELS5_0EEEvT0_T1_T2_T3_T4_T5_T6_T7_iT8_NS1_7vsmem_tEE19static_temp_storage;
	add.s32 	%r1411, %r1410, %r1409;
	st.shared.u32 	[%r1411], %r8;
$L__BB39_71:
	setp.eq.f64 	%p496, %fd5, 0d0000000000000000;
	@%p496 bra 	$L__BB39_73;
	shl.b32 	%r1412, %r41, 2;
	mov.u32 	%r1413, _ZZN3cub18CUB_300001_SM_10006detail6select23DeviceSelectSweepKernelINS2_10policy_hubIjbiLb0ELNS0_10SelectImplE0EE10Policy1000EN6thrust24THRUST_300001_SM_1000_NS17counting_iteratorIjNS9_11use_defaultESB_SB_EENS9_18transform_iteratorI9NonZeroOpIdEPKdSB_SB_EEPjSJ_NS0_13ScanTileStateIiLb1EEENS0_8NullTypeESM_iNS2_19streaming_context_tIlLb1EEELS5_0EEEvT0_T1_T2_T3_T4_T5_T6_T7_iT8_NS1_7vsmem_tEE19static_temp_storage;
	add.s32 	%r1414, %r1413, %r1412;
	st.shared.u32 	[%r1414], %r9;
$L__BB39_73:
	setp.eq.f64 	%p497, %fd6, 0d0000000000000000;
	@%p497 bra 	$L__BB39_75;
	shl.b32 	%r1415, %r42, 2;
	mov.u32 	%r1416, _ZZN3cub18CUB_300001_SM_10006detail6select23DeviceSelectSweepKernelINS2_10policy_hubIjbiLb0ELNS0_10SelectImplE0EE10Policy1000EN6thrust24THRUST_300001_SM_1000_NS17counting_iteratorIjNS9_11use_defaultESB_SB_EENS9_18transform_iteratorI9NonZeroOpIdEPKdSB_SB_EEPjSJ_NS0_13ScanTileStateIiLb1EEENS0_8NullTypeESM_iNS2_19streaming_context_tIlLb1EEELS5_0EEEvT0_T1_T2_T3_T4_T5_T6_T7_iT8_NS1_7vsmem_tEE19static_temp_storage;
	add.s32 	%r1417, %r1416, %r1415;
	st.shared.u32 	[%r1417], %r10;
$L__BB39_75:
	setp.eq.f64 	%p498, %fd7, 0d0000000000000000;
	@%p498 bra 	$L__BB39_77;
	shl.b32 	%r1418, %r43, 2;
	mov.u32 	%r1419, _ZZN3cub18CUB_300001_SM_10006detail6select23DeviceSelectSweepKernelINS2_10policy_hubIjbiLb0ELNS0_10SelectImplE0EE10Policy1000EN6thrust24THRUST_300001_SM_1000_NS17counting_iteratorIjNS9_11use_defaultESB_SB_EENS9_18transform_iteratorI9NonZeroOpIdEPKdSB_SB_EEPjSJ_NS0_13ScanTileStateIiLb1EEENS0_8NullTypeESM_iNS2_19streaming_context_tIlLb1EEELS5_0EEEvT0_T1_T2_T3_T4_T5_T6_T7_iT8_NS1_7vsmem_tEE19static_temp_storage;
	add.s32 	%r1420, %r1419, %r1418;
	st.shared.u32 	[%r1420], %r11;
$L__BB39_77:
	setp.eq.f64 	%p499, %fd8, 0d0000000000000000;
	@%p499 bra 	$L__BB39_79;
	shl.b32 	%r1421, %r44, 2;
	mov.u32 	%r1422, _ZZN3cub18CUB_300001_SM_10006detail6select23DeviceSelectSweepKernelINS2_10policy_hubIjbiLb0ELNS0_10SelectImplE0EE10Policy1000EN6thrust24THRUST_300001_SM_1000_NS17counting_iteratorIjNS9_11use_defaultESB_SB_EENS9_18transform_iteratorI9NonZeroOpIdEPKdSB_SB_EEPjSJ_NS0_13ScanTileStateIiLb1EEENS0_8NullTypeESM_iNS2_19streaming_context_tIlLb1EEELS5_0EEEvT0_T1_T2_T3_T4_T5_T6_T7_iT8_NS1_7vsmem_tEE19static_temp_storage;
	add.s32 	%r1423, %r1422, %r1421;
	st.shared.u32 	[%r1423], %r12;
$L__BB39_79:
	setp.eq.f64 	%p500, %fd9, 0d0000000000000000;
	@%p500 bra 	$L__BB39_81;
	shl.b32 	%r1424, %r45, 2;
	mov.u32 	%r1425, _ZZN3cub18CUB_300001_SM_10006detail6select23DeviceSelectSweepKernelINS2_10policy_hubIjbiLb0ELNS0_10SelectImplE0EE10Policy1000EN6thrust24THRUST_300001_SM_1000_NS17counting_iteratorIjNS9_11use_defaultESB_SB_EENS9_18transform_iteratorI9NonZeroOpIdEPKdSB_SB_EEPjSJ_NS0_13ScanTileStateIiLb1EEENS0_8NullTypeESM_iNS2_19streaming_context_tIlLb1EEELS5_0EEEvT0_T1_T2_T3_T4_T5_T6_T7_iT8_NS1_7vsmem_tEE19static_temp_storage;
	add.s32 	%r1426, %r1425, %r1424;
	st.shared.u32 	[%r1426], %r13;
$L__BB39_81:
	setp.eq.f64 	%p501, %fd10, 0d0000000000000000;
	@%p501 bra 	$L__BB39_83;
	shl.b32 	%r1427, %r46, 2;
	mov.u32 	%r1428, _ZZN3cub18CUB_300001_SM_10006detail6select23DeviceSelectSweepKernelINS2_10policy_hubIjbiLb0ELNS0_10SelectImplE0EE10Policy1000EN6thrust24THRUST_300001_SM_1000_NS17counting_iteratorIjNS9_11use_defaultESB_SB_EENS9_18transform_iteratorI9NonZeroOpIdEPKdSB_SB_EEPjSJ_NS0_13ScanTileStateIiLb1EEENS0_8NullTypeESM_iNS2_19streaming_context_tIlLb1EEELS5_0EEEvT0_T1_T2_T3_T4_T5_T6_T7_iT8_NS1_7vsmem_tEE19static_temp_storage;
	add.s32 	%r1429, %r1428, %r1427;
	st.shared.u32 	[%r1429], %r14;
$L__BB39_83:
	setp.eq.f64 	%p502, %fd11, 0d0000000000000000;
	@%p502 bra 	$L__BB39_85;
	shl.b32 	%r1430, %r47, 2;
	mov.u32 	%r1431, _ZZN3cub18CUB_300001_SM_10006detail6select23DeviceSelectSweepKernelINS2_10policy_hubIjbiLb0ELNS0_10SelectImplE0EE10Policy1000EN6thrust24THRUST_300001_SM_1000_NS17counting_iteratorIjNS9_11use_defaultESB_SB_EENS9_18transform_iteratorI9NonZeroOpIdEPKdSB_SB_EEPjSJ_NS0_13ScanTileStateIiLb1EEENS0_8NullTypeESM_iNS2_19streaming_context_tIlLb1EEELS5_0EEEvT0_T1_T2_T3_T4_T5_T6_T7_iT8_NS1_7vsmem_tEE19static_temp_storage;
	add.s32 	%r1432, %r1431, %r1430;
	st.shared.u32 	[%r1432], %r15;
$L__BB39_85:
	setp.eq.f64 	%p503, %fd12, 0d0000000000000000;
	@%p503 bra 	$L__BB39_87;
	shl.b32 	%r1433, %r48, 2;
	mov.u32 	%r1434, _ZZN3cub18CUB_300001_SM_10006detail6select23DeviceSelectSweepKernelINS2_10policy_hubIjbiLb0ELNS0_10SelectImplE0EE10Policy1000EN6thrust24THRUST_300001_SM_1000_NS17counting_iteratorIjNS9_11use_defaultESB_SB_EENS9_18transform_iteratorI9NonZeroOpIdEPKdSB_SB_EEPjSJ_NS0_13ScanTileStateIiLb1EEENS0_8NullTypeESM_iNS2_19streaming_context_tIlLb1EEELS5_0EEEvT0_T1_T2_T3_T4_T5_T6_T7_iT8_NS1_7vsmem_tEE19static_temp_storage;
	add.s32 	%r1435, %r1434, %r1433;
	st.shared.u32 	[%r1435], %r16;
$L__BB39_87:
	setp.eq.f64 	%p504, %fd13, 0d0000000000000000;
	@%p504 bra 	$L__BB39_89;
	shl.b32 	%r1436, %r49, 2;
	mov.u32 	%r1437, _ZZN3cub18CUB_300001_SM_10006detail6select23DeviceSelectSweepKernelINS2_10policy_hubIjbiLb0ELNS0_10SelectImplE0EE10Policy1000EN6thrust24THRUST_300001_SM_1000_NS17counting_iteratorIjNS9_11use_defaultESB_SB_EENS9_18transform_iteratorI9NonZeroOpIdEPKdSB_SB_EEPjSJ_NS0_13ScanTileStateIiLb1EEENS0_8NullTypeESM_iNS2_19streaming_context_tIlLb1EEELS5_0EEEvT0_T1_T2_T3_T4_T5_T6_T7_iT8_NS1_7vsmem_tEE19static_temp_storage;
	add.s32 	%r1438, %r1437, %r1436;
	st.shared.u32 	[%r1438], %r17;
$L__BB39_89:
	setp.eq.f64 	%p505, %fd14, 0d0000000000000000;
	@%p505 bra 	$L__BB39_91;
	shl.b32 	%r1439, %r50, 2;
	mov.u32 	%r1440, _ZZN3cub18CUB_300001_SM_10006detail6select23DeviceSelectSweepKernelINS2_10policy_hubIjbiLb0ELNS0_10SelectImplE0EE10Policy1000EN6thrust24THRUST_300001_SM_1000_NS17counting_iteratorIjNS9_11use_defaultESB_SB_EENS9_18transform_iteratorI9NonZeroOpIdEPKdSB_SB_EEPjSJ_NS0_13ScanTileStateIiLb1EEENS0_8NullTypeESM_iNS2_19streaming_context_tIlLb1EEELS5_0EEEvT0_T1_T2_T3_T4_T5_T6_T7_iT8_NS1_7vsmem_tEE19static_temp_storage;
	add.s32 	%r1441, %r1440, %r1439;
	st.shared.u32 	[%r1441], %r18;
$L__BB39_91:
	bar.sync 	0;
	add.s32 	%r1442, %r22, %r21;
	add.s32 	%r1443, %r1442, %r23;
	add.s32 	%r1444, %r1443, %r24;
	add.s32 	%r1445, %r1444, %r25;
	add.s32 	%r1446, %r1445, %r26;
	add.s32 	%r1447, %r1446, %r27;
	add.s32 	%r1448, %r1447, %r28;
	add.s32 	%r1449, %r1448, %r29;
	add.s32 	%r1450, %r1449, %r30;
	add.s32 	%r1451, %r1450, %r31;
	add.s32 	%r1452, %r1451, %r32;
	add.s32 	%r1453, %r1452, %r33;
	add.s32 	%r1454, %r1453, %r34;
	add.s32 	%r1455, %r1454, %r35;
	add.s32 	%r51, %r1455, %r36;
	mov.u32 	%r1488, %tid.x;
	setp.ge.u32 	%p506, %r1488, %r51;
	@%p506 bra 	$L__BB39_517;
	ld.param.u64 	%rd663, [_ZN3cub18CUB_300001_SM_10006detail6select23DeviceSelectSweepKernelINS2_10policy_hubIjbiLb0ELNS0_10SelectImplE0EE10Policy1000EN6thrust24THRUST_300001_SM_1000_NS17counting_iteratorIjNS9_11use_defaultESB_SB_EENS9_18transform_iteratorI9NonZeroOpIdEPKdSB_SB_EEPjSJ_NS0_13ScanTileStateIiLb1EEENS0_8NullTypeESM_iNS2_19streaming_context_tIlLb1EEELS5_0EEEvT0_T1_T2_T3_T4_T5_T6_T7_iT8_NS1_7vsmem_tE_param_2];
	cvta.to.global.u64 	%rd6, %rd663;
	mov.u64 	%rd631, %rd199;
	ld.param.u8 	%rs2, [%rd631];
	ld.param.u64 	%rd632, [%rd631+24];
	cvta.to.global.u64 	%rd7, %rd632;
	add.s32 	%r1456, %r22, %r23;
	add.s32 	%r1457, %r1456, %r24;
	add.s32 	%r1458, %r1457, %r25;
	add.s32 	%r1459, %r1458, %r26;
	add.s32 	%r1460, %r1459, %r27;
	add.s32 	%r1461, %r1460, %r28;
	add.s32 	%r1462, %r1461, %r29;
	add.s32 	%r1463, %r1462, %r30;
	add.s32 	%r1464, %r1463, %r31;
	add.s32 	%r1465, %r1464, %r32;
	add.s32 	%r1466, %r1465, %r33;
	add.s32 	%r1467, %r1466, %r34;
	add.s32 	%r1468, %r1467, %r35;
	add.s32 	%r1469, %r1468, %r36;
	add.s32 	%r1470, %r1469, %r21;
	not.b32 	%r1471, %r1488;
	add.s32 	%r53, %r1470, %r1471;
	and.b32  	%r1472, %r53, 1536;
	setp.eq.s32 	%p507, %r1472, 1536;
	@%p507 bra 	$L__BB39_97;
	cvt.u64.u32 	%rd665, %r1488;
	shl.b32 	%r1473, %r1488, 2;
	mov.u32 	%r1474, _ZZN3cub18CUB_300001_SM_10006detail6select23DeviceSelectSweepKernelINS2_10policy_hubIjbiLb0ELNS0_10SelectImplE0EE10Policy1000EN6thrust24THRUST_300001_SM_1000_NS17counting_iteratorIjNS9_11use_defaultESB_SB_EENS9_18transform_iteratorI9NonZeroOpIdEPKdSB_SB_EEPjSJ_NS0_13ScanTileStateIiLb1EEENS0_8NullTypeESM_iNS2_19streaming_context_tIlLb1EEELS5_0EEEvT0_T1_T2_T3_T4_T5_T6_T7_iT8_NS1_7vsmem_tEE19static_temp_storage;
	add.s32 	%r1485, %r1474, %r1473;
	shr.u32 	%r1475, %r53, 9;
	add.s32 	%r1476, %r1475, 1;
	and.b32  	%r1477, %r1476, 3;
	neg.s32 	%r1484, %r1477;
$L__BB39_94:
	.pragma "nounroll";
	setp.ne.s16 	%p508, %rs2, 0;
	ld.shared.u32 	%r58, [%r1485];
	mov.b64 	%rd666, 0;
	@%p508 bra 	$L__BB39_96;
	ld.global.u64 	%rd666, [%rd7];
$L__BB39_96:
	add.s64 	%rd634, %rd666, %rd665;
	shl.b64 	%rd635, %rd634, 2;
	add.s64 	%rd636, %rd6, %rd635;
	st.global.u32 	[%rd636], %r58;
	add.s64 	%rd665, %rd665, 512;
	cvt.u32.u64 	%r1488, %rd665;
	add.s32 	%r1485, %r1485, 2048;
	add.s32 	%r1484, %r1484, 1;
	setp.ne.s32 	%p509, %r1484, 0;
	@%p509 bra 	$L__BB39_94;
$L__BB39_97:
	setp.lt.u32 	%p510, %r53, 1536;
	@%p510 bra 	$L__BB39_517;
	mul.wide.u32 	%rd638, %r1488, 4;
	add.s64 	%rd13, %rd6, %rd638;
	shl.b32 	%r1478, %r1488, 2;
	mov.u32 	%r1479, _ZZN3cub18CUB_300001_SM_10006detail6select23DeviceSelectSweepKernelINS2_10policy_hubIjbiLb0ELNS0_10SelectImplE0EE10Policy1000EN6thrust24THRUST_300001_SM_1000_NS17counting_iteratorIjNS9_11use_defaultESB_SB_EENS9_18transform_iteratorI9NonZeroOpIdEPKdSB_SB_EEPjSJ_NS0_13ScanTileStateIiLb1EEENS0_8NullTypeESM_iNS2_19streaming_context_tIlLb1EEELS5_0EEEvT0_T1_T2_T3_T4_T5_T6_T7_iT8_NS1_7vsmem_tEE19static_temp_storage;
	add.s32 	%r1480, %r1478, %r1479;
	add.s32 	%r1487, %r1480, 4096;
	mov.b64 	%rd667, 0;
$L__BB39_99:
	setp.ne.s16 	%p511, %rs2, 0;
	ld.shared.u32 	%r66, [%r1487+-4096];
	mov.b64 	%rd668, 0;
	@%p511 bra 	$L__BB39_101;
	ld.global.u64 	%rd668, [%rd7];
$L__BB39_101:
	setp.ne.s16 	%p512, %rs2, 0;
	shl.b64 	%rd641, %rd668, 2;
	add.s64 	%rd642, %rd667, %rd641;
	add.s64 	%rd643, %rd13, %rd642;
	st.global.u32 	[%rd643], %r66;
	ld.shared.u32 	%r67, [%r1487+-2048];
	mov.b64 	%rd669, 0;
	@%p512 bra 	$L__BB39_103;
	ld.global.u64 	%rd669, [%rd7];
$L__BB39_103:
	setp.ne.s16 	%p513, %rs2, 0;
	shl.b64 	%rd645, %rd669, 2;
	add.s64 	%rd646, %rd667, %rd645;
	add.s64 	%rd647, %rd13, %rd646;
	st.global.u32 	[%rd647+2048], %r67;
	ld.shared.u32 	%r68, [%r1487];
	mov.b64 	%rd670, 0;
	@%p513 bra 	$L__BB39_105;
	ld.global.u64 	%rd670, [%rd7];
$L__BB39_105:
	setp.ne.s16 	%p514, %rs2, 0;
	shl.b64 	%rd649, %rd670, 2;
	add.s64 	%rd650, %rd667, %rd649;
	add.s64 	%rd651, %rd13, %rd650;
	st.global.u32 	[%rd651+4096], %r68;
	ld.shared.u32 	%r69, [%r1487+2048];
	mov.b64 	%rd671, 0;
	@%p514 bra 	$L__BB39_107;
	ld.global.u64 	%rd671, [%rd7];
$L__BB39_107:
	shl.b64 	%rd652, %rd671, 2;
	add.s64 	%rd653, %rd667, %rd652;
	add.s64 	%rd654, %rd13, %rd653;
	st.global.u32 	[%rd654+6144], %r69;
	add.s32 	%r1488, %r1488, 2048;
	add.s64 	%rd667, %rd667, 8192;
	add.s32 	%r1487, %r1487, 8192;
	setp.lt.s32 	%p515, %r1488, %r51;
	@%p515 bra 	$L__BB39_99;
	bra.uni 	$L__BB39_517;
$L__BB39_108:
	mov.u64 	%rd424, %rd199;
	ld.param.u8 	%rs60, [%rd424];
	setp.eq.s16 	%p290, %rs60, 0;
	ld.param.u64 	%rd425, [%rd424+16];
	cvt.u32.u64 	%r940, %rd425;
	selp.b32 	%r941, %r940, 0, %p290;
	mov.u32 	%r1506, %tid.x;
	mul.lo.s32 	%r942, %r1506, 14;
	mov.u32 	%r943, %ctaid.x;
	mov.u32 	%r944, %nctaid.y;
	mov.u32 	%r945, %ctaid.y;
	mad.lo.s32 	%r1498, %r943, %r944, %r945;
	mul.lo.s32 	%r946, %r1498, 7168;
	add.s32 	%r947, %r946, %r942;
	add.s32 	%r948, %r947, %r1;
	add.s32 	%r74, %r948, %r941;
	add.s32 	%r75, %r74, 1;
	add.s32 	%r76, %r74, 2;
	add.s32 	%r77, %r74, 3;
	add.s32 	%r78, %r74, 4;
	add.s32 	%r79, %r74, 5;
	add.s32 	%r80, %r74, 6;
	add.s32 	%r81, %r74, 7;
	add.s32 	%r82, %r74, 8;
	add.s32 	%r83, %r74, 9;
	add.s32 	%r84, %r74, 10;
	add.s32 	%r85, %r74, 11;
	add.s32 	%r86, %r74, 12;
	add.s32 	%r87, %r74, 13;
	bar.sync 	0;
	selp.b64 	%rd426, %rd425, 0, %p290;
	cvt.s64.s32 	%rd427, %r946;
	add.s64 	%rd428, %rd426, %rd427;
	cvt.u64.u32 	%rd429, %r942;
	add.s64 	%rd430, %rd428, %rd429;
	cvta.to.global.u64 	%rd431, %rd196;
	shl.b64 	%rd432, %rd430, 3;
	add.s64 	%rd433, %rd431, %rd432;
	ld.global.f64 	%fd15, [%rd433];
	setp.neu.f64 	%p291, %fd15, 0d0000000000000000;
	ld.global.f64 	%fd16, [%rd433+8];
	setp.neu.f64 	%p292, %fd16, 0d0000000000000000;
	ld.global.f64 	%fd17, [%rd433+16];
	setp.neu.f64 	%p293, %fd17, 0d0000000000000000;
	ld.global.f64 	%fd18, [%rd433+24];
	setp.neu.f64 	%p294, %fd18, 0d0000000000000000;
	ld.global.f64 	%fd19, [%rd433+32];
	setp.neu.f64 	%p295, %fd19, 0d0000000000000000;
	ld.global.f64 	%fd20, [%rd433+40];
	setp.neu.f64 	%p296, %fd20, 0d0000000000000000;
	ld.global.f64 	%fd21, [%rd433+48];
	setp.neu.f64 	%p297, %fd21, 0d0000000000000000;
	ld.global.f64 	%fd22, [%rd433+56];
	setp.neu.f64 	%p298, %fd22, 0d0000000000000000;
	ld.global.f64 	%fd23, [%rd433+64];
	setp.neu.f64 	%p299, %fd23, 0d0000000000000000;
	ld.global.f64 	%fd24, [%rd433+72];
	setp.neu.f64 	%p300, %fd24, 0d0000000000000000;
	ld.global.f64 	%fd25, [%rd433+80];
	setp.neu.f64 	%p301, %fd25, 0d0000000000000000;
	ld.global.f64 	%fd26, [%rd433+88];
	setp.neu.f64 	%p302, %fd26, 0d0000000000000000;
	ld.global.f64 	%fd27, [%rd433+96];
	setp.neu.f64 	%p303, %fd27, 0d0000000000000000;
	ld.global.f64 	%fd28, [%rd433+104];
	setp.neu.f64 	%p304, %fd28, 0d0000000000000000;
	selp.u32 	%r949, 1, 0, %p291;
	selp.u32 	%r950, 1, 0, %p292;
	selp.u32 	%r951, 1, 0, %p293;
	selp.u32 	%r952, 1, 0, %p294;
	selp.u32 	%r953, 1, 0, %p295;
	selp.u32 	%r954, 1, 0, %p296;
	selp.u32 	%r955, 1, 0, %p297;
	selp.u32 	%r956, 1, 0, %p298;
	selp.u32 	%r957, 1, 0, %p299;
	selp.u32 	%r958, 1, 0, %p300;
	selp.u32 	%r959, 1, 0, %p301;
	selp.u32 	%r960, 1, 0, %p302;
	selp.u32 	%r961, 1, 0, %p303;
	selp.u32 	%r962, 1, 0, %p304;
	bar.sync 	0;
	add.s32 	%r963, %r950, %r949;
	add.s32 	%r964, %r963, %r951;
	add.s32 	%r965, %r964, %r952;
	add.s32 	%r966, %r965, %r953;
	add.s32 	%r967, %r966, %r954;
	add.s32 	%r968, %r967, %r955;
	add.s32 	%r969, %r968, %r956;
	add.s32 	%r970, %r969, %r957;
	add.s32 	%r971, %r970, %r958;
	add.s32 	%r972, %r971, %r959;
	add.s32 	%r973, %r972, %r960;
	add.s32 	%r974, %r973, %r961;
	add.s32 	%r914, %r974, %r962;
	// begin inline asm
	mov.u32 %r909, %laneid;
	// end inline asm
	mov.b32 	%r912, 1;
	mov.b32 	%r937, 0;
	mov.b32 	%r939, -1;
	// begin inline asm
	{  .reg .s32 r0;  .reg .pred p;  shfl.sync.up.b32 r0|p, %r914, %r912, %r937, %r939;  @p add.s32 r0, r0, %r914;  mov.s32 %r910, r0;}
	// end inline asm
	mov.b32 	%r918, 2;
	// begin inline asm
	{  .reg .s32 r0;  .reg .pred p;  shfl.sync.up.b32 r0|p, %r910, %r918, %r937, %r939;  @p add.s32 r0, r0, %r910;  mov.s32 %r916, r0;}
	// end inline asm
	mov.b32 	%r924, 4;
	// begin inline asm
	{  .reg .s32 r0;  .reg .pred p;  shfl.sync.up.b32 r0|p, %r916, %r924, %r937, %r939;  @p add.s32 r0, r0, %r916;  mov.s32 %r922, r0;}
	// end inline asm
	mov.b32 	%r930, 8;
	// begin inline asm
	{  .reg .s32 r0;  .reg .pred p;  shfl.sync.up.b32 r0|p, %r922, %r930, %r937, %r939;  @p add.s32 r0, r0, %r922;  mov.s32 %r928, r0;}
	// end inline asm
	mov.b32 	%r936, 16;
	// begin inline asm
	{  .reg .s32 r0;  .reg .pred p;  shfl.sync.up.b32 r0|p, %r928, %r936, %r937, %r939;  @p add.s32 r0, r0, %r928;  mov.s32 %r934, r0;}
	// end inline asm
	setp.ne.s32 	%p305, %r909, 31;
	@%p305 bra 	$L__BB39_110;
	shr.u32 	%r975, %r1506, 3;
	and.b32  	%r976, %r975, 124;
	mov.u32 	%r977, _ZZN3cub18CUB_300001_SM_10006detail6select23DeviceSelectSweepKernelINS2_10policy_hubIjbiLb0ELNS0_10SelectImplE0EE10Policy1000EN6thrust24THRUST_300001_SM_1000_NS17counting_iteratorIjNS9_11use_defaultESB_SB_EENS9_18transform_iteratorI9NonZeroOpIdEPKdSB_SB_EEPjSJ_NS0_13ScanTileStateIiLb1EEENS0_8NullTypeESM_iNS2_19streaming_context_tIlLb1EEELS5_0EEEvT0_T1_T2_T3_T4_T5_T6_T7_iT8_NS1_7vsmem_tEE19static_temp_storage;
	add.s32 	%r978, %r977, %r976;
	st.shared.u32 	[%r978], %r934;
$L__BB39_110:
	sub.s32 	%r979, %r934, %r914;
	bar.sync 	0;
	ld.shared.v4.u32 	{%r980, %r981, %r982, %r983}, [_ZZN3cub18CUB_300001_SM_10006detail6select23DeviceSelectSweepKernelINS2_10policy_hubIjbiLb0ELNS0_10SelectImplE0EE10Policy1000EN6thrust24THRUST_300001_SM_1000_NS17counting_iteratorIjNS9_11use_defaultESB_SB_EENS9_18transform_iteratorI9NonZeroOpIdEPKdSB_SB_EEPjSJ_NS0_13ScanTileStateIiLb1EEENS0_8NullTypeESM_iNS2_19streaming_context_tIlLb1EEELS5_0EEEvT0_T1_T2_T3_T4_T5_T6_T7_iT8_NS1_7vsmem_tEE19static_temp_storage];
	shr.u32 	%r984, %r1506, 5;
	add.s32 	%r985, %r981, %r980;
	setp.eq.s32 	%p306, %r984, 2;
	selp.b32 	%r986, %r985, %r980, %p306;
	add.s32 	%r987, %r985, %r982;
	setp.eq.s32 	%p307, %r984, 3;
	selp.b32 	%r988, %r987, %r986, %p307;
	add.s32 	%r989, %r987, %r983;
	setp.eq.s32 	%p308, %r984, 4;
	selp.b32 	%r990, %r989, %r988, %p308;
	ld.shared.v4.u32 	{%r991, %r992, %r993, %r994}, [_ZZN3cub18CUB_300001_SM_10006detail6select23DeviceSelectSweepKernelINS2_10policy_hubIjbiLb0ELNS0_10SelectImplE0EE10Policy1000EN6thrust24THRUST_300001_SM_1000_NS17counting_iteratorIjNS9_11use_defaultESB_SB_EENS9_18transform_iteratorI9NonZeroOpIdEPKdSB_SB_EEPjSJ_NS0_13ScanTileStateIiLb1EEENS0_8NullTypeESM_iNS2_19streaming_context_tIlLb1EEELS5_0EEEvT0_T1_T2_T3_T4_T5_T6_T7_iT8_NS1_7vsmem_tEE19static_temp_storage+16];
	add.s32 	%r995, %r989, %r991;
	setp.eq.s32 	%p309, %r984, 5;
	selp.b32 	%r996, %r995, %r990, %p309;
	add.s32 	%r997, %r995, %r992;
	setp.eq.s32 	%p310, %r984, 6;
	selp.b32 	%r998, %r997, %r996, %p310;
	add.s32 	%r999, %r997, %r993;
	setp.eq.s32 	%p311, %r984, 7;
	selp.b32 	%r1000, %r999, %r998, %p311;
	add.s32 	%r1001, %r999, %r994;
	setp.eq.s32 	%p312, %r984, 8;
	selp.b32 	%r1002, %r1001, %r1000, %p312;
	ld.shared.v4.u32 	{%r1003, %r1004, %r1005, %r1006}, [_ZZN3cub18CUB_300001_SM_10006detail6select23DeviceSelectSweepKernelINS2_10policy_hubIjbiLb0ELNS0_10SelectImplE0EE10Policy1000EN6thrust24THRUST_300001_SM_1000_NS17counting_iteratorIjNS9_11use_defaultESB_SB_EENS9_18transform_iteratorI9NonZeroOpIdEPKdSB_SB_EEPjSJ_NS0_13ScanTileStateIiLb1EEENS0_8NullTypeESM_iNS2_19streaming_context_tIlLb1EEELS5_0EEEvT0_T1_T2_T3_T4_T5_T6_T7_iT8_NS1_7vsmem_tEE19static_temp_storage+32];
	add.s32 	%r1007, %r1001, %r1003;
	setp.eq.s32 	%p313, %r984, 9;
	selp.b32 	%r1008, %r1007, %r1002, %p313;
	add.s32 	%r1009, %r1007, %r1004;
	setp.eq.s32 	%p314, %r984, 10;
	selp.b32 	%r1010, %r1009, %r1008, %p314;
	add.s32 	%r1011, %r1009, %r1005;
	setp.eq.s32 	%p315, %r984, 11;
	selp.b32 	%r1012, %r1011, %r1010, %p315;
	add.s32 	%r1013, %r1011, %r1006;
	setp.eq.s32 	%p316, %r984, 12;
	selp.b32 	%r1014, %r1013, %r1012, %p316;
	ld.shared.v4.u32 	{%r1015, %r1016, %r1017, %r1018}, [_ZZN3cub18CUB_300001_SM_10006detail6select23DeviceSelectSweepKernelINS2_10policy_hubIjbiLb0ELNS0_10SelectImplE0EE10Policy1000EN6thrust24THRUST_300001_SM_1000_NS17counting_iteratorIjNS9_11use_defaultESB_SB_EENS9_18transform_iteratorI9NonZeroOpIdEPKdSB_SB_EEPjSJ_NS0_13ScanTileStateIiLb1EEENS0_8NullTypeESM_iNS2_19streaming_context_tIlLb1EEELS5_0EEEvT0_T1_T2_T3_T4_T5_T6_T7_iT8_NS1_7vsmem_tEE19static_temp_storage+48];
	add.s32 	%r1019, %r1013, %r1015;
	setp.eq.s32 	%p317, %r984, 13;
	selp.b32 	%r1020, %r1019, %r1014, %p317;
	add.s32 	%r1021, %r1019, %r1016;
	setp.eq.s32 	%p318, %r984, 14;
	selp.b32 	%r1022, %r1021, %r1020, %p318;
	add.s32 	%r1023, %r1021, %r1017;
	setp.eq.s32 	%p319, %r984, 15;
	selp.b32 	%r1024, %r1023, %r1022, %p319;
	add.s32 	%r91, %r1023, %r1018;
	setp.gt.u32 	%p320, %r1506, 31;
	setp.lt.u32 	%p321, %r1506, 32;
	setp.eq.s32 	%p322, %r909, 0;
	selp.b32 	%r1025, 0, %r979, %p322;
	add.s32 	%r1502, %r1024, %r1025;
	selp.b32 	%r93, %r979, %r1502, %p321;
	@%p320 bra 	$L__BB39_126;
	setp.ne.s32 	%p323, %r1506, 0;
	mul.wide.s32 	%rd434, %r1498, 8;
	add.s64 	%rd53, %rd3, %rd434;
	@%p323 bra 	$L__BB39_113;
	st.shared.u32 	[_ZZN3cub18CUB_300001_SM_10006detail6select23DeviceSelectSweepKernelINS2_10policy_hubIjbiLb0ELNS0_10SelectImplE0EE10Policy1000EN6thrust24THRUST_300001_SM_1000_NS17counting_iteratorIjNS9_11use_defaultESB_SB_EENS9_18transform_iteratorI9NonZeroOpIdEPKdSB_SB_EEPjSJ_NS0_13ScanTileStateIiLb1EEENS0_8NullTypeESM_iNS2_19streaming_context_tIlLb1EEELS5_0EEEvT0_T1_T2_T3_T4_T5_T6_T7_iT8_NS1_7vsmem_tEE19static_temp_storage+108], %r91;
	add.s64 	%rd435, %rd53, 256;
	mov.b32 	%r1026, 100;
	// begin inline asm
	st.relaxed.gpu.v2.u32 [%rd435], {%r1026, %r91};
	// end inline asm
$L__BB39_113:
	mov.u32 	%r1032, %tid.x;
	not.b32 	%r1033, %r1032;
	add.s32 	%r1034, %r1498, %r1033;
	mov.b32 	%r1028, 675;
	// begin inline asm
	nanosleep.u32 %r1028;
	// end inline asm
	mul.wide.s32 	%rd437, %r1034, 8;
	add.s64 	%rd438, %rd3, %rd437;
	add.s64 	%rd436, %rd438, 256;
	// begin inline asm
	ld.relaxed.gpu.v2.u32 {%r1499, %r1491}, [%rd436];
	// end inline asm
	mov.b32 	%r1492, 422;
$L__BB39_114:
	setp.eq.s32 	%p324, %r1499, 99;
	mov.b32 	%r1035, -1;
	vote.sync.any.pred 	%p325, %p324, %r1035;
	not.pred 	%p326, %p325;
	@%p326 bra 	$L__BB39_116;
	mul.lo.s32 	%r1229, %r1498, 16807;
	and.b32  	%r1498, %r1229, 2147483647;
	add.s32 	%r1230, %r1492, 1;
	rem.u32 	%r1226, %r1498, %r1230;
	// begin inline asm
	nanosleep.u32 %r1226;
	// end inline asm
	shr.u32 	%r1492, %r1492, 1;
	mad.lo.s32 	%r1234, %r943, %r944, %r945;
	mov.u32 	%r1235, %tid.x;
	not.b32 	%r1236, %r1235;
	add.s32 	%r1237, %r1234, %r1236;
	mul.wide.s32 	%rd544, %r1237, 8;
	add.s64 	%rd545, %rd3, %rd544;
	add.s64 	%rd543, %rd545, 256;
	// begin inline asm
	ld.relaxed.gpu.v2.u32 {%r1499, %r1491}, [%rd543];
	// end inline asm
	bra.uni 	$L__BB39_114;
$L__BB39_116:
	mad.lo.s32 	%r1067, %r943, %r944, %r945;
	add.s32 	%r1497, %r1067, %r1033;
	setp.eq.s32 	%p327, %r1499, 101;
	mov.b32 	%r1062, -1;
	vote.sync.ballot.b32 	%r1070, %p327, %r1062;
	// begin inline asm
	mov.u32 %r1037, %lanemask_ge;
	// end inline asm
	and.b32  	%r1071, %r1070, %r1037;
	or.b32  	%r1072, %r1071, -2147483648;
	add.s32 	%r1073, %r1072, -1;
	not.b32 	%r1074, %r1072;
	and.b32  	%r1075, %r1074, %r1073;
	popc.b32 	%r1041, %r1075;
	mov.b32 	%r1040, 1;
	// begin inline asm
	shfl.sync.down.b32 %r1038, %r1491, %r1040, %r1041, %r1062;
	// end inline asm
	setp.lt.s32 	%p329, %r909, %r1041;
	selp.b32 	%r1076, %r1038, 0, %p329;
	add.s32 	%r1044, %r1076, %r1491;
	mov.b32 	%r1045, 2;
	// begin inline asm
	shfl.sync.down.b32 %r1043, %r1044, %r1045, %r1041, %r1062;
	// end inline asm
	add.s32 	%r1077, %r909, 2;
	setp.gt.s32 	%p330, %r1077, %r1041;
	selp.b32 	%r1078, 0, %r1043, %p330;
	add.s32 	%r1049, %r1044, %r1078;
	mov.b32 	%r1050, 4;
	// begin inline asm
	shfl.sync.down.b32 %r1048, %r1049, %r1050, %r1041, %r1062;
	// end inline asm
	add.s32 	%r1079, %r909, 4;
	setp.gt.s32 	%p331, %r1079, %r1041;
	selp.b32 	%r1080, 0, %r1048, %p331;
	add.s32 	%r1054, %r1049, %r1080;
	mov.b32 	%r1055, 8;
	// begin inline asm
	shfl.sync.down.b32 %r1053, %r1054, %r1055, %r1041, %r1062;
	// end inline asm
	add.s32 	%r1081, %r909, 8;
	setp.gt.s32 	%p332, %r1081, %r1041;
	selp.b32 	%r1082, 0, %r1053, %p332;
	add.s32 	%r1059, %r1054, %r1082;
	mov.b32 	%r1060, 16;
	// begin inline asm
	shfl.sync.down.b32 %r1058, %r1059, %r1060, %r1041, %r1062;
	// end inline asm
	add.s32 	%r1083, %r909, 16;
	setp.gt.s32 	%p333, %r1083, %r1041;
	selp.b32 	%r1084, 0, %r1058, %p333;
	add.s32 	%r1495, %r1059, %r1084;
	add.s64 	%rd54, %rd3, 256;
	mov.b32 	%r1493, 422;
$L__BB39_117:
	setp.ne.s32 	%p334, %r1499, 101;
	mov.b32 	%r1085, -1;
	vote.sync.all.pred 	%p335, %p334, %r1085;
	not.pred 	%p336, %p335;
	@%p336 bra 	$L__BB39_122;
	shr.u32 	%r1493, %r1493, 1;
	mul.wide.s32 	%rd538, %r1497, 8;
	add.s64 	%rd539, %rd54, %rd538;
	add.s64 	%rd537, %rd539, -256;
	// begin inline asm
	ld.relaxed.gpu.v2.u32 {%r1499, %r1500}, [%rd537];
	// end inline asm
	mov.u32 	%r1501, %r1493;
$L__BB39_119:
	setp.eq.s32 	%p406, %r1499, 99;
	mov.b32 	%r1178, -1;
	vote.sync.any.pred 	%p407, %p406, %r1178;
	not.pred 	%p408, %p407;
	@%p408 bra 	$L__BB39_121;
	mul.lo.s32 	%r1224, %r1498, 16807;
	and.b32  	%r1498, %r1224, 2147483647;
	add.s32 	%r1225, %r1501, 1;
	rem.u32 	%r1221, %r1498, %r1225;
	// begin inline asm
	nanosleep.u32 %r1221;
	// end inline asm
	shr.u32 	%r1501, %r1501, 1;
	// begin inline asm
	ld.relaxed.gpu.v2.u32 {%r1499, %r1500}, [%rd537];
	// end inline asm
	bra.uni 	$L__BB39_119;
$L__BB39_121:
	setp.eq.s32 	%p409, %r1499, 101;
	mov.b32 	%r1204, -1;
	vote.sync.ballot.b32 	%r1205, %p409, %r1204;
	and.b32  	%r1206, %r1205, %r1037;
	or.b32  	%r1207, %r1206, -2147483648;
	add.s32 	%r1208, %r1207, -1;
	not.b32 	%r1209, %r1207;
	and.b32  	%r1210, %r1209, %r1208;
	popc.b32 	%r1183, %r1210;
	mov.b32 	%r1182, 1;
	// begin inline asm
	shfl.sync.down.b32 %r1180, %r1500, %r1182, %r1183, %r1204;
	// end inline asm
	setp.lt.s32 	%p411, %r909, %r1183;
	selp.b32 	%r1211, %r1180, 0, %p411;
	add.s32 	%r1186, %r1211, %r1500;
	mov.b32 	%r1187, 2;
	// begin inline asm
	shfl.sync.down.b32 %r1185, %r1186, %r1187, %r1183, %r1204;
	// end inline asm
	add.s32 	%r1212, %r909, 2;
	setp.gt.s32 	%p412, %r1212, %r1183;
	selp.b32 	%r1213, 0, %r1185, %p412;
	add.s32 	%r1191, %r1186, %r1213;
	mov.b32 	%r1192, 4;
	// begin inline asm
	shfl.sync.down.b32 %r1190, %r1191, %r1192, %r1183, %r1204;
	// end inline asm
	add.s32 	%r1214, %r909, 4;
	setp.gt.s32 	%p413, %r1214, %r1183;
	selp.b32 	%r1215, 0, %r1190, %p413;
	add.s32 	%r1196, %r1191, %r1215;
	mov.b32 	%r1197, 8;
	// begin inline asm
	shfl.sync.down.b32 %r1195, %r1196, %r1197, %r1183, %r1204;
	// end inline asm
	add.s32 	%r1216, %r909, 8;
	setp.gt.s32 	%p414, %r1216, %r1183;
	selp.b32 	%r1217, 0, %r1195, %p414;
	add.s32 	%r1201, %r1196, %r1217;
	mov.b32 	%r1202, 16;
	// begin inline asm
	shfl.sync.down.b32 %r1200, %r1201, %r1202, %r1183, %r1204;
	// end inline asm
	add.s32 	%r1218, %r909, 16;
	setp.gt.s32 	%p415, %r1218, %r1183;
	selp.b32 	%r1219, 0, %r1200, %p415;
	add.s32 	%r1220, %r1219, %r1495;
	add.s32 	%r1495, %r1220, %r1201;
	add.s32 	%r1497, %r1497, -32;
	bra.uni 	$L__BB39_117;
$L__BB39_122:
	mov.u32 	%r1087, %tid.x;
	setp.ne.s32 	%p337, %r1087, 0;
	@%p337 bra 	$L__BB39_124;
	add.s32 	%r1089, %r1495, %r91;
	add.s64 	%rd439, %rd53, 256;
	mov.b32 	%r1088, 101;
	// begin inline asm
	st.relaxed.gpu.v2.u32 [%rd439], {%r1088, %r1089};
	// end inline asm
	st.shared.u32 	[_ZZN3cub18CUB_300001_SM_10006detail6select23DeviceSelectSweepKernelINS2_10policy_hubIjbiLb0ELNS0_10SelectImplE0EE10Policy1000EN6thrust24THRUST_300001_SM_1000_NS17counting_iteratorIjNS9_11use_defaultESB_SB_EENS9_18transform_iteratorI9NonZeroOpIdEPKdSB_SB_EEPjSJ_NS0_13ScanTileStateIiLb1EEENS0_8NullTypeESM_iNS2_19streaming_context_tIlLb1EEELS5_0EEEvT0_T1_T2_T3_T4_T5_T6_T7_iT8_NS1_7vsmem_tEE19static_temp_storage+100], %r1495;
	st.shared.u32 	[_ZZN3cub18CUB_300001_SM_10006detail6select23DeviceSelectSweepKernelINS2_10policy_hubIjbiLb0ELNS0_10SelectImplE0EE10Policy1000EN6thrust24THRUST_300001_SM_1000_NS17counting_iteratorIjNS9_11use_defaultESB_SB_EENS9_18transform_iteratorI9NonZeroOpIdEPKdSB_SB_EEPjSJ_NS0_13ScanTileStateIiLb1EEENS0_8NullTypeESM_iNS2_19streaming_context_tIlLb1EEELS5_0EEEvT0_T1_T2_T3_T4_T5_T6_T7_iT8_NS1_7vsmem_tEE19static_temp_storage+104], %r1089;
$L__BB39_124:
	setp.ne.s32 	%p338, %r909, 0;
	mov.u32 	%r1502, %r93;
	@%p338 bra 	$L__BB39_126;
	st.shared.u32 	[_ZZN3cub18CUB_300001_SM_10006detail6select23DeviceSelectSweepKernelINS2_10policy_hubIjbiLb0ELNS0_10SelectImplE0EE10Policy1000EN6thrust24THRUST_300001_SM_1000_NS17counting_iteratorIjNS9_11use_defaultESB_SB_EENS9_18transform_iteratorI9NonZeroOpIdEPKdSB_SB_EEPjSJ_NS0_13ScanTileStateIiLb1EEENS0_8NullTypeESM_iNS2_19streaming_context_tIlLb1EEELS5_0EEEvT0_T1_T2_T3_T4_T5_T6_T7_iT8_NS1_7vsmem_tEE19static_temp_storage+80], %r1495;
	mov.u32 	%r1502, %r1495;
$L__BB39_126:
	bar.sync 	0;
	setp.eq.s32 	%p339, %r1506, 0;
	ld.shared.u32 	%r1091, [_ZZN3cub18CUB_300001_SM_10006detail6select23DeviceSelectSweepKernelINS2_10policy_hubIjbiLb0ELNS0_10SelectImplE0EE10Policy1000EN6thrust24THRUST_300001_SM_1000_NS17counting_iteratorIjNS9_11use_defaultESB_SB_EENS9_18transform_iteratorI9NonZeroOpIdEPKdSB_SB_EEPjSJ_NS0_13ScanTileStateIiLb1EEENS0_8NullTypeESM_iNS2_19streaming_context_tIlLb1EEELS5_0EEEvT0_T1_T2_T3_T4_T5_T6_T7_iT8_NS1_7vsmem_tEE19static_temp_storage+80];
	selp.b32 	%r1092, 0, %r1091, %p339;
	add.s32 	%r130, %r1092, %r1502;
	setp.neu.f64 	%p340, %fd15, 0d0000000000000000;
	selp.u32 	%r1093, 1, 0, %p340;
	add.s32 	%r131, %r130, %r1093;
	setp.neu.f64 	%p341, %fd16, 0d0000000000000000;
	selp.u32 	%r1094, 1, 0, %p341;
	add.s32 	%r1095, %r1094, %r1093;
	add.s32 	%r132, %r1095, %r130;
	setp.neu.f64 	%p342, %fd17, 0d0000000000000000;
	selp.u32 	%r1096, 1, 0, %p342;
	add.s32 	%r133, %r132, %r1096;
	setp.neu.f64 	%p343, %fd18, 0d0000000000000000;
	selp.u32 	%r1097, 1, 0, %p343;
	add.s32 	%r134, %r133, %r1097;
	setp.neu.f64 	%p344, %fd19, 0d0000000000000000;
	selp.u32 	%r1098, 1, 0, %p344;
	add.s32 	%r135, %r134, %r1098;
	setp.neu.f64 	%p345, %fd20, 0d0000000000000000;
	selp.u32 	%r1099, 1, 0, %p345;
	add.s32 	%r136, %r135, %r1099;
	setp.neu.f64 	%p346, %fd21, 0d0000000000000000;
	selp.u32 	%r1100, 1, 0, %p346;
	add.s32 	%r137, %r136, %r1100;
	setp.neu.f64 	%p347, %fd22, 0d0000000000000000;
	selp.u32 	%r1101, 1, 0, %p347;
	add.s32 	%r138, %r137, %r1101;
	setp.neu.f64 	%p348, %fd23, 0d0000000000000000;
	selp.u32 	%r1102, 1, 0, %p348;
	add.s32 	%r139, %r138, %r1102;
	setp.neu.f64 	%p349, %fd24, 0d0000000000000000;
	selp.u32 	%r1103, 1, 0, %p349;
	add.s32 	%r140, %r139, %r1103;
	setp.neu.f64 	%p350, %fd25, 0d0000000000000000;
	selp.u32 	%r1104, 1, 0, %p350;
	add.s32 	%r141, %r140, %r1104;
	setp.neu.f64 	%p351, %fd26, 0d0000000000000000;
	selp.u32 	%r1105, 1, 0, %p351;
	add.s32 	%r142, %r141, %r1105;
	setp.neu.f64 	%p352, %fd27, 0d0000000000000000;
	selp.u32 	%r1106, 1, 0, %p352;
	add.s32 	%r143, %r142, %r1106;
	ld.shared.u32 	%r144, [_ZZN3cub18CUB_300001_SM_10006detail6select23DeviceSelectSweepKernelINS2_10policy_hubIjbiLb0ELNS0_10SelectImplE0EE10Policy1000EN6thrust24THRUST_300001_SM_1000_NS17counting_iteratorIjNS9_11use_defaultESB_SB_EENS9_18transform_iteratorI9NonZeroOpIdEPKdSB_SB_EEPjSJ_NS0_13ScanTileStateIiLb1EEENS0_8NullTypeESM_iNS2_19streaming_context_tIlLb1EEELS5_0EEEvT0_T1_T2_T3_T4_T5_T6_T7_iT8_NS1_7vsmem_tEE19static_temp_storage+108];
	ld.shared.u32 	%r145, [_ZZN3cub18CUB_300001_SM_10006detail6select23DeviceSelectSweepKernelINS2_10policy_hubIjbiLb0ELNS0_10SelectImplE0EE10Policy1000EN6thrust24THRUST_300001_SM_1000_NS17counting_iteratorIjNS9_11use_defaultESB_SB_EENS9_18transform_iteratorI9NonZeroOpIdEPKdSB_SB_EEPjSJ_NS0_13ScanTileStateIiLb1EEENS0_8NullTypeESM_iNS2_19streaming_context_tIlLb1EEELS5_0EEEvT0_T1_T2_T3_T4_T5_T6_T7_iT8_NS1_7vsmem_tEE19static_temp_storage+100];
	setp.gt.s32 	%p353, %r144, 512;
	@%p353 bra 	$L__BB39_183;
	mov.u64 	%rd440, %rd199;
	ld.param.u8 	%rs3, [%rd440];
	ld.param.u64 	%rd441, [%rd440+24];
	cvta.to.global.u64 	%rd55, %rd441;
	@%p340 bra 	$L__BB39_128;
	bra.uni 	$L__BB39_131;
$L__BB39_128:
	setp.ne.s16 	%p355, %rs3, 0;
	mov.b64 	%rd691, 0;
	@%p355 bra 	$L__BB39_130;
	ld.global.u64 	%rd691, [%rd55];
$L__BB39_130:
	ld.param.u64 	%rd656, [_ZN3cub18CUB_300001_SM_10006detail6select23DeviceSelectSweepKernelINS2_10policy_hubIjbiLb0ELNS0_10SelectImplE0EE10Policy1000EN6thrust24THRUST_300001_SM_1000_NS17counting_iteratorIjNS9_11use_defaultESB_SB_EENS9_18transform_iteratorI9NonZeroOpIdEPKdSB_SB_EEPjSJ_NS0_13ScanTileStateIiLb1EEENS0_8NullTypeESM_iNS2_19streaming_context_tIlLb1EEELS5_0EEEvT0_T1_T2_T3_T4_T5_T6_T7_iT8_NS1_7vsmem_tE_param_2];
	cvt.s64.s32 	%rd443, %r130;
	add.s64 	%rd444, %rd691, %rd443;
	cvta.to.global.u64 	%rd445, %rd656;
	shl.b64 	%rd446, %rd444, 2;
	add.s64 	%rd447, %rd445, %rd446;
	st.global.u32 	[%rd447], %r74;
$L__BB39_131:
	setp.eq.f64 	%p356, %fd16, 0d0000000000000000;
	@%p356 bra 	$L__BB39_135;
	setp.ne.s16 	%p357, %rs3, 0;
	mov.b64 	%rd692, 0;
	@%p357 bra 	$L__BB39_134;
	ld.global.u64 	%rd692, [%rd55];
$L__BB39_134:
	ld.param.u64 	%rd657, [_ZN3cub18CUB_300001_SM_10006detail6select23DeviceSelectSweepKernelINS2_10policy_hubIjbiLb0ELNS0_10SelectImplE0EE10Policy1000EN6thrust24THRUST_300001_SM_1000_NS17counting_iteratorIjNS9_11use_defaultESB_SB_EENS9_18transform_iteratorI9NonZeroOpIdEPKdSB_SB_EEPjSJ_NS0_13ScanTileStateIiLb1EEENS0_8NullTypeESM_iNS2_19streaming_context_tIlLb1EEELS5_0EEEvT0_T1_T2_T3_T4_T5_T6_T7_iT8_NS1_7vsmem_tE_param_2];
	cvt.s64.s32 	%rd449, %r131;
	add.s64 	%rd450, %rd692, %rd449;
	cvta.to.global.u64 	%rd451, %rd657;
	shl.b64 	%rd452, %rd450, 2;
	add.s64 	%rd453, %rd451, %rd452;
	st.global.u32 	[%rd453], %r75;
$L__BB39_135:
	ld.param.u64 	%rd658, [_ZN3cub18CUB_300001_SM_10006detail6select23DeviceSelectSweepKernelINS2_10policy_hubIjbiLb0ELNS0_10SelectImplE0EE10Policy1000EN6thrust24THRUST_300001_SM_1000_NS17counting_iteratorIjNS9_11use_defaultESB_SB_EENS9_18transform_iteratorI9NonZeroOpIdEPKdSB_SB_EEPjSJ_NS0_13ScanTileStateIiLb1EEENS0_8NullTypeESM_iNS2_19streaming_context_tIlLb1EEELS5_0EEEvT0_T1_T2_T3_T4_T5_T6_T7_iT8_NS1_7vsmem_tE_param_2];
	cvta.to.global.u64 	%rd73, %rd658;
	setp.eq.f64 	%p358, %fd17, 0d0000000000000000;
	@%p358 bra 	$L__BB39_139;
	setp.ne.s16 	%p359, %rs3, 0;
	mov.b64 	%rd693, 0;
	@%p359 bra 	$L__BB39_138;
	ld.global.u64 	%rd693, [%rd55];
$L__BB39_138:
	cvt.s64.s32 	%rd455, %r132;
	add.s64 	%rd456, %rd693, %rd455;
	shl.b64 	%rd457, %rd456, 2;
	add.s64 	%rd458, %rd73, %rd457;
	st.global.u32 	[%rd458], %r76;
$L__BB39_139:
	setp.eq.f64 	%p360, %fd18, 0d0000000000000000;
	@%p360 bra 	$L__BB39_143;
	setp.ne.s16 	%p361, %rs3, 0;
	mov.b64 	%rd694, 0;
	@%p361 bra 	$L__BB39_142;
	ld.global.u64 	%rd694, [%rd55];
$L__BB39_142:
	cvt.s64.s32 	%rd460, %r133;
	add.s64 	%rd461, %rd694, %rd460;
	shl.b64 	%rd462, %rd461, 2;
	add.s64 	%rd463, %rd73, %rd462;
	st.global.u32 	[%rd463], %r77;
$L__BB39_143:
	setp.eq.f64 	%p362, %fd19, 0d0000000000000000;
	@%p362 bra 	$L__BB39_147;
	setp.ne.s16 	%p363, %rs3, 0;
	mov.b64 	%rd695, 0;
	@%p363 bra 	$L__BB39_146;
	ld.global.u64 	%rd695, [%rd55];
$L__BB39_146:
	cvt.s64.s32 	%rd465, %r134;
	add.s64 	%rd466, %rd695, %rd465;
	shl.b64 	%rd467, %rd466, 2;
	add.s64 	%rd468, %rd73, %rd467;
	st.global.u32 	[%rd468], %r78;
$L__BB39_147:
	setp.eq.f64 	%p364, %fd20, 0d0000000000000000;
	@%p364 bra 	$L__BB39_151;
	setp.ne.s16 	%p365, %rs3, 0;
	mov.b64 	%rd696, 0;
	@%p365 bra 	$L__BB39_150;
	ld.global.u64 	%rd696, [%rd55];
$L__BB39_150:
	cvt.s64.s32 	%rd470, %r135;
	add.s64 	%rd471, %rd696, %rd470;
	shl.b64 	%rd472, %rd471, 2;
	add.s64 	%rd473, %rd73, %rd472;
	st.global.u32 	[%rd473], %r79;
$L__BB39_151:
	setp.eq.f64 	%p366, %fd21, 0d0000000000000000;
	@%p366 bra 	$L__BB39_155;
	setp.ne.s16 	%p367, %rs3, 0;
	mov.b64 	%rd697, 0;
	@%p367 bra 	$L__BB39_154;
	ld.global.u64 	%rd697, [%rd55];
$L__BB39_154:
	cvt.s64.s32 	%rd475, %r136;
	add.s64 	%rd476, %rd697, %rd475;
	shl.b64 	%rd477, %rd476, 2;
	add.s64 	%rd478, %rd73, %rd477;
	st.global.u32 	[%rd478], %r80;
$L__BB39_155:
	setp.eq.f64 	%p368, %fd22, 0d0000000000000000;
	@%p368 bra 	$L__BB39_159;
	setp.ne.s16 	%p369, %rs3, 0;
	mov.b64 	%rd698, 0;
	@%p369 bra 	$L__BB39_158;
	ld.global.u64 	%rd698, [%rd55];
$L__BB39_158:
	cvt.s64.s32 	%rd480, %r137;
	add.s64 	%rd481, %rd698, %rd480;
	shl.b64 	%rd482, %rd481, 2;
	add.s64 	%rd483, %rd73, %rd482;
	st.global.u32 	[%rd483], %r81;
$L__BB39_159:
	setp.eq.f64 	%p370, %fd23, 0d0000000000000000;
	@%p370 bra 	$L__BB39_163;
	setp.ne.s16 	%p371, %rs3, 0;
	mov.b64 	%rd699, 0;
	@%p371 bra 	$L__BB39_162;
	ld.global.u64 	%rd699, [%rd55];
$L__BB39_162:
	cvt.s64.s32 	%rd485, %r138;
	add.s64 	%rd486, %rd699, %rd485;
	shl.b64 	%rd487, %rd486, 2;
	add.s64 	%rd488, %rd73, %rd487;
	st.global.u32 	[%rd488], %r82;
$L__BB39_163:
	setp.eq.f64 	%p372, %fd24, 0d0000000000000000;
	@%p372 bra 	$L__BB39_167;
	setp.ne.s16 	%p373, %rs3, 0;
	mov.b64 	%rd700, 0;
	@%p373 bra 	$L__BB39_166;
	ld.global.u64 	%rd700, [%rd55];
$L__BB39_166:
	cvt.s64.s32 	%rd490, %r139;
	add.s64 	%rd491, %rd700, %rd490;
	shl.b64 	%rd492, %rd491, 2;
	add.s64 	%rd493, %rd73, %rd492;
	st.global.u32 	[%rd493], %r83;
$L__BB39_167:
	setp.eq.f64 	%p374, %fd25, 0d0000000000000000;
	@%p374 bra 	$L__BB39_171;
	setp.ne.s16 	%p375, %rs3, 0;
	mov.b64 	%rd701, 0;
	@%p375 bra 	$L__BB39_170;
	ld.global.u64 	%rd701, [%rd55];
$L__BB39_170:
	cvt.s64.s32 	%rd495, %r140;
	add.s64 	%rd496, %rd701, %rd495;
	shl.b64 	%rd497, %rd496, 2;
	add.s64 	%rd498, %rd73, %rd497;
	st.global.u32 	[%rd498], %r84;
$L__BB39_171:
	setp.eq.f64 	%p376, %fd26, 0d0000000000000000;
	@%p376 bra 	$L__BB39_175;
	setp.ne.s16 	%p377, %rs3, 0;
	mov.b64 	%rd702, 0;
	@%p377 bra 	$L__BB39_174;
	ld.global.u64 	%rd702, [%rd55];
$L__BB39_174:
	cvt.s64.s32 	%rd500, %r141;
	add.s64 	%rd501, %rd702, %rd500;
	shl.b64 	%rd502, %rd501, 2;
	add.s64 	%rd503, %rd73, %rd502;
	st.global.u32 	[%rd503], %r85;
$L__BB39_175:
	setp.eq.f64 	%p378, %fd27, 0d0000000000000000;
	@%p378 bra 	$L__BB39_179;
	setp.ne.s16 	%p379, %rs3, 0;
	mov.b64 	%rd703, 0;
	@%p379 bra 	$L__BB39_178;
	ld.global.u64 	%rd703, [%rd55];
$L__BB39_178:
	cvt.s64.s32 	%rd505, %r142;
	add.s64 	%rd506, %rd703, %rd505;
	shl.b64 	%rd507, %rd506, 2;
	add.s64 	%rd508, %rd73, %rd507;
	st.global.u32 	[%rd508], %r86;
$L__BB39_179:
	setp.eq.f64 	%p380, %fd28, 0d0000000000000000;
	@%p380 bra 	$L__BB39_517;
	setp.ne.s16 	%p381, %rs3, 0;
	mov.b64 	%rd704, 0;
	@%p381 bra 	$L__BB39_182;
	ld.global.u64 	%rd704, [%rd55];
$L__BB39_182:
	cvt.s64.s32 	%rd510, %r143;
	add.s64 	%rd511, %rd704, %rd510;
	shl.b64 	%rd512, %rd511, 2;
	add.s64 	%rd513, %rd73, %rd512;
	st.global.u32 	[%rd513], %r87;
	bra.uni 	$L__BB39_517;
$L__BB39_183:
	setp.eq.f64 	%p382, %fd15, 0d0000000000000000;
	bar.sync 	0;
	@%p382 bra 	$L__BB39_185;
	sub.s32 	%r1107, %r130, %r145;
	shl.b32 	%r1108, %r1107, 2;
	mov.u32 	%r1109, _ZZN3cub18CUB_300001_SM_10006detail6select23DeviceSelectSweepKernelINS2_10policy_hubIjbiLb0ELNS0_10SelectImplE0EE10Policy1000EN6thrust24THRUST_300001_SM_1000_NS17counting_iteratorIjNS9_11use_defaultESB_SB_EENS9_18transform_iteratorI9NonZeroOpIdEPKdSB_SB_EEPjSJ_NS0_13ScanTileStateIiLb1EEENS0_8NullTypeESM_iNS2_19streaming_context_tIlLb1EEELS5_0EEEvT0_T1_T2_T3_T4_T5_T6_T7_iT8_NS1_7vsmem_tEE19static_temp_storage;
	add.s32 	%r1110, %r1109, %r1108;
	st.shared.u32 	[%r1110], %r74;
$L__BB39_185:
	setp.eq.f64 	%p383, %fd16, 0d0000000000000000;
	@%p383 bra 	$L__BB39_187;
	sub.s32 	%r1111, %r131, %r145;
	shl.b32 	%r1112, %r1111, 2;
	mov.u32 	%r1113, _ZZN3cub18CUB_300001_SM_10006detail6select23DeviceSelectSweepKernelINS2_10policy_hubIjbiLb0ELNS0_10SelectImplE0EE10Policy1000EN6thrust24THRUST_300001_SM_1000_NS17counting_iteratorIjNS9_11use_defaultESB_SB_EENS9_18transform_iteratorI9NonZeroOpIdEPKdSB_SB_EEPjSJ_NS0_13ScanTileStateIiLb1EEENS0_8NullTypeESM_iNS2_19streaming_context_tIlLb1EEELS5_0EEEvT0_T1_T2_T3_T4_T5_T6_T7_iT8_NS1_7vsmem_tEE19static_temp_storage;
	add.s32 	%r1114, %r1113, %r1112;
	st.shared.u32 	[%r1114], %r75;
$L__BB39_187:
	setp.eq.f64 	%p384, %fd17, 0d0000000000000000;
	@%p384 bra 	$L__BB39_189;
	sub.s32 	%r1115, %r132, %r145;
	shl.b32 	%r1116, %r1115, 2;
	mov.u32 	%r1117, _ZZN3cub18CUB_300001_SM_10006detail6select23DeviceSelectSweepKernelINS2_10policy_hubIjbiLb0ELNS0_10SelectImplE0EE10Policy1000EN6thrust24THRUST_300001_SM_1000_NS17counting_iteratorIjNS9_11use_defaultESB_SB_EENS9_18transform_iteratorI9NonZeroOpIdEPKdSB_SB_EEPjSJ_NS0_13ScanTileStateIiLb1EEENS0_8NullTypeESM_iNS2_19streaming_context_tIlLb1EEELS5_0EEEvT0_T1_T2_T3_T4_T5_T6_T7_iT8_NS1_7vsmem_tEE19static_temp_storage;
	add.s32 	%r1118, %r1117, %r1116;
	st.shared.u32 	[%r1118], %r76;
$L__BB39_189:
	setp.eq.f64 	%p385, %fd18, 0d0000000000000000;
	@%p385 bra 	$L__BB39_191;
	sub.s32 	%r1119, %r133, %r145;
	shl.b32 	%r1120, %r1119, 2;
	mov.u32 	%r1121, _ZZN3cub18CUB_300001_SM_10006detail6select23DeviceSelectSweepKernelINS2_10policy_hubIjbiLb0ELNS0_10SelectImplE0EE10Policy1000EN6thrust24THRUST_300001_SM_1000_NS17counting_iteratorIjNS9_11use_defaultESB_SB_EENS9_18transform_iteratorI9NonZeroOpIdEPKdSB_SB_EEPjSJ_NS0_13ScanTileStateIiLb1EEENS0_8NullTypeESM_iNS2_19streaming_context_tIlLb1EEELS5_0EEEvT0_T1_T2_T3_T4_T5_T6_T7_iT8_NS1_7vsmem_tEE19static_temp_storage;
	add.s32 	%r1122, %r1121, %r1120;
	st.shared.u32 	[%r1122], %r77;
$L__BB39_191:
	setp.eq.f64 	%p386, %fd19, 0d0000000000000000;
	@%p386 bra 	$L__BB39_193;
	sub.s32 	%r1123, %r134, %r145;
	shl.b32 	%r1124, %r1123, 2;
	mov.u32 	%r1125, _ZZN3cub18CUB_300001_SM_10006detail6select23DeviceSelectSweepKernelINS2_10policy_hubIjbiLb0ELNS0_10SelectImplE0EE10Policy1000EN6thrust24THRUST_300001_SM_1000_NS17counting_iteratorIjNS9_11use_defaultESB_SB_EENS9_18transform_iteratorI9NonZeroOpIdEPKdSB_SB_EEPjSJ_NS0_13ScanTileStateIiLb1EEENS0_8NullTypeESM_iNS2_19streaming_context_tIlLb1EEELS5_0EEEvT0_T1_T2_T3_T4_T5_T6_T7_iT8_NS1_7vsmem_tEE19static_temp_storage;
	add.s32 	%r1126, %r1125, %r1124;
	st.shared.u32 	[%r1126], %r78;
$L__BB39_193:
	setp.eq.f64 	%p387, %fd20, 0d0000000000000000;
	@%p387 bra 	$L__BB39_195;
	sub.s32 	%r1127, %r135, %r145;
	shl.b32 	%r1128, %r1127, 2;
	mov.u32 	%r1129, _ZZN3cub18CUB_300001_SM_10006detail6select23DeviceSelectSweepKernelINS2_10policy_hubIjbiLb0ELNS0_10SelectImplE0EE10Policy1000EN6thrust24THRUST_300001_SM_1000_NS17counting_iteratorIjNS9_11use_defaultESB_SB_EENS9_18transform_iteratorI9NonZeroOpIdEPKdSB_SB_EEPjSJ_NS0_13ScanTileStateIiLb1EEENS0_8NullTypeESM_iNS2_19streaming_context_tIlLb1EEELS5_0EEEvT0_T1_T2_T3_T4_T5_T6_T7_iT8_NS1_7vsmem_tEE19static_temp_storage;
	add.s32 	%r1130, %r1129, %r1128;
	st.shared.u32 	[%r1130], %r79;
$L__BB39_195:
	setp.eq.f64 	%p388, %fd21, 0d0000000000000000;
	@%p388 bra 	$L__BB39_197;
	sub.s32 	%r1131, %r136, %r145;
	shl.b32 	%r1132, %r1131, 2;
	mov.u32 	%r1133, _ZZN3cub18CUB_300001_SM_10006detail6select23DeviceSelectSweepKernelINS2_10policy_hubIjbiLb0ELNS0_10SelectImplE0EE10Policy1000EN6thrust24THRUST_300001_SM_1000_NS17counting_iteratorIjNS9_11use_defaultESB_SB_EENS9_18transform_iteratorI9NonZeroOpIdEPKdSB_SB_EEPjSJ_NS0_13ScanTileStateIiLb1EEENS0_8NullTypeESM_iNS2_19streaming_context_tIlLb1EEELS5_0EEEvT0_T1_T2_T3_T4_T5_T6_T7_iT8_NS1_7vsmem_tEE19static_temp_storage;
	add.s32 	%r1134, %r1133, %r1132;
	st.shared.u32 	[%r1134], %r80;
$L__BB39_197:
	setp.eq.f64 	%p389, %fd22, 0d0000000000000000;
	@%p389 bra 	$L__BB39_199;
	sub.s32 	%r1135, %r137, %r145;
	shl.b32 	%r1136, %r1135, 2;
	mov.u32 	%r1137, _ZZN3cub18CUB_300001_SM_10006detail6select23DeviceSelectSweepKernelINS2_10policy_hubIjbiLb0ELNS0_10SelectImplE0EE10Policy1000EN6thrust24THRUST_300001_SM_1000_NS17counting_iteratorIjNS9_11use_defaultESB_SB_EENS9_18transform_iteratorI9NonZeroOpIdEPKdSB_SB_EEPjSJ_NS0_13ScanTileStateIiLb1EEENS0_8NullTypeESM_iNS2_19streaming_context_tIlLb1EEELS5_0EEEvT0_T1_T2_T3_T4_T5_T6_T7_iT8_NS1_7vsmem_tEE19static_temp_storage;
	add.s32 	%r1138, %r1137, %r1136;
	st.shared.u32 	[%r1138], %r81;
$L__BB39_199:
	setp.eq.f64 	%p390, %fd23, 0d0000000000000000;
	@%p390 bra 	$L__BB39_201;
	sub.s32 	%r1139, %r138, %r145;
	shl.b32 	%r1140, %r1139, 2;
	mov.u32 	%r1141, _ZZN3cub18CUB_300001_SM_10006detail6select23DeviceSelectSweepKernelINS2_10policy_hubIjbiLb0ELNS0_10SelectImplE0EE10Policy1000EN6thrust24THRUST_300001_SM_1000_NS17counting_iteratorIjNS9_11use_defaultESB_SB_EENS9_18transform_iteratorI9NonZeroOpIdEPKdSB_SB_EEPjSJ_NS0_13ScanTileStateIiLb1EEENS0_8NullTypeESM_iNS2_19streaming_context_tIlLb1EEELS5_0EEEvT0_T1_T2_T3_T4_T5_T6_T7_iT8_NS1_7vsmem_tEE19static_temp_storage;
	add.s32 	%r1142, %r1141, %r1140;
	st.shared.u32 	[%r1142], %r82;
$L__BB39_201:
	setp.eq.f64 	%p391, %fd24, 0d0000000000000000;
	@%p391 bra 	$L__BB39_203;
	sub.s32 	%r1143, %r139, %r145;
	shl.b32 	%r1144, %r1143, 2;
	mov.u32 	%r1145, _ZZN3cub18CUB_300001_SM_10006detail6select23DeviceSelectSweepKernelINS2_10policy_hubIjbiLb0ELNS0_10SelectImplE0EE10Policy1000EN6thrust24THRUST_300001_SM_1000_NS17counting_iteratorIjNS9_11use_defaultESB_SB_EENS9_18transform_iteratorI9NonZeroOpIdEPKdSB_SB_EEPjSJ_NS0_13ScanTileStateIiLb1EEENS0_8NullTypeESM_iNS2_19streaming_context_tIlLb1EEELS5_0EEEvT0_T1_T2_T3_T4_T5_T6_T7_iT8_NS1_7vsmem_tEE19static_temp_storage;
	add.s32 	%r1146, %r1145, %r1144;
	st.shared.u32 	[%r1146], %r83;
$L__BB39_203:
	setp.eq.f64 	%p392, %fd25, 0d0000000000000000;
	@%p392 bra 	$L__BB39_205;
	sub.s32 	%r1147, %r140, %r145;
	shl.b32 	%r1148, %r1147, 2;
	mov.u32 	%r1149, _ZZN3cub18CUB_300001_SM_10006detail6select23DeviceSelectSweepKernelINS2_10policy_hubIjbiLb0ELNS0_10SelectImplE0EE10Policy1000EN6thrust24THRUST_300001_SM_1000_NS17counting_iteratorIjNS9_11use_defaultESB_SB_EENS9_18transform_iteratorI9NonZeroOpIdEPKdSB_SB_EEPjSJ_NS0_13ScanTileStateIiLb1EEENS0_8NullTypeESM_iNS2_19streaming_context_tIlLb1EEELS5_0EEEvT0_T1_T2_T3_T4_T5_T6_T7_iT8_NS1_7vsmem_tEE19static_temp_storage;
	add.s32 	%r1150, %r1149, %r1148;
	st.shared.u32 	[%r1150], %r84;
$L__BB39_205:
	setp.eq.f64 	%p393, %fd26, 0d0000000000000000;
	@%p393 bra 	$L__BB39_207;
	sub.s32 	%r1151, %r141, %r145;
	shl.b32 	%r1152, %r1151, 2;
	mov.u32 	%r1153, _ZZN3cub18CUB_300001_SM_10006detail6select23DeviceSelectSweepKernelINS2_10policy_hubIjbiLb0ELNS0_10SelectImplE0EE10Policy1000EN6thrust24THRUST_300001_SM_1000_NS17counting_iteratorIjNS9_11use_defaultESB_SB_EENS9_18transform_iteratorI9NonZeroOpIdEPKdSB_SB_EEPjSJ_NS0_13ScanTileStateIiLb1EEENS0_8NullTypeESM_iNS2_19streaming_context_tIlLb1EEELS5_0EEEvT0_T1_T2_T3_T4_T5_T6_T7_iT8_NS1_7vsmem_tEE19static_temp_storage;
	add.s32 	%r1154, %r1153, %r1152;
	st.shared.u32 	[%r1154], %r85;
$L__BB39_207:
	setp.eq.f64 	%p394, %fd27, 0d0000000000000000;
	@%p394 bra 	$L__BB39_209;
	sub.s32 	%r1155, %r142, %r145;
	shl.b32 	%r1156, %r1155, 2;
	mov.u32 	%r1157, _ZZN3cub18CUB_300001_SM_10006detail6select23DeviceSelectSweepKernelINS2_10policy_hubIjbiLb0ELNS0_10SelectImplE0EE10Policy1000EN6thrust24THRUST_300001_SM_1000_NS17counting_iteratorIjNS9_11use_defaultESB_SB_EENS9_18transform_iteratorI9NonZeroOpIdEPKdSB_SB_EEPjSJ_NS0_13ScanTileStateIiLb1EEENS0_8NullTypeESM_iNS2_19streaming_context_tIlLb1EEELS5_0EEEvT0_T1_T2_T3_T4_T5_T6_T7_iT8_NS1_7vsmem_tEE19static_temp_storage;
	add.s32 	%r1158, %r1157, %r1156;
	st.shared.u32 	[%r1158], %r86;
$L__BB39_209:
	setp.eq.f64 	%p395, %fd28, 0d0000000000000000;
	@%p395 bra 	$L__BB39_211;
	sub.s32 	%r1159, %r143, %r145;
	shl.b32 	%r1160, %r1159, 2;
	mov.u32 	%r1161, _ZZN3cub18CUB_300001_SM_10006detail6select23DeviceSelectSweepKernelINS2_10policy_hubIjbiLb0ELNS0_10SelectImplE0EE10Policy1000EN6thrust24THRUST_300001_SM_1000_NS17counting_iteratorIjNS9_11use_defaultESB_SB_EENS9_18transform_iteratorI9NonZeroOpIdEPKdSB_SB_EEPjSJ_NS0_13ScanTileStateIiLb1EEENS0_8NullTypeESM_iNS2_19streaming_context_tIlLb1EEELS5_0EEEvT0_T1_T2_T3_T4_T5_T6_T7_iT8_NS1_7vsmem_tEE19static_temp_storage;
	add.s32 	%r1162, %r1161, %r1160;
	st.shared.u32 	[%r1162], %r87;
$L__BB39_211:
	bar.sync 	0;
	setp.ge.s32 	%p396, %r1506, %r144;
	@%p396 bra 	$L__BB39_517;
	ld.param.u64 	%rd659, [_ZN3cub18CUB_300001_SM_10006detail6select23DeviceSelectSweepKernelINS2_10policy_hubIjbiLb0ELNS0_10SelectImplE0EE10Policy1000EN6thrust24THRUST_300001_SM_1000_NS17counting_iteratorIjNS9_11use_defaultESB_SB_EENS9_18transform_iteratorI9NonZeroOpIdEPKdSB_SB_EEPjSJ_NS0_13ScanTileStateIiLb1EEENS0_8NullTypeESM_iNS2_19streaming_context_tIlLb1EEELS5_0EEEvT0_T1_T2_T3_T4_T5_T6_T7_iT8_NS1_7vsmem_tE_param_2];
	cvta.to.global.u64 	%rd56, %rd659;
	mov.u64 	%rd514, %rd199;
	ld.param.u8 	%rs4, [%rd514];
	ld.param.u64 	%rd515, [%rd514+24];
	cvta.to.global.u64 	%rd57, %rd515;
	not.b32 	%r1163, %r1506;
	add.s32 	%r147, %r144, %r1163;
	and.b32  	%r1164, %r147, 1536;
	setp.eq.s32 	%p397, %r1164, 1536;
	@%p397 bra 	$L__BB39_217;
	shr.u32 	%r1165, %r147, 9;
	add.s32 	%r1166, %r1165, 1;
	and.b32  	%r1167, %r1166, 3;
	add.s32 	%r1505, %r1506, %r145;
	shl.b32 	%r1168, %r1506, 2;
	mov.u32 	%r1169, _ZZN3cub18CUB_300001_SM_10006detail6select23DeviceSelectSweepKernelINS2_10policy_hubIjbiLb0ELNS0_10SelectImplE0EE10Policy1000EN6thrust24THRUST_300001_SM_1000_NS17counting_iteratorIjNS9_11use_defaultESB_SB_EENS9_18transform_iteratorI9NonZeroOpIdEPKdSB_SB_EEPjSJ_NS0_13ScanTileStateIiLb1EEENS0_8NullTypeESM_iNS2_19streaming_context_tIlLb1EEELS5_0EEEvT0_T1_T2_T3_T4_T5_T6_T7_iT8_NS1_7vsmem_tEE19static_temp_storage;
	add.s32 	%r1504, %r1169, %r1168;
	neg.s32 	%r1503, %r1167;
	shl.b32 	%r1170, %r1166, 9;
	and.b32  	%r1171, %r1170, 1536;
	add.s32 	%r1506, %r1506, %r1171;
$L__BB39_214:
	.pragma "nounroll";
	setp.ne.s16 	%p398, %rs4, 0;
	ld.shared.u32 	%r155, [%r1504];
	mov.b64 	%rd686, 0;
	@%p398 bra 	$L__BB39_216;
	ld.global.u64 	%rd686, [%rd57];
$L__BB39_216:
	cvt.s64.s32 	%rd517, %r1505;
	add.s64 	%rd518, %rd686, %rd517;
	shl.b64 	%rd519, %rd518, 2;
	add.s64 	%rd520, %rd56, %rd519;
	st.global.u32 	[%rd520], %r155;
	add.s32 	%r1505, %r1505, 512;
	add.s32 	%r1504, %r1504, 2048;
	add.s32 	%r1503, %r1503, 1;
	setp.ne.s32 	%p399, %r1503, 0;
	@%p399 bra 	$L__BB39_214;
$L__BB39_217:
	setp.lt.u32 	%p400, %r147, 1536;
	@%p400 bra 	$L__BB39_517;
	add.s32 	%r1508, %r1506, %r145;
	shl.b32 	%r1172, %r1506, 2;
	mov.u32 	%r1173, _ZZN3cub18CUB_300001_SM_10006detail6select23DeviceSelectSweepKernelINS2_10policy_hubIjbiLb0ELNS0_10SelectImplE0EE10Policy1000EN6thrust24THRUST_300001_SM_1000_NS17counting_iteratorIjNS9_11use_defaultESB_SB_EENS9_18transform_iteratorI9NonZeroOpIdEPKdSB_SB_EEPjSJ_NS0_13ScanTileStateIiLb1EEENS0_8NullTypeESM_iNS2_19streaming_context_tIlLb1EEELS5_0EEEvT0_T1_T2_T3_T4_T5_T6_T7_iT8_NS1_7vsmem_tEE19static_temp_storage;
	add.s32 	%r1174, %r1172, %r1173;
	add.s32 	%r1507, %r1174, 4096;
$L__BB39_219:
	setp.ne.s16 	%p401, %rs4, 0;
	cvt.s64.s32 	%rd60, %r1508;
	ld.shared.u32 	%r165, [%r1507+-4096];
	mov.b64 	%rd687, 0;
	@%p401 bra 	$L__BB39_221;
	ld.global.u64 	%rd687, [%rd57];
$L__BB39_221:
	setp.ne.s16 	%p402, %rs4, 0;
	add.s64 	%rd523, %rd687, %rd60;
	shl.b64 	%rd524, %rd523, 2;
	add.s64 	%rd525, %rd56, %rd524;
	st.global.u32 	[%rd525], %r165;
	ld.shared.u32 	%r166, [%r1507+-2048];
	mov.b64 	%rd688, 0;
	@%p402 bra 	$L__BB39_223;
	ld.global.u64 	%rd688, [%rd57];
$L__BB39_223:
	setp.ne.s16 	%p403, %rs4, 0;
	add.s64 	%rd527, %rd688, %rd60;
	shl.b64 	%rd528, %rd527, 2;
	add.s64 	%rd529, %rd56, %rd528;
	st.global.u32 	[%rd529+2048], %r166;
	ld.shared.u32 	%r167, [%r1507];
	mov.b64 	%rd689, 0;
	@%p403 bra 	$L__BB39_225;
	ld.global.u64 	%rd689, [%rd57];
$L__BB39_225:
	setp.ne.s16 	%p404, %rs4, 0;
	add.s64 	%rd531, %rd689, %rd60;
	shl.b64 	%rd532, %rd531, 2;
	add.s64 	%rd533, %rd56, %rd532;
	st.global.u32 	[%rd533+4096], %r167;
	ld.shared.u32 	%r168, [%r1507+2048];
	mov.b64 	%rd690, 0;
	@%p404 bra 	$L__BB39_227;
	ld.global.u64 	%rd690, [%rd57];
$L__BB39_227:
	cvt.u32.u64 	%r1175, %rd60;
	add.s64 	%rd534, %rd690, %rd60;
	shl.b64 	%rd535, %rd534, 2;
	add.s64 	%rd536, %rd56, %rd535;
	st.global.u32 	[%rd536+6144], %r168;
	add.s32 	%r1506, %r1506, 2048;
	add.s32 	%r1508, %r1175, 2048;
	add.s32 	%r1507, %r1507, 8192;
	setp.lt.s32 	%p405, %r1506, %r144;
	@%p405 bra 	$L__BB39_219;
	bra.uni 	$L__BB39_517;
$L__BB39_228:
	ld.param.u32 	%r1481, [_ZN3cub18CUB_300001_SM_10006detail6select23DeviceSelectSweepKernelINS2_10policy_hubIjbiLb0ELNS0_10SelectImplE0EE10Policy1000EN6thrust24THRUST_300001_SM_1000_NS17counting_iteratorIjNS9_11use_defaultESB_SB_EENS9_18transform_iteratorI9NonZeroOpIdEPKdSB_SB_EEPjSJ_NS0_13ScanTileStateIiLb1EEENS0_8NullTypeESM_iNS2_19streaming_context_tIlLb1EEELS5_0EEEvT0_T1_T2_T3_T4_T5_T6_T7_iT8_NS1_7vsmem_tE_param_7];
	sub.s32 	%r172, %r1481, %r3;
	setp.ne.s32 	%p2, %r1543, 0;
	@%p2 bra 	$L__BB39_361;
	ld.param.u8 	%rs37, [%rd1];
	setp.eq.s16 	%p158, %rs37, 0;
	ld.param.u64 	%rd311, [%rd1+16];
	cvt.u32.u64 	%r742, %rd311;
	selp.b32 	%r743, %r742, 0, %p158;
	mov.u32 	%r173, %tid.x;
	mul.lo.s32 	%r744, %r173, 14;
	add.s32 	%r745, %r1, %r3;
	add.s32 	%r746, %r745, %r743;
	setp.ge.s32 	%p159, %r744, %r172;
	add.s32 	%r174, %r746, %r744;
	or.b32  	%r175, %r744, 1;
	add.s32 	%r176, %r174, 1;
	add.s32 	%r177, %r744, 2;
	add.s32 	%r178, %r174, 2;
	add.s32 	%r179, %r744, 3;
	add.s32 	%r180, %r174, 3;
	add.s32 	%r181, %r744, 4;
	add.s32 	%r182, %r174, 4;
	add.s32 	%r183, %r744, 5;
	add.s32 	%r184, %r174, 5;
	add.s32 	%r185, %r744, 6;
	add.s32 	%r186, %r174, 6;
	add.s32 	%r187, %r744, 7;
	add.s32 	%r188, %r174, 7;
	add.s32 	%r189, %r744, 8;
	add.s32 	%r190, %r174, 8;
	add.s32 	%r191, %r744, 9;
	add.s32 	%r192, %r174, 9;
	add.s32 	%r193, %r744, 10;
	add.s32 	%r194, %r174, 10;
	add.s32 	%r195, %r744, 11;
	add.s32 	%r196, %r174, 11;
	add.s32 	%r197, %r744, 12;
	add.s32 	%r198, %r174, 12;
	add.s32 	%r199, %r744, 13;
	add.s32 	%r200, %r174, 13;
	bar.sync 	0;
	selp.b64 	%rd312, %rd311, 0, %p158;
	cvt.u64.u32 	%rd313, %r3;
	add.s64 	%rd314, %rd312, %rd313;
	cvt.u64.u32 	%rd315, %r744;
	add.s64 	%rd316, %rd314, %rd315;
	shl.b64 	%rd317, %rd316, 3;
	add.s64 	%rd98, %rd4, %rd317;
	mov.b32 	%r1510, 1;
	@%p159 bra 	$L__BB39_231;
	ld.global.f64 	%fd43, [%rd98];
	setp.neu.f64 	%p160, %fd43, 0d0000000000000000;
	selp.u32 	%r1510, 1, 0, %p160;
$L__BB39_231:
	setp.ge.s32 	%p161, %r175, %r172;
	mov.b32 	%r1511, 1;
	@%p161 bra 	$L__BB39_233;
	ld.global.f64 	%fd44, [%rd98+8];
	setp.neu.f64 	%p162, %fd44, 0d0000000000000000;
	selp.u32 	%r1511, 1, 0, %p162;
$L__BB39_233:
	setp.ge.s32 	%p163, %r177, %r172;
	mov.b32 	%r1512, 1;
	@%p163 bra 	$L__BB39_235;
	ld.global.f64 	%fd45, [%rd98+16];
	setp.neu.f64 	%p164, %fd45, 0d0000000000000000;
	selp.u32 	%r1512, 1, 0, %p164;
$L__BB39_235:
	setp.ge.s32 	%p165, %r179, %r172;
	mov.b32 	%r1513, 1;
	@%p165 bra 	$L__BB39_237;
	ld.global.f64 	%fd46, [%rd98+24];
	setp.neu.f64 	%p166, %fd46, 0d0000000000000000;
	selp.u32 	%r1513, 1, 0, %p166;
$L__BB39_237:
	setp.ge.s32 	%p167, %r181, %r172;
	mov.b32 	%r1514, 1;
	@%p167 bra 	$L__BB39_239;
	ld.global.f64 	%fd47, [%rd98+32];
	setp.neu.f64 	%p168, %fd47, 0d0000000000000000;
	selp.u32 	%r1514, 1, 0, %p168;
$L__BB39_239:
	setp.ge.s32 	%p169, %r183, %r172;
	mov.b32 	%r1515, 1;
	@%p169 bra 	$L__BB39_241;
	ld.global.f64 	%fd48, [%rd98+40];
	setp.neu.f64 	%p170, %fd48, 0d0000000000000000;
	selp.u32 	%r1515, 1, 0, %p170;
$L__BB39_241:
	setp.ge.s32 	%p171, %r185, %r172;
	mov.b32 	%r1516, 1;
	@%p171 bra 	$L__BB39_243;
	ld.global.f64 	%fd49, [%rd98+48];
	setp.neu.f64 	%p172, %fd49, 0d0000000000000000;
	selp.u32 	%r1516, 1, 0, %p172;
$L__BB39_243:
	setp.ge.s32 	%p173, %r187, %r172;
	mov.b32 	%r1517, 1;
	@%p173 bra 	$L__BB39_245;
	ld.global.f64 	%fd50, [%rd98+56];
	setp.neu.f64 	%p174, %fd50, 0d0000000000000000;
	selp.u32 	%r1517, 1, 0, %p174;
$L__BB39_245:
	setp.ge.s32 	%p175, %r189, %r172;
	mov.b32 	%r1518, 1;
	@%p175 bra 	$L__BB39_247;
	ld.global.f64 	%fd51, [%rd98+64];
	setp.neu.f64 	%p176, %fd51, 0d0000000000000000;
	selp.u32 	%r1518, 1, 0, %p176;
$L__BB39_247:
	setp.ge.s32 	%p177, %r191, %r172;
	mov.b32 	%r1519, 1;
	@%p177 bra 	$L__BB39_249;
	ld.global.f64 	%fd52, [%rd98+72];
	setp.neu.f64 	%p178, %fd52, 0d0000000000000000;
	selp.u32 	%r1519, 1, 0, %p178;
$L__BB39_249:
	setp.ge.s32 	%p179, %r193, %r172;
	mov.b32 	%r1520, 1;
	@%p179 bra 	$L__BB39_251;
	ld.global.f64 	%fd53, [%rd98+80];
	setp.neu.f64 	%p180, %fd53, 0d0000000000000000;
	selp.u32 	%r1520, 1, 0, %p180;
$L__BB39_251:
	setp.ge.s32 	%p181, %r195, %r172;
	mov.b32 	%r1521, 1;
	@%p181 bra 	$L__BB39_253;
	ld.global.f64 	%fd54, [%rd98+88];
	setp.neu.f64 	%p182, %fd54, 0d0000000000000000;
	selp.u32 	%r1521, 1, 0, %p182;
$L__BB39_253:
	setp.ge.s32 	%p183, %r197, %r172;
	mov.b32 	%r1522, 1;
	@%p183 bra 	$L__BB39_255;
	ld.global.f64 	%fd55, [%rd98+96];
	setp.neu.f64 	%p184, %fd55, 0d0000000000000000;
	selp.u32 	%r1522, 1, 0, %p184;
$L__BB39_255:
	setp.ge.s32 	%p185, %r199, %r172;
	mov.b32 	%r1523, 1;
	@%p185 bra 	$L__BB39_257;
	ld.global.f64 	%fd56, [%rd98+104];
	setp.neu.f64 	%p186, %fd56, 0d0000000000000000;
	selp.u32 	%r1523, 1, 0, %p186;
$L__BB39_257:
	bar.sync 	0;
	add.s32 	%r791, %r1511, %r1510;
	add.s32 	%r792, %r1512, %r791;
	add.s32 	%r793, %r1513, %r792;
	add.s32 	%r794, %r1514, %r793;
	add.s32 	%r795, %r1515, %r794;
	add.s32 	%r796, %r1516, %r795;
	add.s32 	%r797, %r1517, %r796;
	add.s32 	%r798, %r1518, %r797;
	add.s32 	%r229, %r1519, %r798;
	add.s32 	%r230, %r1520, %r229;
	add.s32 	%r231, %r1521, %r230;
	add.s32 	%r232, %r1522, %r231;
	add.s32 	%r765, %r1523, %r232;
	shr.u32 	%r233, %r173, 5;
	// begin inline asm
	mov.u32 %r760, %laneid;
	// end inline asm
	mov.b32 	%r763, 1;
	mov.b32 	%r788, 0;
	mov.b32 	%r790, -1;
	// begin inline asm
	{  .reg .s32 r0;  .reg .pred p;  shfl.sync.up.b32 r0|p, %r765, %r763, %r788, %r790;  @p add.s32 r0, r0, %r765;  mov.s32 %r761, r0;}
	// end inline asm
	mov.b32 	%r769, 2;
	// begin inline asm
	{  .reg .s32 r0;  .reg .pred p;  shfl.sync.up.b32 r0|p, %r761, %r769, %r788, %r790;  @p add.s32 r0, r0, %r761;  mov.s32 %r767, r0;}
	// end inline asm
	mov.b32 	%r775, 4;
	// begin inline asm
	{  .reg .s32 r0;  .reg .pred p;  shfl.sync.up.b32 r0|p, %r767, %r775, %r788, %r790;  @p add.s32 r0, r0, %r767;  mov.s32 %r773, r0;}
	// end inline asm
	mov.b32 	%r781, 8;
	// begin inline asm
	{  .reg .s32 r0;  .reg .pred p;  shfl.sync.up.b32 r0|p, %r773, %r781, %r788, %r790;  @p add.s32 r0, r0, %r773;  mov.s32 %r779, r0;}
	// end inline asm
	mov.b32 	%r787, 16;
	// begin inline asm
	{  .reg .s32 r0;  .reg .pred p;  shfl.sync.up.b32 r0|p, %r779, %r787, %r788, %r790;  @p add.s32 r0, r0, %r779;  mov.s32 %r785, r0;}
	// end inline asm
	setp.ne.s32 	%p187, %r760, 31;
	@%p187 bra 	$L__BB39_259;
	shl.b32 	%r799, %r233, 2;
	mov.u32 	%r800, _ZZN3cub18CUB_300001_SM_10006detail6select23DeviceSelectSweepKernelINS2_10policy_hubIjbiLb0ELNS0_10SelectImplE0EE10Policy1000EN6thrust24THRUST_300001_SM_1000_NS17counting_iteratorIjNS9_11use_defaultESB_SB_EENS9_18transform_iteratorI9NonZeroOpIdEPKdSB_SB_EEPjSJ_NS0_13ScanTileStateIiLb1EEENS0_8NullTypeESM_iNS2_19streaming_context_tIlLb1EEELS5_0EEEvT0_T1_T2_T3_T4_T5_T6_T7_iT8_NS1_7vsmem_tEE19static_temp_storage;
	add.s32 	%r801, %r800, %r799;
	st.shared.u32 	[%r801], %r785;
$L__BB39_259:
	bar.sync 	0;
	ld.shared.v4.u32 	{%r236, %r237, %r238, %r239}, [_ZZN3cub18CUB_300001_SM_10006detail6select23DeviceSelectSweepKernelINS2_10policy_hubIjbiLb0ELNS0_10SelectImplE0EE10Policy1000EN6thrust24THRUST_300001_SM_1000_NS17counting_iteratorIjNS9_11use_defaultESB_SB_EENS9_18transform_iteratorI9NonZeroOpIdEPKdSB_SB_EEPjSJ_NS0_13ScanTileStateIiLb1EEENS0_8NullTypeESM_iNS2_19streaming_context_tIlLb1EEELS5_0EEEvT0_T1_T2_T3_T4_T5_T6_T7_iT8_NS1_7vsmem_tEE19static_temp_storage];
	shr.u32 	%r802, %r173, 5;
	add.s32 	%r803, %r237, %r236;
	setp.eq.s32 	%p188, %r802, 2;
	selp.b32 	%r804, %r803, %r236, %p188;
	add.s32 	%r805, %r803, %r238;
	setp.eq.s32 	%p189, %r802, 3;
	selp.b32 	%r806, %r805, %r804, %p189;
	add.s32 	%r807, %r805, %r239;
	setp.eq.s32 	%p190, %r802, 4;
	selp.b32 	%r808, %r807, %r806, %p190;
	ld.shared.v4.u32 	{%r240, %r241, %r242, %r243}, [_ZZN3cub18CUB_300001_SM_10006detail6select23DeviceSelectSweepKernelINS2_10policy_hubIjbiLb0ELNS0_10SelectImplE0EE10Policy1000EN6thrust24THRUST_300001_SM_1000_NS17counting_iteratorIjNS9_11use_defaultESB_SB_EENS9_18transform_iteratorI9NonZeroOpIdEPKdSB_SB_EEPjSJ_NS0_13ScanTileStateIiLb1EEENS0_8NullTypeESM_iNS2_19streaming_context_tIlLb1EEELS5_0EEEvT0_T1_T2_T3_T4_T5_T6_T7_iT8_NS1_7vsmem_tEE19static_temp_storage+16];
	add.s32 	%r809, %r807, %r240;
	setp.eq.s32 	%p191, %r802, 5;
	selp.b32 	%r810, %r809, %r808, %p191;
	add.s32 	%r811, %r809, %r241;
	setp.eq.s32 	%p192, %r802, 6;
	selp.b32 	%r812, %r811, %r810, %p192;
	add.s32 	%r813, %r811, %r242;
	setp.eq.s32 	%p193, %r802, 7;
	selp.b32 	%r814, %r813, %r812, %p193;
	add.s32 	%r815, %r813, %r243;
	setp.eq.s32 	%p194, %r802, 8;
	selp.b32 	%r816, %r815, %r814, %p194;
	ld.shared.v4.u32 	{%r244, %r245, %r246, %r247}, [_ZZN3cub18CUB_300001_SM_10006detail6select23DeviceSelectSweepKernelINS2_10policy_hubIjbiLb0ELNS0_10SelectImplE0EE10Policy1000EN6thrust24THRUST_300001_SM_1000_NS17counting_iteratorIjNS9_11use_defaultESB_SB_EENS9_18transform_iteratorI9NonZeroOpIdEPKdSB_SB_EEPjSJ_NS0_13ScanTileStateIiLb1EEENS0_8NullTypeESM_iNS2_19streaming_context_tIlLb1EEELS5_0EEEvT0_T1_T2_T3_T4_T5_T6_T7_iT8_NS1_7vsmem_tEE19static_temp_storage+32];
	add.s32 	%r817, %r815, %r244;
	setp.eq.s32 	%p195, %r802, 9;
	selp.b32 	%r818, %r817, %r816, %p195;
	add.s32 	%r819, %r817, %r245;
	setp.eq.s32 	%p196, %r802, 10;
	selp.b32 	%r820, %r819, %r818, %p196;
	add.s32 	%r821, %r819, %r246;
	setp.eq.s32 	%p197, %r802, 11;
	selp.b32 	%r822, %r821, %r820, %p197;
	add.s32 	%r823, %r821, %r247;
	setp.eq.s32 	%p198, %r802, 12;
	selp.b32 	%r824, %r823, %r822, %p198;
	ld.shared.v4.u32 	{%r248, %r249, %r250, %r251}, [_ZZN3cub18CUB_300001_SM_10006detail6select23DeviceSelectSweepKernelINS2_10policy_hubIjbiLb0ELNS0_10SelectImplE0EE10Policy1000EN6thrust24THRUST_300001_SM_1000_NS17counting_iteratorIjNS9_11use_defaultESB_SB_EENS9_18transform_iteratorI9NonZeroOpIdEPKdSB_SB_EEPjSJ_NS0_13ScanTileStateIiLb1EEENS0_8NullTypeESM_iNS2_19streaming_context_tIlLb1EEELS5_0EEEvT0_T1_T2_T3_T4_T5_T6_T7_iT8_NS1_7vsmem_tEE19static_temp_storage+48];
	add.s32 	%r825, %r823, %r248;
	setp.eq.s32 	%p199, %r802, 13;
	selp.b32 	%r826, %r825, %r824, %p199;
	add.s32 	%r827, %r825, %r249;
	setp.eq.s32 	%p200, %r802, 14;
	selp.b32 	%r828, %r827, %r826, %p200;
	add.s32 	%r829, %r827, %r250;
	setp.eq.s32 	%p201, %r802, 15;
	selp.b32 	%r830, %r829, %r828, %p201;
	setp.lt.u32 	%p202, %r173, 32;
	selp.b32 	%r831, 0, %r830, %p202;
	setp.eq.s32 	%p203, %r760, 0;
	add.s32 	%r832, %r1523, %r232;
	sub.s32 	%r833, %r785, %r832;
	selp.b32 	%r834, 0, %r833, %p203;
	add.s32 	%r252, %r831, %r834;
	add.s32 	%r253, %r252, %r1510;
	add.s32 	%r835, %r1511, %r1510;
	add.s32 	%r254, %r835, %r252;
	add.s32 	%r255, %r254, %r1512;
	add.s32 	%r256, %r255, %r1513;
	add.s32 	%r257, %r256, %r1514;
	add.s32 	%r258, %r257, %r1515;
	add.s32 	%r259, %r258, %r1516;
	add.s32 	%r260, %r259, %r1517;
	add.s32 	%r261, %r260, %r1518;
	add.s32 	%r262, %r229, %r252;
	add.s32 	%r263, %r230, %r252;
	add.s32 	%r264, %r231, %r252;
	add.s32 	%r265, %r232, %r252;
	add.s32 	%r836, %r172, %r251;
	add.s32 	%r837, %r836, %r829;
	add.s32 	%r1564, %r837, -7168;
	setp.gt.s32 	%p204, %r1564, 512;
	@%p204 bra 	$L__BB39_316;
	mov.u64 	%rd318, %rd199;
	ld.param.u8 	%rs5, [%rd318];
	ld.param.u64 	%rd319, [%rd318+24];
	cvta.to.global.u64 	%rd99, %rd319;
	setp.ne.s32 	%p205, %r1510, 0;
	setp.lt.s32 	%p206, %r252, %r1564;
	and.pred  	%p207, %p205, %p206;
	@%p207 bra 	$L__BB39_261;
	bra.uni 	$L__BB39_264;
$L__BB39_261:
	setp.ne.s16 	%p208, %rs5, 0;
	mov.b64 	%rd712, 0;
	@%p208 bra 	$L__BB39_263;
	ld.global.u64 	%rd712, [%rd99];
$L__BB39_263:
	cvt.s64.s32 	%rd321, %r252;
	add.s64 	%rd322, %rd712, %rd321;
	shl.b64 	%rd323, %rd322, 2;
	add.s64 	%rd324, %rd2, %rd323;
	st.global.u32 	[%rd324], %r174;
$L__BB39_264:
	setp.eq.s32 	%p209, %r1511, 0;
	setp.ge.s32 	%p210, %r253, %r1564;
	or.pred  	%p211, %p209, %p210;
	@%p211 bra 	$L__BB39_268;
	setp.ne.s16 	%p212, %rs5, 0;
	mov.b64 	%rd713, 0;
	@%p212 bra 	$L__BB39_267;
	ld.global.u64 	%rd713, [%rd99];
$L__BB39_267:
	cvt.s64.s32 	%rd326, %r253;
	add.s64 	%rd327, %rd713, %rd326;
	shl.b64 	%rd328, %rd327, 2;
	add.s64 	%rd329, %rd2, %rd328;
	st.global.u32 	[%rd329], %r176;
$L__BB39_268:
	setp.eq.s32 	%p213, %r1512, 0;
	setp.ge.s32 	%p214, %r254, %r1564;
	or.pred  	%p215, %p213, %p214;
	@%p215 bra 	$L__BB39_272;
	setp.ne.s16 	%p216, %rs5, 0;
	mov.b64 	%rd714, 0;
	@%p216 bra 	$L__BB39_271;
	ld.global.u64 	%rd714, [%rd99];
$L__BB39_271:
	cvt.s64.s32 	%rd331, %r254;
	add.s64 	%rd332, %rd714, %rd331;
	shl.b64 	%rd333, %rd332, 2;
	add.s64 	%rd334, %rd2, %rd333;
	st.global.u32 	[%rd334], %r178;
$L__BB39_272:
	setp.eq.s32 	%p217, %r1513, 0;
	setp.ge.s32 	%p218, %r255, %r1564;
	or.pred  	%p219, %p217, %p218;
	@%p219 bra 	$L__BB39_276;
	setp.ne.s16 	%p220, %rs5, 0;
	mov.b64 	%rd715, 0;
	@%p220 bra 	$L__BB39_275;
	ld.global.u64 	%rd715, [%rd99];
$L__BB39_275:
	cvt.s64.s32 	%rd336, %r255;
	add.s64 	%rd337, %rd715, %rd336;
	shl.b64 	%rd338, %rd337, 2;
	add.s64 	%rd339, %rd2, %rd338;
	st.global.u32 	[%rd339], %r180;
$L__BB39_276:
	setp.eq.s32 	%p221, %r1514, 0;
	setp.ge.s32 	%p222, %r256, %r1564;
	or.pred  	%p223, %p221, %p222;
	@%p223 bra 	$L__BB39_280;
	setp.ne.s16 	%p224, %rs5, 0;
	mov.b64 	%rd716, 0;
	@%p224 bra 	$L__BB39_279;
	ld.global.u64 	%rd716, [%rd99];
$L__BB39_279:
	cvt.s64.s32 	%rd341, %r256;
	add.s64 	%rd342, %rd716, %rd341;
	shl.b64 	%rd343, %rd342, 2;
	add.s64 	%rd344, %rd2, %rd343;
	st.global.u32 	[%rd344], %r182;
$L__BB39_280:
	setp.eq.s32 	%p225, %r1515, 0;
	setp.ge.s32 	%p226, %r257, %r1564;
	or.pred  	%p227, %p225, %p226;
	@%p227 bra 	$L__BB39_284;
	setp.ne.s16 	%p228, %rs5, 0;
	mov.b64 	%rd717, 0;
	@%p228 bra 	$L__BB39_283;
	ld.global.u64 	%rd717, [%rd99];
$L__BB39_283:
	cvt.s64.s32 	%rd346, %r257;
	add.s64 	%rd347, %rd717, %rd346;
	shl.b64 	%rd348, %rd347, 2;
	add.s64 	%rd349, %rd2, %rd348;
	st.global.u32 	[%rd349], %r184;
$L__BB39_284:
	setp.eq.s32 	%p229, %r1516, 0;
	setp.ge.s32 	%p230, %r258, %r1564;
	or.pred  	%p231, %p229, %p230;
	@%p231 bra 	$L__BB39_288;
	setp.ne.s16 	%p232, %rs5, 0;
	mov.b64 	%rd718, 0;
	@%p232 bra 	$L__BB39_287;
	ld.global.u64 	%rd718, [%rd99];
$L__BB39_287:
	cvt.s64.s32 	%rd351, %r258;
	add.s64 	%rd352, %rd718, %rd351;
	shl.b64 	%rd353, %rd352, 2;
	add.s64 	%rd354, %rd2, %rd353;
	st.global.u32 	[%rd354], %r186;
$L__BB39_288:
	setp.eq.s32 	%p233, %r1517, 0;
	setp.ge.s32 	%p234, %r259, %r1564;
	or.pred  	%p235, %p233, %p234;
	@%p235 bra 	$L__BB39_292;
	setp.ne.s16 	%p236, %rs5, 0;
	mov.b64 	%rd719, 0;
	@%p236 bra 	$L__BB39_291;
	ld.global.u64 	%rd719, [%rd99];
$L__BB39_291:
	cvt.s64.s32 	%rd356, %r259;
	add.s64 	%rd357, %rd719, %rd356;
	shl.b64 	%rd358, %rd357, 2;
	add.s64 	%rd359, %rd2, %rd358;
	st.global.u32 	[%rd359], %r188;
$L__BB39_292:
	setp.eq.s32 	%p237, %r1518, 0;
	setp.ge.s32 	%p238, %r260, %r1564;
	or.pred  	%p239, %p237, %p238;
	@%p239 bra 	$L__BB39_296;
	setp.ne.s16 	%p240, %rs5, 0;
	mov.b64 	%rd720, 0;
	@%p240 bra 	$L__BB39_295;
	ld.global.u64 	%rd720, [%rd99];
$L__BB39_295:
	cvt.s64.s32 	%rd361, %r260;
	add.s64 	%rd362, %rd720, %rd361;
	shl.b64 	%rd363, %rd362, 2;
	add.s64 	%rd364, %rd2, %rd363;
	st.global.u32 	[%rd364], %r190;
$L__BB39_296:
	setp.eq.s32 	%p241, %r1519, 0;
	setp.ge.s32 	%p242, %r261, %r1564;
	or.pred  	%p243, %p241, %p242;
	@%p243 bra 	$L__BB39_300;
	setp.ne.s16 	%p244, %rs5, 0;
	mov.b64 	%rd721, 0;
	@%p244 bra 	$L__BB39_299;
	ld.global.u64 	%rd721, [%rd99];
$L__BB39_299:
	cvt.s64.s32 	%rd366, %r261;
	add.s64 	%rd367, %rd721, %rd366;
	shl.b64 	%rd368, %rd367, 2;
	add.s64 	%rd369, %rd2, %rd368;
	st.global.u32 	[%rd369], %r192;
$L__BB39_300:
	setp.eq.s32 	%p245, %r1520, 0;
	setp.ge.s32 	%p246, %r262, %r1564;
	or.pred  	%p247, %p245, %p246;
	@%p247 bra 	$L__BB39_304;
	setp.ne.s16 	%p248, %rs5, 0;
	mov.b64 	%rd722, 0;
	@%p248 bra 	$L__BB39_303;
	ld.global.u64 	%rd722, [%rd99];
$L__BB39_303:
	cvt.s64.s32 	%rd371, %r262;
	add.s64 	%rd372, %rd722, %rd371;
	shl.b64 	%rd373, %rd372, 2;
	add.s64 	%rd374, %rd2, %rd373;
	st.global.u32 	[%rd374], %r194;
$L__BB39_304:
	setp.eq.s32 	%p249, %r1521, 0;
	setp.ge.s32 	%p250, %r263, %r1564;
	or.pred  	%p251, %p249, %p250;
	@%p251 bra 	$L__BB39_308;
	setp.ne.s16 	%p252, %rs5, 0;
	mov.b64 	%rd723, 0;
	@%p252 bra 	$L__BB39_307;
	ld.global.u64 	%rd723, [%rd99];
$L__BB39_307:
	cvt.s64.s32 	%rd376, %r263;
	add.s64 	%rd377, %rd723, %rd376;
	shl.b64 	%rd378, %rd377, 2;
	add.s64 	%rd379, %rd2, %rd378;
	st.global.u32 	[%rd379], %r196;
$L__BB39_308:
	setp.eq.s32 	%p253, %r1522, 0;
	setp.ge.s32 	%p254, %r264, %r1564;
	or.pred  	%p255, %p253, %p254;
	@%p255 bra 	$L__BB39_312;
	setp.ne.s16 	%p256, %rs5, 0;
	mov.b64 	%rd724, 0;
	@%p256 bra 	$L__BB39_311;
	ld.global.u64 	%rd724, [%rd99];
$L__BB39_311:
	cvt.s64.s32 	%rd381, %r264;
	add.s64 	%rd382, %rd724, %rd381;
	shl.b64 	%rd383, %rd382, 2;
	add.s64 	%rd384, %rd2, %rd383;
	st.global.u32 	[%rd384], %r198;
$L__BB39_312:
	setp.eq.s32 	%p257, %r1523, 0;
	setp.ge.s32 	%p258, %r265, %r1564;
	or.pred  	%p259, %p257, %p258;
	@%p259 bra 	$L__BB39_509;
	setp.ne.s16 	%p260, %rs5, 0;
	mov.b64 	%rd725, 0;
	@%p260 bra 	$L__BB39_315;
	ld.global.u64 	%rd725, [%rd99];
$L__BB39_315:
	cvt.s64.s32 	%rd386, %r265;
	add.s64 	%rd387, %rd725, %rd386;
	shl.b64 	%rd388, %rd387, 2;
	add.s64 	%rd389, %rd2, %rd388;
	st.global.u32 	[%rd389], %r200;
	bra.uni 	$L__BB39_509;
$L__BB39_316:
	bar.sync 	0;
	setp.eq.s32 	%p261, %r1510, 0;
	@%p261 bra 	$L__BB39_318;
	shl.b32 	%r838, %r252, 2;
	mov.u32 	%r839, _ZZN3cub18CUB_300001_SM_10006detail6select23DeviceSelectSweepKernelINS2_10policy_hubIjbiLb0ELNS0_10SelectImplE0EE10Policy1000EN6thrust24THRUST_300001_SM_1000_NS17counting_iteratorIjNS9_11use_defaultESB_SB_EENS9_18transform_iteratorI9NonZeroOpIdEPKdSB_SB_EEPjSJ_NS0_13ScanTileStateIiLb1EEENS0_8NullTypeESM_iNS2_19streaming_context_tIlLb1EEELS5_0EEEvT0_T1_T2_T3_T4_T5_T6_T7_iT8_NS1_7vsmem_tEE19static_temp_storage;
	add.s32 	%r840, %r839, %r838;
	st.shared.u32 	[%r840], %r174;
$L__BB39_318:
	setp.eq.s32 	%p262, %r1511, 0;
	@%p262 bra 	$L__BB39_320;
	shl.b32 	%r841, %r253, 2;
	mov.u32 	%r842, _ZZN3cub18CUB_300001_SM_10006detail6select23DeviceSelectSweepKernelINS2_10policy_hubIjbiLb0ELNS0_10SelectImplE0EE10Policy1000EN6thrust24THRUST_300001_SM_1000_NS17counting_iteratorIjNS9_11use_defaultESB_SB_EENS9_18transform_iteratorI9NonZeroOpIdEPKdSB_SB_EEPjSJ_NS0_13ScanTileStateIiLb1EEENS0_8NullTypeESM_iNS2_19streaming_context_tIlLb1EEELS5_0EEEvT0_T1_T2_T3_T4_T5_T6_T7_iT8_NS1_7vsmem_tEE19static_temp_storage;
	add.s32 	%r843, %r842, %r841;
	st.shared.u32 	[%r843], %r176;
$L__BB39_320:
	setp.eq.s32 	%p263, %r1512, 0;
	@%p263 bra 	$L__BB39_322;
	shl.b32 	%r844, %r254, 2;
	mov.u32 	%r845, _ZZN3cub18CUB_300001_SM_10006detail6select23DeviceSelectSweepKernelINS2_10policy_hubIjbiLb0ELNS0_10SelectImplE0EE10Policy1000EN6thrust24THRUST_300001_SM_1000_NS17counting_iteratorIjNS9_11use_defaultESB_SB_EENS9_18transform_iteratorI9NonZeroOpIdEPKdSB_SB_EEPjSJ_NS0_13ScanTileStateIiLb1EEENS0_8NullTypeESM_iNS2_19streaming_context_tIlLb1EEELS5_0EEEvT0_T1_T2_T3_T4_T5_T6_T7_iT8_NS1_7vsmem_tEE19static_temp_storage;
	add.s32 	%r846, %r845, %r844;
	st.shared.u32 	[%r846], %r178;
$L__BB39_322:
	setp.eq.s32 	%p264, %r1513, 0;
	@%p264 bra 	$L__BB39_324;
	shl.b32 	%r847, %r255, 2;
	mov.u32 	%r848, _ZZN3cub18CUB_300001_SM_10006detail6select23DeviceSelectSweepKernelINS2_10policy_hubIjbiLb0ELNS0_10SelectImplE0EE10Policy1000EN6thrust24THRUST_300001_SM_1000_NS17counting_iteratorIjNS9_11use_defaultESB_SB_EENS9_18transform_iteratorI9NonZeroOpIdEPKdSB_SB_EEPjSJ_NS0_13ScanTileStateIiLb1EEENS0_8NullTypeESM_iNS2_19streaming_context_tIlLb1EEELS5_0EEEvT0_T1_T2_T3_T4_T5_T6_T7_iT8_NS1_7vsmem_tEE19static_temp_storage;
	add.s32 	%r849, %r848, %r847;
	st.shared.u32 	[%r849], %r180;
$L__BB39_324:
	setp.eq.s32 	%p265, %r1514, 0;
	@%p265 bra 	$L__BB39_326;
	shl.b32 	%r850, %r256, 2;
	mov.u32 	%r851, _ZZN3cub18CUB_300001_SM_10006detail6select23DeviceSelectSweepKernelINS2_10policy_hubIjbiLb0ELNS0_10SelectImplE0EE10Policy1000EN6thrust24THRUST_300001_SM_1000_NS17counting_iteratorIjNS9_11use_defaultESB_SB_EENS9_18transform_iteratorI9NonZeroOpIdEPKdSB_SB_EEPjSJ_NS0_13ScanTileStateIiLb1EEENS0_8NullTypeESM_iNS2_19streaming_context_tIlLb1EEELS5_0EEEvT0_T1_T2_T3_T4_T5_T6_T7_iT8_NS1_7vsmem_tEE19static_temp_storage;
	add.s32 	%r852, %r851, %r850;
	st.shared.u32 	[%r852], %r182;
$L__BB39_326:
	setp.eq.s32 	%p266, %r1515, 0;
	@%p266 bra 	$L__BB39_328;
	shl.b32 	%r853, %r257, 2;
	mov.u32 	%r854, _ZZN3cub18CUB_300001_SM_10006detail6select23DeviceSelectSweepKernelINS2_10policy_hubIjbiLb0ELNS0_10SelectImplE0EE10Policy1000EN6thrust24THRUST_300001_SM_1000_NS17counting_iteratorIjNS9_11use_defaultESB_SB_EENS9_18transform_iteratorI9NonZeroOpIdEPKdSB_SB_EEPjSJ_NS0_13ScanTileStateIiLb1EEENS0_8NullTypeESM_iNS2_19streaming_context_tIlLb1EEELS5_0EEEvT0_T1_T2_T3_T4_T5_T6_T7_iT8_NS1_7vsmem_tEE19static_temp_storage;
	add.s32 	%r855, %r854, %r853;
	st.shared.u32 	[%r855], %r184;
$L__BB39_328:
	setp.eq.s32 	%p267, %r1516, 0;
	@%p267 bra 	$L__BB39_330;
	shl.b32 	%r856, %r258, 2;
	mov.u32 	%r857, _ZZN3cub18CUB_300001_SM_10006detail6select23DeviceSelectSweepKernelINS2_10policy_hubIjbiLb0ELNS0_10SelectImplE0EE10Policy1000EN6thrust24THRUST_300001_SM_1000_NS17counting_iteratorIjNS9_11use_defaultESB_SB_EENS9_18transform_iteratorI9NonZeroOpIdEPKdSB_SB_EEPjSJ_NS0_13ScanTileStateIiLb1EEENS0_8NullTypeESM_iNS2_19streaming_context_tIlLb1EEELS5_0EEEvT0_T1_T2_T3_T4_T5_T6_T7_iT8_NS1_7vsmem_tEE19static_temp_storage;
	add.s32 	%r858, %r857, %r856;
	st.shared.u32 	[%r858], %r186;
$L__BB39_330:
	setp.eq.s32 	%p268, %r1517, 0;
	@%p268 bra 	$L__BB39_332;
	shl.b32 	%r859, %r259, 2;
	mov.u32 	%r860, _ZZN3cub18CUB_300001_SM_10006detail6select23DeviceSelectSweepKernelINS2_10policy_hubIjbiLb0ELNS0_10SelectImplE0EE10Policy1000EN6thrust24THRUST_300001_SM_1000_NS17counting_iteratorIjNS9_11use_defaultESB_SB_EENS9_18transform_iteratorI9NonZeroOpIdEPKdSB_SB_EEPjSJ_NS0_13ScanTileStateIiLb1EEENS0_8NullTypeESM_iNS2_19streaming_context_tIlLb1EEELS5_0EEEvT0_T1_T2_T3_T4_T5_T6_T7_iT8_NS1_7vsmem_tEE19static_temp_storage;
	add.s32 	%r861, %r860, %r859;
	st.shared.u32 	[%r861], %r188;
$L__BB39_332:
	setp.eq.s32 	%p269, %r1518, 0;
	@%p269 bra 	$L__BB39_334;
	shl.b32 	%r862, %r260, 2;
	mov.u32 	%r863, _ZZN3cub18CUB_300001_SM_10006detail6select23DeviceSelectSweepKernelINS2_10policy_hubIjbiLb0ELNS0_10SelectImplE0EE10Policy1000EN6thrust24THRUST_300001_SM_1000_NS17counting_iteratorIjNS9_11use_defaultESB_SB_EENS9_18transform_iteratorI9NonZeroOpIdEPKdSB_SB_EEPjSJ_NS0_13ScanTileStateIiLb1EEENS0_8NullTypeESM_iNS2_19streaming_context_tIlLb1EEELS5_0EEEvT0_T1_T2_T3_T4_T5_T6_T7_iT8_NS1_7vsmem_tEE19static_temp_storage;
	add.s32 	%r864, %r863, %r862;
	st.shared.u32 	[%r864], %r190;
$L__BB39_334:
	setp.eq.s32 	%p270, %r1519, 0;
	@%p270 bra 	$L__BB39_336;
	shl.b32 	%r865, %r261, 2;
	mov.u32 	%r866, _ZZN3cub18CUB_300001_SM_10006detail6select23DeviceSelectSweepKernelINS2_10policy_hubIjbiLb0ELNS0_10SelectImplE0EE10Policy1000EN6thrust24THRUST_300001_SM_1000_NS17counting_iteratorIjNS9_11use_defaultESB_SB_EENS9_18transform_iteratorI9NonZeroOpIdEPKdSB_SB_EEPjSJ_NS0_13ScanTileStateIiLb1EEENS0_8NullTypeESM_iNS2_19streaming_context_tIlLb1EEELS5_0EEEvT0_T1_T2_T3_T4_T5_T6_T7_iT8_NS1_7vsmem_tEE19static_temp_storage;
	add.s32 	%r867, %r866, %r865;
	st.shared.u32 	[%r867], %r192;
$L__BB39_336:
	setp.eq.s32 	%p271, %r1520, 0;
	@%p271 bra 	$L__BB39_338;
	shl.b32 	%r868, %r262, 2;
	mov.u32 	%r869, _ZZN3cub18CUB_300001_SM_10006detail6select23DeviceSelectSweepKernelINS2_10policy_hubIjbiLb0ELNS0_10SelectImplE0EE10Policy1000EN6thrust24THRUST_300001_SM_1000_NS17counting_iteratorIjNS9_11use_defaultESB_SB_EENS9_18transform_iteratorI9NonZeroOpIdEPKdSB_SB_EEPjSJ_NS0_13ScanTileStateIiLb1EEENS0_8NullTypeESM_iNS2_19streaming_context_tIlLb1EEELS5_0EEEvT0_T1_T2_T3_T4_T5_T6_T7_iT8_NS1_7vsmem_tEE19static_temp_storage;
	add.s32 	%r870, %r869, %r868;
	st.shared.u32 	[%r870], %r194;
$L__BB39_338:
	setp.eq.s32 	%p272, %r1521, 0;
	@%p272 bra 	$L__BB39_340;
	shl.b32 	%r871, %r263, 2;
	mov.u32 	%r872, _ZZN3cub18CUB_300001_SM_10006detail6select23DeviceSelectSweepKernelINS2_10policy_hubIjbiLb0ELNS0_10SelectImplE0EE10Policy1000EN6thrust24THRUST_300001_SM_1000_NS17counting_iteratorIjNS9_11use_defaultESB_SB_EENS9_18transform_iteratorI9NonZeroOpIdEPKdSB_SB_EEPjSJ_NS0_13ScanTileStateIiLb1EEENS0_8NullTypeESM_iNS2_19streaming_context_tIlLb1EEELS5_0EEEvT0_T1_T2_T3_T4_T5_T6_T7_iT8_NS1_7vsmem_tEE19static_temp_storage;
	add.s32 	%r873, %r872, %r871;
	st.shared.u32 	[%r873], %r196;
$L__BB39_340:
	setp.eq.s32 	%p273, %r1522, 0;
	@%p273 bra 	$L__BB39_342;
	shl.b32 	%r874, %r264, 2;
	mov.u32 	%r875, _ZZN3cub18CUB_300001_SM_10006detail6select23DeviceSelectSweepKernelINS2_10policy_hubIjbiLb0ELNS0_10SelectImplE0EE10Policy1000EN6thrust24THRUST_300001_SM_1000_NS17counting_iteratorIjNS9_11use_defaultESB_SB_EENS9_18transform_iteratorI9NonZeroOpIdEPKdSB_SB_EEPjSJ_NS0_13ScanTileStateIiLb1EEENS0_8NullTypeESM_iNS2_19streaming_context_tIlLb1EEELS5_0EEEvT0_T1_T2_T3_T4_T5_T6_T7_iT8_NS1_7vsmem_tEE19static_temp_storage;
	add.s32 	%r876, %r875, %r874;
	st.shared.u32 	[%r876], %r198;
$L__BB39_342:
	setp.eq.s32 	%p274, %r1523, 0;
	@%p274 bra 	$L__BB39_344;
	shl.b32 	%r877, %r265, 2;
	mov.u32 	%r878, _ZZN3cub18CUB_300001_SM_10006detail6select23DeviceSelectSweepKernelINS2_10policy_hubIjbiLb0ELNS0_10SelectImplE0EE10Policy1000EN6thrust24THRUST_300001_SM_1000_NS17counting_iteratorIjNS9_11use_defaultESB_SB_EENS9_18transform_iteratorI9NonZeroOpIdEPKdSB_SB_EEPjSJ_NS0_13ScanTileStateIiLb1EEENS0_8NullTypeESM_iNS2_19streaming_context_tIlLb1EEELS5_0EEEvT0_T1_T2_T3_T4_T5_T6_T7_iT8_NS1_7vsmem_tEE19static_temp_storage;
	add.s32 	%r879, %r878, %r877;
	st.shared.u32 	[%r879], %r200;
$L__BB39_344:
	bar.sync 	0;
	mov.u32 	%r1528, %tid.x;
	setp.ge.u32 	%p275, %r1528, %r1564;
	@%p275 bra 	$L__BB39_509;
	ld.param.u32 	%r1483, [_ZN3cub18CUB_300001_SM_10006detail6select23DeviceSelectSweepKernelINS2_10policy_hubIjbiLb0ELNS0_10SelectImplE0EE10Policy1000EN6thrust24THRUST_300001_SM_1000_NS17counting_iteratorIjNS9_11use_defaultESB_SB_EENS9_18transform_iteratorI9NonZeroOpIdEPKdSB_SB_EEPjSJ_NS0_13ScanTileStateIiLb1EEENS0_8NullTypeESM_iNS2_19streaming_context_tIlLb1EEELS5_0EEEvT0_T1_T2_T3_T4_T5_T6_T7_iT8_NS1_7vsmem_tE_param_7];
	ld.param.u64 	%rd655, [_ZN3cub18CUB_300001_SM_10006detail6select23DeviceSelectSweepKernelINS2_10policy_hubIjbiLb0ELNS0_10SelectImplE0EE10Policy1000EN6thrust24THRUST_300001_SM_1000_NS17counting_iteratorIjNS9_11use_defaultESB_SB_EENS9_18transform_iteratorI9NonZeroOpIdEPKdSB_SB_EEPjSJ_NS0_13ScanTileStateIiLb1EEENS0_8NullTypeESM_iNS2_19streaming_context_tIlLb1EEELS5_0EEEvT0_T1_T2_T3_T4_T5_T6_T7_iT8_NS1_7vsmem_tE_param_2];
	cvta.to.global.u64 	%rd100, %rd655;
	mov.u64 	%rd390, %rd199;
	ld.param.u8 	%rs6, [%rd390];
	ld.param.u64 	%rd391, [%rd390+24];
	cvta.to.global.u64 	%rd101, %rd391;
	add.s32 	%r880, %r237, %r238;
	add.s32 	%r881, %r880, %r239;
	add.s32 	%r882, %r881, %r240;
	add.s32 	%r883, %r882, %r241;
	add.s32 	%r884, %r883, %r242;
	add.s32 	%r885, %r884, %r243;
	add.s32 	%r886, %r885, %r244;
	add.s32 	%r887, %r886, %r245;
	add.s32 	%r888, %r887, %r246;
	add.s32 	%r889, %r888, %r247;
	add.s32 	%r890, %r889, %r248;
	add.s32 	%r891, %r890, %r249;
	add.s32 	%r892, %r891, %r250;
	add.s32 	%r893, %r892, %r251;
	add.s32 	%r894, %r893, %r236;
	add.s32 	%r895, %r894, %r1483;
	sub.s32 	%r896, %r895, %r1528;
	add.s32 	%r268, %r896, -7169;
	and.b32  	%r897, %r268, 1536;
	setp.eq.s32 	%p276, %r897, 1536;
	@%p276 bra 	$L__BB39_350;
	cvt.u64.u32 	%rd705, %r1528;
	shl.b32 	%r898, %r1528, 2;
	mov.u32 	%r899, _ZZN3cub18CUB_300001_SM_10006detail6select23DeviceSelectSweepKernelINS2_10policy_hubIjbiLb0ELNS0_10SelectImplE0EE10Policy1000EN6thrust24THRUST_300001_SM_1000_NS17counting_iteratorIjNS9_11use_defaultESB_SB_EENS9_18transform_iteratorI9NonZeroOpIdEPKdSB_SB_EEPjSJ_NS0_13ScanTileStateIiLb1EEENS0_8NullTypeESM_iNS2_19streaming_context_tIlLb1EEELS5_0EEEvT0_T1_T2_T3_T4_T5_T6_T7_iT8_NS1_7vsmem_tEE19static_temp_storage;
	add.s32 	%r1525, %r899, %r898;
	shr.u32 	%r900, %r268, 9;
	add.s32 	%r901, %r900, 1;
	and.b32  	%r902, %r901, 3;
	neg.s32 	%r1524, %r902;
$L__BB39_347:
	.pragma "nounroll";
	setp.ne.s16 	%p277, %rs6, 0;
	ld.shared.u32 	%r273, [%r1525];
	mov.b64 	%rd706, 0;
	@%p277 bra 	$L__BB39_349;
	ld.global.u64 	%rd706, [%rd101];
$L__BB39_349:
	add.s64 	%rd393, %rd706, %rd705;
	shl.b64 	%rd394, %rd393, 2;
	add.s64 	%rd395, %rd100, %rd394;
	st.global.u32 	[%rd395], %r273;
	add.s64 	%rd705, %rd705, 512;
	cvt.u32.u64 	%r1528, %rd705;
	add.s32 	%r1525, %r1525, 2048;
	add.s32 	%r1524, %r1524, 1;
	setp.ne.s32 	%p278, %r1524, 0;
	@%p278 bra 	$L__BB39_347;
$L__BB39_350:
	setp.lt.u32 	%p279, %r268, 1536;
	@%p279 bra 	$L__BB39_509;
	mul.wide.u32 	%rd397, %r1528, 4;
	add.s64 	%rd107, %rd100, %rd397;
	shl.b32 	%r903, %r1528, 2;
	mov.u32 	%r904, _ZZN3cub18CUB_300001_SM_10006detail6select23DeviceSelectSweepKernelINS2_10policy_hubIjbiLb0ELNS0_10SelectImplE0EE10Policy1000EN6thrust24THRUST_300001_SM_1000_NS17counting_iteratorIjNS9_11use_defaultESB_SB_EENS9_18transform_iteratorI9NonZeroOpIdEPKdSB_SB_EEPjSJ_NS0_13ScanTileStateIiLb1EEENS0_8NullTypeESM_iNS2_19streaming_context_tIlLb1EEELS5_0EEEvT0_T1_T2_T3_T4_T5_T6_T7_iT8_NS1_7vsmem_tEE19static_temp_storage;
	add.s32 	%r905, %r903, %r904;
	add.s32 	%r1527, %r905, 4096;
	mov.b64 	%rd707, 0;
$L__BB39_352:
	setp.ne.s16 	%p280, %rs6, 0;
	ld.shared.u32 	%r281, [%r1527+-4096];
	mov.b64 	%rd708, 0;
	@%p280 bra 	$L__BB39_354;
	ld.global.u64 	%rd708, [%rd101];
$L__BB39_354:
	setp.ne.s16 	%p281, %rs6, 0;
	shl.b64 	%rd400, %rd708, 2;
	add.s64 	%rd401, %rd707, %rd400;
	add.s64 	%rd402, %rd107, %rd401;
	st.global.u32 	[%rd402], %r281;
	ld.shared.u32 	%r282, [%r1527+-2048];
	mov.b64 	%rd709, 0;
	@%p281 bra 	$L__BB39_356;
	ld.global.u64 	%rd709, [%rd101];
$L__BB39_356:
	setp.ne.s16 	%p282, %rs6, 0;
	shl.b64 	%rd404, %rd709, 2;
	add.s64 	%rd405, %rd707, %rd404;
	add.s64 	%rd406, %rd107, %rd405;
	st.global.u32 	[%rd406+2048], %r282;
	ld.shared.u32 	%r283, [%r1527];
	mov.b64 	%rd710, 0;
	@%p282 bra 	$L__BB39_358;
	ld.global.u64 	%rd710, [%rd101];
$L__BB39_358:
	setp.ne.s16 	%p283, %rs6, 0;
	shl.b64 	%rd408, %rd710, 2;
	add.s64 	%rd409, %rd707, %rd408;
	add.s64 	%rd410, %rd107, %rd409;
	st.global.u32 	[%rd410+4096], %r283;
	ld.shared.u32 	%r284, [%r1527+2048];
	mov.b64 	%rd711, 0;
	@%p283 bra 	$L__BB39_360;
	ld.global.u64 	%rd711, [%rd101];
$L__BB39_360:
	shl.b64 	%rd411, %rd711, 2;
	add.s64 	%rd412, %rd707, %rd411;
	add.s64 	%rd413, %rd107, %rd412;
	st.global.u32 	[%rd413+6144], %r284;
	add.s32 	%r1528, %r1528, 2048;
	add.s64 	%rd707, %rd707, 8192;
	add.s32 	%r1527, %r1527, 8192;
	setp.lt.s32 	%p284, %r1528, %r1564;
	@%p284 bra 	$L__BB39_352;
	bra.uni 	$L__BB39_509;
$L__BB39_361:
	ld.param.u8 	%rs17, [%rd1];
	setp.eq.s16 	%p3, %rs17, 0;
	ld.param.u64 	%rd200, [%rd1+16];
	cvt.u32.u64 	%r454, %rd200;
	selp.b32 	%r455, %r454, 0, %p3;
	mov.u32 	%r1560, %tid.x;
	mul.lo.s32 	%r456, %r1560, 14;
	add.s32 	%r457, %r1, %r3;
	add.s32 	%r458, %r457, %r455;
	setp.ge.s32 	%p4, %r456, %r172;
	add.s32 	%r288, %r458, %r456;
	or.b32  	%r289, %r456, 1;
	add.s32 	%r290, %r288, 1;
	add.s32 	%r291, %r456, 2;
	add.s32 	%r292, %r288, 2;
	add.s32 	%r293, %r456, 3;
	add.s32 	%r294, %r288, 3;
	add.s32 	%r295, %r456, 4;
	add.s32 	%r296, %r288, 4;
	add.s32 	%r297, %r456, 5;
	add.s32 	%r298, %r288, 5;
	add.s32 	%r299, %r456, 6;
	add.s32 	%r300, %r288, 6;
	add.s32 	%r301, %r456, 7;
	add.s32 	%r302, %r288, 7;
	add.s32 	%r303, %r456, 8;
	add.s32 	%r304, %r288, 8;
	add.s32 	%r305, %r456, 9;
	add.s32 	%r306, %r288, 9;
	add.s32 	%r307, %r456, 10;
	add.s32 	%r308, %r288, 10;
	add.s32 	%r309, %r456, 11;
	add.s32 	%r310, %r288, 11;
	add.s32 	%r311, %r456, 12;
	add.s32 	%r312, %r288, 12;
	add.s32 	%r313, %r456, 13;
	add.s32 	%r314, %r288, 13;
	bar.sync 	0;
	selp.b64 	%rd201, %rd200, 0, %p3;
	cvt.s64.s32 	%rd202, %r3;
	add.s64 	%rd203, %rd201, %rd202;
	cvt.u64.u32 	%rd204, %r456;
	add.s64 	%rd205, %rd203, %rd204;
	shl.b64 	%rd206, %rd205, 3;
	add.s64 	%rd146, %rd4, %rd206;
	mov.b32 	%r1529, 1;
	@%p4 bra 	$L__BB39_363;
	ld.global.f64 	%fd29, [%rd146];
	setp.neu.f64 	%p5, %fd29, 0d0000000000000000;
	selp.u32 	%r1529, 1, 0, %p5;
$L__BB39_363:
	setp.ge.s32 	%p6, %r289, %r172;
	mov.b32 	%r1530, 1;
	@%p6 bra 	$L__BB39_365;
	ld.global.f64 	%fd30, [%rd146+8];
	setp.neu.f64 	%p7, %fd30, 0d0000000000000000;
	selp.u32 	%r1530, 1, 0, %p7;
$L__BB39_365:
	setp.ge.s32 	%p8, %r291, %r172;
	mov.b32 	%r1531, 1;
	@%p8 bra 	$L__BB39_367;
	ld.global.f64 	%fd31, [%rd146+16];
	setp.neu.f64 	%p9, %fd31, 0d0000000000000000;
	selp.u32 	%r1531, 1, 0, %p9;
$L__BB39_367:
	setp.ge.s32 	%p10, %r293, %r172;
	mov.b32 	%r1532, 1;
	@%p10 bra 	$L__BB39_369;
	ld.global.f64 	%fd32, [%rd146+24];
	setp.neu.f64 	%p11, %fd32, 0d0000000000000000;
	selp.u32 	%r1532, 1, 0, %p11;
$L__BB39_369:
	setp.ge.s32 	%p12, %r295, %r172;
	mov.b32 	%r1533, 1;
	@%p12 bra 	$L__BB39_371;
	ld.global.f64 	%fd33, [%rd146+32];
	setp.neu.f64 	%p13, %fd33, 0d0000000000000000;
	selp.u32 	%r1533, 1, 0, %p13;
$L__BB39_371:
	setp.ge.s32 	%p14, %r297, %r172;
	mov.b32 	%r1534, 1;
	@%p14 bra 	$L__BB39_373;
	ld.global.f64 	%fd34, [%rd146+40];
	setp.neu.f64 	%p15, %fd34, 0d0000000000000000;
	selp.u32 	%r1534, 1, 0, %p15;
$L__BB39_373:
	setp.ge.s32 	%p16, %r299, %r172;
	mov.b32 	%r1535, 1;
	@%p16 bra 	$L__BB39_375;
	ld.global.f64 	%fd35, [%rd146+48];
	setp.neu.f64 	%p17, %fd35, 0d0000000000000000;
	selp.u32 	%r1535, 1, 0, %p17;
$L__BB39_375:
	setp.ge.s32 	%p18, %r301, %r172;
	mov.b32 	%r1536, 1;
	@%p18 bra 	$L__BB39_377;
	ld.global.f64 	%fd36, [%rd146+56];
	setp.neu.f64 	%p19, %fd36, 0d0000000000000000;
	selp.u32 	%r1536, 1, 0, %p19;
$L__BB39_377:
	setp.ge.s32 	%p20, %r303, %r172;
	mov.b32 	%r1537, 1;
	@%p20 bra 	$L__BB39_379;
	ld.global.f64 	%fd37, [%rd146+64];
	setp.neu.f64 	%p21, %fd37, 0d0000000000000000;
	selp.u32 	%r1537, 1, 0, %p21;
$L__BB39_379:
	setp.ge.s32 	%p22, %r305, %r172;
	mov.b32 	%r1538, 1;
	@%p22 bra 	$L__BB39_381;
	ld.global.f64 	%fd38, [%rd146+72];
	setp.neu.f64 	%p23, %fd38, 0d0000000000000000;
	selp.u32 	%r1538, 1, 0, %p23;
$L__BB39_381:
	setp.ge.s32 	%p24, %r307, %r172;
	mov.b32 	%r1539, 1;
	@%p24 bra 	$L__BB39_383;
	ld.global.f64 	%fd39, [%rd146+80];
	setp.neu.f64 	%p25, %fd39, 0d0000000000000000;
	selp.u32 	%r1539, 1, 0, %p25;
$L__BB39_383:
	setp.ge.s32 	%p26, %r309, %r172;
	mov.b32 	%r1540, 1;
	@%p26 bra 	$L__BB39_385;
	ld.global.f64 	%fd40, [%rd146+88];
	setp.neu.f64 	%p27, %fd40, 0d0000000000000000;
	selp.u32 	%r1540, 1, 0, %p27;
$L__BB39_385:
	setp.ge.s32 	%p28, %r311, %r172;
	mov.b32 	%r1541, 1;
	@%p28 bra 	$L__BB39_387;
	ld.global.f64 	%fd41, [%rd146+96];
	setp.neu.f64 	%p29, %fd41, 0d0000000000000000;
	selp.u32 	%r1541, 1, 0, %p29;
$L__BB39_387:
	setp.ge.s32 	%p30, %r313, %r172;
	mov.b32 	%r1542, 1;
	@%p30 bra 	$L__BB39_389;
	ld.global.f64 	%fd42, [%rd146+104];
	setp.neu.f64 	%p31, %fd42, 0d0000000000000000;
	selp.u32 	%r1542, 1, 0, %p31;
$L__BB39_389:
	bar.sync 	0;
	add.s32 	%r503, %r1530, %r1529;
	add.s32 	%r504, %r1531, %r503;
	add.s32 	%r505, %r1532, %r504;
	add.s32 	%r343, %r1533, %r505;
	add.s32 	%r506, %r1534, %r343;
	add.s32 	%r507, %r1535, %r506;
	add.s32 	%r508, %r1536, %r507;
	add.s32 	%r509, %r1537, %r508;
	add.s32 	%r510, %r1538, %r509;
	add.s32 	%r511, %r1539, %r510;
	add.s32 	%r512, %r1540, %r511;
	add.s32 	%r513, %r1541, %r512;
	add.s32 	%r477, %r1542, %r513;
	shr.u32 	%r345, %r1560, 5;
	// begin inline asm
	mov.u32 %r472, %laneid;
	// end inline asm
	mov.b32 	%r475, 1;
	mov.b32 	%r500, 0;
	mov.b32 	%r502, -1;
	// begin inline asm
	{  .reg .s32 r0;  .reg .pred p;  shfl.sync.up.b32 r0|p, %r477, %r475, %r500, %r502;  @p add.s32 r0, r0, %r477;  mov.s32 %r473, r0;}
	// end inline asm
	mov.b32 	%r481, 2;
	// begin inline asm
	{  .reg .s32 r0;  .reg .pred p;  shfl.sync.up.b32 r0|p, %r473, %r481, %r500, %r502;  @p add.s32 r0, r0, %r473;  mov.s32 %r479, r0;}
	// end inline asm
	mov.b32 	%r487, 4;
	// begin inline asm
	{  .reg .s32 r0;  .reg .pred p;  shfl.sync.up.b32 r0|p, %r479, %r487, %r500, %r502;  @p add.s32 r0, r0, %r479;  mov.s32 %r485, r0;}
	// end inline asm
	mov.b32 	%r493, 8;
	// begin inline asm
	{  .reg .s32 r0;  .reg .pred p;  shfl.sync.up.b32 r0|p, %r485, %r493, %r500, %r502;  @p add.s32 r0, r0, %r485;  mov.s32 %r491, r0;}
	// end inline asm
	mov.b32 	%r499, 16;
	// begin inline asm
	{  .reg .s32 r0;  .reg .pred p;  shfl.sync.up.b32 r0|p, %r491, %r499, %r500, %r502;  @p add.s32 r0, r0, %r491;  mov.s32 %r497, r0;}
	// end inline asm
	setp.ne.s32 	%p32, %r472, 31;
	@%p32 bra 	$L__BB39_391;
	shl.b32 	%r514, %r345, 2;
	mov.u32 	%r515, _ZZN3cub18CUB_300001_SM_10006detail6select23DeviceSelectSweepKernelINS2_10policy_hubIjbiLb0ELNS0_10SelectImplE0EE10Policy1000EN6thrust24THRUST_300001_SM_1000_NS17counting_iteratorIjNS9_11use_defaultESB_SB_EENS9_18transform_iteratorI9NonZeroOpIdEPKdSB_SB_EEPjSJ_NS0_13ScanTileStateIiLb1EEENS0_8NullTypeESM_iNS2_19streaming_context_tIlLb1EEELS5_0EEEvT0_T1_T2_T3_T4_T5_T6_T7_iT8_NS1_7vsmem_tEE19static_temp_storage;
	add.s32 	%r516, %r515, %r514;
	st.shared.u32 	[%r516], %r497;
$L__BB39_391:
	sub.s32 	%r517, %r497, %r477;
	bar.sync 	0;
	ld.shared.v4.u32 	{%r518, %r519, %r520, %r521}, [_ZZN3cub18CUB_300001_SM_10006detail6select23DeviceSelectSweepKernelINS2_10policy_hubIjbiLb0ELNS0_10SelectImplE0EE10Policy1000EN6thrust24THRUST_300001_SM_1000_NS17counting_iteratorIjNS9_11use_defaultESB_SB_EENS9_18transform_iteratorI9NonZeroOpIdEPKdSB_SB_EEPjSJ_NS0_13ScanTileStateIiLb1EEENS0_8NullTypeESM_iNS2_19streaming_context_tIlLb1EEELS5_0EEEvT0_T1_T2_T3_T4_T5_T6_T7_iT8_NS1_7vsmem_tEE19static_temp_storage];
	add.s32 	%r522, %r519, %r518;
	setp.eq.s32 	%p33, %r345, 2;
	selp.b32 	%r523, %r522, %r518, %p33;
	add.s32 	%r524, %r522, %r520;
	setp.eq.s32 	%p34, %r345, 3;
	selp.b32 	%r525, %r524, %r523, %p34;
	add.s32 	%r526, %r524, %r521;
	setp.eq.s32 	%p35, %r345, 4;
	selp.b32 	%r527, %r526, %r525, %p35;
	ld.shared.v4.u32 	{%r528, %r529, %r530, %r531}, [_ZZN3cub18CUB_300001_SM_10006detail6select23DeviceSelectSweepKernelINS2_10policy_hubIjbiLb0ELNS0_10SelectImplE0EE10Policy1000EN6thrust24THRUST_300001_SM_1000_NS17counting_iteratorIjNS9_11use_defaultESB_SB_EENS9_18transform_iteratorI9NonZeroOpIdEPKdSB_SB_EEPjSJ_NS0_13ScanTileStateIiLb1EEENS0_8NullTypeESM_iNS2_19streaming_context_tIlLb1EEELS5_0EEEvT0_T1_T2_T3_T4_T5_T6_T7_iT8_NS1_7vsmem_tEE19static_temp_storage+16];
	add.s32 	%r532, %r526, %r528;
	setp.eq.s32 	%p36, %r345, 5;
	selp.b32 	%r533, %r532, %r527, %p36;
	add.s32 	%r534, %r532, %r529;
	setp.eq.s32 	%p37, %r345, 6;
	selp.b32 	%r535, %r534, %r533, %p37;
	add.s32 	%r536, %r534, %r530;
	setp.eq.s32 	%p38, %r345, 7;
	selp.b32 	%r537, %r536, %r535, %p38;
	add.s32 	%r538, %r536, %r531;
	setp.eq.s32 	%p39, %r345, 8;
	selp.b32 	%r539, %r538, %r537, %p39;
	ld.shared.v4.u32 	{%r540, %r541, %r542, %r543}, [_ZZN3cub18CUB_300001_SM_10006detail6select23DeviceSelectSweepKernelINS2_10policy_hubIjbiLb0ELNS0_10SelectImplE0EE10Policy1000EN6thrust24THRUST_300001_SM_1000_NS17counting_iteratorIjNS9_11use_defaultESB_SB_EENS9_18transform_iteratorI9NonZeroOpIdEPKdSB_SB_EEPjSJ_NS0_13ScanTileStateIiLb1EEENS0_8NullTypeESM_iNS2_19streaming_context_tIlLb1EEELS5_0EEEvT0_T1_T2_T3_T4_T5_T6_T7_iT8_NS1_7vsmem_tEE19static_temp_storage+32];
	add.s32 	%r544, %r538, %r540;
	setp.eq.s32 	%p40, %r345, 9;
	selp.b32 	%r545, %r544, %r539, %p40;
	add.s32 	%r546, %r544, %r541;
	setp.eq.s32 	%p41, %r345, 10;
	selp.b32 	%r547, %r546, %r545, %p41;
	add.s32 	%r548, %r546, %r542;
	setp.eq.s32 	%p42, %r345, 11;
	selp.b32 	%r549, %r548, %r547, %p42;
	add.s32 	%r550, %r548, %r543;
	setp.eq.s32 	%p43, %r345, 12;
	selp.b32 	%r551, %r550, %r549, %p43;
	ld.shared.v4.u32 	{%r552, %r553, %r554, %r555}, [_ZZN3cub18CUB_300001_SM_10006detail6select23DeviceSelectSweepKernelINS2_10policy_hubIjbiLb0ELNS0_10SelectImplE0EE10Policy1000EN6thrust24THRUST_300001_SM_1000_NS17counting_iteratorIjNS9_11use_defaultESB_SB_EENS9_18transform_iteratorI9NonZeroOpIdEPKdSB_SB_EEPjSJ_NS0_13ScanTileStateIiLb1EEENS0_8NullTypeESM_iNS2_19streaming_context_tIlLb1EEELS5_0EEEvT0_T1_T2_T3_T4_T5_T6_T7_iT8_NS1_7vsmem_tEE19static_temp_storage+48];
	add.s32 	%r556, %r550, %r552;
	setp.eq.s32 	%p44, %r345, 13;
	selp.b32 	%r557, %r556, %r551, %p44;
	add.s32 	%r558, %r556, %r553;
	setp.eq.s32 	%p45, %r345, 14;
	selp.b32 	%r559, %r558, %r557, %p45;
	add.s32 	%r560, %r558, %r554;
	setp.eq.s32 	%p46, %r345, 15;
	selp.b32 	%r561, %r560, %r559, %p46;
	add.s32 	%r348, %r560, %r555;
	setp.gt.u32 	%p47, %r1560, 31;
	setp.lt.u32 	%p48, %r1560, 32;
	setp.eq.s32 	%p49, %r472, 0;
	selp.b32 	%r562, 0, %r517, %p49;
	add.s32 	%r1556, %r561, %r562;
	selp.b32 	%r350, %r517, %r1556, %p48;
	@%p47 bra 	$L__BB39_407;
	setp.ne.s32 	%p50, %r1560, 0;
	mul.wide.s32 	%rd207, %r1543, 8;
	add.s64 	%rd147, %rd3, %rd207;
	@%p50 bra 	$L__BB39_394;
	st.shared.u32 	[_ZZN3cub18CUB_300001_SM_10006detail6select23DeviceSelectSweepKernelINS2_10policy_hubIjbiLb0ELNS0_10SelectImplE0EE10Policy1000EN6thrust24THRUST_300001_SM_1000_NS17counting_iteratorIjNS9_11use_defaultESB_SB_EENS9_18transform_iteratorI9NonZeroOpIdEPKdSB_SB_EEPjSJ_NS0_13ScanTileStateIiLb1EEENS0_8NullTypeESM_iNS2_19streaming_context_tIlLb1EEELS5_0EEEvT0_T1_T2_T3_T4_T5_T6_T7_iT8_NS1_7vsmem_tEE19static_temp_storage+108], %r348;
	add.s64 	%rd208, %rd147, 256;
	mov.b32 	%r563, 100;
	// begin inline asm
	st.relaxed.gpu.v2.u32 [%rd208], {%r563, %r348};
	// end inline asm
$L__BB39_394:
	not.b32 	%r569, %r1560;
	add.s32 	%r1551, %r1543, %r569;
	mov.b32 	%r565, 675;
	// begin inline asm
	nanosleep.u32 %r565;
	// end inline asm
	mul.wide.s32 	%rd210, %r1551, 8;
	add.s64 	%rd211, %rd3, %rd210;
	add.s64 	%rd209, %rd211, 256;
	// begin inline asm
	ld.relaxed.gpu.v2.u32 {%r1553, %r1545}, [%rd209];
	// end inline asm
	mov.b32 	%r1546, 422;
$L__BB39_395:
	setp.eq.s32 	%p51, %r1553, 99;
	mov.b32 	%r570, -1;
	vote.sync.any.pred 	%p52, %p51, %r570;
	not.pred 	%p53, %p52;
	@%p53 bra 	$L__BB39_397;
	mul.lo.s32 	%r739, %r1543, 16807;
	and.b32  	%r1543, %r739, 2147483647;
	add.s32 	%r740, %r1546, 1;
	rem.u32 	%r736, %r1543, %r740;
	// begin inline asm
	nanosleep.u32 %r736;
	// end inline asm
	shr.u32 	%r1546, %r1546, 1;
	// begin inline asm
	ld.relaxed.gpu.v2.u32 {%r1553, %r1545}, [%rd209];
	// end inline asm
	bra.uni 	$L__BB39_395;
$L__BB39_397:
	setp.eq.s32 	%p54, %r1553, 101;
	mov.b32 	%r597, -1;
	vote.sync.ballot.b32 	%r599, %p54, %r597;
	// begin inline asm
	mov.u32 %r572, %lanemask_ge;
	// end inline asm
	and.b32  	%r600, %r599, %r572;
	or.b32  	%r601, %r600, -2147483648;
	add.s32 	%r602, %r601, -1;
	not.b32 	%r603, %r601;
	and.b32  	%r604, %r603, %r602;
	popc.b32 	%r576, %r604;
	mov.b32 	%r575, 1;
	// begin inline asm
	shfl.sync.down.b32 %r573, %r1545, %r575, %r576, %r597;
	// end inline asm
	setp.lt.s32 	%p56, %r472, %r576;
	selp.b32 	%r605, %r573, 0, %p56;
	add.s32 	%r579, %r605, %r1545;
	mov.b32 	%r580, 2;
	// begin inline asm
	shfl.sync.down.b32 %r578, %r579, %r580, %r576, %r597;
	// end inline asm
	add.s32 	%r365, %r472, 2;
	setp.gt.s32 	%p57, %r365, %r576;
	selp.b32 	%r606, 0, %r578, %p57;
	add.s32 	%r584, %r579, %r606;
	mov.b32 	%r585, 4;
	// begin inline asm
	shfl.sync.down.b32 %r583, %r584, %r585, %r576, %r597;
	// end inline asm
	add.s32 	%r366, %r472, 4;
	setp.gt.s32 	%p58, %r366, %r576;
	selp.b32 	%r607, 0, %r583, %p58;
	add.s32 	%r589, %r584, %r607;
	mov.b32 	%r590, 8;
	// begin inline asm
	shfl.sync.down.b32 %r588, %r589, %r590, %r576, %r597;
	// end inline asm
	add.s32 	%r367, %r472, 8;
	setp.gt.s32 	%p59, %r367, %r576;
	selp.b32 	%r608, 0, %r588, %p59;
	add.s32 	%r594, %r589, %r608;
	mov.b32 	%r595, 16;
	// begin inline asm
	shfl.sync.down.b32 %r593, %r594, %r595, %r576, %r597;
	// end inline asm
	add.s32 	%r368, %r472, 16;
	setp.gt.s32 	%p60, %r368, %r576;
	selp.b32 	%r609, 0, %r593, %p60;
	add.s32 	%r1549, %r594, %r609;
	add.s64 	%rd149, %rd3, 256;
	mov.b32 	%r1547, 422;
$L__BB39_398:
	setp.ne.s32 	%p61, %r1553, 101;
	mov.b32 	%r610, -1;
	vote.sync.all.pred 	%p62, %p61, %r610;
	not.pred 	%p63, %p62;
	@%p63 bra 	$L__BB39_403;
	shr.u32 	%r1547, %r1547, 1;
	mul.wide.s32 	%rd307, %r1551, 8;
	add.s64 	%rd308, %rd149, %rd307;
	add.s64 	%rd306, %rd308, -256;
	// begin inline asm
	ld.relaxed.gpu.v2.u32 {%r1553, %r1554}, [%rd306];
	// end inline asm
	mov.u32 	%r1555, %r1547;
$L__BB39_400:
	setp.eq.s32 	%p148, %r1553, 99;
	mov.b32 	%r692, -1;
	vote.sync.any.pred 	%p149, %p148, %r692;
	not.pred 	%p150, %p149;
	@%p150 bra 	$L__BB39_402;
	mul.lo.s32 	%r734, %r1543, 16807;
	and.b32  	%r1543, %r734, 2147483647;
	add.s32 	%r735, %r1555, 1;
	rem.u32 	%r731, %r1543, %r735;
	// begin inline asm
	nanosleep.u32 %r731;
	// end inline asm
	shr.u32 	%r1555, %r1555, 1;
	// begin inline asm
	ld.relaxed.gpu.v2.u32 {%r1553, %r1554}, [%rd306];
	// end inline asm
	bra.uni 	$L__BB39_400;
$L__BB39_402:
	setp.eq.s32 	%p151, %r1553, 101;
	mov.b32 	%r718, -1;
	vote.sync.ballot.b32 	%r719, %p151, %r718;
	and.b32  	%r720, %r719, %r572;
	or.b32  	%r721, %r720, -2147483648;
	add.s32 	%r722, %r721, -1;
	not.b32 	%r723, %r721;
	and.b32  	%r724, %r723, %r722;
	popc.b32 	%r697, %r724;
	mov.b32 	%r696, 1;
	// begin inline asm
	shfl.sync.down.b32 %r694, %r1554, %r696, %r697, %r718;
	// end inline asm
	setp.lt.s32 	%p153, %r472, %r697;
	selp.b32 	%r725, %r694, 0, %p153;
	add.s32 	%r700, %r725, %r1554;
	mov.b32 	%r701, 2;
	// begin inline asm
	shfl.sync.down.b32 %r699, %r700, %r701, %r697, %r718;
	// end inline asm
	setp.gt.s32 	%p154, %r365, %r697;
	selp.b32 	%r726, 0, %r699, %p154;
	add.s32 	%r705, %r700, %r726;
	mov.b32 	%r706, 4;
	// begin inline asm
	shfl.sync.down.b32 %r704, %r705, %r706, %r697, %r718;
	// end inline asm
	setp.gt.s32 	%p155, %r366, %r697;
	selp.b32 	%r727, 0, %r704, %p155;
	add.s32 	%r710, %r705, %r727;
	mov.b32 	%r711, 8;
	// begin inline asm
	shfl.sync.down.b32 %r709, %r710, %r711, %r697, %r718;
	// end inline asm
	setp.gt.s32 	%p156, %r367, %r697;
	selp.b32 	%r728, 0, %r709, %p156;
	add.s32 	%r715, %r710, %r728;
	mov.b32 	%r716, 16;
	// begin inline asm
	shfl.sync.down.b32 %r714, %r715, %r716, %r697, %r718;
	// end inline asm
	setp.gt.s32 	%p157, %r368, %r697;
	selp.b32 	%r729, 0, %r714, %p157;
	add.s32 	%r730, %r729, %r1549;
	add.s32 	%r1549, %r730, %r715;
	add.s32 	%r1551, %r1551, -32;
	bra.uni 	$L__BB39_398;
$L__BB39_403:
	setp.ne.s32 	%p64, %r1560, 0;
	@%p64 bra 	$L__BB39_405;
	add.s32 	%r613, %r1549, %r348;
	add.s64 	%rd212, %rd147, 256;
	mov.b32 	%r612, 101;
	// begin inline asm
	st.relaxed.gpu.v2.u32 [%rd212], {%r612, %r613};
	// end inline asm
	st.shared.u32 	[_ZZN3cub18CUB_300001_SM_10006detail6select23DeviceSelectSweepKernelINS2_10policy_hubIjbiLb0ELNS0_10SelectImplE0EE10Policy1000EN6thrust24THRUST_300001_SM_1000_NS17counting_iteratorIjNS9_11use_defaultESB_SB_EENS9_18transform_iteratorI9NonZeroOpIdEPKdSB_SB_EEPjSJ_NS0_13ScanTileStateIiLb1EEENS0_8NullTypeESM_iNS2_19streaming_context_tIlLb1EEELS5_0EEEvT0_T1_T2_T3_T4_T5_T6_T7_iT8_NS1_7vsmem_tEE19static_temp_storage+100], %r1549;
	st.shared.u32 	[_ZZN3cub18CUB_300001_SM_10006detail6select23DeviceSelectSweepKernelINS2_10policy_hubIjbiLb0ELNS0_10SelectImplE0EE10Policy1000EN6thrust24THRUST_300001_SM_1000_NS17counting_iteratorIjNS9_11use_defaultESB_SB_EENS9_18transform_iteratorI9NonZeroOpIdEPKdSB_SB_EEPjSJ_NS0_13ScanTileStateIiLb1EEENS0_8NullTypeESM_iNS2_19streaming_context_tIlLb1EEELS5_0EEEvT0_T1_T2_T3_T4_T5_T6_T7_iT8_NS1_7vsmem_tEE19static_temp_storage+104], %r613;
$L__BB39_405:
	setp.ne.s32 	%p65, %r472, 0;
	mov.u32 	%r1556, %r350;
	@%p65 bra 	$L__BB39_407;
	st.shared.u32 	[_ZZN3cub18CUB_300001_SM_10006detail6select23DeviceSelectSweepKernelINS2_10policy_hubIjbiLb0ELNS0_10SelectImplE0EE10Policy1000EN6thrust24THRUST_300001_SM_1000_NS17counting_iteratorIjNS9_11use_defaultESB_SB_EENS9_18transform_iteratorI9NonZeroOpIdEPKdSB_SB_EEPjSJ_NS0_13ScanTileStateIiLb1EEENS0_8NullTypeESM_iNS2_19streaming_context_tIlLb1EEELS5_0EEEvT0_T1_T2_T3_T4_T5_T6_T7_iT8_NS1_7vsmem_tEE19static_temp_storage+80], %r1549;
	mov.u32 	%r1556, %r1549;
$L__BB39_407:
	mov.u64 	%rd151, %rd199;
	bar.sync 	0;
	setp.eq.s32 	%p66, %r1560, 0;
	ld.shared.u32 	%r614, [_ZZN3cub18CUB_300001_SM_10006detail6select23DeviceSelectSweepKernelINS2_10policy_hubIjbiLb0ELNS0_10SelectImplE0EE10Policy1000EN6thrust24THRUST_300001_SM_1000_NS17counting_iteratorIjNS9_11use_defaultESB_SB_EENS9_18transform_iteratorI9NonZeroOpIdEPKdSB_SB_EEPjSJ_NS0_13ScanTileStateIiLb1EEENS0_8NullTypeESM_iNS2_19streaming_context_tIlLb1EEELS5_0EEEvT0_T1_T2_T3_T4_T5_T6_T7_iT8_NS1_7vsmem_tEE19static_temp_storage+80];
	selp.b32 	%r615, 0, %r614, %p66;
	add.s32 	%r391, %r615, %r1556;
	add.s32 	%r392, %r391, %r1529;
	add.s32 	%r393, %r503, %r391;
	add.s32 	%r394, %r393, %r1531;
	add.s32 	%r395, %r394, %r1532;
	add.s32 	%r396, %r343, %r391;
	add.s32 	%r397, %r396, %r1534;
	add.s32 	%r398, %r397, %r1535;
	add.s32 	%r399, %r398, %r1536;
	add.s32 	%r400, %r399, %r1537;
	add.s32 	%r401, %r400, %r1538;
	add.s32 	%r402, %r401, %r1539;
	add.s32 	%r403, %r402, %r1540;
	add.s32 	%r404, %r403, %r1541;
	ld.shared.v2.u32 	{%r617, %r405}, [_ZZN3cub18CUB_300001_SM_10006detail6select23DeviceSelectSweepKernelINS2_10policy_hubIjbiLb0ELNS0_10SelectImplE0EE10Policy1000EN6thrust24THRUST_300001_SM_1000_NS17counting_iteratorIjNS9_11use_defaultESB_SB_EENS9_18transform_iteratorI9NonZeroOpIdEPKdSB_SB_EEPjSJ_NS0_13ScanTileStateIiLb1EEENS0_8NullTypeESM_iNS2_19streaming_context_tIlLb1EEELS5_0EEEvT0_T1_T2_T3_T4_T5_T6_T7_iT8_NS1_7vsmem_tEE19static_temp_storage+104];
	ld.shared.u32 	%r406, [_ZZN3cub18CUB_300001_SM_10006detail6select23DeviceSelectSweepKernelINS2_10policy_hubIjbiLb0ELNS0_10SelectImplE0EE10Policy1000EN6thrust24THRUST_300001_SM_1000_NS17counting_iteratorIjNS9_11use_defaultESB_SB_EENS9_18transform_iteratorI9NonZeroOpIdEPKdSB_SB_EEPjSJ_NS0_13ScanTileStateIiLb1EEENS0_8NullTypeESM_iNS2_19streaming_context_tIlLb1EEELS5_0EEEvT0_T1_T2_T3_T4_T5_T6_T7_iT8_NS1_7vsmem_tEE19static_temp_storage+100];
	sub.s32 	%r618, 7168, %r172;
	sub.s32 	%r1564, %r617, %r618;
	sub.s32 	%r408, %r405, %r618;
	setp.gt.s32 	%p67, %r408, 512;
	@%p67 bra 	$L__BB39_464;
	ld.param.u8 	%rs7, [%rd151];
	ld.param.u64 	%rd213, [%rd151+24];
	cvta.to.global.u64 	%rd152, %rd213;
	setp.ne.s32 	%p68, %r1529, 0;
	setp.lt.s32 	%p69, %r391, %r1564;
	and.pred  	%p70, %p68, %p69;
	@%p70 bra 	$L__BB39_409;
	bra.uni 	$L__BB39_412;
$L__BB39_409:
	setp.ne.s16 	%p71, %rs7, 0;
	mov.b64 	%rd731, 0;
	@%p71 bra 	$L__BB39_411;
	ld.global.u64 	%rd731, [%rd152];
$L__BB39_411:
	cvt.s64.s32 	%rd215, %r391;
	add.s64 	%rd216, %rd731, %rd215;
	shl.b64 	%rd217, %rd216, 2;
	add.s64 	%rd218, %rd2, %rd217;
	st.global.u32 	[%rd218], %r288;
$L__BB39_412:
	setp.eq.s32 	%p72, %r1530, 0;
	setp.ge.s32 	%p73, %r392, %r1564;
	or.pred  	%p74, %p72, %p73;
	@%p74 bra 	$L__BB39_416;
	setp.ne.s16 	%p75, %rs7, 0;
	mov.b64 	%rd732, 0;
	@%p75 bra 	$L__BB39_415;
	ld.global.u64 	%rd732, [%rd152];
$L__BB39_415:
	cvt.s64.s32 	%rd220, %r392;
	add.s64 	%rd221, %rd732, %rd220;
	shl.b64 	%rd222, %rd221, 2;
	add.s64 	%rd223, %rd2, %rd222;
	st.global.u32 	[%rd223], %r290;
$L__BB39_416:
	setp.eq.s32 	%p76, %r1531, 0;
	setp.ge.s32 	%p77, %r393, %r1564;
	or.pred  	%p78, %p76, %p77;
	@%p78 bra 	$L__BB39_420;
	setp.ne.s16 	%p79, %rs7, 0;
	mov.b64 	%rd733, 0;
	@%p79 bra 	$L__BB39_419;
	ld.global.u64 	%rd733, [%rd152];
$L__BB39_419:
	cvt.s64.s32 	%rd225, %r393;
	add.s64 	%rd226, %rd733, %rd225;
	shl.b64 	%rd227, %rd226, 2;
	add.s64 	%rd228, %rd2, %rd227;
	st.global.u32 	[%rd228], %r292;
$L__BB39_420:
	setp.eq.s32 	%p80, %r1532, 0;
	setp.ge.s32 	%p81, %r394, %r1564;
	or.pred  	%p82, %p80, %p81;
	@%p82 bra 	$L__BB39_424;
	setp.ne.s16 	%p83, %rs7, 0;
	mov.b64 	%rd734, 0;
	@%p83 bra 	$L__BB39_423;
	ld.global.u64 	%rd734, [%rd152];
$L__BB39_423:
	cvt.s64.s32 	%rd230, %r394;
	add.s64 	%rd231, %rd734, %rd230;
	shl.b64 	%rd232, %rd231, 2;
	add.s64 	%rd233, %rd2, %rd232;
	st.global.u32 	[%rd233], %r294;
$L__BB39_424:
	setp.eq.s32 	%p84, %r1533, 0;
	setp.ge.s32 	%p85, %r395, %r1564;
	or.pred  	%p86, %p84, %p85;
	@%p86 bra 	$L__BB39_428;
	setp.ne.s16 	%p87, %rs7, 0;
	mov.b64 	%rd735, 0;
	@%p87 bra 	$L__BB39_427;
	ld.global.u64 	%rd735, [%rd152];
$L__BB39_427:
	cvt.s64.s32 	%rd235, %r395;
	add.s64 	%rd236, %rd735, %rd235;
	shl.b64 	%rd237, %rd236, 2;
	add.s64 	%rd238, %rd2, %rd237;
	st.global.u32 	[%rd238], %r296;
$L__BB39_428:
	setp.eq.s32 	%p88, %r1534, 0;
	setp.ge.s32 	%p89, %r396, %r1564;
	or.pred  	%p90, %p88, %p89;
	@%p90 bra 	$L__BB39_432;
	setp.ne.s16 	%p91, %rs7, 0;
	mov.b64 	%rd736, 0;
	@%p91 bra 	$L__BB39_431;
	ld.global.u64 	%rd736, [%rd152];
$L__BB39_431:
	cvt.s64.s32 	%rd240, %r396;
	add.s64 	%rd241, %rd736, %rd240;
	shl.b64 	%rd242, %rd241, 2;
	add.s64 	%rd243, %rd2, %rd242;
	st.global.u32 	[%rd243], %r298;
$L__BB39_432:
	setp.eq.s32 	%p92, %r1535, 0;
	setp.ge.s32 	%p93, %r397, %r1564;
	or.pred  	%p94, %p92, %p93;
	@%p94 bra 	$L__BB39_436;
	setp.ne.s16 	%p95, %rs7, 0;
	mov.b64 	%rd737, 0;
	@%p95 bra 	$L__BB39_435;
	ld.global.u64 	%rd737, [%rd152];
$L__BB39_435:
	cvt.s64.s32 	%rd245, %r397;
	add.s64 	%rd246, %rd737, %rd245;
	shl.b64 	%rd247, %rd246, 2;
	add.s64 	%rd248, %rd2, %rd247;
	st.global.u32 	[%rd248], %r300;
$L__BB39_436:
	setp.eq.s32 	%p96, %r1536, 0;
	setp.ge.s32 	%p97, %r398, %r1564;
	or.pred  	%p98, %p96, %p97;
	@%p98 bra 	$L__BB39_440;
	setp.ne.s16 	%p99, %rs7, 0;
	mov.b64 	%rd738, 0;
	@%p99 bra 	$L__BB39_439;
	ld.global.u64 	%rd738, [%rd152];
$L__BB39_439:
	cvt.s64.s32 	%rd250, %r398;
	add.s64 	%rd251, %rd738, %rd250;
	shl.b64 	%rd252, %rd251, 2;
	add.s64 	%rd253, %rd2, %rd252;
	st.global.u32 	[%rd253], %r302;
$L__BB39_440:
	setp.eq.s32 	%p100, %r1537, 0;
	setp.ge.s32 	%p101, %r399, %r1564;
	or.pred  	%p102, %p100, %p101;
	@%p102 bra 	$L__BB39_444;
	setp.ne.s16 	%p103, %rs7, 0;
	mov.b64 	%rd739, 0;
	@%p103 bra 	$L__BB39_443;
	ld.global.u64 	%rd739, [%rd152];
$L__BB39_443:
	cvt.s64.s32 	%rd255, %r399;
	add.s64 	%rd256, %rd739, %rd255;
	shl.b64 	%rd257, %rd256, 2;
	add.s64 	%rd258, %rd2, %rd257;
	st.global.u32 	[%rd258], %r304;
$L__BB39_444:
	setp.eq.s32 	%p104, %r1538, 0;
	setp.ge.s32 	%p105, %r400, %r1564;
	or.pred  	%p106, %p104, %p105;
	@%p106 bra 	$L__BB39_448;
	setp.ne.s16 	%p107, %rs7, 0;
	mov.b64 	%rd740, 0;
	@%p107 bra 	$L__BB39_447;
	ld.global.u64 	%rd740, [%rd152];
$L__BB39_447:
	cvt.s64.s32 	%rd260, %r400;
	add.s64 	%rd261, %rd740, %rd260;
	shl.b64 	%rd262, %rd261, 2;
	add.s64 	%rd263, %rd2, %rd262;
	st.global.u32 	[%rd263], %r306;
$L__BB39_448:
	setp.eq.s32 	%p108, %r1539, 0;
	setp.ge.s32 	%p109, %r401, %r1564;
	or.pred  	%p110, %p108, %p109;
	@%p110 bra 	$L__BB39_452;
	setp.ne.s16 	%p111, %rs7, 0;
	mov.b64 	%rd741, 0;
	@%p111 bra 	$L__BB39_451;
	ld.global.u64 	%rd741, [%rd152];
$L__BB39_451:
	cvt.s64.s32 	%rd265, %r401;
	add.s64 	%rd266, %rd741, %rd265;
	shl.b64 	%rd267, %rd266, 2;
	add.s64 	%rd268, %rd2, %rd267;
	st.global.u32 	[%rd268], %r308;
$L__BB39_452:
	setp.eq.s32 	%p112, %r1540, 0;
	setp.ge.s32 	%p113, %r402, %r1564;
	or.pred  	%p114, %p112, %p113;
	@%p114 bra 	$L__BB39_456;
	setp.ne.s16 	%p115, %rs7, 0;
	mov.b64 	%rd742, 0;
	@%p115 bra 	$L__BB39_455;
	ld.global.u64 	%rd742, [%rd152];
$L__BB39_455:
	cvt.s64.s32 	%rd270, %r402;
	add.s64 	%rd271, %rd742, %rd270;
	shl.b64 	%rd272, %rd271, 2;
	add.s64 	%rd273, %rd2, %rd272;
	st.global.u32 	[%rd273], %r310;
$L__BB39_456:
	setp.eq.s32 	%p116, %r1541, 0;
	setp.ge.s32 	%p117, %r403, %r1564;
	or.pred  	%p118, %p116, %p117;
	@%p118 bra 	$L__BB39_460;
	setp.ne.s16 	%p119, %rs7, 0;
	mov.b64 	%rd743, 0;
	@%p119 bra 	$L__BB39_459;
	ld.global.u64 	%rd743, [%rd152];
$L__BB39_459:
	cvt.s64.s32 	%rd275, %r403;
	add.s64 	%rd276, %rd743, %rd275;
	shl.b64 	%rd277, %rd276, 2;
	add.s64 	%rd278, %rd2, %rd277;
	st.global.u32 	[%rd278], %r312;
$L__BB39_460:
	setp.eq.s32 	%p120, %r1542, 0;
	setp.ge.s32 	%p121, %r404, %r1564;
	or.pred  	%p122, %p120, %p121;
	@%p122 bra 	$L__BB39_509;
	setp.ne.s16 	%p123, %rs7, 0;
	mov.b64 	%rd744, 0;
	@%p123 bra 	$L__BB39_463;
	ld.global.u64 	%rd744, [%rd152];
$L__BB39_463:
	cvt.s64.s32 	%rd280, %r404;
	add.s64 	%rd281, %rd744, %rd280;
	shl.b64 	%rd282, %rd281, 2;
	add.s64 	%rd283, %rd2, %rd282;
	st.global.u32 	[%rd283], %r314;
	bra.uni 	$L__BB39_509;
$L__BB39_464:
	bar.sync 	0;
	setp.eq.s32 	%p124, %r1529, 0;
	@%p124 bra 	$L__BB39_466;
	sub.s32 	%r619, %r391, %r406;
	shl.b32 	%r620, %r619, 2;
	mov.u32 	%r621, _ZZN3cub18CUB_300001_SM_10006detail6select23DeviceSelectSweepKernelINS2_10policy_hubIjbiLb0ELNS0_10SelectImplE0EE10Policy1000EN6thrust24THRUST_300001_SM_1000_NS17counting_iteratorIjNS9_11use_defaultESB_SB_EENS9_18transform_iteratorI9NonZeroOpIdEPKdSB_SB_EEPjSJ_NS0_13ScanTileStateIiLb1EEENS0_8NullTypeESM_iNS2_19streaming_context_tIlLb1EEELS5_0EEEvT0_T1_T2_T3_T4_T5_T6_T7_iT8_NS1_7vsmem_tEE19static_temp_storage;
	add.s32 	%r622, %r621, %r620;
	st.shared.u32 	[%r622], %r288;
$L__BB39_466:
	setp.eq.s32 	%p125, %r1530, 0;
	@%p125 bra 	$L__BB39_468;
	sub.s32 	%r623, %r392, %r406;
	shl.b32 	%r624, %r623, 2;
	mov.u32 	%r625, _ZZN3cub18CUB_300001_SM_10006detail6select23DeviceSelectSweepKernelINS2_10policy_hubIjbiLb0ELNS0_10SelectImplE0EE10Policy1000EN6thrust24THRUST_300001_SM_1000_NS17counting_iteratorIjNS9_11use_defaultESB_SB_EENS9_18transform_iteratorI9NonZeroOpIdEPKdSB_SB_EEPjSJ_NS0_13ScanTileStateIiLb1EEENS0_8NullTypeESM_iNS2_19streaming_context_tIlLb1EEELS5_0EEEvT0_T1_T2_T3_T4_T5_T6_T7_iT8_NS1_7vsmem_tEE19static_temp_storage;
	add.s32 	%r626, %r625, %r624;
	st.shared.u32 	[%r626], %r290;
$L__BB39_468:
	setp.eq.s32 	%p126, %r1531, 0;
	@%p126 bra 	$L__BB39_470;
	sub.s32 	%r627, %r393, %r406;
	shl.b32 	%r628, %r627, 2;
	mov.u32 	%r629, _ZZN3cub18CUB_300001_SM_10006detail6select23DeviceSelectSweepKernelINS2_10policy_hubIjbiLb0ELNS0_10SelectImplE0EE10Policy1000EN6thrust24THRUST_300001_SM_1000_NS17counting_iteratorIjNS9_11use_defaultESB_SB_EENS9_18transform_iteratorI9NonZeroOpIdEPKdSB_SB_EEPjSJ_NS0_13ScanTileStateIiLb1EEENS0_8NullTypeESM_iNS2_19streaming_context_tIlLb1EEELS5_0EEEvT0_T1_T2_T3_T4_T5_T6_T7_iT8_NS1_7vsmem_tEE19static_temp_storage;
	add.s32 	%r630, %r629, %r628;
	st.shared.u32 	[%r630], %r292;
$L__BB39_470:
	setp.eq.s32 	%p127, %r1532, 0;
	@%p127 bra 	$L__BB39_472;
	sub.s32 	%r631, %r394, %r406;
	shl.b32 	%r632, %r631, 2;
	mov.u32 	%r633, _ZZN3cub18CUB_300001_SM_10006detail6select23DeviceSelectSweepKernelINS2_10policy_hubIjbiLb0ELNS0_10SelectImplE0EE10Policy1000EN6thrust24THRUST_300001_SM_1000_NS17counting_iteratorIjNS9_11use_defaultESB_SB_EENS9_18transform_iteratorI9NonZeroOpIdEPKdSB_SB_EEPjSJ_NS0_13ScanTileStateIiLb1EEENS0_8NullTypeESM_iNS2_19streaming_context_tIlLb1EEELS5_0EEEvT0_T1_T2_T3_T4_T5_T6_T7_iT8_NS1_7vsmem_tEE19static_temp_storage;
	add.s32 	%r634, %r633, %r632;
	st.shared.u32 	[%r634], %r294;
$L__BB39_472:
	setp.eq.s32 	%p128, %r1533, 0;
	@%p128 bra 	$L__BB39_474;
	sub.s32 	%r635, %r395, %r406;
	shl.b32 	%r636, %r635, 2;
	mov.u32 	%r637, _ZZN3cub18CUB_300001_SM_10006detail6select23DeviceSelectSweepKernelINS2_10policy_hubIjbiLb0ELNS0_10SelectImplE0EE10Policy1000EN6thrust24THRUST_300001_SM_1000_NS17counting_iteratorIjNS9_11use_defaultESB_SB_EENS9_18transform_iteratorI9NonZeroOpIdEPKdSB_SB_EEPjSJ_NS0_13ScanTileStateIiLb1EEENS0_8NullTypeESM_iNS2_19streaming_context_tIlLb1EEELS5_0EEEvT0_T1_T2_T3_T4_T5_T6_T7_iT8_NS1_7vsmem_tEE19static_temp_storage;
	add.s32 	%r638, %r637, %r636;
	st.shared.u32 	[%r638], %r296;
$L__BB39_474:
	setp.eq.s32 	%p129, %r1534, 0;
	@%p129 bra 	$L__BB39_476;
	sub.s32 	%r639, %r396, %r406;
	shl.b32 	%r640, %r639, 2;
	mov.u32 	%r641, _ZZN3cub18CUB_300001_SM_10006detail6select23DeviceSelectSweepKernelINS2_10policy_hubIjbiLb0ELNS0_10SelectImplE0EE10Policy1000EN6thrust24THRUST_300001_SM_1000_NS17counting_iteratorIjNS9_11use_defaultESB_SB_EENS9_18transform_iteratorI9NonZeroOpIdEPKdSB_SB_EEPjSJ_NS0_13ScanTileStateIiLb1EEENS0_8NullTypeESM_iNS2_19streaming_context_tIlLb1EEELS5_0EEEvT0_T1_T2_T3_T4_T5_T6_T7_iT8_NS1_7vsmem_tEE19static_temp_storage;
	add.s32 	%r642, %r641, %r640;
	st.shared.u32 	[%r642], %r298;
$L__BB39_476:
	setp.eq.s32 	%p130, %r1535, 0;
	@%p130 bra 	$L__BB39_478;
	sub.s32 	%r643, %r397, %r406;
	shl.b32 	%r644, %r643, 2;
	mov.u32 	%r645, _ZZN3cub18CUB_300001_SM_10006detail6select23DeviceSelectSweepKernelINS2_10policy_hubIjbiLb0ELNS0_10SelectImplE0EE10Policy1000EN6thrust24THRUST_300001_SM_1000_NS17counting_iteratorIjNS9_11use_defaultESB_SB_EENS9_18transform_iteratorI9NonZeroOpIdEPKdSB_SB_EEPjSJ_NS0_13ScanTileStateIiLb1EEENS0_8NullTypeESM_iNS2_19streaming_context_tIlLb1EEELS5_0EEEvT0_T1_T2_T3_T4_T5_T6_T7_iT8_NS1_7vsmem_tEE19static_temp_storage;
	add.s32 	%r646, %r645, %r644;
	st.shared.u32 	[%r646], %r300;
$L__BB39_478:
	setp.eq.s32 	%p131, %r1536, 0;
	@%p131 bra 	$L__BB39_480;
	sub.s32 	%r647, %r398, %r406;
	shl.b32 	%r648, %r647, 2;
	mov.u32 	%r649, _ZZN3cub18CUB_300001_SM_10006detail6select23DeviceSelectSweepKernelINS2_10policy_hubIjbiLb0ELNS0_10SelectImplE0EE10Policy1000EN6thrust24THRUST_300001_SM_1000_NS17counting_iteratorIjNS9_11use_defaultESB_SB_EENS9_18transform_iteratorI9NonZeroOpIdEPKdSB_SB_EEPjSJ_NS0_13ScanTileStateIiLb1EEENS0_8NullTypeESM_iNS2_19streaming_context_tIlLb1EEELS5_0EEEvT0_T1_T2_T3_T4_T5_T6_T7_iT8_NS1_7vsmem_tEE19static_temp_storage;
	add.s32 	%r650, %r649, %r648;
	st.shared.u32 	[%r650], %r302;
$L__BB39_480:
	setp.eq.s32 	%p132, %r1537, 0;
	@%p132 bra 	$L__BB39_482;
	sub.s32 	%r651, %r399, %r406;
	shl.b32 	%r652, %r651, 2;
	mov.u32 	%r653, _ZZN3cub18CUB_300001_SM_10006detail6select23DeviceSelectSweepKernelINS2_10policy_hubIjbiLb0ELNS0_10SelectImplE0EE10Policy1000EN6thrust24THRUST_300001_SM_1000_NS17counting_iteratorIjNS9_11use_defaultESB_SB_EENS9_18transform_iteratorI9NonZeroOpIdEPKdSB_SB_EEPjSJ_NS0_13ScanTileStateIiLb1EEENS0_8NullTypeESM_iNS2_19streaming_context_tIlLb1EEELS5_0EEEvT0_T1_T2_T3_T4_T5_T6_T7_iT8_NS1_7vsmem_tEE19static_temp_storage;
	add.s32 	%r654, %r653, %r652;
	st.shared.u32 	[%r654], %r304;
$L__BB39_482:
	setp.eq.s32 	%p133, %r1538, 0;
	@%p133 bra 	$L__BB39_484;
	sub.s32 	%r655, %r400, %r406;
	shl.b32 	%r656, %r655, 2;
	mov.u32 	%r657, _ZZN3cub18CUB_300001_SM_10006detail6select23DeviceSelectSweepKernelINS2_10policy_hubIjbiLb0ELNS0_10SelectImplE0EE10Policy1000EN6thrust24THRUST_300001_SM_1000_NS17counting_iteratorIjNS9_11use_defaultESB_SB_EENS9_18transform_iteratorI9NonZeroOpIdEPKdSB_SB_EEPjSJ_NS0_13ScanTileStateIiLb1EEENS0_8NullTypeESM_iNS2_19streaming_context_tIlLb1EEELS5_0EEEvT0_T1_T2_T3_T4_T5_T6_T7_iT8_NS1_7vsmem_tEE19static_temp_storage;
	add.s32 	%r658, %r657, %r656;
	st.shared.u32 	[%r658], %r306;
$L__BB39_484:
	setp.eq.s32 	%p134, %r1539, 0;
	@%p134 bra 	$L__BB39_486;
	sub.s32 	%r659, %r401, %r406;
	shl.b32 	%r660, %r659, 2;
	mov.u32 	%r661, _ZZN3cub18CUB_300001_SM_10006detail6select23DeviceSelectSweepKernelINS2_10policy_hubIjbiLb0ELNS0_10SelectImplE0EE10Policy1000EN6thrust24THRUST_300001_SM_1000_NS17counting_iteratorIjNS9_11use_defaultESB_SB_EENS9_18transform_iteratorI9NonZeroOpIdEPKdSB_SB_EEPjSJ_NS0_13ScanTileStateIiLb1EEENS0_8NullTypeESM_iNS2_19streaming_context_tIlLb1EEELS5_0EEEvT0_T1_T2_T3_T4_T5_T6_T7_iT8_NS1_7vsmem_tEE19static_temp_storage;
	add.s32 	%r662, %r661, %r660;
	st.shared.u32 	[%r662], %r308;
$L__BB39_486:
	setp.eq.s32 	%p135, %r1540, 0;
	@%p135 bra 	$L__BB39_488;
	sub.s32 	%r663, %r402, %r406;
	shl.b32 	%r664, %r663, 2;
	mov.u32 	%r665, _ZZN3cub18CUB_300001_SM_10006detail6select23DeviceSelectSweepKernelINS2_10policy_hubIjbiLb0ELNS0_10SelectImplE0EE10Policy1000EN6thrust24THRUST_300001_SM_1000_NS17counting_iteratorIjNS9_11use_defaultESB_SB_EENS9_18transform_iteratorI9NonZeroOpIdEPKdSB_SB_EEPjSJ_NS0_13ScanTileStateIiLb1EEENS0_8NullTypeESM_iNS2_19streaming_context_tIlLb1EEELS5_0EEEvT0_T1_T2_T3_T4_T5_T6_T7_iT8_NS1_7vsmem_tEE19static_temp_storage;
	add.s32 	%r666, %r665, %r664;
	st.shared.u32 	[%r666], %r310;
$L__BB39_488:
	setp.eq.s32 	%p136, %r1541, 0;
	@%p136 bra 	$L__BB39_490;
	sub.s32 	%r667, %r403, %r406;
	shl.b32 	%r668, %r667, 2;
	mov.u32 	%r669, _ZZN3cub18CUB_300001_SM_10006detail6select23DeviceSelectSweepKernelINS2_10policy_hubIjbiLb0ELNS0_10SelectImplE0EE10Policy1000EN6thrust24THRUST_300001_SM_1000_NS17counting_iteratorIjNS9_11use_defaultESB_SB_EENS9_18transform_iteratorI9NonZeroOpIdEPKdSB_SB_EEPjSJ_NS0_13ScanTileStateIiLb1EEENS0_8NullTypeESM_iNS2_19streaming_context_tIlLb1EEELS5_0EEEvT0_T1_T2_T3_T4_T5_T6_T7_iT8_NS1_7vsmem_tEE19static_temp_storage;
	add.s32 	%r670, %r669, %r668;
	st.shared.u32 	[%r670], %r312;
$L__BB39_490:
	setp.eq.s32 	%p137, %r1542, 0;
	@%p137 bra 	$L__BB39_492;
	sub.s32 	%r671, %r404, %r406;
	shl.b32 	%r672, %r671, 2;
	mov.u32 	%r673, _ZZN3cub18CUB_300001_SM_10006detail6select23DeviceSelectSweepKernelINS2_10policy_hubIjbiLb0ELNS0_10SelectImplE0EE10Policy1000EN6thrust24THRUST_300001_SM_1000_NS17counting_iteratorIjNS9_11use_defaultESB_SB_EENS9_18transform_iteratorI9NonZeroOpIdEPKdSB_SB_EEPjSJ_NS0_13ScanTileStateIiLb1EEENS0_8NullTypeESM_iNS2_19streaming_context_tIlLb1EEELS5_0EEEvT0_T1_T2_T3_T4_T5_T6_T7_iT8_NS1_7vsmem_tEE19static_temp_storage;
	add.s32 	%r674, %r673, %r672;
	st.shared.u32 	[%r674], %r314;
$L__BB39_492:
	bar.sync 	0;
	setp.ge.s32 	%p138, %r1560, %r408;
	@%p138 bra 	$L__BB39_509;
	ld.param.u32 	%r1482, [_ZN3cub18CUB_300001_SM_10006detail6select23DeviceSelectSweepKernelINS2_10policy_hubIjbiLb0ELNS0_10SelectImplE0EE10Policy1000EN6thrust24THRUST_300001_SM_1000_NS17counting_iteratorIjNS9_11use_defaultESB_SB_EENS9_18transform_iteratorI9NonZeroOpIdEPKdSB_SB_EEPjSJ_NS0_13ScanTileStateIiLb1EEENS0_8NullTypeESM_iNS2_19streaming_context_tIlLb1EEELS5_0EEEvT0_T1_T2_T3_T4_T5_T6_T7_iT8_NS1_7vsmem_tE_param_7];
	ld.param.u8 	%rs8, [%rd151];
	ld.param.u64 	%rd284, [%rd151+24];
	cvta.to.global.u64 	%rd153, %rd284;
	add.s32 	%r675, %r405, %r1482;
	add.s32 	%r676, %r1560, %r3;
	sub.s32 	%r677, %r675, %r676;
	add.s32 	%r409, %r677, -7169;
	and.b32  	%r678, %r409, 1536;
	setp.eq.s32 	%p139, %r678, 1536;
	@%p139 bra 	$L__BB39_498;
	shr.u32 	%r679, %r409, 9;
	add.s32 	%r680, %r679, 1;
	and.b32  	%r681, %r680, 3;
	add.s32 	%r1559, %r1560, %r406;
	shl.b32 	%r682, %r1560, 2;
	mov.u32 	%r683, _ZZN3cub18CUB_300001_SM_10006detail6select23DeviceSelectSweepKernelINS2_10policy_hubIjbiLb0ELNS0_10SelectImplE0EE10Policy1000EN6thrust24THRUST_300001_SM_1000_NS17counting_iteratorIjNS9_11use_defaultESB_SB_EENS9_18transform_iteratorI9NonZeroOpIdEPKdSB_SB_EEPjSJ_NS0_13ScanTileStateIiLb1EEENS0_8NullTypeESM_iNS2_19streaming_context_tIlLb1EEELS5_0EEEvT0_T1_T2_T3_T4_T5_T6_T7_iT8_NS1_7vsmem_tEE19static_temp_storage;
	add.s32 	%r1558, %r683, %r682;
	neg.s32 	%r1557, %r681;
	shl.b32 	%r684, %r680, 9;
	and.b32  	%r685, %r684, 1536;
	add.s32 	%r1560, %r1560, %r685;
$L__BB39_495:
	.pragma "nounroll";
	setp.ne.s16 	%p140, %rs8, 0;
	ld.shared.u32 	%r417, [%r1558];
	mov.b64 	%rd726, 0;
	@%p140 bra 	$L__BB39_497;
	ld.global.u64 	%rd726, [%rd153];
$L__BB39_497:
	cvt.s64.s32 	%rd286, %r1559;
	add.s64 	%rd287, %rd726, %rd286;
	shl.b64 	%rd288, %rd287, 2;
	add.s64 	%rd289, %rd2, %rd288;
	st.global.u32 	[%rd289], %r417;
	add.s32 	%r1559, %r1559, 512;
	add.s32 	%r1558, %r1558, 2048;
	add.s32 	%r1557, %r1557, 1;
	setp.ne.s32 	%p141, %r1557, 0;
	@%p141 bra 	$L__BB39_495;
$L__BB39_498:
	setp.lt.u32 	%p142, %r409, 1536;
	@%p142 bra 	$L__BB39_509;
	add.s32 	%r1562, %r1560, %r406;
	shl.b32 	%r686, %r1560, 2;
	mov.u32 	%r687, _ZZN3cub18CUB_300001_SM_10006detail6select23DeviceSelectSweepKernelINS2_10policy_hubIjbiLb0ELNS0_10SelectImplE0EE10Policy1000EN6thrust24THRUST_300001_SM_1000_NS17counting_iteratorIjNS9_11use_defaultESB_SB_EENS9_18transform_iteratorI9NonZeroOpIdEPKdSB_SB_EEPjSJ_NS0_13ScanTileStateIiLb1EEENS0_8NullTypeESM_iNS2_19streaming_context_tIlLb1EEELS5_0EEEvT0_T1_T2_T3_T4_T5_T6_T7_iT8_NS1_7vsmem_tEE19static_temp_storage;
	add.s32 	%r688, %r686, %r687;
	add.s32 	%r1561, %r688, 4096;
$L__BB39_500:
	setp.ne.s16 	%p143, %rs8, 0;
	cvt.s64.s32 	%rd156, %r1562;
	ld.shared.u32 	%r427, [%r1561+-4096];
	mov.b64 	%rd727, 0;
	@%p143 bra 	$L__BB39_502;
	ld.global.u64 	%rd727, [%rd153];
$L__BB39_502:
	setp.ne.s16 	%p144, %rs8, 0;
	add.s64 	%rd292, %rd727, %rd156;
	shl.b64 	%rd293, %rd292, 2;
	add.s64 	%rd294, %rd2, %rd293;
	st.global.u32 	[%rd294], %r427;
	ld.shared.u32 	%r428, [%r1561+-2048];
	mov.b64 	%rd728, 0;
	@%p144 bra 	$L__BB39_504;
	ld.global.u64 	%rd728, [%rd153];
$L__BB39_504:
	setp.ne.s16 	%p145, %rs8, 0;
	add.s64 	%rd296, %rd728, %rd156;
	shl.b64 	%rd297, %rd296, 2;
	add.s64 	%rd298, %rd2, %rd297;
	st.global.u32 	[%rd298+2048], %r428;
	ld.shared.u32 	%r429, [%r1561];
	mov.b64 	%rd729, 0;
	@%p145 bra 	$L__BB39_506;
	ld.global.u64 	%rd729, [%rd153];
$L__BB39_506:
	setp.ne.s16 	%p146, %rs8, 0;
	add.s64 	%rd300, %rd729, %rd156;
	shl.b64 	%rd301, %rd300, 2;
	add.s64 	%rd302, %rd2, %rd301;
	st.global.u32 	[%rd302+4096], %r429;
	ld.shared.u32 	%r430, [%r1561+2048];
	mov.b64 	%rd730, 0;
	@%p146 bra 	$L__BB39_508;
	ld.global.u64 	%rd730, [%rd153];
$L__BB39_508:
	cvt.u32.u64 	%r689, %rd156;
	add.s64 	%rd303, %rd730, %rd156;
	shl.b64 	%rd304, %rd303, 2;
	add.s64 	%rd305, %rd2, %rd304;
	st.global.u32 	[%rd305+6144], %r430;
	add.s32 	%r1560, %r1560, 2048;
	add.s32 	%r1562, %r689, 2048;
	add.s32 	%r1561, %r1561, 8192;
	setp.lt.s32 	%p147, %r1560, %r408;
	@%p147 bra 	$L__BB39_500;
$L__BB39_509:
	mov.u32 	%r906, %tid.x;
	setp.ne.s32 	%p285, %r906, 0;
	@%p285 bra 	$L__BB39_517;
	mov.u64 	%rd193, %rd199;
	ld.param.u8 	%rs57, [%rd193+1];
	setp.eq.s16 	%p286, %rs57, 0;
	@%p286 bra 	$L__BB39_514;
	ld.param.u8 	%rs58, [%rd193];
	setp.ne.s16 	%p287, %rs58, 0;
	mov.b32 	%r1565, 0;
	@%p287 bra 	$L__BB39_513;
	ld.param.u64 	%rd414, [%rd193+24];
	cvta.to.global.u64 	%rd415, %rd414;
	ld.global.u32 	%r1565, [%rd415];
$L__BB39_513:
	ld.param.u64 	%rd664, [_ZN3cub18CUB_300001_SM_10006detail6select23DeviceSelectSweepKernelINS2_10policy_hubIjbiLb0ELNS0_10SelectImplE0EE10Policy1000EN6thrust24THRUST_300001_SM_1000_NS17counting_iteratorIjNS9_11use_defaultESB_SB_EENS9_18transform_iteratorI9NonZeroOpIdEPKdSB_SB_EEPjSJ_NS0_13ScanTileStateIiLb1EEENS0_8NullTypeESM_iNS2_19streaming_context_tIlLb1EEELS5_0EEEvT0_T1_T2_T3_T4_T5_T6_T7_iT8_NS1_7vsmem_tE_param_3];
	add.s32 	%r908, %r1565, %r1564;
	cvta.to.global.u64 	%rd416, %rd664;
	st.global.u32 	[%rd416], %r908;
	bra.uni 	$L__BB39_517;
$L__BB39_514:
	ld.param.u8 	%rs59, [%rd193];
	setp.ne.s16 	%p288, %rs59, 0;
	mov.b64 	%rd745, 0;
	@%p288 bra 	$L__BB39_516;
	ld.param.u64 	%rd418, [%rd193+24];
	cvta.to.global.u64 	%rd419, %rd418;
	ld.global.u64 	%rd745, [%rd419];
$L__BB39_516:
	cvt.s64.s32 	%rd420, %r1564;
	add.s64 	%rd421, %rd745, %rd420;
	ld.param.u64 	%rd422, [%rd193+32];
	cvta.to.global.u64 	%rd423, %rd422;
	st.global.u64 	[%rd423], %rd421;
$L__BB39_517:
	ret;

}
	// .globl	_ZN3cub18CUB_300001_SM_10006detail6select23DeviceSelectSweepKernelINS2_10policy_hubIjbiLb0ELNS0_10SelectImplE0EE10Policy1000EN6thrust24THRUST_300001_SM_1000_NS17counting_iteratorIjNS9_11use_defaultESB_SB_EENS9_18transform_iteratorI9NonZeroOpIhEPKhSB_SB_EEPjSJ_NS0_13ScanTileStateIiLb1EEENS0_8NullTypeESM_iNS2_19streaming_context_tIlLb1EEELS5_0EEEvT0_T1_T2_T3_T4_T5_T6_T7_iT8_NS1_7vsmem_tE
.visible .entry _ZN3cub18CUB_300001_SM_10006detail6select23DeviceSelectSweepKernelINS2_10policy_hubIjbiLb0ELNS0_10SelectImplE0EE10Policy1000EN6thrust24THRUST_300001_SM_1000_NS17counting_iteratorIjNS9_11use_defaultESB_SB_EENS9_18transform_iteratorI9NonZeroOpIhEPKhSB_SB_EEPjSJ_NS0_13ScanTileStateIiLb1EEENS0_8NullTypeESM_iNS2_19streaming_context_tIlLb1EEELS5_0EEEvT0_T1_T2_T3_T4_T5_T6_T7_iT8_NS1_7vsmem_tE(
	.param .align 4 .b8 _ZN3cub18CUB_300001_SM_10006detail6select23DeviceSelectSweepKernelINS2_10policy_hubIjbiLb0ELNS0_10SelectImplE0EE10Policy1000EN6thrust24THRUST_300001_SM_1000_NS17counting_iteratorIjNS9_11use_defaultESB_SB_EENS9_18transform_iteratorI9NonZeroOpIhEPKhSB_SB_EEPjSJ_NS0_13ScanTileStateIiLb1EEENS0_8NullTypeESM_iNS2_19streaming_context_tIlLb1EEELS5_0EEEvT0_T1_T2_T3_T4_T5_T6_T7_iT8_NS1_7vsmem_tE_param_0[4],
	.param .align 8 .b8 _ZN3cub18CUB_300001_SM_10006detail6select23DeviceSelectSweepKernelINS2_10policy_hubIjbiLb0ELNS0_10SelectImplE0EE10Policy1000EN6thrust24THRUST_300001_SM_1000_NS17counting_iteratorIjNS9_11use_defaultESB_SB_EENS9_18transform_iteratorI9NonZeroOpIhEPKhSB_SB_EEPjSJ_NS0_13ScanTileStateIiLb1EEENS0_8NullTypeESM_iNS2_19streaming_context_tIlLb1EEELS5_0EEEvT0_T1_T2_T3_T4_T5_T6_T7_iT8_NS1_7vsmem_tE_param_1[16],
	.param .u64 .ptr .align 1 _ZN3cub18CUB_300001_SM_10006detail6select23DeviceSelectSweepKernelINS2_10policy_hubIjbiLb0ELNS0_10SelectImplE0EE10Policy1000EN6thrust24THRUST_300001_SM_1000_NS17counting_iteratorIjNS9_11use_defaultESB_SB_EENS9_18transform_iteratorI9NonZeroOpIhEPKhSB_SB_EEPjSJ_NS0_13ScanTileStateIiLb1EEENS0_8NullTypeESM_iNS2_19streaming_context_tIlLb1EEELS5_0EEEvT0_T1_T2_T3_T4_T5_T6_T7_iT8_NS1_7vsmem_tE_param_2,
	.param .u64 .ptr .align 1 _ZN3cub18CUB_300001_SM_10006detail6select23DeviceSelectSweepKernelINS2_10policy_hubIjbiLb0ELNS0_10SelectImplE0EE10Policy1000EN6thrust24THRUST_300001_SM_1000_NS17counting_iteratorIjNS9_11use_defaultESB_SB_EENS9_18transform_iteratorI9NonZeroOpIhEPKhSB_SB_EEPjSJ_NS0_13ScanTileStateIiLb1EEENS0_8NullTypeESM_iNS2_19streaming_context_tIlLb1EEELS5_0EEEvT0_T1_T2_T3_T4_T5_T6_T7_iT8_NS1_7vsmem_tE_param_3,
	.param .align 8 .b8 _ZN3cub18CUB_300001_SM_10006detail6select23DeviceSelectSweepKernelINS2_10policy_hubIjbiLb0ELNS0_10SelectImplE0EE10Policy1000EN6thrust24THRUST_300001_SM_1000_NS17counting_iteratorIjNS9_11use_defaultESB_SB_EENS9_18transform_iteratorI9NonZeroOpIhEPKhSB_SB_EEPjSJ_NS0_13ScanTileStateIiLb1EEENS0_8NullTypeESM_iNS2_19streaming_context_tIlLb1EEELS5_0EEEvT0_T1_T2_T3_T4_T5_T6_T7_iT8_NS1_7vsmem_tE_param_4[8],
	.param .align 1 .b8 _ZN3cub18CUB_300001_SM_10006detail6select23DeviceSelectSweepKernelINS2_10policy_hubIjbiLb0ELNS0_10SelectImplE0EE10Policy1000EN6thrust24THRUST_300001_SM_1000_NS17counting_iteratorIjNS9_11use_defaultESB_SB_EENS9_18transform_iteratorI9NonZeroOpIhEPKhSB_SB_EEPjSJ_NS0_13ScanTileStateIiLb1EEENS0_8NullTypeESM_iNS2_19streaming_context_tIlLb1EEELS5_0EEEvT0_T1_T2_T3_T4_T5_T6_T7_iT8_NS1_7vsmem_tE_param_5[1],
	.param .align 1 .b8 _ZN3cub18CUB_300001_SM_10006detail6select23DeviceSelectSweepKernelINS2_10policy_hubIjbiLb0ELNS0_10SelectImplE0EE10Policy1000EN6thrust24THRUST_300001_SM_1000_NS17counting_iteratorIjNS9_11use_defaultESB_SB_EENS9_18transform_iteratorI9NonZeroOpIhEPKhSB_SB_EEPjSJ_NS0_13ScanTileStateIiLb1EEENS0_8NullTypeESM_iNS2_19streaming_context_tIlLb1EEELS5_0EEEvT0_T1_T2_T3_T4_T5_T6_T7_iT8_NS1_7vsmem_tE_param_6[1],
	.param .u32 _ZN3cub18CUB_300001_SM_10006detail6select23DeviceSelectSweepKernelINS2_10policy_hubIjbiLb0ELNS0_10SelectImplE0EE10Policy1000EN6thrust24THRUST_300001_SM_1000_NS17counting_iteratorIjNS9_11use_defaultESB_SB_EENS9_18transform_iteratorI9NonZeroOpIhEPKhSB_SB_EEPjSJ_NS0_13ScanTileStateIiLb1EEENS0_8NullTypeESM_iNS2_19streaming_context_tIlLb1EEELS5_0EEEvT0_T1_T2_T3_T4_T5_T6_T7_iT8_NS1_7vsmem_tE_param_7,
	.param .u32 _ZN3cub18CUB_300001_SM_10006detail6select23DeviceSelectSweepKernelINS2_10policy_hubIjbiLb0ELNS0_10SelectImplE0EE10Policy1000EN6thrust24THRUST_300001_SM_1000_NS17counting_iteratorIjNS9_11use_defaultESB_SB_EENS9_18transform_iteratorI9NonZeroOpIhEPKhSB_SB_EEPjSJ_NS0_13ScanTileStateIiLb1EEENS0_8NullTypeESM_iNS2_19streaming_context_tIlLb1EEELS5_0EEEvT0_T1_T2_T3_T4_T5_T6_T7_iT8_NS1_7vsmem_tE_param_8,
	.param .align 8 .b8 _ZN3cub18CUB_300001_SM_10006detail6select23DeviceSelectSweepKernelINS2_10policy_hubIjbiLb0ELNS0_10SelectImplE0EE10Policy1000EN6thrust24THRUST_300001_SM_1000_NS17counting_iteratorIjNS9_11use_defaultESB_SB_EENS9_18transform_iteratorI9NonZeroOpIhEPKhSB_SB_EEPjSJ_NS0_13ScanTileStateIiLb1EEENS0_8NullTypeESM_iNS2_19streaming_context_tIlLb1EEELS5_0EEEvT0_T1_T2_T3_T4_T5_T6_T7_iT8_NS1_7vsmem_tE_param_9[40],
	.param .align 8 .b8 _ZN3cub18CUB_300001_SM_10006detail6select23DeviceSelectSweepKernelINS2_10policy_hubIjbiLb0ELNS0_10SelectImplE0EE10Policy1000EN6thrust24THRUST_300001_SM_1000_NS17counting_iteratorIjNS9_11use_defaultESB_SB_EENS9_18transform_iteratorI9NonZeroOpIhEPKhSB_SB_EEPjSJ_NS0_13ScanTileStateIiLb1EEENS0_8NullTypeESM_iNS2_19streaming_context_tIlLb1EEELS5_0EEEvT0_T1_T2_T3_T4_T5_T6_T7_iT8_NS1_7vsmem_tE_param_10[8]
)
.maxntid 512
{
	.reg .pred 	%p<505>;
	.reg .b16 	%rs<148>;
	.reg .b32 	%r<1501>;
	.reg .b64 	%rd<718>;
	// demoted variable
	.shared .align 16 .b8 _ZZN3cub18CUB_300001_SM_10006detail6select23DeviceSelectSweepKernelINS2_10policy_hubIjbiLb0ELNS0_10SelectImplE0EE10Policy1000EN6thrust24THRUST_300001_SM_1000_NS17counting_iteratorIjNS9_11use_defaultESB_SB_EENS9_18transform_iteratorI9NonZeroOpIhEPKhSB_SB_EEPjSJ_NS0_13ScanTileStateIiLb1EEENS0_8NullTypeESM_iNS2_19streaming_context_tIlLb1EEELS5_0EEEvT0_T1_T2_T3_T4_T5_T6_T7_iT8_NS1_7vsmem_tEE19static_temp_storage[28672];
	ld.param.u64 	%rd3, [_ZN3cub18CUB_300001_SM_10006detail6select23DeviceSelectSweepKernelINS2_10policy_hubIjbiLb0ELNS0_10SelectImplE0EE10Policy1000EN6thrust24THRUST_300001_SM_1000_NS17counting_iteratorIjNS9_11use_defaultESB_SB_EENS9_18transform_iteratorI9NonZeroOpIhEPKhSB_SB_EEPjSJ_NS0_13ScanTileStateIiLb1EEENS0_8NullTypeESM_iNS2_19streaming_context_tIlLb1EEELS5_0EEEvT0_T1_T2_T3_T4_T5_T6_T7_iT8_NS1_7vsmem_tE_param_4];
	ld.param.u32 	%r1, [_ZN3cub18CUB_300001_SM_10006detail6select23DeviceSelectSweepKernelINS2_10policy_hubIjbiLb0ELNS0_10SelectImplE0EE10Policy1000EN6thrust24THRUST_300001_SM_1000_NS17counting_iteratorIjNS9_11use_defaultESB_SB_EENS9_18transform_iteratorI9NonZeroOpIhEPKhSB_SB_EEPjSJ_NS0_13ScanTileStateIiLb1EEENS0_8NullTypeESM_iNS2_19streaming_context_tIlLb1EEELS5_0EEEvT0_T1_T2_T3_T4_T5_T6_T7_iT8_NS1_7vsmem_tE_param_0];
	ld.param.u64 	%rd195, [_ZN3cub18CUB_300001_SM_10006detail6select23DeviceSelectSweepKernelINS2_10policy_hubIjbiLb0ELNS0_10SelectImplE0EE10Policy1000EN6thrust24THRUST_300001_SM_1000_NS17counting_iteratorIjNS9_11use_defaultESB_SB_EENS9_18transform_iteratorI9NonZeroOpIhEPKhSB_SB_EEPjSJ_NS0_13ScanTileStateIiLb1EEENS0_8NullTypeESM_iNS2_19streaming_context_tIlLb1EEELS5_0EEEvT0_T1_T2_T3_T4_T5_T6_T7_iT8_NS1_7vsmem_tE_param_1];
	ld.param.u64 	%rd196, [_ZN3cub18CUB_300001_SM_10006detail6select23DeviceSelectSweepKernelINS2_10policy_hubIjbiLb0ELNS0_10SelectImplE0EE10Policy1000EN6thrust24THRUST_300001_SM_1000_NS17counting_iteratorIjNS9_11use_defaultESB_SB_EENS9_18transform_iteratorI9NonZeroOpIhEPKhSB_SB_EEPjSJ_NS0_13ScanTileStateIiLb1EEENS0_8NullTypeESM_iNS2_19streaming_context_tIlLb1EEELS5_0EEEvT0_T1_T2_T3_T4_T5_T6_T7_iT8_NS1_7vsmem_tE_param_2];
	ld.param.u32 	%r447, [_ZN3cub18CUB_300001_SM_10006detail6select23DeviceSelectSweepKernelINS2_10policy_hubIjbiLb0ELNS0_10SelectImplE0EE10Policy1000EN6thrust24THRUST_300001_SM_1000_NS17counting_iteratorIjNS9_11use_defaultESB_SB_EENS9_18transform_iteratorI9NonZeroOpIhEPKhSB_SB_EEPjSJ_NS0_13ScanTileStateIiLb1EEENS0_8NullTypeESM_iNS2_19streaming_context_tIlLb1EEELS5_0EEEvT0_T1_T2_T3_T4_T5_T6_T7_iT8_NS1_7vsmem_tE_param_8];
	mov.b64 	%rd194, _ZN3cub18CUB_300001_SM_10006detail6select23DeviceSelectSweepKernelINS2_10policy_hubIjbiLb0ELNS0_10SelectImplE0EE10Policy1000EN6thrust24THRUST_300001_SM_1000_NS17counting_iteratorIjNS9_11use_defaultESB_SB_EENS9_18transform_iteratorI9NonZeroOpIhEPKhSB_SB_EEPjSJ_NS0_13ScanTileStateIiLb1EEENS0_8NullTypeESM_iNS2_19streaming_context_tIlLb1EEELS5_0EEEvT0_T1_T2_T3_T4_T5_T6_T7_iT8_NS1_7vsmem_tE_param_9;
	mov.u64 	%rd1, %rd194;
	cvta.to.global.u64 	%rd2, %rd196;
	cvta.to.global.u64 	%rd4, %rd195;
	mov.u32 	%r448, %ctaid.x;
	mov.u32 	%r449, %nctaid.y;
	mov.u32 	%r450, %ctaid.y;
	mad.lo.s32 	%r1424, %r448, %r449, %r450;
	mul.lo.s32 	%r3, %r1424, 7168;
	add.s32 	%r451, %r447, -1;
	setp.ge.s32 	%p1, %r1424, %r451;
	@%p1 bra 	$L__BB40_228;
	setp.ne.s32 	%p289, %r1424, 0;
	@%p289 bra 	$L__BB40_108;
	ld.param.u8 	%rs128, [%rd1];
	setp.eq.s16 	%p408, %rs128, 0;
	ld.param.u64 	%rd532, [%rd1+16];
	cvt.u32.u64 	%r1228, %rd532;
	selp.b32 	%r1229, %r1228, 0, %p408;
	mov.u32 	%r4, %tid.x;
	mul.lo.s32 	%r1230, %r4, 14;
	add.s32 	%r1231, %r3, %r1230;
	add.s32 	%r1232, %r1231, %r1;
	add.s32 	%r5, %r1232, %r1229;
	add.s32 	%r6, %r5, 1;
	add.s32 	%r7, %r5, 2;
	add.s32 	%r8, %r5, 3;
	add.s32 	%r9, %r5, 4;
	add.s32 	%r10, %r5, 5;
	add.s32 	%r11, %r5, 6;
	add.s32 	%r12, %r5, 7;
	add.s32 	%r13, %r5, 8;
	add.s32 	%r14, %r5, 9;
	add.s32 	%r15, %r5, 10;
	add.s32 	%r16, %r5, 11;
	add.s32 	%r17, %r5, 12;
	add.s32 	%r18, %r5, 13;
	bar.sync 	0;
	selp.b64 	%rd533, %rd532, 0, %p408;
	cvt.u64.u32 	%rd534, %r3;
	add.s64 	%rd535, %rd533, %rd534;
	cvt.u64.u32 	%rd536, %r1230;
	add.s64 	%rd537, %rd535, %rd536;
	add.s64 	%rd538, %rd4, %rd537;
	ld.global.u8 	%rs1, [%rd538];
	setp.ne.s16 	%p409, %rs1, 0;
	ld.global.u8 	%rs2, [%rd538+1];
	setp.ne.s16 	%p410, %rs2, 0;
	ld.global.u8 	%rs3, [%rd538+2];
	setp.ne.s16 	%p411, %rs3, 0;
	ld.global.u8 	%rs4, [%rd538+3];
	setp.ne.s16 	%p412, %rs4, 0;
	ld.global.u8 	%rs5, [%rd538+4];
	setp.ne.s16 	%p413, %rs5, 0;
	ld.global.u8 	%rs6, [%rd538+5];
	setp.ne.s16 	%p414, %rs6, 0;
	ld.global.u8 	%rs7, [%rd538+6];
	setp.ne.s16 	%p415, %rs7, 0;
	ld.global.u8 	%rs8, [%rd538+7];
	setp.ne.s16 	%p416, %rs8, 0;
	ld.global.u8 	%rs9, [%rd538+8];
	setp.ne.s16 	%p417, %rs9, 0;
	ld.global.u8 	%rs10, [%rd538+9];
	setp.ne.s16 	%p418, %rs10, 0;
	ld.global.u8 	%rs11, [%rd538+10];
	setp.ne.s16 	%p419, %rs11, 0;
	ld.global.u8 	%rs12, [%rd538+11];
	setp.ne.s16 	%p420, %rs12, 0;
	ld.global.u8 	%rs13, [%rd538+12];
	setp.ne.s16 	%p421, %rs13, 0;
	ld.global.u8 	%rs14, [%rd538+13];
	setp.ne.s16 	%p422, %rs14, 0;
	selp.u32 	%r1233, 1, 0, %p409;
	selp.u32 	%r1234, 1, 0, %p410;
	selp.u32 	%r1235, 1, 0, %p411;
	selp.u32 	%r1236, 1, 0, %p412;
	selp.u32 	%r1237, 1, 0, %p413;
	selp.u32 	%r1238, 1, 0, %p414;
	selp.u32 	%r1239, 1, 0, %p415;
	selp.u32 	%r1240, 1, 0, %p416;
	selp.u32 	%r1241, 1, 0, %p417;
	selp.u32 	%r1242, 1, 0, %p418;
	selp.u32 	%r1243, 1, 0, %p419;
	selp.u32 	%r1244, 1, 0, %p420;
	selp.u32 	%r1245, 1, 0, %p421;
	selp.u32 	%r1246, 1, 0, %p422;
	bar.sync 	0;
	add.s32 	%r1247, %r1234, %r1233;
	add.s32 	%r1248, %r1247, %r1235;
	add.s32 	%r19, %r1248, %r1236;
	add.s32 	%r1249, %r19, %r1237;
	add.s32 	%r1250, %r1249, %r1238;
	add.s32 	%r1251, %r1250, %r1239;
	add.s32 	%r1252, %r1251, %r1240;
	add.s32 	%r1253, %r1252, %r1241;
	add.s32 	%r1254, %r1253, %r1242;
	add.s32 	%r1255, %r1254, %r1243;
	add.s32 	%r20, %r1255, %r1244;
	add.s32 	%r21, %r20, %r1245;
	add.s32 	%r1202, %r21, %r1246;
	shr.u32 	%r22, %r4, 5;
	// begin inline asm
	mov.u32 %r1197, %laneid;
	// end inline asm
	mov.b32 	%r1200, 1;
	mov.b32 	%r1225, 0;
	mov.b32 	%r1227, -1;
	// begin inline asm
	{  .reg .s32 r0;  .reg .pred p;  shfl.sync.up.b32 r0|p, %r1202, %r1200, %r1225, %r1227;  @p add.s32 r0, r0, %r1202;  mov.s32 %r1198, r0;}
	// end inline asm
	mov.b32 	%r1206, 2;
	// begin inline asm
	{  .reg .s32 r0;  .reg .pred p;  shfl.sync.up.b32 r0|p, %r1198, %r1206, %r1225, %r1227;  @p add.s32 r0, r0, %r1198;  mov.s32 %r1204, r0;}
	// end inline asm
	mov.b32 	%r1212, 4;
	// begin inline asm
	{  .reg .s32 r0;  .reg .pred p;  shfl.sync.up.b32 r0|p, %r1204, %r1212, %r1225, %r1227;  @p add.s32 r0, r0, %r1204;  mov.s32 %r1210, r0;}
	// end inline asm
	mov.b32 	%r1218, 8;
	// begin inline asm
	{  .reg .s32 r0;  .reg .pred p;  shfl.sync.up.b32 r0|p, %r1210, %r1218, %r1225, %r1227;  @p add.s32 r0, r0, %r1210;  mov.s32 %r1216, r0;}
	// end inline asm
	mov.b32 	%r1224, 16;
	// begin inline asm
	{  .reg .s32 r0;  .reg .pred p;  shfl.sync.up.b32 r0|p, %r1216, %r1224, %r1225, %r1227;  @p add.s32 r0, r0, %r1216;  mov.s32 %r1222, r0;}
	// end inline asm
	setp.ne.s32 	%p423, %r1197, 31;
	@%p423 bra 	$L__BB40_4;
	shl.b32 	%r1256, %r22, 2;
	mov.u32 	%r1257, _ZZN3cub18CUB_300001_SM_10006detail6select23DeviceSelectSweepKernelINS2_10policy_hubIjbiLb0ELNS0_10SelectImplE0EE10Policy1000EN6thrust24THRUST_300001_SM_1000_NS17counting_iteratorIjNS9_11use_defaultESB_SB_EENS9_18transform_iteratorI9NonZeroOpIhEPKhSB_SB_EEPjSJ_NS0_13ScanTileStateIiLb1EEENS0_8NullTypeESM_iNS2_19streaming_context_tIlLb1EEELS5_0EEEvT0_T1_T2_T3_T4_T5_T6_T7_iT8_NS1_7vsmem_tEE19static_temp_storage;
	add.s32 	%r1258, %r1257, %r1256;
	st.shared.u32 	[%r1258], %r1222;
$L__BB40_4:
	bar.sync 	0;
	ld.shared.v4.u32 	{%r25, %r26, %r27, %r28}, [_ZZN3cub18CUB_300001_SM_10006detail6select23DeviceSelectSweepKernelINS2_10policy_hubIjbiLb0ELNS0_10SelectImplE0EE10Policy1000EN6thrust24THRUST_300001_SM_1000_NS17counting_iteratorIjNS9_11use_defaultESB_SB_EENS9_18transform_iteratorI9NonZeroOpIhEPKhSB_SB_EEPjSJ_NS0_13ScanTileStateIiLb1EEENS0_8NullTypeESM_iNS2_19streaming_context_tIlLb1EEELS5_0EEEvT0_T1_T2_T3_T4_T5_T6_T7_iT8_NS1_7vsmem_tEE19static_temp_storage];
	shr.u32 	%r1259, %r4, 5;
	add.s32 	%r1260, %r26, %r25;
	setp.eq.s32 	%p424, %r1259, 2;
	selp.b32 	%r1261, %r1260, %r25, %p424;
	add.s32 	%r1262, %r1260, %r27;
	setp.eq.s32 	%p425, %r1259, 3;
	selp.b32 	%r1263, %r1262, %r1261, %p425;
	add.s32 	%r1264, %r1262, %r28;
	setp.eq.s32 	%p426, %r1259, 4;
	selp.b32 	%r1265, %r1264, %r1263, %p426;
	ld.shared.v4.u32 	{%r29, %r30, %r31, %r32}, [_ZZN3cub18CUB_300001_SM_10006detail6select23DeviceSelectSweepKernelINS2_10policy_hubIjbiLb0ELNS0_10SelectImplE0EE10Policy1000EN6thrust24THRUST_300001_SM_1000_NS17counting_iteratorIjNS9_11use_defaultESB_SB_EENS9_18transform_iteratorI9NonZeroOpIhEPKhSB_SB_EEPjSJ_NS0_13ScanTileStateIiLb1EEENS0_8NullTypeESM_iNS2_19streaming_context_tIlLb1EEELS5_0EEEvT0_T1_T2_T3_T4_T5_T6_T7_iT8_NS1_7vsmem_tEE19static_temp_storage+16];
	add.s32 	%r1266, %r1264, %r29;
	setp.eq.s32 	%p427, %r1259, 5;
	selp.b32 	%r1267, %r1266, %r1265, %p427;
	add.s32 	%r1268, %r1266, %r30;
	setp.eq.s32 	%p428, %r1259, 6;
	selp.b32 	%r1269, %r1268, %r1267, %p428;
	add.s32 	%r1270, %r1268, %r31;
	setp.eq.s32 	%p429, %r1259, 7;
	selp.b32 	%r1271, %r1270, %r1269, %p429;
	add.s32 	%r1272, %r1270, %r32;
	setp.eq.s32 	%p430, %r1259, 8;
	selp.b32 	%r1273, %r1272, %r1271, %p430;
	ld.shared.v4.u32 	{%r33, %r34, %r35, %r36}, [_ZZN3cub18CUB_300001_SM_10006detail6select23DeviceSelectSweepKernelINS2_10policy_hubIjbiLb0ELNS0_10SelectImplE0EE10Policy1000EN6thrust24THRUST_300001_SM_1000_NS17counting_iteratorIjNS9_11use_defaultESB_SB_EENS9_18transform_iteratorI9NonZeroOpIhEPKhSB_SB_EEPjSJ_NS0_13ScanTileStateIiLb1EEENS0_8NullTypeESM_iNS2_19streaming_context_tIlLb1EEELS5_0EEEvT0_T1_T2_T3_T4_T5_T6_T7_iT8_NS1_7vsmem_tEE19static_temp_storage+32];
	add.s32 	%r1274, %r1272, %r33;
	setp.eq.s32 	%p431, %r1259, 9;
	selp.b32 	%r1275, %r1274, %r1273, %p431;
	add.s32 	%r1276, %r1274, %r34;
	setp.eq.s32 	%p432, %r1259, 10;
	selp.b32 	%r1277, %r1276, %r1275, %p432;
	add.s32 	%r1278, %r1276, %r35;
	setp.eq.s32 	%p433, %r1259, 11;
	selp.b32 	%r1279, %r1278, %r1277, %p433;
	add.s32 	%r1280, %r1278, %r36;
	setp.eq.s32 	%p434, %r1259, 12;
	selp.b32 	%r1281, %r1280, %r1279, %p434;
	ld.shared.v4.u32 	{%r37, %r38, %r39, %r40}, [_ZZN3cub18CUB_300001_SM_10006detail6select23DeviceSelectSweepKernelINS2_10policy_hubIjbiLb0ELNS0_10SelectImplE0EE10Policy1000EN6thrust24THRUST_300001_SM_1000_NS17counting_iteratorIjNS9_11use_defaultESB_SB_EENS9_18transform_iteratorI9NonZeroOpIhEPKhSB_SB_EEPjSJ_NS0_13ScanTileStateIiLb1EEENS0_8NullTypeESM_iNS2_19streaming_context_tIlLb1EEELS5_0EEEvT0_T1_T2_T3_T4_T5_T6_T7_iT8_NS1_7vsmem_tEE19static_temp_storage+48];
	add.s32 	%r1282, %r1280, %r37;
	setp.eq.s32 	%p435, %r1259, 13;
	selp.b32 	%r1283, %r1282, %r1281, %p435;
	add.s32 	%r1284, %r1282, %r38;
	setp.eq.s32 	%p436, %r1259, 14;
	selp.b32 	%r1285, %r1284, %r1283, %p436;
	add.s32 	%r1286, %r1284, %r39;
	setp.eq.s32 	%p437, %r1259, 15;
	selp.b32 	%r1287, %r1286, %r1285, %p437;
	setp.lt.u32 	%p438, %r4, 32;
	selp.b32 	%r1288, 0, %r1287, %p438;
	setp.eq.s32 	%p439, %r1197, 0;
	setp.ne.s16 	%p440, %rs14, 0;
	selp.u32 	%r1289, 1, 0, %p440;
	add.s32 	%r1290, %r21, %r1289;
	sub.s32 	%r1291, %r1222, %r1290;
	selp.b32 	%r1292, 0, %r1291, %p439;
	add.s32 	%r41, %r1288, %r1292;
	setp.ne.s16 	%p441, %rs1, 0;
	selp.u32 	%r1293, 1, 0, %p441;
	add.s32 	%r42, %r41, %r1293;
	setp.ne.s16 	%p442, %rs2, 0;
	selp.u32 	%r1294, 1, 0, %p442;
	add.s32 	%r1295, %r1294, %r1293;
	add.s32 	%r43, %r1295, %r41;
	setp.ne.s16 	%p443, %rs3, 0;
	selp.u32 	%r1296, 1, 0, %p443;
	add.s32 	%r44, %r43, %r1296;
	add.s32 	%r45, %r19, %r41;
	setp.ne.s16 	%p444, %rs5, 0;
	selp.u32 	%r1297, 1, 0, %p444;
	add.s32 	%r46, %r45, %r1297;
	setp.ne.s16 	%p445, %rs6, 0;
	selp.u32 	%r1298, 1, 0, %p445;
	add.s32 	%r47, %r46, %r1298;
	setp.ne.s16 	%p446, %rs7, 0;
	selp.u32 	%r1299, 1, 0, %p446;
	add.s32 	%r48, %r47, %r1299;
	setp.ne.s16 	%p447, %rs8, 0;
	selp.u32 	%r1300, 1, 0, %p447;
	add.s32 	%r49, %r48, %r1300;
	setp.ne.s16 	%p448, %rs9, 0;
	selp.u32 	%r1301, 1, 0, %p448;
	add.s32 	%r50, %r49, %r1301;
	setp.ne.s16 	%p449, %rs10, 0;
	selp.u32 	%r1302, 1, 0, %p449;
	add.s32 	%r51, %r50, %r1302;
	setp.ne.s16 	%p450, %rs11, 0;
	selp.u32 	%r1303, 1, 0, %p450;
	add.s32 	%r52, %r51, %r1303;
	add.s32 	%r53, %r20, %r41;
	add.s32 	%r54, %r21, %r41;
	setp.ne.s32 	%p451, %r4, 0;
	@%p451 bra 	$L__BB40_6;
	add.s64 	%rd539, %rd3, 256;
	add.s32 	%r1306, %r26, %r25;
	add.s32 	%r1307, %r1306, %r27;
	add.s32 	%r1308, %r1307, %r28;
	add.s32 	%r1309, %r1308, %r29;
	add.s32 	%r1310, %r1309, %r30;
	add.s32 	%r1311, %r1310, %r31;
	add.s32 	%r1312, %r1311, %r32;
	add.s32 	%r1313, %r1312, %r33;
	add.s32 	%r1314, %r1313, %r34;
	add.s32 	%r1315, %r1314, %r35;
	add.s32 	%r1316, %r1315, %r36;
	add.s32 	%r1317, %r1316, %r37;
	add.s32 	%r1318, %r1317, %r38;
	add.s32 	%r1319, %r1318, %r39;
	add.s32 	%r1305, %r1319, %r40;
	mov.b32 	%r1304, 101;
	// begin inline asm
	st.relaxed.gpu.v2.u32 [%rd539], {%r1304, %r1305};
	// end inline asm
$L__BB40_6:
	add.s32 	%r1320, %r26, %r25;
	add.s32 	%r1321, %r1320, %r27;
	add.s32 	%r1322, %r1321, %r28;
	add.s32 	%r1323, %r1322, %r29;
	add.s32 	%r1324, %r1323, %r30;
	add.s32 	%r1325, %r1324, %r31;
	add.s32 	%r1326, %r1325, %r32;
	add.s32 	%r1327, %r1326, %r33;
	add.s32 	%r1328, %r1327, %r34;
	add.s32 	%r1329, %r1328, %r35;
	add.s32 	%r1330, %r1329, %r36;
	add.s32 	%r1331, %r1330, %r37;
	add.s32 	%r1332, %r1331, %r38;
	add.s32 	%r1333, %r1332, %r39;
	add.s32 	%r1334, %r1333, %r40;
	setp.gt.s32 	%p452, %r1334, 512;
	@%p452 bra 	$L__BB40_63;
	setp.ne.s16 	%p453, %rs1, 0;
	mov.u64 	%rd540, %rd194;
	ld.param.u8 	%rs15, [%rd540];
	ld.param.u64 	%rd541, [%rd540+24];
	cvta.to.global.u64 	%rd5, %rd541;
	@%p453 bra 	$L__BB40_8;
	bra.uni 	$L__BB40_11;
$L__BB40_8:
	setp.ne.s16 	%p454, %rs15, 0;
	mov.b64 	%rd644, 0;
	@%p454 bra 	$L__BB40_10;
	ld.global.u64 	%rd644, [%rd5];
$L__BB40_10:
	cvt.s64.s32 	%rd543, %r41;
	add.s64 	%rd544, %rd644, %rd543;
	shl.b64 	%rd545, %rd544, 2;
	add.s64 	%rd546, %rd2, %rd545;
	st.global.u32 	[%rd546], %r5;
$L__BB40_11:
	setp.eq.s16 	%p455, %rs2, 0;
	@%p455 bra 	$L__BB40_15;
	setp.ne.s16 	%p456, %rs15, 0;
	mov.b64 	%rd645, 0;
	@%p456 bra 	$L__BB40_14;
	ld.global.u64 	%rd645, [%rd5];
$L__BB40_14:
	cvt.s64.s32 	%rd548, %r42;
	add.s64 	%rd549, %rd645, %rd548;
	shl.b64 	%rd550, %rd549, 2;
	add.s64 	%rd551, %rd2, %rd550;
	st.global.u32 	[%rd551], %r6;
$L__BB40_15:
	setp.eq.s16 	%p457, %rs3, 0;
	@%p457 bra 	$L__BB40_19;
	setp.ne.s16 	%p458, %rs15, 0;
	mov.b64 	%rd646, 0;
	@%p458 bra 	$L__BB40_18;
	ld.global.u64 	%rd646, [%rd5];
$L__BB40_18:
	cvt.s64.s32 	%rd553, %r43;
	add.s64 	%rd554, %rd646, %rd553;
	shl.b64 	%rd555, %rd554, 2;
	add.s64 	%rd556, %rd2, %rd555;
	st.global.u32 	[%rd556], %r7;
$L__BB40_19:
	setp.eq.s16 	%p459, %rs4, 0;
	@%p459 bra 	$L__BB40_23;
	setp.ne.s16 	%p460, %rs15, 0;
	mov.b64 	%rd647, 0;
	@%p460 bra 	$L__BB40_22;
	ld.global.u64 	%rd647, [%rd5];
$L__BB40_22:
	cvt.s64.s32 	%rd558, %r44;
	add.s64 	%rd559, %rd647, %rd558;
	shl.b64 	%rd560, %rd559, 2;
	add.s64 	%rd561, %rd2, %rd560;
	st.global.u32 	[%rd561], %r8;
$L__BB40_23:
	setp.eq.s16 	%p461, %rs5, 0;
	@%p461 bra 	$L__BB40_27;
	setp.ne.s16 	%p462, %rs15, 0;
	mov.b64 	%rd648, 0;
	@%p462 bra 	$L__BB40_26;
	ld.global.u64 	%rd648, [%rd5];
$L__BB40_26:
	cvt.s64.s32 	%rd563, %r45;
	add.s64 	%rd564, %rd648, %rd563;
	shl.b64 	%rd565, %rd564, 2;
	add.s64 	%rd566, %rd2, %rd565;
	st.global.u32 	[%rd566], %r9;
$L__BB40_27:
	setp.eq.s16 	%p463, %rs6, 0;
	@%p463 bra 	$L__BB40_31;
	setp.ne.s16 	%p464, %rs15, 0;
	mov.b64 	%rd649, 0;
	@%p464 bra 	$L__BB40_30;
	ld.global.u64 	%rd649, [%rd5];
$L__BB40_30:
	cvt.s64.s32 	%rd568, %r46;
	add.s64 	%rd569, %rd649, %rd568;
	shl.b64 	%rd570, %rd569, 2;
	add.s64 	%rd571, %rd2, %rd570;
	st.global.u32 	[%rd571], %r10;
$L__BB40_31:
	setp.eq.s16 	%p465, %rs7, 0;
	@%p465 bra 	$L__BB40_35;
	setp.ne.s16 	%p466, %rs15, 0;
	mov.b64 	%rd650, 0;
	@%p466 bra 	$L__BB40_34;
	ld.global.u64 	%rd650, [%rd5];
$L__BB40_34:
	cvt.s64.s32 	%rd573, %r47;
	add.s64 	%rd574, %rd650, %rd573;
	shl.b64 	%rd575, %rd574, 2;
	add.s64 	%rd576, %rd2, %rd575;
	st.global.u32 	[%rd576], %r11;
$L__BB40_35:
	setp.eq.s16 	%p467, %rs8, 0;
	@%p467 bra 	$L__BB40_39;
	setp.ne.s16 	%p468, %rs15, 0;
	mov.b64 	%rd651, 0;
	@%p468 bra 	$L__BB40_38;
	ld.global.u64 	%rd651, [%rd5];
$L__BB40_38:
	cvt.s64.s32 	%rd578, %r48;
	add.s64 	%rd579, %rd651, %rd578;
	shl.b64 	%rd580, %rd579, 2;
	add.s64 	%rd581, %rd2, %rd580;
	st.global.u32 	[%rd581], %r12;
$L__BB40_39:
	setp.eq.s16 	%p469, %rs9, 0;
	@%p469 bra 	$L__BB40_43;
	setp.ne.s16 	%p470, %rs15, 0;
	mov.b64 	%rd652, 0;
	@%p470 bra 	$L__BB40_42;
	ld.global.u64 	%rd652, [%rd5];
$L__BB40_42:
	cvt.s64.s32 	%rd583, %r49;
	add.s64 	%rd584, %rd652, %rd583;
	shl.b64 	%rd585, %rd584, 2;
	add.s64 	%rd586, %rd2, %rd585;
	st.global.u32 	[%rd586], %r13;
$L__BB40_43:
	setp.eq.s16 	%p471, %rs10, 0;
	@%p471 bra 	$L__BB40_47;
	setp.ne.s16 	%p472, %rs15, 0;
	mov.b64 	%rd653, 0;
	@%p472 bra 	$L__BB40_46;
	ld.global.u64 	%rd653, [%rd5];
$L__BB40_46:
	cvt.s64.s32 	%rd588, %r50;
	add.s64 	%rd589, %rd653, %rd588;
	shl.b64 	%rd590, %rd589, 2;
	add.s64 	%rd591, %rd2, %rd590;
	st.global.u32 	[%rd591], %r14;
$L__BB40_47:
	setp.eq.s16 	%p473, %rs11, 0;
	@%p473 bra 	$L__BB40_51;
	setp.ne.s16 	%p474, %rs15, 0;
	mov.b64 	%rd654, 0;
	@%p474 bra 	$L__BB40_50;
	ld.global.u64 	%rd654, [%rd5];
$L__BB40_50:
	cvt.s64.s32 	%rd593, %r51;
	add.s64 	%rd594, %rd654, %rd593;
	shl.b64 	%rd595, %rd594, 2;
	add.s64 	%rd596, %rd2, %rd595;
	st.global.u32 	[%rd596], %r15;
$L__BB40_51:
	setp.eq.s16 	%p475, %rs12, 0;
	@%p475 bra 	$L__BB40_55;
	setp.ne.s16 	%p476, %rs15, 0;
	mov.b64 	%rd655, 0;
	@%p476 bra 	$L__BB40_54;
	ld.global.u64 	%rd655, [%rd5];
$L__BB40_54:
	cvt.s64.s32 	%rd598, %r52;
	add.s64 	%rd599, %rd655, %rd598;
	shl.b64 	%rd600, %rd599, 2;
	add.s64 	%rd601, %rd2, %rd600;
	st.global.u32 	[%rd601], %r16;
$L__BB40_55:
	setp.eq.s16 	%p477, %rs13, 0;
	@%p477 bra 	$L__BB40_59;
	setp.ne.s16 	%p478, %rs15, 0;
	mov.b64 	%rd656, 0;
	@%p478 bra 	$L__BB40_58;
	ld.global.u64 	%rd656, [%rd5];
$L__BB40_58:
	cvt.s64.s32 	%rd603, %r53;
	add.s64 	%rd604, %rd656, %rd603;
	shl.b64 	%rd605, %rd604, 2;
	add.s64 	%rd606, %rd2, %rd605;
	st.global.u32 	[%rd606], %r17;
$L__BB40_59:
	setp.eq.s16 	%p479, %rs14, 0;
	@%p479 bra 	$L__BB40_517;
	setp.ne.s16 	%p480, %rs15, 0;
	mov.b64 	%rd657, 0;
	@%p480 bra 	$L__BB40_62;
	ld.global.u64 	%rd657, [%rd5];
$L__BB40_62:
	cvt.s64.s32 	%rd608, %r54;
	add.s64 	%rd609, %rd657, %rd608;
	shl.b64 	%rd610, %rd609, 2;
	add.s64 	%rd611, %rd2, %rd610;
	st.global.u32 	[%rd611], %r18;
	bra.uni 	$L__BB40_517;
$L__BB40_63:
	setp.eq.s16 	%p481, %rs1, 0;
	bar.sync 	0;
	@%p481 bra 	$L__BB40_65;
	shl.b32 	%r1335, %r41, 2;
	mov.u32 	%r1336, _ZZN3cub18CUB_300001_SM_10006detail6select23DeviceSelectSweepKernelINS2_10policy_hubIjbiLb0ELNS0_10SelectImplE0EE10Policy1000EN6thrust24THRUST_300001_SM_1000_NS17counting_iteratorIjNS9_11use_defaultESB_SB_EENS9_18transform_iteratorI9NonZeroOpIhEPKhSB_SB_EEPjSJ_NS0_13ScanTileStateIiLb1EEENS0_8NullTypeESM_iNS2_19streaming_context_tIlLb1EEELS5_0EEEvT0_T1_T2_T3_T4_T5_T6_T7_iT8_NS1_7vsmem_tEE19static_temp_storage;
	add.s32 	%r1337, %r1336, %r1335;
	st.shared.u32 	[%r1337], %r5;
$L__BB40_65:
	setp.eq.s16 	%p482, %rs2, 0;
	@%p482 bra 	$L__BB40_67;
	shl.b32 	%r1338, %r42, 2;
	mov.u32 	%r1339, _ZZN3cub18CUB_300001_SM_10006detail6select23DeviceSelectSweepKernelINS2_10policy_hubIjbiLb0ELNS0_10SelectImplE0EE10Policy1000EN6thrust24THRUST_300001_SM_1000_NS17counting_iteratorIjNS9_11use_defaultESB_SB_EENS9_18transform_iteratorI9NonZeroOpIhEPKhSB_SB_EEPjSJ_NS0_13ScanTileStateIiLb1EEENS0_8NullTypeESM_iNS2_19streaming_context_tIlLb1EEELS5_0EEEvT0_T1_T2_T3_T4_T5_T6_T7_iT8_NS1_7vsmem_tEE19static_temp_storage;
	add.s32 	%r1340, %r1339, %r1338;
	st.shared.u32 	[%r1340], %r6;
$L__BB40_67:
	setp.eq.s16 	%p483, %rs3, 0;
	@%p483 bra 	$L__BB40_69;
	shl.b32 	%r1341, %r43, 2;
	mov.u32 	%r1342, _ZZN3cub18CUB_300001_SM_10006detail6select23DeviceSelectSweepKernelINS2_10policy_hubIjbiLb0ELNS0_10SelectImplE0EE10Policy1000EN6thrust24THRUST_300001_SM_1000_NS17counting_iteratorIjNS9_11use_defaultESB_SB_EENS9_18transform_iteratorI9NonZeroOpIhEPKhSB_SB_EEPjSJ_NS0_13ScanTileStateIiLb1EEENS0_8NullTypeESM_iNS2_19streaming_context_tIlLb1EEELS5_0EEEvT0_T1_T2_T3_T4_T5_T6_T7_iT8_NS1_7vsmem_tEE19static_temp_storage;
	add.s32 	%r1343, %r1342, %r1341;
	st.shared.u32 	[%r1343], %r7;
$L__BB40_69:
	setp.eq.s16 	%p484, %rs4, 0;
	@%p484 bra 	$L__BB40_71;
	shl.b32 	%r1344, %r44, 2;
	mov.u32 	%r1345, _ZZN3cub18CUB_300001_SM_10006detail6select23DeviceSelectSweepKernelINS2_10policy_hubIjbiLb0ELNS0_10SelectImplE0EE10Policy1000EN6thrust24THRUST_300001_SM_1000_NS17counting_iteratorIjNS9_11use_defaultESB_SB_EENS9_18transform_iteratorI9NonZeroOpIhEPKhSB_SB_EEPjSJ_NS0_13ScanTileStateIiLb1EEENS0_8NullTypeESM_iNS2_19streaming_context_tIlLb1EEELS5_0EEEvT0_T1_T2_T3_T4_T5_T6_T7_iT8_NS1_7vsmem_tEE19static_temp_storage;
	add.s32 	%r1346, %r1345, %r1344;
	st.shared.u32 	[%r1346], %r8;
$L__BB40_71:
	setp.eq.s16 	%p485, %rs5, 0;
	@%p485 bra 	$L__BB40_73;
	shl.b32 	%r1347, %r45, 2;
	mov.u32 	%r1348, _ZZN3cub18CUB_300001_SM_10006detail6select23DeviceSelectSweepKernelINS2_10policy_hubIjbiLb0ELNS0_10SelectImplE0EE10Policy1000EN6thrust24THRUST_300001_SM_1000_NS17counting_iteratorIjNS9_11use_defaultESB_SB_EENS9_18transform_iteratorI9NonZeroOpIhEPKhSB_SB_EEPjSJ_NS0_13ScanTileStateIiLb1EEENS0_8NullTypeESM_iNS2_19streaming_context_tIlLb1EEELS5_0EEEvT0_T1_T2_T3_T4_T5_T6_T7_iT8_NS1_7vsmem_tEE19static_temp_storage;
	add.s32 	%r1349, %r1348, %r1347;
	st.shared.u32 	[%r1349], %r9;
$L__BB40_73:
	setp.eq.s16 	%p486, %rs6, 0;
	@%p486 bra 	$L__BB40_75;
	shl.b32 	%r1350, %r46, 2;
	mov.u32 	%r1351, _ZZN3cub18CUB_300001_SM_10006detail6select23DeviceSelectSweepKernelINS2_10policy_hubIjbiLb0ELNS0_10SelectImplE0EE10Policy1000EN6thrust24THRUST_300001_SM_1000_NS17counting_iteratorIjNS9_11use_defaultESB_SB_EENS9_18transform_iteratorI9NonZeroOpIhEPKhSB_SB_EEPjSJ_NS0_13ScanTileStateIiLb1EEENS0_8NullTypeESM_iNS2_19streaming_context_tIlLb1EEELS5_0EEEvT0_T1_T2_T3_T4_T5_T6_T7_iT8_NS1_7vsmem_tEE19static_temp_storage;
	add.s32 	%r1352, %r1351, %r1350;
	st.shared.u32 	[%r1352], %r10;
$L__BB40_75:
	setp.eq.s16 	%p487, %rs7, 0;
	@%p487 bra 	$L__BB40_77;
	shl.b32 	%r1353, %r47, 2;
	mov.u32 	%r1354, _ZZN3cub18CUB_300001_SM_10006detail6select23DeviceSelectSweepKernelINS2_10policy_hubIjbiLb0ELNS0_10SelectImplE0EE10Policy1000EN6thrust24THRUST_300001_SM_1000_NS17counting_iteratorIjNS9_11use_defaultESB_SB_EENS9_18transform_iteratorI9NonZeroOpIhEPKhSB_SB_EEPjSJ_NS0_13ScanTileStateIiLb1EEENS0_8NullTypeESM_iNS2_19streaming_context_tIlLb1EEELS5_0EEEvT0_T1_T2_T3_T4_T5_T6_T7_iT8_NS1_7vsmem_tEE19static_temp_storage;
	add.s32 	%r1355, %r1354, %r1353;
	st.shared.u32 	[%r1355], %r11;
$L__BB40_77:
	setp.eq.s16 	%p488, %rs8, 0;
	@%p488 bra 	$L__BB40_79;
	shl.b32 	%r1356, %r48, 2;
	mov.u32 	%r1357, _ZZN3cub18CUB_300001_SM_10006detail6select23DeviceSelectSweepKernelINS2_10policy_hubIjbiLb0ELNS0_10SelectImplE0EE10Policy1000EN6thrust24THRUST_300001_SM_1000_NS17counting_iteratorIjNS9_11use_defaultESB_SB_EENS9_18transform_iteratorI9NonZeroOpIhEPKhSB_SB_EEPjSJ_NS0_13ScanTileStateIiLb1EEENS0_8NullTypeESM_iNS2_19streaming_context_tIlLb1EEELS5_0EEEvT0_T1_T2_T3_T4_T5_T6_T7_iT8_NS1_7vsmem_tEE19static_temp_storage;
	add.s32 	%r1358, %r1357, %r1356;
	st.shared.u32 	[%r1358], %r12;
$L__BB40_79:
	setp.eq.s16 	%p489, %rs9, 0;
	@%p489 bra 	$L__BB40_81;
	shl.b32 	%r1359, %r49, 2;
	mov.u32 	%r1360, _ZZN3cub18CUB_300001_SM_10006detail6select23DeviceSelectSweepKernelINS2_10policy_hubIjbiLb0ELNS0_10SelectImplE0EE10Policy1000EN6thrust24THRUST_300001_SM_1000_NS17counting_iteratorIjNS9_11use_defaultESB_SB_EENS9_18transform_iteratorI9NonZeroOpIhEPKhSB_SB_EEPjSJ_NS0_13ScanTileStateIiLb1EEENS0_8NullTypeESM_iNS2_19streaming_context_tIlLb1EEELS5_0EEEvT0_T1_T2_T3_T4_T5_T6_T7_iT8_NS1_7vsmem_tEE19static_temp_storage;
	add.s32 	%r1361, %r1360, %r1359;
	st.shared.u32 	[%r1361], %r13;
$L__BB40_81:
	setp.eq.s16 	%p490, %rs10, 0;
	@%p490 bra 	$L__BB40_83;
	shl.b32 	%r1362, %r50, 2;
	mov.u32 	%r1363, _ZZN3cub18CUB_300001_SM_10006detail6select23DeviceSelectSweepKernelINS2_10policy_hubIjbiLb0ELNS0_10SelectImplE0EE10Policy1000EN6thrust24THRUST_300001_SM_1000_NS17counting_iteratorIjNS9_11use_defaultESB_SB_EENS9_18transform_iteratorI9NonZeroOpIhEPKhSB_SB_EEPjSJ_NS0_13ScanTileStateIiLb1EEENS0_8NullTypeESM_iNS2_19streaming_context_tIlLb1EEELS5_0EEEvT0_T1_T2_T3_T4_T5_T6_T7_iT8_NS1_7vsmem_tEE19static_temp_storage;
	add.s32 	%r1364, %r1363, %r1362;
	st.shared.u32 	[%r1364], %r14;
$L__BB40_83:
	setp.eq.s16 	%p491, %rs11, 0;
	@%p491 bra 	$L__BB40_85;
	shl.b32 	%r1365, %r51, 2;
	mov.u32 	%r1366, _ZZN3cub18CUB_300001_SM_10006detail6select23DeviceSelectSweepKernelINS2_10policy_hubIjbiLb0ELNS0_10SelectImplE0EE10Policy1000EN6thrust24THRUST_300001_SM_1000_NS17counting_iteratorIjNS9_11use_defaultESB_SB_EENS9_18transform_iteratorI9NonZeroOpIhEPKhSB_SB_EEPjSJ_NS0_13ScanTileStateIiLb1EEENS0_8NullTypeESM_iNS2_19streaming_context_tIlLb1EEELS5_0EEEvT0_T1_T2_T3_T4_T5_T6_T7_iT8_NS1_7vsmem_tEE19static_temp_storage;
	add.s32 	%r1367, %r1366, %r1365;
	st.shared.u32 	[%r1367], %r15;
$L__BB40_85:
	setp.eq.s16 	%p492, %rs12, 0;
	@%p492 bra 	$L__BB40_87;
	shl.b32 	%r1368, %r52, 2;
	mov.u32 	%r1369, _ZZN3cub18CUB_300001_SM_10006detail6select23DeviceSelectSweepKernelINS2_10policy_hubIjbiLb0ELNS0_10SelectImplE0EE10Policy1000EN6thrust24THRUST_300001_SM_1000_NS17counting_iteratorIjNS9_11use_defaultESB_SB_EENS9_18transform_iteratorI9NonZeroOpIhEPKhSB_SB_EEPjSJ_NS0_13ScanTileStateIiLb1EEENS0_8NullTypeESM_iNS2_19streaming_context_tIlLb1EEELS5_0EEEvT0_T1_T2_T3_T4_T5_T6_T7_iT8_NS1_7vsmem_tEE19static_temp_storage;
	add.s32 	%r1370, %r1369, %r1368;
	st.shared.u32 	[%r1370], %r16;
$L__BB40_87:
	setp.eq.s16 	%p493, %rs13, 0;
	@%p493 bra 	$L__BB40_89;
	shl.b32 	%r1371, %r53, 2;
	mov.u32 	%r1372, _ZZN3cub18CUB_300001_SM_10006detail6select23DeviceSelectSweepKernelINS2_10policy_hubIjbiLb0ELNS0_10SelectImplE0EE10Policy1000EN6thrust24THRUST_300001_SM_1000_NS17counting_iteratorIjNS9_11use_defaultESB_SB_EENS9_18transform_iteratorI9NonZeroOpIhEPKhSB_SB_EEPjSJ_NS0_13ScanTileStateIiLb1EEENS0_8NullTypeESM_iNS2_19streaming_context_tIlLb1EEELS5_0EEEvT0_T1_T2_T3_T4_T5_T6_T7_iT8_NS1_7vsmem_tEE19static_temp_storage;
	add.s32 	%r1373, %r1372, %r1371;
	st.shared.u32 	[%r1373], %r17;
$L__BB40_89:
	setp.eq.s16 	%p494, %rs14, 0;
	@%p494 bra 	$L__BB40_91;
	shl.b32 	%r1374, %r54, 2;
	mov.u32 	%r1375, _ZZN3cub18CUB_300001_SM_10006detail6select23DeviceSelectSweepKernelINS2_10policy_hubIjbiLb0ELNS0_10SelectImplE0EE10Policy1000EN6thrust24THRUST_300001_SM_1000_NS17counting_iteratorIjNS9_11use_defaultESB_SB_EENS9_18transform_iteratorI9NonZeroOpIhEPKhSB_SB_EEPjSJ_NS0_13ScanTileStateIiLb1EEENS0_8NullTypeESM_iNS2_19streaming_context_tIlLb1EEELS5_0EEEvT0_T1_T2_T3_T4_T5_T6_T7_iT8_NS1_7vsmem_tEE19static_temp_storage;
	add.s32 	%r1376, %r1375, %r1374;
	st.shared.u32 	[%r1376], %r18;
$L__BB40_91:
	bar.sync 	0;
	mov.u32 	%r1423, %tid.x;
	setp.ge.u32 	%p495, %r1423, %r1334;
	@%p495 bra 	$L__BB40_517;
	mov.u64 	%rd612, %rd194;
	ld.param.u8 	%rs16, [%rd612];
	ld.param.u64 	%rd613, [%rd612+24];
	cvta.to.global.u64 	%rd6, %rd613;
	add.s32 	%r1391, %r26, %r27;
	add.s32 	%r1392, %r1391, %r28;
	add.s32 	%r1393, %r1392, %r29;
	add.s32 	%r1394, %r1393, %r30;
	add.s32 	%r1395, %r1394, %r31;
	add.s32 	%r1396, %r1395, %r32;
	add.s32 	%r1397, %r1396, %r33;
	add.s32 	%r1398, %r1397, %r34;
	add.s32 	%r1399, %r1398, %r35;
	add.s32 	%r1400, %r1399, %r36;
	add.s32 	%r1401, %r1400, %r37;
	add.s32 	%r1402, %r1401, %r38;
	add.s32 	%r1403, %r1402, %r39;
	add.s32 	%r1404, %r1403, %r40;
	add.s32 	%r1405, %r1404, %r25;
	not.b32 	%r1406, %r1423;
	add.s32 	%r57, %r1405, %r1406;
	and.b32  	%r1407, %r57, 1536;
	setp.eq.s32 	%p496, %r1407, 1536;
	@%p496 bra 	$L__BB40_97;
	cvt.u64.u32 	%rd637, %r1423;
	shl.b32 	%r1408, %r1423, 2;
	mov.u32 	%r1409, _ZZN3cub18CUB_300001_SM_10006detail6select23DeviceSelectSweepKernelINS2_10policy_hubIjbiLb0ELNS0_10SelectImplE0EE10Policy1000EN6thrust24THRUST_300001_SM_1000_NS17counting_iteratorIjNS9_11use_defaultESB_SB_EENS9_18transform_iteratorI9NonZeroOpIhEPKhSB_SB_EEPjSJ_NS0_13ScanTileStateIiLb1EEENS0_8NullTypeESM_iNS2_19streaming_context_tIlLb1EEELS5_0EEEvT0_T1_T2_T3_T4_T5_T6_T7_iT8_NS1_7vsmem_tEE19static_temp_storage;
	add.s32 	%r1420, %r1409, %r1408;
	shr.u32 	%r1410, %r57, 9;
	add.s32 	%r1411, %r1410, 1;
	and.b32  	%r1412, %r1411, 3;
	neg.s32 	%r1419, %r1412;
$L__BB40_94:
	.pragma "nounroll";
	setp.ne.s16 	%p497, %rs16, 0;
	ld.shared.u32 	%r62, [%r1420];
	mov.b64 	%rd638, 0;
	@%p497 bra 	$L__BB40_96;
	ld.global.u64 	%rd638, [%rd6];
$L__BB40_96:
	add.s64 	%rd615, %rd638, %rd637;
	shl.b64 	%rd616, %rd615, 2;
	add.s64 	%rd617, %rd2, %rd616;
	st.global.u32 	[%rd617], %r62;
	add.s64 	%rd637, %rd637, 512;
	cvt.u32.u64 	%r1423, %rd637;
	add.s32 	%r1420, %r1420, 2048;
	add.s32 	%r1419, %r1419, 1;
	setp.ne.s32 	%p498, %r1419, 0;
	@%p498 bra 	$L__BB40_94;
$L__BB40_97:
	setp.lt.u32 	%p499, %r57, 1536;
	@%p499 bra 	$L__BB40_517;
	mul.wide.u32 	%rd619, %r1423, 4;
	add.s64 	%rd12, %rd2, %rd619;
	shl.b32 	%r1413, %r1423, 2;
	mov.u32 	%r1414, _ZZN3cub18CUB_300001_SM_10006detail6select23DeviceSelectSweepKernelINS2_10policy_hubIjbiLb0ELNS0_10SelectImplE0EE10Policy1000EN6thrust24THRUST_300001_SM_1000_NS17counting_iteratorIjNS9_11use_defaultESB_SB_EENS9_18transform_iteratorI9NonZeroOpIhEPKhSB_SB_EEPjSJ_NS0_13ScanTileStateIiLb1EEENS0_8NullTypeESM_iNS2_19streaming_context_tIlLb1EEELS5_0EEEvT0_T1_T2_T3_T4_T5_T6_T7_iT8_NS1_7vsmem_tEE19static_temp_storage;
	add.s32 	%r1415, %r1413, %r1414;
	add.s32 	%r1422, %r1415, 4096;
	mov.b64 	%rd639, 0;
$L__BB40_99:
	setp.ne.s16 	%p500, %rs16, 0;
	ld.shared.u32 	%r70, [%r1422+-4096];
	mov.b64 	%rd640, 0;
	@%p500 bra 	$L__BB40_101;
	ld.global.u64 	%rd640, [%rd6];
$L__BB40_101:
	setp.ne.s16 	%p501, %rs16, 0;
	shl.b64 	%rd622, %rd640, 2;
	add.s64 	%rd623, %rd639, %rd622;
	add.s64 	%rd624, %rd12, %rd623;
	st.global.u32 	[%rd624], %r70;
	ld.shared.u32 	%r71, [%r1422+-2048];
	mov.b64 	%rd641, 0;
	@%p501 bra 	$L__BB40_103;
	ld.global.u64 	%rd641, [%rd6];
$L__BB40_103:
	setp.ne.s16 	%p502, %rs16, 0;
	shl.b64 	%rd626, %rd641, 2;
	add.s64 	%rd627, %rd639, %rd626;
	add.s64 	%rd628, %rd12, %rd627;
	st.global.u32 	[%rd628+2048], %r71;
	ld.shared.u32 	%r72, [%r1422];
	mov.b64 	%rd642, 0;
	@%p502 bra 	$L__BB40_105;
	ld.global.u64 	%rd642, [%rd6];
$L__BB40_105:
	setp.ne.s16 	%p503, %rs16, 0;
	shl.b64 	%rd630, %rd642, 2;
	add.s64 	%rd631, %rd639, %rd630;
	add.s64 	%rd632, %rd12, %rd631;
	st.global.u32 	[%rd632+4096], %r72;
	ld.shared.u32 	%r73, [%r1422+2048];
	mov.b64 	%rd643, 0;
	@%p503 bra 	$L__BB40_107;
	ld.global.u64 	%rd643, [%rd6];
$L__BB40_107:
	shl.b64 	%rd633, %rd643, 2;
	add.s64 	%rd634, %rd639, %rd633;
	add.s64 	%rd635, %rd12, %rd634;
	st.global.u32 	[%rd635+6144], %r73;
	add.s32 	%r1423, %r1423, 2048;
	add.s64 	%rd639, %rd639, 8192;
	add.s32 	%r1422, %r1422, 8192;
	setp.lt.s32 	%p504, %r1423, %r1334;
	@%p504 bra 	$L__BB40_99;
	bra.uni 	$L__BB40_517;
$L__BB40_108:
	ld.param.u8 	%rs108, [%rd1];
	setp.eq.s16 	%p290, %rs108, 0;
	ld.param.u64 	%rd419, [%rd1+16];
	cvt.u32.u64 	%r939, %rd419;
	selp.b32 	%r940, %r939, 0, %p290;
	mov.u32 	%r1441, %tid.x;
	mul.lo.s32 	%r941, %r1441, 14;
	add.s32 	%r942, %r3, %r941;
	add.s32 	%r943, %r942, %r1;
	add.s32 	%r77, %r943, %r940;
	add.s32 	%r78, %r77, 1;
	add.s32 	%r79, %r77, 2;
	add.s32 	%r80, %r77, 3;
	add.s32 	%r81, %r77, 4;
	add.s32 	%r82, %r77, 5;
	add.s32 	%r83, %r77, 6;
	add.s32 	%r84, %r77, 7;
	add.s32 	%r85, %r77, 8;
	add.s32 	%r86, %r77, 9;
	add.s32 	%r87, %r77, 10;
	add.s32 	%r88, %r77, 11;
	add.s32 	%r89, %r77, 12;
	add.s32 	%r90, %r77, 13;
	bar.sync 	0;
	selp.b64 	%rd420, %rd419, 0, %p290;
	cvt.s64.s32 	%rd421, %r3;
	add.s64 	%rd422, %rd420, %rd421;
	cvt.u64.u32 	%rd423, %r941;
	add.s64 	%rd424, %rd422, %rd423;
	add.s64 	%rd425, %rd4, %rd424;
	ld.global.u8 	%rs17, [%rd425];
	setp.ne.s16 	%p291, %rs17, 0;
	ld.global.u8 	%rs18, [%rd425+1];
	setp.ne.s16 	%p292, %rs18, 0;
	ld.global.u8 	%rs19, [%rd425+2];
	setp.ne.s16 	%p293, %rs19, 0;
	ld.global.u8 	%rs20, [%rd425+3];
	setp.ne.s16 	%p294, %rs20, 0;
	ld.global.u8 	%rs21, [%rd425+4];
	setp.ne.s16 	%p295, %rs21, 0;
	ld.global.u8 	%rs22, [%rd425+5];
	setp.ne.s16 	%p296, %rs22, 0;
	ld.global.u8 	%rs23, [%rd425+6];
	setp.ne.s16 	%p297, %rs23, 0;
	ld.global.u8 	%rs24, [%rd425+7];
	setp.ne.s16 	%p298, %rs24, 0;
	ld.global.u8 	%rs25, [%rd425+8];
	setp.ne.s16 	%p299, %rs25, 0;
	ld.global.u8 	%rs26, [%rd425+9];
	setp.ne.s16 	%p300, %rs26, 0;
	ld.global.u8 	%rs27, [%rd425+10];
	setp.ne.s16 	%p301, %rs27, 0;
	ld.global.u8 	%rs28, [%rd425+11];
	setp.ne.s16 	%p302, %rs28, 0;
	ld.global.u8 	%rs29, [%rd425+12];
	setp.ne.s16 	%p303, %rs29, 0;
	ld.global.u8 	%rs30, [%rd425+13];
	setp.ne.s16 	%p304, %rs30, 0;
	selp.u32 	%r944, 1, 0, %p291;
	selp.u32 	%r945, 1, 0, %p292;
	selp.u32 	%r946, 1, 0, %p293;
	selp.u32 	%r947, 1, 0, %p294;
	selp.u32 	%r948, 1, 0, %p295;
	selp.u32 	%r949, 1, 0, %p296;
	selp.u32 	%r950, 1, 0, %p297;
	selp.u32 	%r951, 1, 0, %p298;
	selp.u32 	%r952, 1, 0, %p299;
	selp.u32 	%r953, 1, 0, %p300;
	selp.u32 	%r954, 1, 0, %p301;
	selp.u32 	%r955, 1, 0, %p302;
	selp.u32 	%r956, 1, 0, %p303;
	selp.u32 	%r957, 1, 0, %p304;
	bar.sync 	0;
	add.s32 	%r91, %r945, %r944;
	add.s32 	%r92, %r91, %r946;
	add.s32 	%r93, %r92, %r947;
	add.s32 	%r94, %r93, %r948;
	add.s32 	%r95, %r94, %r949;
	add.s32 	%r958, %r95, %r950;
	add.s32 	%r959, %r958, %r951;
	add.s32 	%r96, %r959, %r952;
	add.s32 	%r97, %r96, %r953;
	add.s32 	%r960, %r97, %r954;
	add.s32 	%r98, %r960, %r955;
	add.s32 	%r961, %r98, %r956;
	add.s32 	%r913, %r961, %r957;
	shr.u32 	%r100, %r1441, 5;
	// begin inline asm
	mov.u32 %r908, %laneid;
	// end inline asm
	mov.b32 	%r911, 1;
	mov.b32 	%r936, 0;
	mov.b32 	%r938, -1;
	// begin inline asm
	{  .reg .s32 r0;  .reg .pred p;  shfl.sync.up.b32 r0|p, %r913, %r911, %r936, %r938;  @p add.s32 r0, r0, %r913;  mov.s32 %r909, r0;}
	// end inline asm
	mov.b32 	%r917, 2;
	// begin inline asm
	{  .reg .s32 r0;  .reg .pred p;  shfl.sync.up.b32 r0|p, %r909, %r917, %r936, %r938;  @p add.s32 r0, r0, %r909;  mov.s32 %r915, r0;}
	// end inline asm
	mov.b32 	%r923, 4;
	// begin inline asm
	{  .reg .s32 r0;  .reg .pred p;  shfl.sync.up.b32 r0|p, %r915, %r923, %r936, %r938;  @p add.s32 r0, r0, %r915;  mov.s32 %r921, r0;}
	// end inline asm
	mov.b32 	%r929, 8;
	// begin inline asm
	{  .reg .s32 r0;  .reg .pred p;  shfl.sync.up.b32 r0|p, %r921, %r929, %r936, %r938;  @p add.s32 r0, r0, %r921;  mov.s32 %r927, r0;}
	// end inline asm
	mov.b32 	%r935, 16;
	// begin inline asm
	{  .reg .s32 r0;  .reg .pred p;  shfl.sync.up.b32 r0|p, %r927, %r935, %r936, %r938;  @p add.s32 r0, r0, %r927;  mov.s32 %r933, r0;}
	// end inline asm
	setp.ne.s32 	%p305, %r908, 31;
	@%p305 bra 	$L__BB40_110;
	shl.b32 	%r962, %r100, 2;
	mov.u32 	%r963, _ZZN3cub18CUB_300001_SM_10006detail6select23DeviceSelectSweepKernelINS2_10policy_hubIjbiLb0ELNS0_10SelectImplE0EE10Policy1000EN6thrust24THRUST_300001_SM_1000_NS17counting_iteratorIjNS9_11use_defaultESB_SB_EENS9_18transform_iteratorI9NonZeroOpIhEPKhSB_SB_EEPjSJ_NS0_13ScanTileStateIiLb1EEENS0_8NullTypeESM_iNS2_19streaming_context_tIlLb1EEELS5_0EEEvT0_T1_T2_T3_T4_T5_T6_T7_iT8_NS1_7vsmem_tEE19static_temp_storage;
	add.s32 	%r964, %r963, %r962;
	st.shared.u32 	[%r964], %r933;
$L__BB40_110:
	sub.s32 	%r965, %r933, %r913;
	bar.sync 	0;
	ld.shared.v4.u32 	{%r966, %r967, %r968, %r969}, [_ZZN3cub18CUB_300001_SM_10006detail6select23DeviceSelectSweepKernelINS2_10policy_hubIjbiLb0ELNS0_10SelectImplE0EE10Policy1000EN6thrust24THRUST_300001_SM_1000_NS17counting_iteratorIjNS9_11use_defaultESB_SB_EENS9_18transform_iteratorI9NonZeroOpIhEPKhSB_SB_EEPjSJ_NS0_13ScanTileStateIiLb1EEENS0_8NullTypeESM_iNS2_19streaming_context_tIlLb1EEELS5_0EEEvT0_T1_T2_T3_T4_T5_T6_T7_iT8_NS1_7vsmem_tEE19static_temp_storage];
	add.s32 	%r970, %r967, %r966;
	setp.eq.s32 	%p306, %r100, 2;
	selp.b32 	%r971, %r970, %r966, %p306;
	add.s32 	%r972, %r970, %r968;
	setp.eq.s32 	%p307, %r100, 3;
	selp.b32 	%r973, %r972, %r971, %p307;
	add.s32 	%r974, %r972, %r969;
	setp.eq.s32 	%p308, %r100, 4;
	selp.b32 	%r975, %r974, %r973, %p308;
	ld.shared.v4.u32 	{%r976, %r977, %r978, %r979}, [_ZZN3cub18CUB_300001_SM_10006detail6select23DeviceSelectSweepKernelINS2_10policy_hubIjbiLb0ELNS0_10SelectImplE0EE10Policy1000EN6thrust24THRUST_300001_SM_1000_NS17counting_iteratorIjNS9_11use_defaultESB_SB_EENS9_18transform_iteratorI9NonZeroOpIhEPKhSB_SB_EEPjSJ_NS0_13ScanTileStateIiLb1EEENS0_8NullTypeESM_iNS2_19streaming_context_tIlLb1EEELS5_0EEEvT0_T1_T2_T3_T4_T5_T6_T7_iT8_NS1_7vsmem_tEE19static_temp_storage+16];
	add.s32 	%r980, %r974, %r976;
	setp.eq.s32 	%p309, %r100, 5;
	selp.b32 	%r981, %r980, %r975, %p309;
	add.s32 	%r982, %r980, %r977;
	setp.eq.s32 	%p310, %r100, 6;
	selp.b32 	%r983, %r982, %r981, %p310;
	add.s32 	%r984, %r982, %r978;
	setp.eq.s32 	%p311, %r100, 7;
	selp.b32 	%r985, %r984, %r983, %p311;
	add.s32 	%r986, %r984, %r979;
	setp.eq.s32 	%p312, %r100, 8;
	selp.b32 	%r987, %r986, %r985, %p312;
	ld.shared.v4.u32 	{%r988, %r989, %r990, %r991}, [_ZZN3cub18CUB_300001_SM_10006detail6select23DeviceSelectSweepKernelINS2_10policy_hubIjbiLb0ELNS0_10SelectImplE0EE10Policy1000EN6thrust24THRUST_300001_SM_1000_NS17counting_iteratorIjNS9_11use_defaultESB_SB_EENS9_18transform_iteratorI9NonZeroOpIhEPKhSB_SB_EEPjSJ_NS0_13ScanTileStateIiLb1EEENS0_8NullTypeESM_iNS2_19streaming_context_tIlLb1EEELS5_0EEEvT0_T1_T2_T3_T4_T5_T6_T7_iT8_NS1_7vsmem_tEE19static_temp_storage+32];
	add.s32 	%r992, %r986, %r988;
	setp.eq.s32 	%p313, %r100, 9;
	selp.b32 	%r993, %r992, %r987, %p313;
	add.s32 	%r994, %r992, %r989;
	setp.eq.s32 	%p314, %r100, 10;
	selp.b32 	%r995, %r994, %r993, %p314;
	add.s32 	%r996, %r994, %r990;
	setp.eq.s32 	%p315, %r100, 11;
	selp.b32 	%r997, %r996, %r995, %p315;
	add.s32 	%r998, %r996, %r991;
	setp.eq.s32 	%p316, %r100, 12;
	selp.b32 	%r999, %r998, %r997, %p316;
	ld.shared.v4.u32 	{%r1000, %r1001, %r1002, %r1003}, [_ZZN3cub18CUB_300001_SM_10006detail6select23DeviceSelectSweepKernelINS2_10policy_hubIjbiLb0ELNS0_10SelectImplE0EE10Policy1000EN6thrust24THRUST_300001_SM_1000_NS17counting_iteratorIjNS9_11use_defaultESB_SB_EENS9_18transform_iteratorI9NonZeroOpIhEPKhSB_SB_EEPjSJ_NS0_13ScanTileStateIiLb1EEENS0_8NullTypeESM_iNS2_19streaming_context_tIlLb1EEELS5_0EEEvT0_T1_T2_T3_T4_T5_T6_T7_iT8_NS1_7vsmem_tEE19static_temp_storage+48];
	add.s32 	%r1004, %r998, %r1000;
	setp.eq.s32 	%p317, %r100, 13;
	selp.b32 	%r1005, %r1004, %r999, %p317;
	add.s32 	%r1006, %r1004, %r1001;
	setp.eq.s32 	%p318, %r100, 14;
	selp.b32 	%r1007, %r1006, %r1005, %p318;
	add.s32 	%r1008, %r1006, %r1002;
	setp.eq.s32 	%p319, %r100, 15;
	selp.b32 	%r1009, %r1008, %r1007, %p319;
	add.s32 	%r103, %r1008, %r1003;
	setp.gt.u32 	%p320, %r1441, 31;
	setp.lt.u32 	%p321, %r1441, 32;
	setp.eq.s32 	%p322, %r908, 0;
	selp.b32 	%r1010, 0, %r965, %p322;
	add.s32 	%r1437, %r1009, %r1010;
	selp.b32 	%r105, %r965, %r1437, %p321;
	@%p320 bra 	$L__BB40_126;
	setp.ne.s32 	%p323, %r1441, 0;
	mul.wide.s32 	%rd426, %r1424, 8;
	add.s64 	%rd51, %rd3, %rd426;
	@%p323 bra 	$L__BB40_113;
	st.shared.u32 	[_ZZN3cub18CUB_300001_SM_10006detail6select23DeviceSelectSweepKernelINS2_10policy_hubIjbiLb0ELNS0_10SelectImplE0EE10Policy1000EN6thrust24THRUST_300001_SM_1000_NS17counting_iteratorIjNS9_11use_defaultESB_SB_EENS9_18transform_iteratorI9NonZeroOpIhEPKhSB_SB_EEPjSJ_NS0_13ScanTileStateIiLb1EEENS0_8NullTypeESM_iNS2_19streaming_context_tIlLb1EEELS5_0EEEvT0_T1_T2_T3_T4_T5_T6_T7_iT8_NS1_7vsmem_tEE19static_temp_storage+108], %r103;
	add.s64 	%rd427, %rd51, 256;
	mov.b32 	%r1011, 100;
	// begin inline asm
	st.relaxed.gpu.v2.u32 [%rd427], {%r1011, %r103};
	// end inline asm
$L__BB40_113:
	not.b32 	%r1017, %r1441;
	add.s32 	%r1432, %r1424, %r1017;
	mov.b32 	%r1013, 675;
	// begin inline asm
	nanosleep.u32 %r1013;
	// end inline asm
	mul.wide.s32 	%rd429, %r1432, 8;
	add.s64 	%rd430, %rd3, %rd429;
	add.s64 	%rd428, %rd430, 256;
	// begin inline asm
	ld.relaxed.gpu.v2.u32 {%r1434, %r1426}, [%rd428];
	// end inline asm
	mov.b32 	%r1427, 422;
$L__BB40_114:
	setp.eq.s32 	%p324, %r1434, 99;
	mov.b32 	%r1018, -1;
	vote.sync.any.pred 	%p325, %p324, %r1018;
	not.pred 	%p326, %p325;
	@%p326 bra 	$L__BB40_116;
	mul.lo.s32 	%r1195, %r1424, 16807;
	and.b32  	%r1424, %r1195, 2147483647;
	add.s32 	%r1196, %r1427, 1;
	rem.u32 	%r1192, %r1424, %r1196;
	// begin inline asm
	nanosleep.u32 %r1192;
	// end inline asm
	shr.u32 	%r1427, %r1427, 1;
	// begin inline asm
	ld.relaxed.gpu.v2.u32 {%r1434, %r1426}, [%rd428];
	// end inline asm
	bra.uni 	$L__BB40_114;
$L__BB40_116:
	setp.eq.s32 	%p327, %r1434, 101;
	mov.b32 	%r1045, -1;
	vote.sync.ballot.b32 	%r1047, %p327, %r1045;
	// begin inline asm
	mov.u32 %r1020, %lanemask_ge;
	// end inline asm
	and.b32  	%r1048, %r1047, %r1020;
	or.b32  	%r1049, %r1048, -2147483648;
	add.s32 	%r1050, %r1049, -1;
	not.b32 	%r1051, %r1049;
	and.b32  	%r1052, %r1051, %r1050;
	popc.b32 	%r1024, %r1052;
	mov.b32 	%r1023, 1;
	// begin inline asm
	shfl.sync.down.b32 %r1021, %r1426, %r1023, %r1024, %r1045;
	// end inline asm
	setp.lt.s32 	%p329, %r908, %r1024;
	selp.b32 	%r1053, %r1021, 0, %p329;
	add.s32 	%r1027, %r1053, %r1426;
	mov.b32 	%r1028, 2;
	// begin inline asm
	shfl.sync.down.b32 %r1026, %r1027, %r1028, %r1024, %r1045;
	// end inline asm
	add.s32 	%r1054, %r908, 2;
	setp.gt.s32 	%p330, %r1054, %r1024;
	selp.b32 	%r1055, 0, %r1026, %p330;
	add.s32 	%r1032, %r1027, %r1055;
	mov.b32 	%r1033, 4;
	// begin inline asm
	shfl.sync.down.b32 %r1031, %r1032, %r1033, %r1024, %r1045;
	// end inline asm
	add.s32 	%r1056, %r908, 4;
	setp.gt.s32 	%p331, %r1056, %r1024;
	selp.b32 	%r1057, 0, %r1031, %p331;
	add.s32 	%r1037, %r1032, %r1057;
	mov.b32 	%r1038, 8;
	// begin inline asm
	shfl.sync.down.b32 %r1036, %r1037, %r1038, %r1024, %r1045;
	// end inline asm
	add.s32 	%r1058, %r908, 8;
	setp.gt.s32 	%p332, %r1058, %r1024;
	selp.b32 	%r1059, 0, %r1036, %p332;
	add.s32 	%r1042, %r1037, %r1059;
	mov.b32 	%r1043, 16;
	// begin inline asm
	shfl.sync.down.b32 %r1041, %r1042, %r1043, %r1024, %r1045;
	// end inline asm
	add.s32 	%r1060, %r908, 16;
	setp.gt.s32 	%p333, %r1060, %r1024;
	selp.b32 	%r1061, 0, %r1041, %p333;
	add.s32 	%r1430, %r1042, %r1061;
	add.s64 	%rd53, %rd3, 256;
	mov.b32 	%r1428, 422;
$L__BB40_117:
	setp.ne.s32 	%p334, %r1434, 101;
	mov.b32 	%r1062, -1;
	vote.sync.all.pred 	%p335, %p334, %r1062;
	not.pred 	%p336, %p335;
	@%p336 bra 	$L__BB40_122;
	shr.u32 	%r1428, %r1428, 1;
	mul.wide.s32 	%rd526, %r1432, 8;
	add.s64 	%rd527, %rd53, %rd526;
	add.s64 	%rd525, %rd527, -256;
	// begin inline asm
	ld.relaxed.gpu.v2.u32 {%r1434, %r1435}, [%rd525];
	// end inline asm
	mov.u32 	%r1436, %r1428;
$L__BB40_119:
	setp.eq.s32 	%p398, %r1434, 99;
	mov.b32 	%r1144, -1;
	vote.sync.any.pred 	%p399, %p398, %r1144;
	not.pred 	%p400, %p399;
	@%p400 bra 	$L__BB40_121;
	mul.lo.s32 	%r1190, %r1424, 16807;
	and.b32  	%r1424, %r1190, 2147483647;
	add.s32 	%r1191, %r1436, 1;
	rem.u32 	%r1187, %r1424, %r1191;
	// begin inline asm
	nanosleep.u32 %r1187;
	// end inline asm
	shr.u32 	%r1436, %r1436, 1;
	// begin inline asm
	ld.relaxed.gpu.v2.u32 {%r1434, %r1435}, [%rd525];
	// end inline asm
	bra.uni 	$L__BB40_119;
$L__BB40_121:
	setp.eq.s32 	%p401, %r1434, 101;
	mov.b32 	%r1170, -1;
	vote.sync.ballot.b32 	%r1171, %p401, %r1170;
	and.b32  	%r1172, %r1171, %r1020;
	or.b32  	%r1173, %r1172, -2147483648;
	add.s32 	%r1174, %r1173, -1;
	not.b32 	%r1175, %r1173;
	and.b32  	%r1176, %r1175, %r1174;
	popc.b32 	%r1149, %r1176;
	mov.b32 	%r1148, 1;
	// begin inline asm
	shfl.sync.down.b32 %r1146, %r1435, %r1148, %r1149, %r1170;
	// end inline asm
	setp.lt.s32 	%p403, %r908, %r1149;
	selp.b32 	%r1177, %r1146, 0, %p403;
	add.s32 	%r1152, %r1177, %r1435;
	mov.b32 	%r1153, 2;
	// begin inline asm
	shfl.sync.down.b32 %r1151, %r1152, %r1153, %r1149, %r1170;
	// end inline asm
	setp.gt.s32 	%p404, %r1054, %r1149;
	selp.b32 	%r1179, 0, %r1151, %p404;
	add.s32 	%r1157, %r1152, %r1179;
	mov.b32 	%r1158, 4;
	// begin inline asm
	shfl.sync.down.b32 %r1156, %r1157, %r1158, %r1149, %r1170;
	// end inline asm
	setp.gt.s32 	%p405, %r1056, %r1149;
	selp.b32 	%r1181, 0, %r1156, %p405;
	add.s32 	%r1162, %r1157, %r1181;
	mov.b32 	%r1163, 8;
	// begin inline asm
	shfl.sync.down.b32 %r1161, %r1162, %r1163, %r1149, %r1170;
	// end inline asm
	setp.gt.s32 	%p406, %r1058, %r1149;
	selp.b32 	%r1183, 0, %r1161, %p406;
	add.s32 	%r1167, %r1162, %r1183;
	mov.b32 	%r1168, 16;
	// begin inline asm
	shfl.sync.down.b32 %r1166, %r1167, %r1168, %r1149, %r1170;
	// end inline asm
	setp.gt.s32 	%p407, %r1060, %r1149;
	selp.b32 	%r1185, 0, %r1166, %p407;
	add.s32 	%r1186, %r1185, %r1430;
	add.s32 	%r1430, %r1186, %r1167;
	add.s32 	%r1432, %r1432, -32;
	bra.uni 	$L__BB40_117;
$L__BB40_122:
	setp.ne.s32 	%p337, %r1441, 0;
	@%p337 bra 	$L__BB40_124;
	add.s32 	%r1065, %r1430, %r103;
	add.s64 	%rd431, %rd51, 256;
	mov.b32 	%r1064, 101;
	// begin inline asm
	st.relaxed.gpu.v2.u32 [%rd431], {%r1064, %r1065};
	// end inline asm
	st.shared.u32 	[_ZZN3cub18CUB_300001_SM_10006detail6select23DeviceSelectSweepKernelINS2_10policy_hubIjbiLb0ELNS0_10SelectImplE0EE10Policy1000EN6thrust24THRUST_300001_SM_1000_NS17counting_iteratorIjNS9_11use_defaultESB_SB_EENS9_18transform_iteratorI9NonZeroOpIhEPKhSB_SB_EEPjSJ_NS0_13ScanTileStateIiLb1EEENS0_8NullTypeESM_iNS2_19streaming_context_tIlLb1EEELS5_0EEEvT0_T1_T2_T3_T4_T5_T6_T7_iT8_NS1_7vsmem_tEE19static_temp_storage+100], %r1430;
	st.shared.u32 	[_ZZN3cub18CUB_300001_SM_10006detail6select23DeviceSelectSweepKernelINS2_10policy_hubIjbiLb0ELNS0_10SelectImplE0EE10Policy1000EN6thrust24THRUST_300001_SM_1000_NS17counting_iteratorIjNS9_11use_defaultESB_SB_EENS9_18transform_iteratorI9NonZeroOpIhEPKhSB_SB_EEPjSJ_NS0_13ScanTileStateIiLb1EEENS0_8NullTypeESM_iNS2_19streaming_context_tIlLb1EEELS5_0EEEvT0_T1_T2_T3_T4_T5_T6_T7_iT8_NS1_7vsmem_tEE19static_temp_storage+104], %r1065;
$L__BB40_124:
	setp.ne.s32 	%p338, %r908, 0;
	mov.u32 	%r1437, %r105;
	@%p338 bra 	$L__BB40_126;
	st.shared.u32 	[_ZZN3cub18CUB_300001_SM_10006detail6select23DeviceSelectSweepKernelINS2_10policy_hubIjbiLb0ELNS0_10SelectImplE0EE10Policy1000EN6thrust24THRUST_300001_SM_1000_NS17counting_iteratorIjNS9_11use_defaultESB_SB_EENS9_18transform_iteratorI9NonZeroOpIhEPKhSB_SB_EEPjSJ_NS0_13ScanTileStateIiLb1EEENS0_8NullTypeESM_iNS2_19streaming_context_tIlLb1EEELS5_0EEEvT0_T1_T2_T3_T4_T5_T6_T7_iT8_NS1_7vsmem_tEE19static_temp_storage+80], %r1430;
	mov.u32 	%r1437, %r1430;
$L__BB40_126:
	mov.u64 	%rd54, %rd194;
	bar.sync 	0;
	setp.eq.s32 	%p339, %r1441, 0;
	ld.shared.u32 	%r1066, [_ZZN3cub18CUB_300001_SM_10006detail6select23DeviceSelectSweepKernelINS2_10policy_hubIjbiLb0ELNS0_10SelectImplE0EE10Policy1000EN6thrust24THRUST_300001_SM_1000_NS17counting_iteratorIjNS9_11use_defaultESB_SB_EENS9_18transform_iteratorI9NonZeroOpIhEPKhSB_SB_EEPjSJ_NS0_13ScanTileStateIiLb1EEENS0_8NullTypeESM_iNS2_19streaming_context_tIlLb1EEELS5_0EEEvT0_T1_T2_T3_T4_T5_T6_T7_iT8_NS1_7vsmem_tEE19static_temp_storage+80];
	selp.b32 	%r1067, 0, %r1066, %p339;
	add.s32 	%r142, %r1067, %r1437;
	setp.ne.s16 	%p340, %rs17, 0;
	selp.u32 	%r1068, 1, 0, %p340;
	add.s32 	%r143, %r142, %r1068;
	add.s32 	%r144, %r91, %r142;
	add.s32 	%r145, %r92, %r142;
	add.s32 	%r146, %r93, %r142;
	add.s32 	%r147, %r94, %r142;
	add.s32 	%r148, %r95, %r142;
	setp.ne.s16 	%p341, %rs23, 0;
	selp.u32 	%r1069, 1, 0, %p341;
	add.s32 	%r149, %r148, %r1069;
	setp.ne.s16 	%p342, %rs24, 0;
	selp.u32 	%r1070, 1, 0, %p342;
	add.s32 	%r150, %r149, %r1070;
	add.s32 	%r151, %r96, %r142;
	add.s32 	%r152, %r97, %r142;
	setp.ne.s16 	%p343, %rs27, 0;
	selp.u32 	%r1071, 1, 0, %p343;
	add.s32 	%r153, %r152, %r1071;
	add.s32 	%r154, %r98, %r142;
	setp.ne.s16 	%p344, %rs29, 0;
	selp.u32 	%r1072, 1, 0, %p344;
	add.s32 	%r155, %r154, %r1072;
	ld.shared.u32 	%r156, [_ZZN3cub18CUB_300001_SM_10006detail6select23DeviceSelectSweepKernelINS2_10policy_hubIjbiLb0ELNS0_10SelectImplE0EE10Policy1000EN6thrust24THRUST_300001_SM_1000_NS17counting_iteratorIjNS9_11use_defaultESB_SB_EENS9_18transform_iteratorI9NonZeroOpIhEPKhSB_SB_EEPjSJ_NS0_13ScanTileStateIiLb1EEENS0_8NullTypeESM_iNS2_19streaming_context_tIlLb1EEELS5_0EEEvT0_T1_T2_T3_T4_T5_T6_T7_iT8_NS1_7vsmem_tEE19static_temp_storage+108];
	ld.shared.u32 	%r157, [_ZZN3cub18CUB_300001_SM_10006detail6select23DeviceSelectSweepKernelINS2_10policy_hubIjbiLb0ELNS0_10SelectImplE0EE10Policy1000EN6thrust24THRUST_300001_SM_1000_NS17counting_iteratorIjNS9_11use_defaultESB_SB_EENS9_18transform_iteratorI9NonZeroOpIhEPKhSB_SB_EEPjSJ_NS0_13ScanTileStateIiLb1EEENS0_8NullTypeESM_iNS2_19streaming_context_tIlLb1EEELS5_0EEEvT0_T1_T2_T3_T4_T5_T6_T7_iT8_NS1_7vsmem_tEE19static_temp_storage+100];
	setp.gt.s32 	%p345, %r156, 512;
	@%p345 bra 	$L__BB40_183;
	setp.ne.s16 	%p346, %rs17, 0;
	ld.param.u8 	%rs31, [%rd54];
	ld.param.u64 	%rd432, [%rd54+24];
	cvta.to.global.u64 	%rd55, %rd432;
	@%p346 bra 	$L__BB40_128;
	bra.uni 	$L__BB40_131;
$L__BB40_128:
	setp.ne.s16 	%p347, %rs31, 0;
	mov.b64 	%rd663, 0;
	@%p347 bra 	$L__BB40_130;
	ld.global.u64 	%rd663, [%rd55];
$L__BB40_130:
	cvt.s64.s32 	%rd434, %r142;
	add.s64 	%rd435, %rd663, %rd434;
	shl.b64 	%rd436, %rd435, 2;
	add.s64 	%rd437, %rd2, %rd436;
	st.global.u32 	[%rd437], %r77;
$L__BB40_131:
	setp.eq.s16 	%p348, %rs18, 0;
	@%p348 bra 	$L__BB40_135;
	setp.ne.s16 	%p349, %rs31, 0;
	mov.b64 	%rd664, 0;
	@%p349 bra 	$L__BB40_134;
	ld.global.u64 	%rd664, [%rd55];
$L__BB40_134:
	cvt.s64.s32 	%rd439, %r143;
	add.s64 	%rd440, %rd664, %rd439;
	shl.b64 	%rd441, %rd440, 2;
	add.s64 	%rd442, %rd2, %rd441;
	st.global.u32 	[%rd442], %r78;
$L__BB40_135:
	setp.eq.s16 	%p350, %rs19, 0;
	@%p350 bra 	$L__BB40_139;
	setp.ne.s16 	%p351, %rs31, 0;
	mov.b64 	%rd665, 0;
	@%p351 bra 	$L__BB40_138;
	ld.global.u64 	%rd665, [%rd55];
$L__BB40_138:
	cvt.s64.s32 	%rd444, %r144;
	add.s64 	%rd445, %rd665, %rd444;
	shl.b64 	%rd446, %rd445, 2;
	add.s64 	%rd447, %rd2, %rd446;
	st.global.u32 	[%rd447], %r79;
$L__BB40_139:
	setp.eq.s16 	%p352, %rs20, 0;
	@%p352 bra 	$L__BB40_143;
	setp.ne.s16 	%p353, %rs31, 0;
	mov.b64 	%rd666, 0;
	@%p353 bra 	$L__BB40_142;
	ld.global.u64 	%rd666, [%rd55];
$L__BB40_142:
	cvt.s64.s32 	%rd449, %r145;
	add.s64 	%rd450, %rd666, %rd449;
	shl.b64 	%rd451, %rd450, 2;
	add.s64 	%rd452, %rd2, %rd451;
	st.global.u32 	[%rd452], %r80;
$L__BB40_143:
	setp.eq.s16 	%p354, %rs21, 0;
	@%p354 bra 	$L__BB40_147;
	setp.ne.s16 	%p355, %rs31, 0;
	mov.b64 	%rd667, 0;
	@%p355 bra 	$L__BB40_146;
	ld.global.u64 	%rd667, [%rd55];
$L__BB40_146:
	cvt.s64.s32 	%rd454, %r146;
	add.s64 	%rd455, %rd667, %rd454;
	shl.b64 	%rd456, %rd455, 2;
	add.s64 	%rd457, %rd2, %rd456;
	st.global.u32 	[%rd457], %r81;
$L__BB40_147:
	setp.eq.s16 	%p356, %rs22, 0;
	@%p356 bra 	$L__BB40_151;
	setp.ne.s16 	%p357, %rs31, 0;
	mov.b64 	%rd668, 0;
	@%p357 bra 	$L__BB40_150;
	ld.global.u64 	%rd668, [%rd55];
$L__BB40_150:
	cvt.s64.s32 	%rd459, %r147;
	add.s64 	%rd460, %rd668, %rd459;
	shl.b64 	%rd461, %rd460, 2;
	add.s64 	%rd462, %rd2, %rd461;
	st.global.u32 	[%rd462], %r82;
$L__BB40_151:
	setp.eq.s16 	%p358, %rs23, 0;
	@%p358 bra 	$L__BB40_155;
	setp.ne.s16 	%p359, %rs31, 0;
	mov.b64 	%rd669, 0;
	@%p359 bra 	$L__BB40_154;
	ld.global.u64 	%rd669, [%rd55];
$L__BB40_154:
	cvt.s64.s32 	%rd464, %r148;
	add.s64 	%rd465, %rd669, %rd464;
	shl.b64 	%rd466, %rd465, 2;
	add.s64 	%rd467, %rd2, %rd466;
	st.global.u32 	[%rd467], %r83;
$L__BB40_155:
	setp.eq.s16 	%p360, %rs24, 0;
	@%p360 bra 	$L__BB40_159;
	setp.ne.s16 	%p361, %rs31, 0;
	mov.b64 	%rd670, 0;
	@%p361 bra 	$L__BB40_158;
	ld.global.u64 	%rd670, [%rd55];
$L__BB40_158:
	cvt.s64.s32 	%rd469, %r149;
	add.s64 	%rd470, %rd670, %rd469;
	shl.b64 	%rd471, %rd470, 2;
	add.s64 	%rd472, %rd2, %rd471;
	st.global.u32 	[%rd472], %r84;
$L__BB40_159:
	setp.eq.s16 	%p362, %rs25, 0;
	@%p362 bra 	$L__BB40_163;
	setp.ne.s16 	%p363, %rs31, 0;
	mov.b64 	%rd671, 0;
	@%p363 bra 	$L__BB40_162;
	ld.global.u64 	%rd671, [%rd55];
$L__BB40_162:
	cvt.s64.s32 	%rd474, %r150;
	add.s64 	%rd475, %rd671, %rd474;
	shl.b64 	%rd476, %rd475, 2;
	add.s64 	%rd477, %rd2, %rd476;
	st.global.u32 	[%rd477], %r85;
$L__BB40_163:
	setp.eq.s16 	%p364, %rs26, 0;
	@%p364 bra 	$L__BB40_167;
	setp.ne.s16 	%p365, %rs31, 0;
	mov.b64 	%rd672, 0;
	@%p365 bra 	$L__BB40_166;
	ld.global.u64 	%rd672, [%rd55];
$L__BB40_166:
	cvt.s64.s32 	%rd479, %r151;
	add.s64 	%rd480, %rd672, %rd479;
	shl.b64 	%rd481, %rd480, 2;
	add.s64 	%rd482, %rd2, %rd481;
	st.global.u32 	[%rd482], %r86;
$L__BB40_167:
	setp.eq.s16 	%p366, %rs27, 0;
	@%p366 bra 	$L__BB40_171;
	setp.ne.s16 	%p367, %rs31, 0;
	mov.b64 	%rd673, 0;
	@%p367 bra 	$L__BB40_170;
	ld.global.u64 	%rd673, [%rd55];
$L__BB40_170:
	cvt.s64.s32 	%rd484, %r152;
	add.s64 	%rd485, %rd673, %rd484;
	shl.b64 	%rd486, %rd485, 2;
	add.s64 	%rd487, %rd2, %rd486;
	st.global.u32 	[%rd487], %r87;
$L__BB40_171:
	setp.eq.s16 	%p368, %rs28, 0;
	@%p368 bra 	$L__BB40_175;
	setp.ne.s16 	%p369, %rs31, 0;
	mov.b64 	%rd674, 0;
	@%p369 bra 	$L__BB40_174;
	ld.global.u64 	%rd674, [%rd55];
$L__BB40_174:
	cvt.s64.s32 	%rd489, %r153;
	add.s64 	%rd490, %rd674, %rd489;
	shl.b64 	%rd491, %rd490, 2;
	add.s64 	%rd492, %rd2, %rd491;
	st.global.u32 	[%rd492], %r88;
$L__BB40_175:
	setp.eq.s16 	%p370, %rs29, 0;
	@%p370 bra 	$L__BB40_179;
	setp.ne.s16 	%p371, %rs31, 0;
	mov.b64 	%rd675, 0;
	@%p371 bra 	$L__BB40_178;
	ld.global.u64 	%rd675, [%rd55];
$L__BB40_178:
	cvt.s64.s32 	%rd494, %r154;
	add.s64 	%rd495, %rd675, %rd494;
	shl.b64 	%rd496, %rd495, 2;
	add.s64 	%rd497, %rd2, %rd496;
	st.global.u32 	[%rd497], %r89;
$L__BB40_179:
	setp.eq.s16 	%p372, %rs30, 0;
	@%p372 bra 	$L__BB40_517;
	setp.ne.s16 	%p373, %rs31, 0;
	mov.b64 	%rd676, 0;
	@%p373 bra 	$L__BB40_182;
	ld.global.u64 	%rd676, [%rd55];
$L__BB40_182:
	cvt.s64.s32 	%rd499, %r155;
	add.s64 	%rd500, %rd676, %rd499;
	shl.b64 	%rd501, %rd500, 2;
	add.s64 	%rd502, %rd2, %rd501;
	st.global.u32 	[%rd502], %r90;
	bra.uni 	$L__BB40_517;
$L__BB40_183:
	setp.eq.s16 	%p374, %rs17, 0;
	bar.sync 	0;
	@%p374 bra 	$L__BB40_185;
	sub.s32 	%r1073, %r142, %r157;
	shl.b32 	%r1074, %r1073, 2;
	mov.u32 	%r1075, _ZZN3cub18CUB_300001_SM_10006detail6select23DeviceSelectSweepKernelINS2_10policy_hubIjbiLb0ELNS0_10SelectImplE0EE10Policy1000EN6thrust24THRUST_300001_SM_1000_NS17counting_iteratorIjNS9_11use_defaultESB_SB_EENS9_18transform_iteratorI9NonZeroOpIhEPKhSB_SB_EEPjSJ_NS0_13ScanTileStateIiLb1EEENS0_8NullTypeESM_iNS2_19streaming_context_tIlLb1EEELS5_0EEEvT0_T1_T2_T3_T4_T5_T6_T7_iT8_NS1_7vsmem_tEE19static_temp_storage;
	add.s32 	%r1076, %r1075, %r1074;
	st.shared.u32 	[%r1076], %r77;
$L__BB40_185:
	setp.eq.s16 	%p375, %rs18, 0;
	@%p375 bra 	$L__BB40_187;
	sub.s32 	%r1077, %r143, %r157;
	shl.b32 	%r1078, %r1077, 2;
	mov.u32 	%r1079, _ZZN3cub18CUB_300001_SM_10006detail6select23DeviceSelectSweepKernelINS2_10policy_hubIjbiLb0ELNS0_10SelectImplE0EE10Policy1000EN6thrust24THRUST_300001_SM_1000_NS17counting_iteratorIjNS9_11use_defaultESB_SB_EENS9_18transform_iteratorI9NonZeroOpIhEPKhSB_SB_EEPjSJ_NS0_13ScanTileStateIiLb1EEENS0_8NullTypeESM_iNS2_19streaming_context_tIlLb1EEELS5_0EEEvT0_T1_T2_T3_T4_T5_T6_T7_iT8_NS1_7vsmem_tEE19static_temp_storage;
	add.s32 	%r1080, %r1079, %r1078;
	st.shared.u32 	[%r1080], %r78;
$L__BB40_187:
	setp.eq.s16 	%p376, %rs19, 0;
	@%p376 bra 	$L__BB40_189;
	sub.s32 	%r1081, %r144, %r157;
	shl.b32 	%r1082, %r1081, 2;
	mov.u32 	%r1083, _ZZN3cub18CUB_300001_SM_10006detail6select23DeviceSelectSweepKernelINS2_10policy_hubIjbiLb0ELNS0_10SelectImplE0EE10Policy1000EN6thrust24THRUST_300001_SM_1000_NS17counting_iteratorIjNS9_11use_defaultESB_SB_EENS9_18transform_iteratorI9NonZeroOpIhEPKhSB_SB_EEPjSJ_NS0_13ScanTileStateIiLb1EEENS0_8NullTypeESM_iNS2_19streaming_context_tIlLb1EEELS5_0EEEvT0_T1_T2_T3_T4_T5_T6_T7_iT8_NS1_7vsmem_tEE19static_temp_storage;
	add.s32 	%r1084, %r1083, %r1082;
	st.shared.u32 	[%r1084], %r79;
$L__BB40_189:
	setp.eq.s16 	%p377, %rs20, 0;
	@%p377 bra 	$L__BB40_191;
	sub.s32 	%r1085, %r145, %r157;
	shl.b32 	%r1086, %r1085, 2;
	mov.u32 	%r1087, _ZZN3cub18CUB_300001_SM_10006detail6select23DeviceSelectSweepKernelINS2_10policy_hubIjbiLb0ELNS0_10SelectImplE0EE10Policy1000EN6thrust24THRUST_300001_SM_1000_NS17counting_iteratorIjNS9_11use_defaultESB_SB_EENS9_18transform_iteratorI9NonZeroOpIhEPKhSB_SB_EEPjSJ_NS0_13ScanTileStateIiLb1EEENS0_8NullTypeESM_iNS2_19streaming_context_tIlLb1EEELS5_0EEEvT0_T1_T2_T3_T4_T5_T6_T7_iT8_NS1_7vsmem_tEE19static_temp_storage;
	add.s32 	%r1088, %r1087, %r1086;
	st.shared.u32 	[%r1088], %r80;
$L__BB40_191:
	setp.eq.s16 	%p378, %rs21, 0;
	@%p378 bra 	$L__BB40_193;
	sub.s32 	%r1089, %r146, %r157;
	shl.b32 	%r1090, %r1089, 2;
	mov.u32 	%r1091, _ZZN3cub18CUB_300001_SM_10006detail6select23DeviceSelectSweepKernelINS2_10policy_hubIjbiLb0ELNS0_10SelectImplE0EE10Policy1000EN6thrust24THRUST_300001_SM_1000_NS17counting_iteratorIjNS9_11use_defaultESB_SB_EENS9_18transform_iteratorI9NonZeroOpIhEPKhSB_SB_EEPjSJ_NS0_13ScanTileStateIiLb1EEENS0_8NullTypeESM_iNS2_19streaming_context_tIlLb1EEELS5_0EEEvT0_T1_T2_T3_T4_T5_T6_T7_iT8_NS1_7vsmem_tEE19static_temp_storage;
	add.s32 	%r1092, %r1091, %r1090;
	st.shared.u32 	[%r1092], %r81;
$L__BB40_193:
	setp.eq.s16 	%p379, %rs22, 0;
	@%p379 bra 	$L__BB40_195;
	sub.s32 	%r1093, %r147, %r157;
	shl.b32 	%r1094, %r1093, 2;
	mov.u32 	%r1095, _ZZN3cub18CUB_300001_SM_10006detail6select23DeviceSelectSweepKernelINS2_10policy_hubIjbiLb0ELNS0_10SelectImplE0EE10Policy1000EN6thrust24THRUST_300001_SM_1000_NS17counting_iteratorIjNS9_11use_defaultESB_SB_EENS9_18transform_iteratorI9NonZeroOpIhEPKhSB_SB_EEPjSJ_NS0_13ScanTileStateIiLb1EEENS0_8NullTypeESM_iNS2_19streaming_context_tIlLb1EEELS5_0EEEvT0_T1_T2_T3_T4_T5_T6_T7_iT8_NS1_7vsmem_tEE19static_temp_storage;
	add.s32 	%r1096, %r1095, %r1094;
	st.shared.u32 	[%r1096], %r82;
$L__BB40_195:
	setp.eq.s16 	%p380, %rs23, 0;
	@%p380 bra 	$L__BB40_197;
	sub.s32 	%r1097, %r148, %r157;
	shl.b32 	%r1098, %r1097, 2;
	mov.u32 	%r1099, _ZZN3cub18CUB_300001_SM_10006detail6select23DeviceSelectSweepKernelINS2_10policy_hubIjbiLb0ELNS0_10SelectImplE0EE10Policy1000EN6thrust24THRUST_300001_SM_1000_NS17counting_iteratorIjNS9_11use_defaultESB_SB_EENS9_18transform_iteratorI9NonZeroOpIhEPKhSB_SB_EEPjSJ_NS0_13ScanTileStateIiLb1EEENS0_8NullTypeESM_iNS2_19streaming_context_tIlLb1EEELS5_0EEEvT0_T1_T2_T3_T4_T5_T6_T7_iT8_NS1_7vsmem_tEE19static_temp_storage;
	add.s32 	%r1100, %r1099, %r1098;
	st.shared.u32 	[%r1100], %r83;
$L__BB40_197:
	setp.eq.s16 	%p381, %rs24, 0;
	@%p381 bra 	$L__BB40_199;
	sub.s32 	%r1101, %r149, %r157;
	shl.b32 	%r1102, %r1101, 2;
	mov.u32 	%r1103, _ZZN3cub18CUB_300001_SM_10006detail6select23DeviceSelectSweepKernelINS2_10policy_hubIjbiLb0ELNS0_10SelectImplE0EE10Policy1000EN6thrust24THRUST_300001_SM_1000_NS17counting_iteratorIjNS9_11use_defaultESB_SB_EENS9_18transform_iteratorI9NonZeroOpIhEPKhSB_SB_EEPjSJ_NS0_13ScanTileStateIiLb1EEENS0_8NullTypeESM_iNS2_19streaming_context_tIlLb1EEELS5_0EEEvT0_T1_T2_T3_T4_T5_T6_T7_iT8_NS1_7vsmem_tEE19static_temp_storage;
	add.s32 	%r1104, %r1103, %r1102;
	st.shared.u32 	[%r1104], %r84;
$L__BB40_199:
	setp.eq.s16 	%p382, %rs25, 0;
	@%p382 bra 	$L__BB40_201;
	sub.s32 	%r1105, %r150, %r157;
	shl.b32 	%r1106, %r1105, 2;
	mov.u32 	%r1107, _ZZN3cub18CUB_300001_SM_10006detail6select23DeviceSelectSweepKernelINS2_10policy_hubIjbiLb0ELNS0_10SelectImplE0EE10Policy1000EN6thrust24THRUST_300001_SM_1000_NS17counting_iteratorIjNS9_11use_defaultESB_SB_EENS9_18transform_iteratorI9NonZeroOpIhEPKhSB_SB_EEPjSJ_NS0_13ScanTileStateIiLb1EEENS0_8NullTypeESM_iNS2_19streaming_context_tIlLb1EEELS5_0EEEvT0_T1_T2_T3_T4_T5_T6_T7_iT8_NS1_7vsmem_tEE19static_temp_storage;
	add.s32 	%r1108, %r1107, %r1106;
	st.shared.u32 	[%r1108], %r85;
$L__BB40_201:
	setp.eq.s16 	%p383, %rs26, 0;
	@%p383 bra 	$L__BB40_203;
	sub.s32 	%r1109, %r151, %r157;
	shl.b32 	%r1110, %r1109, 2;
	mov.u32 	%r1111, _ZZN3cub18CUB_300001_SM_10006detail6select23DeviceSelectSweepKernelINS2_10policy_hubIjbiLb0ELNS0_10SelectImplE0EE10Policy1000EN6thrust24THRUST_300001_SM_1000_NS17counting_iteratorIjNS9_11use_defaultESB_SB_EENS9_18transform_iteratorI9NonZeroOpIhEPKhSB_SB_EEPjSJ_NS0_13ScanTileStateIiLb1EEENS0_8NullTypeESM_iNS2_19streaming_context_tIlLb1EEELS5_0EEEvT0_T1_T2_T3_T4_T5_T6_T7_iT8_NS1_7vsmem_tEE19static_temp_storage;
	add.s32 	%r1112, %r1111, %r1110;
	st.shared.u32 	[%r1112], %r86;
$L__BB40_203:
	setp.eq.s16 	%p384, %rs27, 0;
	@%p384 bra 	$L__BB40_205;
	sub.s32 	%r1113, %r152, %r157;
	shl.b32 	%r1114, %r1113, 2;
	mov.u32 	%r1115, _ZZN3cub18CUB_300001_SM_10006detail6select23DeviceSelectSweepKernelINS2_10policy_hubIjbiLb0ELNS0_10SelectImplE0EE10Policy1000EN6thrust24THRUST_300001_SM_1000_NS17counting_iteratorIjNS9_11use_defaultESB_SB_EENS9_18transform_iteratorI9NonZeroOpIhEPKhSB_SB_EEPjSJ_NS0_13ScanTileStateIiLb1EEENS0_8NullTypeESM_iNS2_19streaming_context_tIlLb1EEELS5_0EEEvT0_T1_T2_T3_T4_T5_T6_T7_iT8_NS1_7vsmem_tEE19static_temp_storage;
	add.s32 	%r1116, %r1115, %r1114;
	st.shared.u32 	[%r1116], %r87;
$L__BB40_205:
	setp.eq.s16 	%p385, %rs28, 0;
	@%p385 bra 	$L__BB40_207;
	sub.s32 	%r1117, %r153, %r157;
	shl.b32 	%r1118, %r1117, 2;
	mov.u32 	%r1119, _ZZN3cub18CUB_300001_SM_10006detail6select23DeviceSelectSweepKernelINS2_10policy_hubIjbiLb0ELNS0_10SelectImplE0EE10Policy1000EN6thrust24THRUST_300001_SM_1000_NS17counting_iteratorIjNS9_11use_defaultESB_SB_EENS9_18transform_iteratorI9NonZeroOpIhEPKhSB_SB_EEPjSJ_NS0_13ScanTileStateIiLb1EEENS0_8NullTypeESM_iNS2_19streaming_context_tIlLb1EEELS5_0EEEvT0_T1_T2_T3_T4_T5_T6_T7_iT8_NS1_7vsmem_tEE19static_temp_storage;
	add.s32 	%r1120, %r1119, %r1118;
	st.shared.u32 	[%r1120], %r88;
$L__BB40_207:
	setp.eq.s16 	%p386, %rs29, 0;
	@%p386 bra 	$L__BB40_209;
	sub.s32 	%r1121, %r154, %r157;
	shl.b32 	%r1122, %r1121, 2;
	mov.u32 	%r1123, _ZZN3cub18CUB_300001_SM_10006detail6select23DeviceSelectSweepKernelINS2_10policy_hubIjbiLb0ELNS0_10SelectImplE0EE10Policy1000EN6thrust24THRUST_300001_SM_1000_NS17counting_iteratorIjNS9_11use_defaultESB_SB_EENS9_18transform_iteratorI9NonZeroOpIhEPKhSB_SB_EEPjSJ_NS0_13ScanTileStateIiLb1EEENS0_8NullTypeESM_iNS2_19streaming_context_tIlLb1EEELS5_0EEEvT0_T1_T2_T3_T4_T5_T6_T7_iT8_NS1_7vsmem_tEE19static_temp_storage;
	add.s32 	%r1124, %r1123, %r1122;
	st.shared.u32 	[%r1124], %r89;
$L__BB40_209:
	setp.eq.s16 	%p387, %rs30, 0;
	@%p387 bra 	$L__BB40_211;
	sub.s32 	%r1125, %r155, %r157;
	shl.b32 	%r1126, %r1125, 2;
	mov.u32 	%r1127, _ZZN3cub18CUB_300001_SM_10006detail6select23DeviceSelectSweepKernelINS2_10policy_hubIjbiLb0ELNS0_10SelectImplE0EE10Policy1000EN6thrust24THRUST_300001_SM_1000_NS17counting_iteratorIjNS9_11use_defaultESB_SB_EENS9_18transform_iteratorI9NonZeroOpIhEPKhSB_SB_EEPjSJ_NS0_13ScanTileStateIiLb1EEENS0_8NullTypeESM_iNS2_19streaming_context_tIlLb1EEELS5_0EEEvT0_T1_T2_T3_T4_T5_T6_T7_iT8_NS1_7vsmem_tEE19static_temp_storage;
	add.s32 	%r1128, %r1127, %r1126;
	st.shared.u32 	[%r1128], %r90;
$L__BB40_211:
	bar.sync 	0;
	setp.ge.s32 	%p388, %r1441, %r156;
	@%p388 bra 	$L__BB40_517;
	ld.param.u8 	%rs32, [%rd54];
	ld.param.u64 	%rd503, [%rd54+24];
	cvta.to.global.u64 	%rd56, %rd503;
	not.b32 	%r1129, %r1441;
	add.s32 	%r158, %r156, %r1129;
	and.b32  	%r1130, %r158, 1536;
	setp.eq.s32 	%p389, %r1130, 1536;
	@%p389 bra 	$L__BB40_217;
	shr.u32 	%r1131, %r158, 9;
	add.s32 	%r1132, %r1131, 1;
	and.b32  	%r1133, %r1132, 3;
	add.s32 	%r1440, %r1441, %r157;
	shl.b32 	%r1134, %r1441, 2;
	mov.u32 	%r1135, _ZZN3cub18CUB_300001_SM_10006detail6select23DeviceSelectSweepKernelINS2_10policy_hubIjbiLb0ELNS0_10SelectImplE0EE10Policy1000EN6thrust24THRUST_300001_SM_1000_NS17counting_iteratorIjNS9_11use_defaultESB_SB_EENS9_18transform_iteratorI9NonZeroOpIhEPKhSB_SB_EEPjSJ_NS0_13ScanTileStateIiLb1EEENS0_8NullTypeESM_iNS2_19streaming_context_tIlLb1EEELS5_0EEEvT0_T1_T2_T3_T4_T5_T6_T7_iT8_NS1_7vsmem_tEE19static_temp_storage;
	add.s32 	%r1439, %r1135, %r1134;
	neg.s32 	%r1438, %r1133;
	shl.b32 	%r1136, %r1132, 9;
	and.b32  	%r1137, %r1136, 1536;
	add.s32 	%r1441, %r1441, %r1137;
$L__BB40_214:
	.pragma "nounroll";
	setp.ne.s16 	%p390, %rs32, 0;
	ld.shared.u32 	%r166, [%r1439];
	mov.b64 	%rd658, 0;
	@%p390 bra 	$L__BB40_216;
	ld.global.u64 	%rd658, [%rd56];
$L__BB40_216:
	cvt.s64.s32 	%rd505, %r1440;
	add.s64 	%rd506, %rd658, %rd505;
	shl.b64 	%rd507, %rd506, 2;
	add.s64 	%rd508, %rd2, %rd507;
	st.global.u32 	[%rd508], %r166;
	add.s32 	%r1440, %r1440, 512;
	add.s32 	%r1439, %r1439, 2048;
	add.s32 	%r1438, %r1438, 1;
	setp.ne.s32 	%p391, %r1438, 0;
	@%p391 bra 	$L__BB40_214;
$L__BB40_217:
	setp.lt.u32 	%p392, %r158, 1536;
	@%p392 bra 	$L__BB40_517;
	add.s32 	%r1443, %r1441, %r157;
	shl.b32 	%r1138, %r1441, 2;
	mov.u32 	%r1139, _ZZN3cub18CUB_300001_SM_10006detail6select23DeviceSelectSweepKernelINS2_10policy_hubIjbiLb0ELNS0_10SelectImplE0EE10Policy1000EN6thrust24THRUST_300001_SM_1000_NS17counting_iteratorIjNS9_11use_defaultESB_SB_EENS9_18transform_iteratorI9NonZeroOpIhEPKhSB_SB_EEPjSJ_NS0_13ScanTileStateIiLb1EEENS0_8NullTypeESM_iNS2_19streaming_context_tIlLb1EEELS5_0EEEvT0_T1_T2_T3_T4_T5_T6_T7_iT8_NS1_7vsmem_tEE19static_temp_storage;
	add.s32 	%r1140, %r1138, %r1139;
	add.s32 	%r1442, %r1140, 4096;
$L__BB40_219:
	setp.ne.s16 	%p393, %rs32, 0;
	cvt.s64.s32 	%rd59, %r1443;
	ld.shared.u32 	%r176, [%r1442+-4096];
	mov.b64 	%rd659, 0;
	@%p393 bra 	$L__BB40_221;
	ld.global.u64 	%rd659, [%rd56];
$L__BB40_221:
	setp.ne.s16 	%p394, %rs32, 0;
	add.s64 	%rd511, %rd659, %rd59;
	shl.b64 	%rd512, %rd511, 2;
	add.s64 	%rd513, %rd2, %rd512;
	st.global.u32 	[%rd513], %r176;
	ld.shared.u32 	%r177, [%r1442+-2048];
	mov.b64 	%rd660, 0;
	@%p394 bra 	$L__BB40_223;
	ld.global.u64 	%rd660, [%rd56];
$L__BB40_223:
	setp.ne.s16 	%p395, %rs32, 0;
	add.s64 	%rd515, %rd660, %rd59;
	shl.b64 	%rd516, %rd515, 2;
	add.s64 	%rd517, %rd2, %rd516;
	st.global.u32 	[%rd517+2048], %r177;
	ld.shared.u32 	%r178, [%r1442];
	mov.b64 	%rd661, 0;
	@%p395 bra 	$L__BB40_225;
	ld.global.u64 	%rd661, [%rd56];
$L__BB40_225:
	setp.ne.s16 	%p396, %rs32, 0;
	add.s64 	%rd519, %rd661, %rd59;
	shl.b64 	%rd520, %rd519, 2;
	add.s64 	%rd521, %rd2, %rd520;
	st.global.u32 	[%rd521+4096], %r178;
	ld.shared.u32 	%r179, [%r1442+2048];
	mov.b64 	%rd662, 0;
	@%p396 bra 	$L__BB40_227;
	ld.global.u64 	%rd662, [%rd56];
$L__BB40_227:
	cvt.u32.u64 	%r1141, %rd59;
	add.s64 	%rd522, %rd662, %rd59;
	shl.b64 	%rd523, %rd522, 2;
	add.s64 	%rd524, %rd2, %rd523;
	st.global.u32 	[%rd524+6144], %r179;
	add.s32 	%r1441, %r1441, 2048;
	add.s32 	%r1443, %r1141, 2048;
	add.s32 	%r1442, %r1442, 8192;
	setp.lt.s32 	%p397, %r1441, %r156;
	@%p397 bra 	$L__BB40_219;
	bra.uni 	$L__BB40_517;
$L__BB40_228:
	ld.param.u32 	%r1416, [_ZN3cub18CUB_300001_SM_10006detail6select23DeviceSelectSweepKernelINS2_10policy_hubIjbiLb0ELNS0_10SelectImplE0EE10Policy1000EN6thrust24THRUST_300001_SM_1000_NS17counting_iteratorIjNS9_11use_defaultESB_SB_EENS9_18transform_iteratorI9NonZeroOpIhEPKhSB_SB_EEPjSJ_NS0_13ScanTileStateIiLb1EEENS0_8NullTypeESM_iNS2_19streaming_context_tIlLb1EEELS5_0EEEvT0_T1_T2_T3_T4_T5_T6_T7_iT8_NS1_7vsmem_tE_param_7];
	sub.s32 	%r183, %r1416, %r3;
	setp.ne.s32 	%p2, %r1424, 0;
	@%p2 bra 	$L__BB40_361;
	ld.param.u8 	%rs71, [%rd1];
	setp.eq.s16 	%p158, %rs71, 0;
	ld.param.u64 	%rd307, [%rd1+16];
	cvt.u32.u64 	%r742, %rd307;
	selp.b32 	%r743, %r742, 0, %p158;
	mov.u32 	%r1461, %tid.x;
	mul.lo.s32 	%r744, %r1461, 14;
	add.s32 	%r745, %r1, %r3;
	add.s32 	%r746, %r745, %r743;
	setp.ge.s32 	%p159, %r744, %r183;
	add.s32 	%r185, %r746, %r744;
	or.b32  	%r186, %r744, 1;
	add.s32 	%r187, %r185, 1;
	add.s32 	%r188, %r744, 2;
	add.s32 	%r189, %r185, 2;
	add.s32 	%r190, %r744, 3;
	add.s32 	%r191, %r185, 3;
	add.s32 	%r192, %r744, 4;
	add.s32 	%r193, %r185, 4;
	add.s32 	%r194, %r744, 5;
	add.s32 	%r195, %r185, 5;
	add.s32 	%r196, %r744, 6;
	add.s32 	%r197, %r185, 6;
	add.s32 	%r198, %r744, 7;
	add.s32 	%r199, %r185, 7;
	add.s32 	%r200, %r744, 8;
	add.s32 	%r201, %r185, 8;
	add.s32 	%r202, %r744, 9;
	add.s32 	%r203, %r185, 9;
	add.s32 	%r204, %r744, 10;
	add.s32 	%r205, %r185, 10;
	add.s32 	%r206, %r744, 11;
	add.s32 	%r207, %r185, 11;
	add.s32 	%r208, %r744, 12;
	add.s32 	%r209, %r185, 12;
	add.s32 	%r210, %r744, 13;
	add.s32 	%r211, %r185, 13;
	bar.sync 	0;
	selp.b64 	%rd308, %rd307, 0, %p158;
	cvt.u64.u32 	%rd309, %r3;
	add.s64 	%rd310, %rd308, %rd309;
	cvt.u64.u32 	%rd311, %r744;
	add.s64 	%rd312, %rd310, %rd311;
	add.s64 	%rd96, %rd4, %rd312;
	mov.b32 	%r1445, 1;
	@%p159 bra 	$L__BB40_231;
	ld.global.u8 	%rs72, [%rd96];
	setp.ne.s16 	%p160, %rs72, 0;
	selp.u32 	%r1445, 1, 0, %p160;
$L__BB40_231:
	setp.ge.s32 	%p161, %r186, %r183;
	mov.b32 	%r1446, 1;
	@%p161 bra 	$L__BB40_233;
	ld.global.u8 	%rs73, [%rd96+1];
	setp.ne.s16 	%p162, %rs73, 0;
	selp.u32 	%r1446, 1, 0, %p162;
$L__BB40_233:
	setp.ge.s32 	%p163, %r188, %r183;
	mov.b32 	%r1447, 1;
	@%p163 bra 	$L__BB40_235;
	ld.global.u8 	%rs74, [%rd96+2];
	setp.ne.s16 	%p164, %rs74, 0;
	selp.u32 	%r1447, 1, 0, %p164;
$L__BB40_235:
	setp.ge.s32 	%p165, %r190, %r183;
	mov.b32 	%r1448, 1;
	@%p165 bra 	$L__BB40_237;
	ld.global.u8 	%rs75, [%rd96+3];
	setp.ne.s16 	%p166, %rs75, 0;
	selp.u32 	%r1448, 1, 0, %p166;
$L__BB40_237:
	setp.ge.s32 	%p167, %r192, %r183;
	mov.b32 	%r1449, 1;
	@%p167 bra 	$L__BB40_239;
	ld.global.u8 	%rs76, [%rd96+4];
	setp.ne.s16 	%p168, %rs76, 0;
	selp.u32 	%r1449, 1, 0, %p168;
$L__BB40_239:
	setp.ge.s32 	%p169, %r194, %r183;
	mov.b32 	%r1450, 1;
	@%p169 bra 	$L__BB40_241;
	ld.global.u8 	%rs77, [%rd96+5];
	setp.ne.s16 	%p170, %rs77, 0;
	selp.u32 	%r1450, 1, 0, %p170;
$L__BB40_241:
	setp.ge.s32 	%p171, %r196, %r183;
	mov.b32 	%r1451, 1;
	@%p171 bra 	$L__BB40_243;
	ld.global.u8 	%rs78, [%rd96+6];
	setp.ne.s16 	%p172, %rs78, 0;
	selp.u32 	%r1451, 1, 0, %p172;
$L__BB40_243:
	setp.ge.s32 	%p173, %r198, %r183;
	mov.b32 	%r1452, 1;
	@%p173 bra 	$L__BB40_245;
	ld.global.u8 	%rs79, [%rd96+7];
	setp.ne.s16 	%p174, %rs79, 0;
	selp.u32 	%r1452, 1, 0, %p174;
$L__BB40_245:
	setp.ge.s32 	%p175, %r200, %r183;
	mov.b32 	%r1453, 1;
	@%p175 bra 	$L__BB40_247;
	ld.global.u8 	%rs80, [%rd96+8];
	setp.ne.s16 	%p176, %rs80, 0;
	selp.u32 	%r1453, 1, 0, %p176;
$L__BB40_247:
	setp.ge.s32 	%p177, %r202, %r183;
	mov.b32 	%r1454, 1;
	@%p177 bra 	$L__BB40_249;
	ld.global.u8 	%rs81, [%rd96+9];
	setp.ne.s16 	%p178, %rs81, 0;
	selp.u32 	%r1454, 1, 0, %p178;
$L__BB40_249:
	setp.ge.s32 	%p179, %r204, %r183;
	mov.b32 	%r1455, 1;
	@%p179 bra 	$L__BB40_251;
	ld.global.u8 	%rs82, [%rd96+10];
	setp.ne.s16 	%p180, %rs82, 0;
	selp.u32 	%r1455, 1, 0, %p180;
$L__BB40_251:
	setp.ge.s32 	%p181, %r206, %r183;
	mov.b32 	%r1456, 1;
	@%p181 bra 	$L__BB40_253;
	ld.global.u8 	%rs83, [%rd96+11];
	setp.ne.s16 	%p182, %rs83, 0;
	selp.u32 	%r1456, 1, 0, %p182;
$L__BB40_253:
	setp.ge.s32 	%p183, %r208, %r183;
	mov.b32 	%r1457, 1;
	@%p183 bra 	$L__BB40_255;
	ld.global.u8 	%rs84, [%rd96+12];
	setp.ne.s16 	%p184, %rs84, 0;
	selp.u32 	%r1457, 1, 0, %p184;
$L__BB40_255:
	setp.ge.s32 	%p185, %r210, %r183;
	mov.b32 	%r1458, 1;
	@%p185 bra 	$L__BB40_257;
	ld.global.u8 	%rs85, [%rd96+13];
	setp.ne.s16 	%p186, %rs85, 0;
	selp.u32 	%r1458, 1, 0, %p186;
$L__BB40_257:
	bar.sync 	0;
	add.s32 	%r240, %r1446, %r1445;
	add.s32 	%r791, %r1447, %r240;
	add.s32 	%r792, %r1448, %r791;
	add.s32 	%r241, %r1449, %r792;
	add.s32 	%r242, %r1450, %r241;
	add.s32 	%r793, %r1451, %r242;
	add.s32 	%r794, %r1452, %r793;
	add.s32 	%r795, %r1453, %r794;
	add.s32 	%r796, %r1454, %r795;
	add.s32 	%r797, %r1455, %r796;
	add.s32 	%r798, %r1456, %r797;
	add.s32 	%r799, %r1457, %r798;
	add.s32 	%r765, %r1458, %r799;
	shr.u32 	%r244, %r1461, 5;
	// begin inline asm
	mov.u32 %r760, %laneid;
	// end inline asm
	mov.b32 	%r763, 1;
	mov.b32 	%r788, 0;
	mov.b32 	%r790, -1;
	// begin inline asm
	{  .reg .s32 r0;  .reg .pred p;  shfl.sync.up.b32 r0|p, %r765, %r763, %r788, %r790;  @p add.s32 r0, r0, %r765;  mov.s32 %r761, r0;}
	// end inline asm
	mov.b32 	%r769, 2;
	// begin inline asm
	{  .reg .s32 r0;  .reg .pred p;  shfl.sync.up.b32 r0|p, %r761, %r769, %r788, %r790;  @p add.s32 r0, r0, %r761;  mov.s32 %r767, r0;}
	// end inline asm
	mov.b32 	%r775, 4;
	// begin inline asm
	{  .reg .s32 r0;  .reg .pred p;  shfl.sync.up.b32 r0|p, %r767, %r775, %r788, %r790;  @p add.s32 r0, r0, %r767;  mov.s32 %r773, r0;}
	// end inline asm
	mov.b32 	%r781, 8;
	// begin inline asm
	{  .reg .s32 r0;  .reg .pred p;  shfl.sync.up.b32 r0|p, %r773, %r781, %r788, %r790;  @p add.s32 r0, r0, %r773;  mov.s32 %r779, r0;}
	// end inline asm
	mov.b32 	%r787, 16;
	// begin inline asm
	{  .reg .s32 r0;  .reg .pred p;  shfl.sync.up.b32 r0|p, %r779, %r787, %r788, %r790;  @p add.s32 r0, r0, %r779;  mov.s32 %r785, r0;}
	// end inline asm
	setp.ne.s32 	%p187, %r760, 31;
	@%p187 bra 	$L__BB40_259;
	shl.b32 	%r800, %r244, 2;
	mov.u32 	%r801, _ZZN3cub18CUB_300001_SM_10006detail6select23DeviceSelectSweepKernelINS2_10policy_hubIjbiLb0ELNS0_10SelectImplE0EE10Policy1000EN6thrust24THRUST_300001_SM_1000_NS17counting_iteratorIjNS9_11use_defaultESB_SB_EENS9_18transform_iteratorI9NonZeroOpIhEPKhSB_SB_EEPjSJ_NS0_13ScanTileStateIiLb1EEENS0_8NullTypeESM_iNS2_19streaming_context_tIlLb1EEELS5_0EEEvT0_T1_T2_T3_T4_T5_T6_T7_iT8_NS1_7vsmem_tEE19static_temp_storage;
	add.s32 	%r802, %r801, %r800;
	st.shared.u32 	[%r802], %r785;
$L__BB40_259:
	bar.sync 	0;
	ld.shared.v4.u32 	{%r247, %r248, %r249, %r250}, [_ZZN3cub18CUB_300001_SM_10006detail6select23DeviceSelectSweepKernelINS2_10policy_hubIjbiLb0ELNS0_10SelectImplE0EE10Policy1000EN6thrust24THRUST_300001_SM_1000_NS17counting_iteratorIjNS9_11use_defaultESB_SB_EENS9_18transform_iteratorI9NonZeroOpIhEPKhSB_SB_EEPjSJ_NS0_13ScanTileStateIiLb1EEENS0_8NullTypeESM_iNS2_19streaming_context_tIlLb1EEELS5_0EEEvT0_T1_T2_T3_T4_T5_T6_T7_iT8_NS1_7vsmem_tEE19static_temp_storage];
	shr.u32 	%r803, %r1461, 5;
	add.s32 	%r804, %r248, %r247;
	setp.eq.s32 	%p188, %r803, 2;
	selp.b32 	%r805, %r804, %r247, %p188;
	add.s32 	%r806, %r804, %r249;
	setp.eq.s32 	%p189, %r803, 3;
	selp.b32 	%r807, %r806, %r805, %p189;
	add.s32 	%r808, %r806, %r250;
	setp.eq.s32 	%p190, %r803, 4;
	selp.b32 	%r809, %r808, %r807, %p190;
	ld.shared.v4.u32 	{%r251, %r252, %r253, %r254}, [_ZZN3cub18CUB_300001_SM_10006detail6select23DeviceSelectSweepKernelINS2_10policy_hubIjbiLb0ELNS0_10SelectImplE0EE10Policy1000EN6thrust24THRUST_300001_SM_1000_NS17counting_iteratorIjNS9_11use_defaultESB_SB_EENS9_18transform_iteratorI9NonZeroOpIhEPKhSB_SB_EEPjSJ_NS0_13ScanTileStateIiLb1EEENS0_8NullTypeESM_iNS2_19streaming_context_tIlLb1EEELS5_0EEEvT0_T1_T2_T3_T4_T5_T6_T7_iT8_NS1_7vsmem_tEE19static_temp_storage+16];
	add.s32 	%r810, %r808, %r251;
	setp.eq.s32 	%p191, %r803, 5;
	selp.b32 	%r811, %r810, %r809, %p191;
	add.s32 	%r812, %r810, %r252;
	setp.eq.s32 	%p192, %r803, 6;
	selp.b32 	%r813, %r812, %r811, %p192;
	add.s32 	%r814, %r812, %r253;
	setp.eq.s32 	%p193, %r803, 7;
	selp.b32 	%r815, %r814, %r813, %p193;
	add.s32 	%r816, %r814, %r254;
	setp.eq.s32 	%p194, %r803, 8;
	selp.b32 	%r817, %r816, %r815, %p194;
	ld.shared.v4.u32 	{%r255, %r256, %r257, %r258}, [_ZZN3cub18CUB_300001_SM_10006detail6select23DeviceSelectSweepKernelINS2_10policy_hubIjbiLb0ELNS0_10SelectImplE0EE10Policy1000EN6thrust24THRUST_300001_SM_1000_NS17counting_iteratorIjNS9_11use_defaultESB_SB_EENS9_18transform_iteratorI9NonZeroOpIhEPKhSB_SB_EEPjSJ_NS0_13ScanTileStateIiLb1EEENS0_8NullTypeESM_iNS2_19streaming_context_tIlLb1EEELS5_0EEEvT0_T1_T2_T3_T4_T5_T6_T7_iT8_NS1_7vsmem_tEE19static_temp_storage+32];
	add.s32 	%r818, %r816, %r255;
	setp.eq.s32 	%p195, %r803, 9;
	selp.b32 	%r819, %r818, %r817, %p195;
	add.s32 	%r820, %r818, %r256;
	setp.eq.s32 	%p196, %r803, 10;
	selp.b32 	%r821, %r820, %r819, %p196;
	add.s32 	%r822, %r820, %r257;
	setp.eq.s32 	%p197, %r803, 11;
	selp.b32 	%r823, %r822, %r821, %p197;
	add.s32 	%r824, %r822, %r258;
	setp.eq.s32 	%p198, %r803, 12;
	selp.b32 	%r825, %r824, %r823, %p198;
	ld.shared.v4.u32 	{%r259, %r260, %r261, %r262}, [_ZZN3cub18CUB_300001_SM_10006detail6select23DeviceSelectSweepKernelINS2_10policy_hubIjbiLb0ELNS0_10SelectImplE0EE10Policy1000EN6thrust24THRUST_300001_SM_1000_NS17counting_iteratorIjNS9_11use_defaultESB_SB_EENS9_18transform_iteratorI9NonZeroOpIhEPKhSB_SB_EEPjSJ_NS0_13ScanTileStateIiLb1EEENS0_8NullTypeESM_iNS2_19streaming_context_tIlLb1EEELS5_0EEEvT0_T1_T2_T3_T4_T5_T6_T7_iT8_NS1_7vsmem_tEE19static_temp_storage+48];
	add.s32 	%r826, %r824, %r259;
	setp.eq.s32 	%p199, %r803, 13;
	selp.b32 	%r827, %r826, %r825, %p199;
	add.s32 	%r828, %r826, %r260;
	setp.eq.s32 	%p200, %r803, 14;
	selp.b32 	%r829, %r828, %r827, %p200;
	add.s32 	%r830, %r828, %r261;
	setp.eq.s32 	%p201, %r803, 15;
	selp.b32 	%r831, %r830, %r829, %p201;
	setp.lt.u32 	%p202, %r1461, 32;
	selp.b32 	%r832, 0, %r831, %p202;
	setp.eq.s32 	%p203, %r760, 0;
	sub.s32 	%r833, %r785, %r765;
	selp.b32 	%r834, 0, %r833, %p203;
	add.s32 	%r263, %r832, %r834;
	add.s32 	%r264, %r263, %r1445;
	add.s32 	%r265, %r240, %r263;
	add.s32 	%r266, %r265, %r1447;
	add.s32 	%r267, %r266, %r1448;
	add.s32 	%r268, %r241, %r263;
	add.s32 	%r269, %r242, %r263;
	add.s32 	%r270, %r269, %r1451;
	add.s32 	%r271, %r270, %r1452;
	add.s32 	%r272, %r271, %r1453;
	add.s32 	%r273, %r272, %r1454;
	add.s32 	%r274, %r273, %r1455;
	add.s32 	%r275, %r274, %r1456;
	add.s32 	%r276, %r275, %r1457;
	add.s32 	%r835, %r183, %r262;
	add.s32 	%r836, %r835, %r830;
	add.s32 	%r1499, %r836, -7168;
	setp.gt.s32 	%p204, %r1499, 512;
	@%p204 bra 	$L__BB40_316;
	mov.u64 	%rd313, %rd194;
	ld.param.u8 	%rs33, [%rd313];
	ld.param.u64 	%rd314, [%rd313+24];
	cvta.to.global.u64 	%rd97, %rd314;
	setp.ne.s32 	%p205, %r1445, 0;
	setp.lt.s32 	%p206, %r263, %r1499;
	and.pred  	%p207, %p205, %p206;
	@%p207 bra 	$L__BB40_261;
	bra.uni 	$L__BB40_264;
$L__BB40_261:
	setp.ne.s16 	%p208, %rs33, 0;
	mov.b64 	%rd684, 0;
	@%p208 bra 	$L__BB40_263;
	ld.global.u64 	%rd684, [%rd97];
$L__BB40_263:
	cvt.s64.s32 	%rd316, %r263;
	add.s64 	%rd317, %rd684, %rd316;
	shl.b64 	%rd318, %rd317, 2;
	add.s64 	%rd319, %rd2, %rd318;
	st.global.u32 	[%rd319], %r185;
$L__BB40_264:
	setp.eq.s32 	%p209, %r1446, 0;
	setp.ge.s32 	%p210, %r264, %r1499;
	or.pred  	%p211, %p209, %p210;
	@%p211 bra 	$L__BB40_268;
	setp.ne.s16 	%p212, %rs33, 0;
	mov.b64 	%rd685, 0;
	@%p212 bra 	$L__BB40_267;
	ld.global.u64 	%rd685, [%rd97];
$L__BB40_267:
	cvt.s64.s32 	%rd321, %r264;
	add.s64 	%rd322, %rd685, %rd321;
	shl.b64 	%rd323, %rd322, 2;
	add.s64 	%rd324, %rd2, %rd323;
	st.global.u32 	[%rd324], %r187;
$L__BB40_268:
	setp.eq.s32 	%p213, %r1447, 0;
	setp.ge.s32 	%p214, %r265, %r1499;
	or.pred  	%p215, %p213, %p214;
	@%p215 bra 	$L__BB40_272;
	setp.ne.s16 	%p216, %rs33, 0;
	mov.b64 	%rd686, 0;
	@%p216 bra 	$L__BB40_271;
	ld.global.u64 	%rd686, [%rd97];
$L__BB40_271:
	cvt.s64.s32 	%rd326, %r265;
	add.s64 	%rd327, %rd686, %rd326;
	shl.b64 	%rd328, %rd327, 2;
	add.s64 	%rd329, %rd2, %rd328;
	st.global.u32 	[%rd329], %r189;
$L__BB40_272:
	setp.eq.s32 	%p217, %r1448, 0;
	setp.ge.s32 	%p218, %r266, %r1499;
	or.pred  	%p219, %p217, %p218;
	@%p219 bra 	$L__BB40_276;
	setp.ne.s16 	%p220, %rs33, 0;
	mov.b64 	%rd687, 0;
	@%p220 bra 	$L__BB40_275;
	ld.global.u64 	%rd687, [%rd97];
$L__BB40_275:
	cvt.s64.s32 	%rd331, %r266;
	add.s64 	%rd332, %rd687, %rd331;
	shl.b64 	%rd333, %rd332, 2;
	add.s64 	%rd334, %rd2, %rd333;
	st.global.u32 	[%rd334], %r191;
$L__BB40_276:
	setp.eq.s32 	%p221, %r1449, 0;
	setp.ge.s32 	%p222, %r267, %r1499;
	or.pred  	%p223, %p221, %p222;
	@%p223 bra 	$L__BB40_280;
	setp.ne.s16 	%p224, %rs33, 0;
	mov.b64 	%rd688, 0;
	@%p224 bra 	$L__BB40_279;
	ld.global.u64 	%rd688, [%rd97];
$L__BB40_279:
	cvt.s64.s32 	%rd336, %r267;
	add.s64 	%rd337, %rd688, %rd336;
	shl.b64 	%rd338, %rd337, 2;
	add.s64 	%rd339, %rd2, %rd338;
	st.global.u32 	[%rd339], %r193;
$L__BB40_280:
	setp.eq.s32 	%p225, %r1450, 0;
	setp.ge.s32 	%p226, %r268, %r1499;
	or.pred  	%p227, %p225, %p226;
	@%p227 bra 	$L__BB40_284;
	setp.ne.s16 	%p228, %rs33, 0;
	mov.b64 	%rd689, 0;
	@%p228 bra 	$L__BB40_283;
	ld.global.u64 	%rd689, [%rd97];
$L__BB40_283:
	cvt.s64.s32 	%rd341, %r268;
	add.s64 	%rd342, %rd689, %rd341;
	shl.b64 	%rd343, %rd342, 2;
	add.s64 	%rd344, %rd2, %rd343;
	st.global.u32 	[%rd344], %r195;
$L__BB40_284:
	setp.eq.s32 	%p229, %r1451, 0;
	setp.ge.s32 	%p230, %r269, %r1499;
	or.pred  	%p231, %p229, %p230;
	@%p231 bra 	$L__BB40_288;
	setp.ne.s16 	%p232, %rs33, 0;
	mov.b64 	%rd690, 0;
	@%p232 bra 	$L__BB40_287;
	ld.global.u64 	%rd690, [%rd97];
$L__BB40_287:
	cvt.s64.s32 	%rd346, %r269;
	add.s64 	%rd347, %rd690, %rd346;
	shl.b64 	%rd348, %rd347, 2;
	add.s64 	%rd349, %rd2, %rd348;
	st.global.u32 	[%rd349], %r197;
$L__BB40_288:
	setp.eq.s32 	%p233, %r1452, 0;
	setp.ge.s32 	%p234, %r270, %r1499;
	or.pred  	%p235, %p233, %p234;
	@%p235 bra 	$L__BB40_292;
	setp.ne.s16 	%p236, %rs33, 0;
	mov.b64 	%rd691, 0;
	@%p236 bra 	$L__BB40_291;
	ld.global.u64 	%rd691, [%rd97];
$L__BB40_291:
	cvt.s64.s32 	%rd351, %r270;
	add.s64 	%rd352, %rd691, %rd351;
	shl.b64 	%rd353, %rd352, 2;
	add.s64 	%rd354, %rd2, %rd353;
	st.global.u32 	[%rd354], %r199;
$L__BB40_292:
	setp.eq.s32 	%p237, %r1453, 0;
	setp.ge.s32 	%p238, %r271, %r1499;
	or.pred  	%p239, %p237, %p238;
	@%p239 bra 	$L__BB40_296;
	setp.ne.s16 	%p240, %rs33, 0;
	mov.b64 	%rd692, 0;
	@%p240 bra 	$L__BB40_295;
	ld.global.u64 	%rd692, [%rd97];
$L__BB40_295:
	cvt.s64.s32 	%rd356, %r271;
	add.s64 	%rd357, %rd692, %rd356;
	shl.b64 	%rd358, %rd357, 2;
	add.s64 	%rd359, %rd2, %rd358;
	st.global.u32 	[%rd359], %r201;
$L__BB40_296:
	setp.eq.s32 	%p241, %r1454, 0;
	setp.ge.s32 	%p242, %r272, %r1499;
	or.pred  	%p243, %p241, %p242;
	@%p243 bra 	$L__BB40_300;
	setp.ne.s16 	%p244, %rs33, 0;
	mov.b64 	%rd693, 0;
	@%p244 bra 	$L__BB40_299;
	ld.global.u64 	%rd693, [%rd97];
$L__BB40_299:
	cvt.s64.s32 	%rd361, %r272;
	add.s64 	%rd362, %rd693, %rd361;
	shl.b64 	%rd363, %rd362, 2;
	add.s64 	%rd364, %rd2, %rd363;
	st.global.u32 	[%rd364], %r203;
$L__BB40_300:
	setp.eq.s32 	%p245, %r1455, 0;
	setp.ge.s32 	%p246, %r273, %r1499;
	or.pred  	%p247, %p245, %p246;
	@%p247 bra 	$L__BB40_304;
	setp.ne.s16 	%p248, %rs33, 0;
	mov.b64 	%rd694, 0;
	@%p248 bra 	$L__BB40_303;
	ld.global.u64 	%rd694, [%rd97];
$L__BB40_303:
	cvt.s64.s32 	%rd366, %r273;
	add.s64 	%rd367, %rd694, %rd366;
	shl.b64 	%rd368, %rd367, 2;
	add.s64 	%rd369, %rd2, %rd368;
	st.global.u32 	[%rd369], %r205;
$L__BB40_304:
	setp.eq.s32 	%p249, %r1456, 0;
	setp.ge.s32 	%p250, %r274, %r1499;
	or.pred  	%p251, %p249, %p250;
	@%p251 bra 	$L__BB40_308;
	setp.ne.s16 	%p252, %rs33, 0;
	mov.b64 	%rd695, 0;
	@%p252 bra 	$L__BB40_307;
	ld.global.u64 	%rd695, [%rd97];
$L__BB40_307:
	cvt.s64.s32 	%rd371, %r274;
	add.s64 	%rd372, %rd695, %rd371;
	shl.b64 	%rd373, %rd372, 2;
	add.s64 	%rd374, %rd2, %rd373;
	st.global.u32 	[%rd374], %r207;
$L__BB40_308:
	setp.eq.s32 	%p253, %r1457, 0;
	setp.ge.s32 	%p254, %r275, %r1499;
	or.pred  	%p255, %p253, %p254;
	@%p255 bra 	$L__BB40_312;
	setp.ne.s16 	%p256, %rs33, 0;
	mov.b64 	%rd696, 0;
	@%p256 bra 	$L__BB40_311;
	ld.global.u64 	%rd696, [%rd97];
$L__BB40_311:
	cvt.s64.s32 	%rd376, %r275;
	add.s64 	%rd377, %rd696, %rd376;
	shl.b64 	%rd378, %rd377, 2;
	add.s64 	%rd379, %rd2, %rd378;
	st.global.u32 	[%rd379], %r209;
$L__BB40_312:
	setp.eq.s32 	%p257, %r1458, 0;
	setp.ge.s32 	%p258, %r276, %r1499;
	or.pred  	%p259, %p257, %p258;
	@%p259 bra 	$L__BB40_509;
	setp.ne.s16 	%p260, %rs33, 0;
	mov.b64 	%rd697, 0;
	@%p260 bra 	$L__BB40_315;
	ld.global.u64 	%rd697, [%rd97];
$L__BB40_315:
	cvt.s64.s32 	%rd381, %r276;
	add.s64 	%rd382, %rd697, %rd381;
	shl.b64 	%rd383, %rd382, 2;
	add.s64 	%rd384, %rd2, %rd383;
	st.global.u32 	[%rd384], %r211;
	bra.uni 	$L__BB40_509;
$L__BB40_316:
	bar.sync 	0;
	setp.eq.s32 	%p261, %r1445, 0;
	@%p261 bra 	$L__BB40_318;
	shl.b32 	%r837, %r263, 2;
	mov.u32 	%r838, _ZZN3cub18CUB_300001_SM_10006detail6select23DeviceSelectSweepKernelINS2_10policy_hubIjbiLb0ELNS0_10SelectImplE0EE10Policy1000EN6thrust24THRUST_300001_SM_1000_NS17counting_iteratorIjNS9_11use_defaultESB_SB_EENS9_18transform_iteratorI9NonZeroOpIhEPKhSB_SB_EEPjSJ_NS0_13ScanTileStateIiLb1EEENS0_8NullTypeESM_iNS2_19streaming_context_tIlLb1EEELS5_0EEEvT0_T1_T2_T3_T4_T5_T6_T7_iT8_NS1_7vsmem_tEE19static_temp_storage;
	add.s32 	%r839, %r838, %r837;
	st.shared.u32 	[%r839], %r185;
$L__BB40_318:
	setp.eq.s32 	%p262, %r1446, 0;
	@%p262 bra 	$L__BB40_320;
	shl.b32 	%r840, %r264, 2;
	mov.u32 	%r841, _ZZN3cub18CUB_300001_SM_10006detail6select23DeviceSelectSweepKernelINS2_10policy_hubIjbiLb0ELNS0_10SelectImplE0EE10Policy1000EN6thrust24THRUST_300001_SM_1000_NS17counting_iteratorIjNS9_11use_defaultESB_SB_EENS9_18transform_iteratorI9NonZeroOpIhEPKhSB_SB_EEPjSJ_NS0_13ScanTileStateIiLb1EEENS0_8NullTypeESM_iNS2_19streaming_context_tIlLb1EEELS5_0EEEvT0_T1_T2_T3_T4_T5_T6_T7_iT8_NS1_7vsmem_tEE19static_temp_storage;
	add.s32 	%r842, %r841, %r840;
	st.shared.u32 	[%r842], %r187;
$L__BB40_320:
	setp.eq.s32 	%p263, %r1447, 0;
	@%p263 bra 	$L__BB40_322;
	shl.b32 	%r843, %r265, 2;
	mov.u32 	%r844, _ZZN3cub18CUB_300001_SM_10006detail6select23DeviceSelectSweepKernelINS2_10policy_hubIjbiLb0ELNS0_10SelectImplE0EE10Policy1000EN6thrust24THRUST_300001_SM_1000_NS17counting_iteratorIjNS9_11use_defaultESB_SB_EENS9_18transform_iteratorI9NonZeroOpIhEPKhSB_SB_EEPjSJ_NS0_13ScanTileStateIiLb1EEENS0_8NullTypeESM_iNS2_19streaming_context_tIlLb1EEELS5_0EEEvT0_T1_T2_T3_T4_T5_T6_T7_iT8_NS1_7vsmem_tEE19static_temp_storage;
	add.s32 	%r845, %r844, %r843;
	st.shared.u32 	[%r845], %r189;
$L__BB40_322:
	setp.eq.s32 	%p264, %r1448, 0;
	@%p264 bra 	$L__BB40_324;
	shl.b32 	%r846, %r266, 2;
	mov.u32 	%r847, _ZZN3cub18CUB_300001_SM_10006detail6select23DeviceSelectSweepKernelINS2_10policy_hubIjbiLb0ELNS0_10SelectImplE0EE10Policy1000EN6thrust24THRUST_300001_SM_1000_NS17counting_iteratorIjNS9_11use_defaultESB_SB_EENS9_18transform_iteratorI9NonZeroOpIhEPKhSB_SB_EEPjSJ_NS0_13ScanTileStateIiLb1EEENS0_8NullTypeESM_iNS2_19streaming_context_tIlLb1EEELS5_0EEEvT0_T1_T2_T3_T4_T5_T6_T7_iT8_NS1_7vsmem_tEE19static_temp_storage;
	add.s32 	%r848, %r847, %r846;
	st.shared.u32 	[%r848], %r191;
$L__BB40_324:
	setp.eq.s32 	%p265, %r1449, 0;
	@%p265 bra 	$L__BB40_326;
	shl.b32 	%r849, %r267, 2;
	mov.u32 	%r850, _ZZN3cub18CUB_300001_SM_10006detail6select23DeviceSelectSweepKernelINS2_10policy_hubIjbiLb0ELNS0_10SelectImplE0EE10Policy1000EN6thrust24THRUST_300001_SM_1000_NS17counting_iteratorIjNS9_11use_defaultESB_SB_EENS9_18transform_iteratorI9NonZeroOpIhEPKhSB_SB_EEPjSJ_NS0_13ScanTileStateIiLb1EEENS0_8NullTypeESM_iNS2_19streaming_context_tIlLb1EEELS5_0EEEvT0_T1_T2_T3_T4_T5_T6_T7_iT8_NS1_7vsmem_tEE19static_temp_storage;
	add.s32 	%r851, %r850, %r849;
	st.shared.u32 	[%r851], %r193;
$L__BB40_326:
	setp.eq.s32 	%p266, %r1450, 0;
	@%p266 bra 	$L__BB40_328;
	shl.b32 	%r852, %r268, 2;
	mov.u32 	%r853, _ZZN3cub18CUB_300001_SM_10006detail6select23DeviceSelectSweepKernelINS2_10policy_hubIjbiLb0ELNS0_10SelectImplE0EE10Policy1000EN6thrust24THRUST_300001_SM_1000_NS17counting_iteratorIjNS9_11use_defaultESB_SB_EENS9_18transform_iteratorI9NonZeroOpIhEPKhSB_SB_EEPjSJ_NS0_13ScanTileStateIiLb1EEENS0_8NullTypeESM_iNS2_19streaming_context_tIlLb1EEELS5_0EEEvT0_T1_T2_T3_T4_T5_T6_T7_iT8_NS1_7vsmem_tEE19static_temp_storage;
	add.s32 	%r854, %r853, %r852;
	st.shared.u32 	[%r854], %r195;
$L__BB40_328:
	setp.eq.s32 	%p267, %r1451, 0;
	@%p267 bra 	$L__BB40_330;
	shl.b32 	%r855, %r269, 2;
	mov.u32 	%r856, _ZZN3cub18CUB_300001_SM_10006detail6select23DeviceSelectSweepKernelINS2_10policy_hubIjbiLb0ELNS0_10SelectImplE0EE10Policy1000EN6thrust24THRUST_300001_SM_1000_NS17counting_iteratorIjNS9_11use_defaultESB_SB_EENS9_18transform_iteratorI9NonZeroOpIhEPKhSB_SB_EEPjSJ_NS0_13ScanTileStateIiLb1EEENS0_8NullTypeESM_iNS2_19streaming_context_tIlLb1EEELS5_0EEEvT0_T1_T2_T3_T4_T5_T6_T7_iT8_NS1_7vsmem_tEE19static_temp_storage;
	add.s32 	%r857, %r856, %r855;
	st.shared.u32 	[%r857], %r197;
$L__BB40_330:
	setp.eq.s32 	%p268, %r1452, 0;
	@%p268 bra 	$L__BB40_332;
	shl.b32 	%r858, %r270, 2;
	mov.u32 	%r859, _ZZN3cub18CUB_300001_SM_10006detail6select23DeviceSelectSweepKernelINS2_10policy_hubIjbiLb0ELNS0_10SelectImplE0EE10Policy1000EN6thrust24THRUST_300001_SM_1000_NS17counting_iteratorIjNS9_11use_defaultESB_SB_EENS9_18transform_iteratorI9NonZeroOpIhEPKhSB_SB_EEPjSJ_NS0_13ScanTileStateIiLb1EEENS0_8NullTypeESM_iNS2_19streaming_context_tIlLb1EEELS5_0EEEvT0_T1_T2_T3_T4_T5_T6_T7_iT8_NS1_7vsmem_tEE19static_temp_storage;
	add.s32 	%r860, %r859, %r858;
	st.shared.u32 	[%r860], %r199;
$L__BB40_332:
	setp.eq.s32 	%p269, %r1453, 0;
	@%p269 bra 	$L__BB40_334;
	shl.b32 	%r861, %r271, 2;
	mov.u32 	%r862, _ZZN3cub18CUB_300001_SM_10006detail6select23DeviceSelectSweepKernelINS2_10policy_hubIjbiLb0ELNS0_10SelectImplE0EE10Policy1000EN6thrust24THRUST_300001_SM_1000_NS17counting_iteratorIjNS9_11use_defaultESB_SB_EENS9_18transform_iteratorI9NonZeroOpIhEPKhSB_SB_EEPjSJ_NS0_13ScanTileStateIiLb1EEENS0_8NullTypeESM_iNS2_19streaming_context_tIlLb1EEELS5_0EEEvT0_T1_T2_T3_T4_T5_T6_T7_iT8_NS1_7vsmem_tEE19static_temp_storage;
	add.s32 	%r863, %r862, %r861;
	st.shared.u32 	[%r863], %r201;
$L__BB40_334:
	setp.eq.s32 	%p270, %r1454, 0;
	@%p270 bra 	$L__BB40_336;
	shl.b32 	%r864, %r272, 2;
	mov.u32 	%r865, _ZZN3cub18CUB_300001_SM_10006detail6select23DeviceSelectSweepKernelINS2_10policy_hubIjbiLb0ELNS0_10SelectImplE0EE10Policy1000EN6thrust24THRUST_300001_SM_1000_NS17counting_iteratorIjNS9_11use_defaultESB_SB_EENS9_18transform_iteratorI9NonZeroOpIhEPKhSB_SB_EEPjSJ_NS0_13ScanTileStateIiLb1EEENS0_8NullTypeESM_iNS2_19streaming_context_tIlLb1EEELS5_0EEEvT0_T1_T2_T3_T4_T5_T6_T7_iT8_NS1_7vsmem_tEE19static_temp_storage;
	add.s32 	%r866, %r865, %r864;
	st.shared.u32 	[%r866], %r203;
$L__BB40_336:
	setp.eq.s32 	%p271, %r1455, 0;
	@%p271 bra 	$L__BB40_338;
	shl.b32 	%r867, %r273, 2;
	mov.u32 	%r868, _ZZN3cub18CUB_300001_SM_10006detail6select23DeviceSelectSweepKernelINS2_10policy_hubIjbiLb0ELNS0_10SelectImplE0EE10Policy1000EN6thrust24THRUST_300001_SM_1000_NS17counting_iteratorIjNS9_11use_defaultESB_SB_EENS9_18transform_iteratorI9NonZeroOpIhEPKhSB_SB_EEPjSJ_NS0_13ScanTileStateIiLb1EEENS0_8NullTypeESM_iNS2_19streaming_context_tIlLb1EEELS5_0EEEvT0_T1_T2_T3_T4_T5_T6_T7_iT8_NS1_7vsmem_tEE19static_temp_storage;
	add.s32 	%r869, %r868, %r867;
	st.shared.u32 	[%r869], %r205;
$L__BB40_338:
	setp.eq.s32 	%p272, %r1456, 0;
	@%p272 bra 	$L__BB40_340;
	shl.b32 	%r870, %r274, 2;
	mov.u32 	%r871, _ZZN3cub18CUB_300001_SM_10006detail6select23DeviceSelectSweepKernelINS2_10policy_hubIjbiLb0ELNS0_10SelectImplE0EE10Policy1000EN6thrust24THRUST_300001_SM_1000_NS17counting_iteratorIjNS9_11use_defaultESB_SB_EENS9_18transform_iteratorI9NonZeroOpIhEPKhSB_SB_EEPjSJ_NS0_13ScanTileStateIiLb1EEENS0_8NullTypeESM_iNS2_19streaming_context_tIlLb1EEELS5_0EEEvT0_T1_T2_T3_T4_T5_T6_T7_iT8_NS1_7vsmem_tEE19static_temp_storage;
	add.s32 	%r872, %r871, %r870;
	st.shared.u32 	[%r872], %r207;
$L__BB40_340:
	setp.eq.s32 	%p273, %r1457, 0;
	@%p273 bra 	$L__BB40_342;
	shl.b32 	%r873, %r275, 2;
	mov.u32 	%r874, _ZZN3cub18CUB_300001_SM_10006detail6select23DeviceSelectSweepKernelINS2_10policy_hubIjbiLb0ELNS0_10SelectImplE0EE10Policy1000EN6thrust24THRUST_300001_SM_1000_NS17counting_iteratorIjNS9_11use_defaultESB_SB_EENS9_18transform_iteratorI9NonZeroOpIhEPKhSB_SB_EEPjSJ_NS0_13ScanTileStateIiLb1EEENS0_8NullTypeESM_iNS2_19streaming_context_tIlLb1EEELS5_0EEEvT0_T1_T2_T3_T4_T5_T6_T7_iT8_NS1_7vsmem_tEE19static_temp_storage;
	add.s32 	%r875, %r874, %r873;
	st.shared.u32 	[%r875], %r209;
$L__BB40_342:
	setp.eq.s32 	%p274, %r1458, 0;
	@%p274 bra 	$L__BB40_344;
	shl.b32 	%r876, %r276, 2;
	mov.u32 	%r877, _ZZN3cub18CUB_300001_SM_10006detail6select23DeviceSelectSweepKernelINS2_10policy_hubIjbiLb0ELNS0_10SelectImplE0EE10Policy1000EN6thrust24THRUST_300001_SM_1000_NS17counting_iteratorIjNS9_11use_defaultESB_SB_EENS9_18transform_iteratorI9NonZeroOpIhEPKhSB_SB_EEPjSJ_NS0_13ScanTileStateIiLb1EEENS0_8NullTypeESM_iNS2_19streaming_context_tIlLb1EEELS5_0EEEvT0_T1_T2_T3_T4_T5_T6_T7_iT8_NS1_7vsmem_tEE19static_temp_storage;
	add.s32 	%r878, %r877, %r876;
	st.shared.u32 	[%r878], %r211;
$L__BB40_344:
	bar.sync 	0;
	setp.ge.u32 	%p275, %r1461, %r1499;
	@%p275 bra 	$L__BB40_509;
	ld.param.u32 	%r1418, [_ZN3cub18CUB_300001_SM_10006detail6select23DeviceSelectSweepKernelINS2_10policy_hubIjbiLb0ELNS0_10SelectImplE0EE10Policy1000EN6thrust24THRUST_300001_SM_1000_NS17counting_iteratorIjNS9_11use_defaultESB_SB_EENS9_18transform_iteratorI9NonZeroOpIhEPKhSB_SB_EEPjSJ_NS0_13ScanTileStateIiLb1EEENS0_8NullTypeESM_iNS2_19streaming_context_tIlLb1EEELS5_0EEEvT0_T1_T2_T3_T4_T5_T6_T7_iT8_NS1_7vsmem_tE_param_7];
	mov.u64 	%rd385, %rd194;
	ld.param.u8 	%rs34, [%rd385];
	ld.param.u64 	%rd386, [%rd385+24];
	cvta.to.global.u64 	%rd98, %rd386;
	add.s32 	%r879, %r248, %r249;
	add.s32 	%r880, %r879, %r250;
	add.s32 	%r881, %r880, %r251;
	add.s32 	%r882, %r881, %r252;
	add.s32 	%r883, %r882, %r253;
	add.s32 	%r884, %r883, %r254;
	add.s32 	%r885, %r884, %r255;
	add.s32 	%r886, %r885, %r256;
	add.s32 	%r887, %r886, %r257;
	add.s32 	%r888, %r887, %r258;
	add.s32 	%r889, %r888, %r259;
	add.s32 	%r890, %r889, %r260;
	add.s32 	%r891, %r890, %r261;
	add.s32 	%r892, %r891, %r262;
	add.s32 	%r893, %r892, %r247;
	add.s32 	%r894, %r893, %r1418;
	sub.s32 	%r895, %r894, %r1461;
	add.s32 	%r278, %r895, -7169;
	and.b32  	%r896, %r278, 1536;
	setp.eq.s32 	%p276, %r896, 1536;
	@%p276 bra 	$L__BB40_350;
	cvt.u64.u32 	%rd677, %r1461;
	shl.b32 	%r897, %r1461, 2;
	mov.u32 	%r898, _ZZN3cub18CUB_300001_SM_10006detail6select23DeviceSelectSweepKernelINS2_10policy_hubIjbiLb0ELNS0_10SelectImplE0EE10Policy1000EN6thrust24THRUST_300001_SM_1000_NS17counting_iteratorIjNS9_11use_defaultESB_SB_EENS9_18transform_iteratorI9NonZeroOpIhEPKhSB_SB_EEPjSJ_NS0_13ScanTileStateIiLb1EEENS0_8NullTypeESM_iNS2_19streaming_context_tIlLb1EEELS5_0EEEvT0_T1_T2_T3_T4_T5_T6_T7_iT8_NS1_7vsmem_tEE19static_temp_storage;
	add.s32 	%r1460, %r898, %r897;
	shr.u32 	%r899, %r278, 9;
	add.s32 	%r900, %r899, 1;
	and.b32  	%r901, %r900, 3;
	neg.s32 	%r1459, %r901;
$L__BB40_347:
	.pragma "nounroll";
	setp.ne.s16 	%p277, %rs34, 0;
	ld.shared.u32 	%r283, [%r1460];
	mov.b64 	%rd678, 0;
	@%p277 bra 	$L__BB40_349;
	ld.global.u64 	%rd678, [%rd98];
$L__BB40_349:
	add.s64 	%rd388, %rd678, %rd677;
	shl.b64 	%rd389, %rd388, 2;
	add.s64 	%rd390, %rd2, %rd389;
	st.global.u32 	[%rd390], %r283;
	add.s64 	%rd677, %rd677, 512;
	cvt.u32.u64 	%r1461, %rd677;
	add.s32 	%r1460, %r1460, 2048;
	add.s32 	%r1459, %r1459, 1;
	setp.ne.s32 	%p278, %r1459, 0;
	@%p278 bra 	$L__BB40_347;
$L__BB40_350:
	setp.lt.u32 	%p279, %r278, 1536;
	@%p279 bra 	$L__BB40_509;
	mul.wide.u32 	%rd392, %r1461, 4;
	add.s64 	%rd104, %rd2, %rd392;
	shl.b32 	%r902, %r1461, 2;
	mov.u32 	%r903, _ZZN3cub18CUB_300001_SM_10006detail6select23DeviceSelectSweepKernelINS2_10policy_hubIjbiLb0ELNS0_10SelectImplE0EE10Policy1000EN6thrust24THRUST_300001_SM_1000_NS17counting_iteratorIjNS9_11use_defaultESB_SB_EENS9_18transform_iteratorI9NonZeroOpIhEPKhSB_SB_EEPjSJ_NS0_13ScanTileStateIiLb1EEENS0_8NullTypeESM_iNS2_19streaming_context_tIlLb1EEELS5_0EEEvT0_T1_T2_T3_T4_T5_T6_T7_iT8_NS1_7vsmem_tEE19static_temp_storage;
	add.s32 	%r904, %r902, %r903;
	add.s32 	%r1462, %r904, 4096;
	mov.b64 	%rd679, 0;
$L__BB40_352:
	setp.ne.s16 	%p280, %rs34, 0;
	ld.shared.u32 	%r291, [%r1462+-4096];
	mov.b64 	%rd680, 0;
	@%p280 bra 	$L__BB40_354;
	ld.global.u64 	%rd680, [%rd98];
$L__BB40_354:
	setp.ne.s16 	%p281, %rs34, 0;
	shl.b64 	%rd395, %rd680, 2;
	add.s64 	%rd396, %rd679, %rd395;
	add.s64 	%rd397, %rd104, %rd396;
	st.global.u32 	[%rd397], %r291;
	ld.shared.u32 	%r292, [%r1462+-2048];
	mov.b64 	%rd681, 0;
	@%p281 bra 	$L__BB40_356;
	ld.global.u64 	%rd681, [%rd98];
$L__BB40_356:
	setp.ne.s16 	%p282, %rs34, 0;
	shl.b64 	%rd399, %rd681, 2;
	add.s64 	%rd400, %rd679, %rd399;
	add.s64 	%rd401, %rd104, %rd400;
	st.global.u32 	[%rd401+2048], %r292;
	ld.shared.u32 	%r293, [%r1462];
	mov.b64 	%rd682, 0;
	@%p282 bra 	$L__BB40_358;
	ld.global.u64 	%rd682, [%rd98];
$L__BB40_358:
	setp.ne.s16 	%p283, %rs34, 0;
	shl.b64 	%rd403, %rd682, 2;
	add.s64 	%rd404, %rd679, %rd403;
	add.s64 	%rd405, %rd104, %rd404;
	st.global.u32 	[%rd405+4096], %r293;
	ld.shared.u32 	%r294, [%r1462+2048];
	mov.b64 	%rd683, 0;
	@%p283 bra 	$L__BB40_360;
	ld.global.u64 	%rd683, [%rd98];
$L__BB40_360:
	shl.b64 	%rd406, %rd683, 2;
	add.s64 	%rd407, %rd679, %rd406;
	add.s64 	%rd408, %rd104, %rd407;
	st.global.u32 	[%rd408+6144], %r294;
	add.s32 	%r1461, %r1461, 2048;
	add.s64 	%rd679, %rd679, 8192;
	add.s32 	%r1462, %r1462, 8192;
	setp.lt.s32 	%p284, %r1461, %r1499;
	@%p284 bra 	$L__BB40_352;
	bra.uni 	$L__BB40_509;
$L__BB40_361:
	ld.param.u8 	%rs37, [%rd1];
	setp.eq.s16 	%p3, %rs37, 0;
	ld.param.u64 	%rd197, [%rd1+16];
	cvt.u32.u64 	%r453, %rd197;
	selp.b32 	%r454, %r453, 0, %p3;
	mov.u32 	%r1495, %tid.x;
	mul.lo.s32 	%r455, %r1495, 14;
	add.s32 	%r456, %r1, %r3;
	add.s32 	%r457, %r456, %r454;
	setp.ge.s32 	%p4, %r455, %r183;
	add.s32 	%r298, %r457, %r455;
	or.b32  	%r299, %r455, 1;
	add.s32 	%r300, %r298, 1;
	add.s32 	%r301, %r455, 2;
	add.s32 	%r302, %r298, 2;
	add.s32 	%r303, %r455, 3;
	add.s32 	%r304, %r298, 3;
	add.s32 	%r305, %r455, 4;
	add.s32 	%r306, %r298, 4;
	add.s32 	%r307, %r455, 5;
	add.s32 	%r308, %r298, 5;
	add.s32 	%r309, %r455, 6;
	add.s32 	%r310, %r298, 6;
	add.s32 	%r311, %r455, 7;
	add.s32 	%r312, %r298, 7;
	add.s32 	%r313, %r455, 8;
	add.s32 	%r314, %r298, 8;
	add.s32 	%r315, %r455, 9;
	add.s32 	%r316, %r298, 9;
	add.s32 	%r317, %r455, 10;
	add.s32 	%r318, %r298, 10;
	add.s32 	%r319, %r455, 11;
	add.s32 	%r320, %r298, 11;
	add.s32 	%r321, %r455, 12;
	add.s32 	%r322, %r298, 12;
	add.s32 	%r323, %r455, 13;
	add.s32 	%r324, %r298, 13;
	bar.sync 	0;
	selp.b64 	%rd198, %rd197, 0, %p3;
	cvt.s64.s32 	%rd199, %r3;
	add.s64 	%rd200, %rd198, %rd199;
	cvt.u64.u32 	%rd201, %r455;
	add.s64 	%rd202, %rd200, %rd201;
	add.s64 	%rd143, %rd4, %rd202;
	mov.b32 	%r1464, 1;
	@%p4 bra 	$L__BB40_363;
	ld.global.u8 	%rs38, [%rd143];
	setp.ne.s16 	%p5, %rs38, 0;
	selp.u32 	%r1464, 1, 0, %p5;
$L__BB40_363:
	setp.ge.s32 	%p6, %r299, %r183;
	mov.b32 	%r1465, 1;
	@%p6 bra 	$L__BB40_365;
	ld.global.u8 	%rs39, [%rd143+1];
	setp.ne.s16 	%p7, %rs39, 0;
	selp.u32 	%r1465, 1, 0, %p7;
$L__BB40_365:
	setp.ge.s32 	%p8, %r301, %r183;
	mov.b32 	%r1466, 1;
	@%p8 bra 	$L__BB40_367;
	ld.global.u8 	%rs40, [%rd143+2];
	setp.ne.s16 	%p9, %rs40, 0;
	selp.u32 	%r1466, 1, 0, %p9;
$L__BB40_367:
	setp.ge.s32 	%p10, %r303, %r183;
	mov.b32 	%r1467, 1;
	@%p10 bra 	$L__BB40_369;
	ld.global.u8 	%rs41, [%rd143+3];
	setp.ne.s16 	%p11, %rs41, 0;
	selp.u32 	%r1467, 1, 0, %p11;
$L__BB40_369:
	setp.ge.s32 	%p12, %r305, %r183;
	mov.b32 	%r1468, 1;
	@%p12 bra 	$L__BB40_371;
	ld.global.u8 	%rs42, [%rd143+4];
	setp.ne.s16 	%p13, %rs42, 0;
	selp.u32 	%r1468, 1, 0, %p13;
$L__BB40_371:
	setp.ge.s32 	%p14, %r307, %r183;
	mov.b32 	%r1469, 1;
	@%p14 bra 	$L__BB40_373;
	ld.global.u8 	%rs43, [%rd143+5];
	setp.ne.s16 	%p15, %rs43, 0;
	selp.u32 	%r1469, 1, 0, %p15;
$L__BB40_373:
	setp.ge.s32 	%p16, %r309, %r183;
	mov.b32 	%r1470, 1;
	@%p16 bra 	$L__BB40_375;
	ld.global.u8 	%rs44, [%rd143+6];
	setp.ne.s16 	%p17, %rs44, 0;
	selp.u32 	%r1470, 1, 0, %p17;
$L__BB40_375:
	setp.ge.s32 	%p18, %r311, %r183;
	mov.b32 	%r1471, 1;
	@%p18 bra 	$L__BB40_377;
	ld.global.u8 	%rs45, [%rd143+7];
	setp.ne.s16 	%p19, %rs45, 0;
	selp.u32 	%r1471, 1, 0, %p19;
$L__BB40_377:
	setp.ge.s32 	%p20, %r313, %r183;
	mov.b32 	%r1472, 1;
	@%p20 bra 	$L__BB40_379;
	ld.global.u8 	%rs46, [%rd143+8];
	setp.ne.s16 	%p21, %rs46, 0;
	selp.u32 	%r1472, 1, 0, %p21;
$L__BB40_379:
	setp.ge.s32 	%p22, %r315, %r183;
	mov.b32 	%r1473, 1;
	@%p22 bra 	$L__BB40_381;
	ld.global.u8 	%rs47, [%rd143+9];
	setp.ne.s16 	%p23, %rs47, 0;
	selp.u32 	%r1473, 1, 0, %p23;
$L__BB40_381:
	setp.ge.s32 	%p24, %r317, %r183;
	mov.b32 	%r1474, 1;
	@%p24 bra 	$L__BB40_383;
	ld.global.u8 	%rs48, [%rd143+10];
	setp.ne.s16 	%p25, %rs48, 0;
	selp.u32 	%r1474, 1, 0, %p25;
$L__BB40_383:
	setp.ge.s32 	%p26, %r319, %r183;
	mov.b32 	%r1475, 1;
	@%p26 bra 	$L__BB40_385;
	ld.global.u8 	%rs49, [%rd143+11];
	setp.ne.s16 	%p27, %rs49, 0;
	selp.u32 	%r1475, 1, 0, %p27;
$L__BB40_385:
	setp.ge.s32 	%p28, %r321, %r183;
	mov.b32 	%r1476, 1;
	@%p28 bra 	$L__BB40_387;
	ld.global.u8 	%rs50, [%rd143+12];
	setp.ne.s16 	%p29, %rs50, 0;
	selp.u32 	%r1476, 1, 0, %p29;
$L__BB40_387:
	setp.ge.s32 	%p30, %r323, %r183;
	mov.b32 	%r1477, 1;
	@%p30 bra 	$L__BB40_389;
	ld.global.u8 	%rs51, [%rd143+13];
	setp.ne.s16 	%p31, %rs51, 0;
	selp.u32 	%r1477, 1, 0, %p31;
$L__BB40_389:
	bar.sync 	0;
	add.s32 	%r502, %r1465, %r1464;
	add.s32 	%r503, %r1466, %r502;
	add.s32 	%r504, %r1467, %r503;
	add.s32 	%r505, %r1468, %r504;
	add.s32 	%r506, %r1469, %r505;
	add.s32 	%r507, %r1470, %r506;
	add.s32 	%r508, %r1471, %r507;
	add.s32 	%r509, %r1472, %r508;
	add.s32 	%r510, %r1473, %r509;
	add.s32 	%r511, %r1474, %r510;
	add.s32 	%r512, %r1475, %r511;
	add.s32 	%r513, %r1476, %r512;
	add.s32 	%r476, %r1477, %r513;
	shr.u32 	%r354, %r1495, 5;
	// begin inline asm
	mov.u32 %r471, %laneid;
	// end inline asm
	mov.b32 	%r474, 1;
	mov.b32 	%r499, 0;
	mov.b32 	%r501, -1;
	// begin inline asm
	{  .reg .s32 r0;  .reg .pred p;  shfl.sync.up.b32 r0|p, %r476, %r474, %r499, %r501;  @p add.s32 r0, r0, %r476;  mov.s32 %r472, r0;}
	// end inline asm
	mov.b32 	%r480, 2;
	// begin inline asm
	{  .reg .s32 r0;  .reg .pred p;  shfl.sync.up.b32 r0|p, %r472, %r480, %r499, %r501;  @p add.s32 r0, r0, %r472;  mov.s32 %r478, r0;}
	// end inline asm
	mov.b32 	%r486, 4;
	// begin inline asm
	{  .reg .s32 r0;  .reg .pred p;  shfl.sync.up.b32 r0|p, %r478, %r486, %r499, %r501;  @p add.s32 r0, r0, %r478;  mov.s32 %r484, r0;}
	// end inline asm
	mov.b32 	%r492, 8;
	// begin inline asm
	{  .reg .s32 r0;  .reg .pred p;  shfl.sync.up.b32 r0|p, %r484, %r492, %r499, %r501;  @p add.s32 r0, r0, %r484;  mov.s32 %r490, r0;}
	// end inline asm
	mov.b32 	%r498, 16;
	// begin inline asm
	{  .reg .s32 r0;  .reg .pred p;  shfl.sync.up.b32 r0|p, %r490, %r498, %r499, %r501;  @p add.s32 r0, r0, %r490;  mov.s32 %r496, r0;}
	// end inline asm
	setp.ne.s32 	%p32, %r471, 31;
	@%p32 bra 	$L__BB40_391;
	shl.b32 	%r514, %r354, 2;
	mov.u32 	%r515, _ZZN3cub18CUB_300001_SM_10006detail6select23DeviceSelectSweepKernelINS2_10policy_hubIjbiLb0ELNS0_10SelectImplE0EE10Policy1000EN6thrust24THRUST_300001_SM_1000_NS17counting_iteratorIjNS9_11use_defaultESB_SB_EENS9_18transform_iteratorI9NonZeroOpIhEPKhSB_SB_EEPjSJ_NS0_13ScanTileStateIiLb1EEENS0_8NullTypeESM_iNS2_19streaming_context_tIlLb1EEELS5_0EEEvT0_T1_T2_T3_T4_T5_T6_T7_iT8_NS1_7vsmem_tEE19static_temp_storage;
	add.s32 	%r516, %r515, %r514;
	st.shared.u32 	[%r516], %r496;
$L__BB40_391:
	sub.s32 	%r517, %r496, %r476;
	bar.sync 	0;
	ld.shared.v4.u32 	{%r518, %r519, %r520, %r521}, [_ZZN3cub18CUB_300001_SM_10006detail6select23DeviceSelectSweepKernelINS2_10policy_hubIjbiLb0ELNS0_10SelectImplE0EE10Policy1000EN6thrust24THRUST_300001_SM_1000_NS17counting_iteratorIjNS9_11use_defaultESB_SB_EENS9_18transform_iteratorI9NonZeroOpIhEPKhSB_SB_EEPjSJ_NS0_13ScanTileStateIiLb1EEENS0_8NullTypeESM_iNS2_19streaming_context_tIlLb1EEELS5_0EEEvT0_T1_T2_T3_T4_T5_T6_T7_iT8_NS1_7vsmem_tEE19static_temp_storage];
	add.s32 	%r522, %r519, %r518;
	setp.eq.s32 	%p33, %r354, 2;
	selp.b32 	%r523, %r522, %r518, %p33;
	add.s32 	%r524, %r522, %r520;
	setp.eq.s32 	%p34, %r354, 3;
	selp.b32 	%r525, %r524, %r523, %p34;
	add.s32 	%r526, %r524, %r521;
	setp.eq.s32 	%p35, %r354, 4;
	selp.b32 	%r527, %r526, %r525, %p35;
	ld.shared.v4.u32 	{%r528, %r529, %r530, %r531}, [_ZZN3cub18CUB_300001_SM_10006detail6select23DeviceSelectSweepKernelINS2_10policy_hubIjbiLb0ELNS0_10SelectImplE0EE10Policy1000EN6thrust24THRUST_300001_SM_1000_NS17counting_iteratorIjNS9_11use_defaultESB_SB_EENS9_18transform_iteratorI9NonZeroOpIhEPKhSB_SB_EEPjSJ_NS0_13ScanTileStateIiLb1EEENS0_8NullTypeESM_iNS2_19streaming_context_tIlLb1EEELS5_0EEEvT0_T1_T2_T3_T4_T5_T6_T7_iT8_NS1_7vsmem_tEE19static_temp_storage+16];
	add.s32 	%r532, %r526, %r528;
	setp.eq.s32 	%p36, %r354, 5;
	selp.b32 	%r533, %r532, %r527, %p36;
	add.s32 	%r534, %r532, %r529;
	setp.eq.s32 	%p37, %r354, 6;
	selp.b32 	%r535, %r534, %r533, %p37;
	add.s32 	%r536, %r534, %r530;
	setp.eq.s32 	%p38, %r354, 7;
	selp.b32 	%r537, %r536, %r535, %p38;
	add.s32 	%r538, %r536, %r531;
	setp.eq.s32 	%p39, %r354, 8;
	selp.b32 	%r539, %r538, %r537, %p39;
	ld.shared.v4.u32 	{%r540, %r541, %r542, %r543}, [_ZZN3cub18CUB_300001_SM_10006detail6select23DeviceSelectSweepKernelINS2_10policy_hubIjbiLb0ELNS0_10SelectImplE0EE10Policy1000EN6thrust24THRUST_300001_SM_1000_NS17counting_iteratorIjNS9_11use_defaultESB_SB_EENS9_18transform_iteratorI9NonZeroOpIhEPKhSB_SB_EEPjSJ_NS0_13ScanTileStateIiLb1EEENS0_8NullTypeESM_iNS2_19streaming_context_tIlLb1EEELS5_0EEEvT0_T1_T2_T3_T4_T5_T6_T7_iT8_NS1_7vsmem_tEE19static_temp_storage+32];
	add.s32 	%r544, %r538, %r540;
	setp.eq.s32 	%p40, %r354, 9;
	selp.b32 	%r545, %r544, %r539, %p40;
	add.s32 	%r546, %r544, %r541;
	setp.eq.s32 	%p41, %r354, 10;
	selp.b32 	%r547, %r546, %r545, %p41;
	add.s32 	%r548, %r546, %r542;
	setp.eq.s32 	%p42, %r354, 11;
	selp.b32 	%r549, %r548, %r547, %p42;
	add.s32 	%r550, %r548, %r543;
	setp.eq.s32 	%p43, %r354, 12;
	selp.b32 	%r551, %r550, %r549, %p43;
	ld.shared.v4.u32 	{%r552, %r553, %r554, %r555}, [_ZZN3cub18CUB_300001_SM_10006detail6select23DeviceSelectSweepKernelINS2_10policy_hubIjbiLb0ELNS0_10SelectImplE0EE10Policy1000EN6thrust24THRUST_300001_SM_1000_NS17counting_iteratorIjNS9_11use_defaultESB_SB_EENS9_18transform_iteratorI9NonZeroOpIhEPKhSB_SB_EEPjSJ_NS0_13ScanTileStateIiLb1EEENS0_8NullTypeESM_iNS2_19streaming_context_tIlLb1EEELS5_0EEEvT0_T1_T2_T3_T4_T5_T6_T7_iT8_NS1_7vsmem_tEE19static_temp_storage+48];
	add.s32 	%r556, %r550, %r552;
	setp.eq.s32 	%p44, %r354, 13;
	selp.b32 	%r557, %r556, %r551, %p44;
	add.s32 	%r558, %r556, %r553;
	setp.eq.s32 	%p45, %r354, 14;
	selp.b32 	%r559, %r558, %r557, %p45;
	add.s32 	%r560, %r558, %r554;
	setp.eq.s32 	%p46, %r354, 15;
	selp.b32 	%r561, %r560, %r559, %p46;
	add.s32 	%r357, %r560, %r555;
	setp.gt.u32 	%p47, %r1495, 31;
	setp.lt.u32 	%p48, %r1495, 32;
	setp.eq.s32 	%p49, %r471, 0;
	selp.b32 	%r562, 0, %r517, %p49;
	add.s32 	%r1491, %r561, %r562;
	selp.b32 	%r359, %r517, %r1491, %p48;
	@%p47 bra 	$L__BB40_407;
	setp.ne.s32 	%p50, %r1495, 0;
	mul.wide.s32 	%rd203, %r1424, 8;
	add.s64 	%rd144, %rd3, %rd203;
	@%p50 bra 	$L__BB40_394;
	st.shared.u32 	[_ZZN3cub18CUB_300001_SM_10006detail6select23DeviceSelectSweepKernelINS2_10policy_hubIjbiLb0ELNS0_10SelectImplE0EE10Policy1000EN6thrust24THRUST_300001_SM_1000_NS17counting_iteratorIjNS9_11use_defaultESB_SB_EENS9_18transform_iteratorI9NonZeroOpIhEPKhSB_SB_EEPjSJ_NS0_13ScanTileStateIiLb1EEENS0_8NullTypeESM_iNS2_19streaming_context_tIlLb1EEELS5_0EEEvT0_T1_T2_T3_T4_T5_T6_T7_iT8_NS1_7vsmem_tEE19static_temp_storage+108], %r357;
	add.s64 	%rd204, %rd144, 256;
	mov.b32 	%r563, 100;
	// begin inline asm
	st.relaxed.gpu.v2.u32 [%rd204], {%r563, %r357};
	// end inline asm
$L__BB40_394:
	not.b32 	%r569, %r1495;
	add.s32 	%r1486, %r1424, %r569;
	mov.b32 	%r565, 675;
	// begin inline asm
	nanosleep.u32 %r565;
	// end inline asm
	mul.wide.s32 	%rd206, %r1486, 8;
	add.s64 	%rd207, %rd3, %rd206;
	add.s64 	%rd205, %rd207, 256;
	// begin inline asm
	ld.relaxed.gpu.v2.u32 {%r1488, %r1480}, [%rd205];
	// end inline asm
	mov.b32 	%r1481, 422;
$L__BB40_395:
	setp.eq.s32 	%p51, %r1488, 99;
	mov.b32 	%r570, -1;
	vote.sync.any.pred 	%p52, %p51, %r570;
	not.pred 	%p53, %p52;
	@%p53 bra 	$L__BB40_397;
	mul.lo.s32 	%r739, %r1424, 16807;
	and.b32  	%r1424, %r739, 2147483647;
	add.s32 	%r740, %r1481, 1;
	rem.u32 	%r736, %r1424, %r740;
	// begin inline asm
	nanosleep.u32 %r736;
	// end inline asm
	shr.u32 	%r1481, %r1481, 1;
	// begin inline asm
	ld.relaxed.gpu.v2.u32 {%r1488, %r1480}, [%rd205];
	// end inline asm
	bra.uni 	$L__BB40_395;
$L__BB40_397:
	setp.eq.s32 	%p54, %r1488, 101;
	mov.b32 	%r597, -1;
	vote.sync.ballot.b32 	%r599, %p54, %r597;
	// begin inline asm
	mov.u32 %r572, %lanemask_ge;
	// end inline asm
	and.b32  	%r600, %r599, %r572;
	or.b32  	%r601, %r600, -2147483648;
	add.s32 	%r602, %r601, -1;
	not.b32 	%r603, %r601;
	and.b32  	%r604, %r603, %r602;
	popc.b32 	%r576, %r604;
	mov.b32 	%r575, 1;
	// begin inline asm
	shfl.sync.down.b32 %r573, %r1480, %r575, %r576, %r597;
	// end inline asm
	setp.lt.s32 	%p56, %r471, %r576;
	selp.b32 	%r605, %r573, 0, %p56;
	add.s32 	%r579, %r605, %r1480;
	mov.b32 	%r580, 2;
	// begin inline asm
	shfl.sync.down.b32 %r578, %r579, %r580, %r576, %r597;
	// end inline asm
	add.s32 	%r374, %r471, 2;
	setp.gt.s32 	%p57, %r374, %r576;
	selp.b32 	%r606, 0, %r578, %p57;
	add.s32 	%r584, %r579, %r606;
	mov.b32 	%r585, 4;
	// begin inline asm
	shfl.sync.down.b32 %r583, %r584, %r585, %r576, %r597;
	// end inline asm
	add.s32 	%r375, %r471, 4;
	setp.gt.s32 	%p58, %r375, %r576;
	selp.b32 	%r607, 0, %r583, %p58;
	add.s32 	%r589, %r584, %r607;
	mov.b32 	%r590, 8;
	// begin inline asm
	shfl.sync.down.b32 %r588, %r589, %r590, %r576, %r597;
	// end inline asm
	add.s32 	%r376, %r471, 8;
	setp.gt.s32 	%p59, %r376, %r576;
	selp.b32 	%r608, 0, %r588, %p59;
	add.s32 	%r594, %r589, %r608;
	mov.b32 	%r595, 16;
	// begin inline asm
	shfl.sync.down.b32 %r593, %r594, %r595, %r576, %r597;
	// end inline asm
	add.s32 	%r377, %r471, 16;
	setp.gt.s32 	%p60, %r377, %r576;
	selp.b32 	%r609, 0, %r593, %p60;
	add.s32 	%r1484, %r594, %r609;
	add.s64 	%rd146, %rd3, 256;
	mov.b32 	%r1482, 422;
$L__BB40_398:
	setp.ne.s32 	%p61, %r1488, 101;
	mov.b32 	%r610, -1;
	vote.sync.all.pred 	%p62, %p61, %r610;
	not.pred 	%p63, %p62;
	@%p63 bra 	$L__BB40_403;
	shr.u32 	%r1482, %r1482, 1;
	mul.wide.s32 	%rd303, %r1486, 8;
	add.s64 	%rd304, %rd146, %rd303;
	add.s64 	%rd302, %rd304, -256;
	// begin inline asm
	ld.relaxed.gpu.v2.u32 {%r1488, %r1489}, [%rd302];
	// end inline asm
	mov.u32 	%r1490, %r1482;
$L__BB40_400:
	setp.eq.s32 	%p148, %r1488, 99;
	mov.b32 	%r692, -1;
	vote.sync.any.pred 	%p149, %p148, %r692;
	not.pred 	%p150, %p149;
	@%p150 bra 	$L__BB40_402;
	mul.lo.s32 	%r734, %r1424, 16807;
	and.b32  	%r1424, %r734, 2147483647;
	add.s32 	%r735, %r1490, 1;
	rem.u32 	%r731, %r1424, %r735;
	// begin inline asm
	nanosleep.u32 %r731;
	// end inline asm
	shr.u32 	%r1490, %r1490, 1;
	// begin inline asm
	ld.relaxed.gpu.v2.u32 {%r1488, %r1489}, [%rd302];
	// end inline asm
	bra.uni 	$L__BB40_400;
$L__BB40_402:
	setp.eq.s32 	%p151, %r1488, 101;
	mov.b32 	%r718, -1;
	vote.sync.ballot.b32 	%r719, %p151, %r718;
	and.b32  	%r720, %r719, %r572;
	or.b32  	%r721, %r720, -2147483648;
	add.s32 	%r722, %r721, -1;
	not.b32 	%r723, %r721;
	and.b32  	%r724, %r723, %r722;
	popc.b32 	%r697, %r724;
	mov.b32 	%r696, 1;
	// begin inline asm
	shfl.sync.down.b32 %r694, %r1489, %r696, %r697, %r718;
	// end inline asm
	setp.lt.s32 	%p153, %r471, %r697;
	selp.b32 	%r725, %r694, 0, %p153;
	add.s32 	%r700, %r725, %r1489;
	mov.b32 	%r701, 2;
	// begin inline asm
	shfl.sync.down.b32 %r699, %r700, %r701, %r697, %r718;
	// end inline asm
	setp.gt.s32 	%p154, %r374, %r697;
	selp.b32 	%r726, 0, %r699, %p154;
	add.s32 	%r705, %r700, %r726;
	mov.b32 	%r706, 4;
	// begin inline asm
	shfl.sync.down.b32 %r704, %r705, %r706, %r697, %r718;
	// end inline asm
	setp.gt.s32 	%p155, %r375, %r697;
	selp.b32 	%r727, 0, %r704, %p155;
	add.s32 	%r710, %r705, %r727;
	mov.b32 	%r711, 8;
	// begin inline asm
	shfl.sync.down.b32 %r709, %r710, %r711, %r697, %r718;
	// end inline asm
	setp.gt.s32 	%p156, %r376, %r697;
	selp.b32 	%r728, 0, %r709, %p156;
	add.s32 	%r715, %r710, %r728;
	mov.b32 	%r716, 16;
	// begin inline asm
	shfl.sync.down.b32 %r714, %r715, %r716, %r697, %r718;
	// end inline asm
	setp.gt.s32 	%p157, %r377, %r697;
	selp.b32 	%r729, 0, %r714, %p157;
	add.s32 	%r730, %r729, %r1484;
	add.s32 	%r1484, %r730, %r715;
	add.s32 	%r1486, %r1486, -32;
	bra.uni 	$L__BB40_398;
$L__BB40_403:
	setp.ne.s32 	%p64, %r1495, 0;
	@%p64 bra 	$L__BB40_405;
	add.s32 	%r613, %r1484, %r357;
	add.s64 	%rd208, %rd144, 256;
	mov.b32 	%r612, 101;
	// begin inline asm
	st.relaxed.gpu.v2.u32 [%rd208], {%r612, %r613};
	// end inline asm
	st.shared.u32 	[_ZZN3cub18CUB_300001_SM_10006detail6select23DeviceSelectSweepKernelINS2_10policy_hubIjbiLb0ELNS0_10SelectImplE0EE10Policy1000EN6thrust24THRUST_300001_SM_1000_NS17counting_iteratorIjNS9_11use_defaultESB_SB_EENS9_18transform_iteratorI9NonZeroOpIhEPKhSB_SB_EEPjSJ_NS0_13ScanTileStateIiLb1EEENS0_8NullTypeESM_iNS2_19streaming_context_tIlLb1EEELS5_0EEEvT0_T1_T2_T3_T4_T5_T6_T7_iT8_NS1_7vsmem_tEE19static_temp_storage+100], %r1484;
	st.shared.u32 	[_ZZN3cub18CUB_300001_SM_10006detail6select23DeviceSelectSweepKernelINS2_10policy_hubIjbiLb0ELNS0_10SelectImplE0EE10Policy1000EN6thrust24THRUST_300001_SM_1000_NS17counting_iteratorIjNS9_11use_defaultESB_SB_EENS9_18transform_iteratorI9NonZeroOpIhEPKhSB_SB_EEPjSJ_NS0_13ScanTileStateIiLb1EEENS0_8NullTypeESM_iNS2_19streaming_context_tIlLb1EEELS5_0EEEvT0_T1_T2_T3_T4_T5_T6_T7_iT8_NS1_7vsmem_tEE19static_temp_storage+104], %r613;
$L__BB40_405:
	setp.ne.s32 	%p65, %r471, 0;
	mov.u32 	%r1491, %r359;
	@%p65 bra 	$L__BB40_407;
	st.shared.u32 	[_ZZN3cub18CUB_300001_SM_10006detail6select23DeviceSelectSweepKernelINS2_10policy_hubIjbiLb0ELNS0_10SelectImplE0EE10Policy1000EN6thrust24THRUST_300001_SM_1000_NS17counting_iteratorIjNS9_11use_defaultESB_SB_EENS9_18transform_iteratorI9NonZeroOpIhEPKhSB_SB_EEPjSJ_NS0_13ScanTileStateIiLb1EEENS0_8NullTypeESM_iNS2_19streaming_context_tIlLb1EEELS5_0EEEvT0_T1_T2_T3_T4_T5_T6_T7_iT8_NS1_7vsmem_tEE19static_temp_storage+80], %r1484;
	mov.u32 	%r1491, %r1484;
$L__BB40_407:
	mov.u64 	%rd148, %rd194;
	bar.sync 	0;
	setp.eq.s32 	%p66, %r1495, 0;
	ld.shared.u32 	%r614, [_ZZN3cub18CUB_300001_SM_10006detail6select23DeviceSelectSweepKernelINS2_10policy_hubIjbiLb0ELNS0_10SelectImplE0EE10Policy1000EN6thrust24THRUST_300001_SM_1000_NS17counting_iteratorIjNS9_11use_defaultESB_SB_EENS9_18transform_iteratorI9NonZeroOpIhEPKhSB_SB_EEPjSJ_NS0_13ScanTileStateIiLb1EEENS0_8NullTypeESM_iNS2_19streaming_context_tIlLb1EEELS5_0EEEvT0_T1_T2_T3_T4_T5_T6_T7_iT8_NS1_7vsmem_tEE19static_temp_storage+80];
	selp.b32 	%r615, 0, %r614, %p66;
	add.s32 	%r400, %r615, %r1491;
	add.s32 	%r401, %r400, %r1464;
	add.s32 	%r402, %r502, %r400;
	add.s32 	%r403, %r402, %r1466;
	add.s32 	%r404, %r403, %r1467;
	add.s32 	%r405, %r404, %r1468;
	add.s32 	%r406, %r405, %r1469;
	add.s32 	%r407, %r406, %r1470;
	add.s32 	%r408, %r407, %r1471;
	add.s32 	%r409, %r408, %r1472;
	add.s32 	%r410, %r409, %r1473;
	add.s32 	%r411, %r410, %r1474;
	add.s32 	%r412, %r411, %r1475;
	add.s32 	%r413, %r412, %r1476;
	ld.shared.v2.u32 	{%r617, %r414}, [_ZZN3cub18CUB_300001_SM_10006detail6select23DeviceSelectSweepKernelINS2_10policy_hubIjbiLb0ELNS0_10SelectImplE0EE10Policy1000EN6thrust24THRUST_300001_SM_1000_NS17counting_iteratorIjNS9_11use_defaultESB_SB_EENS9_18transform_iteratorI9NonZeroOpIhEPKhSB_SB_EEPjSJ_NS0_13ScanTileStateIiLb1EEENS0_8NullTypeESM_iNS2_19streaming_context_tIlLb1EEELS5_0EEEvT0_T1_T2_T3_T4_T5_T6_T7_iT8_NS1_7vsmem_tEE19static_temp_storage+104];
	ld.shared.u32 	%r415, [_ZZN3cub18CUB_300001_SM_10006detail6select23DeviceSelectSweepKernelINS2_10policy_hubIjbiLb0ELNS0_10SelectImplE0EE10Policy1000EN6thrust24THRUST_300001_SM_1000_NS17counting_iteratorIjNS9_11use_defaultESB_SB_EENS9_18transform_iteratorI9NonZeroOpIhEPKhSB_SB_EEPjSJ_NS0_13ScanTileStateIiLb1EEENS0_8NullTypeESM_iNS2_19streaming_context_tIlLb1EEELS5_0EEEvT0_T1_T2_T3_T4_T5_T6_T7_iT8_NS1_7vsmem_tEE19static_temp_storage+100];
	sub.s32 	%r618, 7168, %r183;
	sub.s32 	%r1499, %r617, %r618;
	sub.s32 	%r417, %r414, %r618;
	setp.gt.s32 	%p67, %r417, 512;
	@%p67 bra 	$L__BB40_464;
	ld.param.u8 	%rs35, [%rd148];
	ld.param.u64 	%rd209, [%rd148+24];
	cvta.to.global.u64 	%rd149, %rd209;
	setp.ne.s32 	%p68, %r1464, 0;
	setp.lt.s32 	%p69, %r400, %r1499;
	and.pred  	%p70, %p68, %p69;
	@%p70 bra 	$L__BB40_409;
	bra.uni 	$L__BB40_412;
$L__BB40_409:
	setp.ne.s16 	%p71, %rs35, 0;
	mov.b64 	%rd703, 0;
	@%p71 bra 	$L__BB40_411;
	ld.global.u64 	%rd703, [%rd149];
$L__BB40_411:
	cvt.s64.s32 	%rd211, %r400;
	add.s64 	%rd212, %rd703, %rd211;
	shl.b64 	%rd213, %rd212, 2;
	add.s64 	%rd214, %rd2, %rd213;
	st.global.u32 	[%rd214], %r298;
$L__BB40_412:
	setp.eq.s32 	%p72, %r1465, 0;
	setp.ge.s32 	%p73, %r401, %r1499;
	or.pred  	%p74, %p72, %p73;
	@%p74 bra 	$L__BB40_416;
	setp.ne.s16 	%p75, %rs35, 0;
	mov.b64 	%rd704, 0;
	@%p75 bra 	$L__BB40_415;
	ld.global.u64 	%rd704, [%rd149];
$L__BB40_415:
	cvt.s64.s32 	%rd216, %r401;
	add.s64 	%rd217, %rd704, %rd216;
	shl.b64 	%rd218, %rd217, 2;
	add.s64 	%rd219, %rd2, %rd218;
	st.global.u32 	[%rd219], %r300;
$L__BB40_416:
	setp.eq.s32 	%p76, %r1466, 0;
	setp.ge.s32 	%p77, %r402, %r1499;
	or.pred  	%p78, %p76, %p77;
	@%p78 bra 	$L__BB40_420;
	setp.ne.s16 	%p79, %rs35, 0;
	mov.b64 	%rd705, 0;
	@%p79 bra 	$L__BB40_419;
	ld.global.u64 	%rd705, [%rd149];
$L__BB40_419:
	cvt.s64.s32 	%rd221, %r402;
	add.s64 	%rd222, %rd705, %rd221;
	shl.b64 	%rd223, %rd222, 2;
	add.s64 	%rd224, %rd2, %rd223;
	st.global.u32 	[%rd224], %r302;
$L__BB40_420:
	setp.eq.s32 	%p80, %r1467, 0;
	setp.ge.s32 	%p81, %r403, %r1499;
	or.pred  	%p82, %p80, %p81;
	@%p82 bra 	$L__BB40_424;
	setp.ne.s16 	%p83, %rs35, 0;
	mov.b64 	%rd706, 0;
	@%p83 bra 	$L__BB40_423;
	ld.global.u64 	%rd706, [%rd149];
$L__BB40_423:
	cvt.s64.s32 	%rd226, %r403;
	add.s64 	%rd227, %rd706, %rd226;
	shl.b64 	%rd228, %rd227, 2;
	add.s64 	%rd229, %rd2, %rd228;
	st.global.u32 	[%rd229], %r304;
$L__BB40_424:
	setp.eq.s32 	%p84, %r1468, 0;
	setp.ge.s32 	%p85, %r404, %r1499;
	or.pred  	%p86, %p84, %p85;
	@%p86 bra 	$L__BB40_428;
	setp.ne.s16 	%p87, %rs35, 0;
	mov.b64 	%rd707, 0;
	@%p87 bra 	$L__BB40_427;
	ld.global.u64 	%rd707, [%rd149];
$L__BB40_427:
	cvt.s64.s32 	%rd231, %r404;
	add.s64 	%rd232, %rd707, %rd231;
	shl.b64 	%rd233, %rd232, 2;
	add.s64 	%rd234, %rd2, %rd233;
	st.global.u32 	[%rd234], %r306;
$L__BB40_428:
	setp.eq.s32 	%p88, %r1469, 0;
	setp.ge.s32 	%p89, %r405, %r1499;
	or.pred  	%p90, %p88, %p89;
	@%p90 bra 	$L__BB40_432;
	setp.ne.s16 	%p91, %rs35, 0;
	mov.b64 	%rd708, 0;
	@%p91 bra 	$L__BB40_431;
	ld.global.u64 	%rd708, [%rd149];
$L__BB40_431:
	cvt.s64.s32 	%rd236, %r405;
	add.s64 	%rd237, %rd708, %rd236;
	shl.b64 	%rd238, %rd237, 2;
	add.s64 	%rd239, %rd2, %rd238;
	st.global.u32 	[%rd239], %r308;
$L__BB40_432:
	setp.eq.s32 	%p92, %r1470, 0;
	setp.ge.s32 	%p93, %r406, %r1499;
	or.pred  	%p94, %p92, %p93;
	@%p94 bra 	$L__BB40_436;
	setp.ne.s16 	%p95, %rs35, 0;
	mov.b64 	%rd709, 0;
	@%p95 bra 	$L__BB40_435;
	ld.global.u64 	%rd709, [%rd149];
$L__BB40_435:
	cvt.s64.s32 	%rd241, %r406;
	add.s64 	%rd242, %rd709, %rd241;
	shl.b64 	%rd243, %rd242, 2;
	add.s64 	%rd244, %rd2, %rd243;
	st.global.u32 	[%rd244], %r310;
$L__BB40_436:
	setp.eq.s32 	%p96, %r1471, 0;
	setp.ge.s32 	%p97, %r407, %r1499;
	or.pred  	%p98, %p96, %p97;
	@%p98 bra 	$L__BB40_440;
	setp.ne.s16 	%p99, %rs35, 0;
	mov.b64 	%rd710, 0;
	@%p99 bra 	$L__BB40_439;
	ld.global.u64 	%rd710, [%rd149];
$L__BB40_439:
	cvt.s64.s32 	%rd246, %r407;
	add.s64 	%rd247, %rd710, %rd246;
	shl.b64 	%rd248, %rd247, 2;
	add.s64 	%rd249, %rd2, %rd248;
	st.global.u32 	[%rd249], %r312;
$L__BB40_440:
	setp.eq.s32 	%p100, %r1472, 0;
	setp.ge.s32 	%p101, %r408, %r1499;
	or.pred  	%p102, %p100, %p101;
	@%p102 bra 	$L__BB40_444;
	setp.ne.s16 	%p103, %rs35, 0;
	mov.b64 	%rd711, 0;
	@%p103 bra 	$L__BB40_443;
	ld.global.u64 	%rd711, [%rd149];
$L__BB40_443:
	cvt.s64.s32 	%rd251, %r408;
	add.s64 	%rd252, %rd711, %rd251;
	shl.b64 	%rd253, %rd252, 2;
	add.s64 	%rd254, %rd2, %rd253;
	st.global.u32 	[%rd254], %r314;
$L__BB40_444:
	setp.eq.s32 	%p104, %r1473, 0;
	setp.ge.s32 	%p105, %r409, %r1499;
	or.pred  	%p106, %p104, %p105;
	@%p106 bra 	$L__BB40_448;
	setp.ne.s16 	%p107, %rs35, 0;
	mov.b64 	%rd712, 0;
	@%p107 bra 	$L__BB40_447;
	ld.global.u64 	%rd712, [%rd149];
$L__BB40_447:
	cvt.s64.s32 	%rd256, %r409;
	add.s64 	%rd257, %rd712, %rd256;
	shl.b64 	%rd258, %rd257, 2;
	add.s64 	%rd259, %rd2, %rd258;
	st.global.u32 	[%rd259], %r316;
$L__BB40_448:
	setp.eq.s32 	%p108, %r1474, 0;
	setp.ge.s32 	%p109, %r410, %r1499;
	or.pred  	%p110, %p108, %p109;
	@%p110 bra 	$L__BB40_452;
	setp.ne.s16 	%p111, %rs35, 0;
	mov.b64 	%rd713, 0;
	@%p111 bra 	$L__BB40_451;
	ld.global.u64 	%rd713, [%rd149];
$L__BB40_451:
	cvt.s64.s32 	%rd261, %r410;
	add.s64 	%rd262, %rd713, %rd261;
	shl.b64 	%rd263, %rd262, 2;
	add.s64 	%rd264, %rd2, %rd263;
	st.global.u32 	[%rd264], %r318;
$L__BB40_452:
	setp.eq.s32 	%p112, %r1475, 0;
	setp.ge.s32 	%p113, %r411, %r1499;
	or.pred  	%p114, %p112, %p113;
	@%p114 bra 	$L__BB40_456;
	setp.ne.s16 	%p115, %rs35, 0;
	mov.b64 	%rd714, 0;
	@%p115 bra 	$L__BB40_455;
	ld.global.u64 	%rd714, [%rd149];
$L__BB40_455:
	cvt.s64.s32 	%rd266, %r411;
	add.s64 	%rd267, %rd714, %rd266;
	shl.b64 	%rd268, %rd267, 2;
	add.s64 	%rd269, %rd2, %rd268;
	st.global.u32 	[%rd269], %r320;
$L__BB40_456:
	setp.eq.s32 	%p116, %r1476, 0;
	setp.ge.s32 	%p117, %r412, %r1499;
	or.pred  	%p118, %p116, %p117;
	@%p118 bra 	$L__BB40_460;
	setp.ne.s16 	%p119, %rs35, 0;
	mov.b64 	%rd715, 0;
	@%p119 bra 	$L__BB40_459;
	ld.global.u64 	%rd715, [%rd149];
$L__BB40_459:
	cvt.s64.s32 	%rd271, %r412;
	add.s64 	%rd272, %rd715, %rd271;
	shl.b64 	%rd273, %rd272, 2;
	add.s64 	%rd274, %rd2, %rd273;
	st.global.u32 	[%rd274], %r322;
$L__BB40_460:
	setp.eq.s32 	%p120, %r1477, 0;
	setp.ge.s32 	%p121, %r413, %r1499;
	or.pred  	%p122, %p120, %p121;
	@%p122 bra 	$L__BB40_509;
	setp.ne.s16 	%p123, %rs35, 0;
	mov.b64 	%rd716, 0;
	@%p123 bra 	$L__BB40_463;
	ld.global.u64 	%rd716, [%rd149];
$L__BB40_463:
	cvt.s64.s32 	%rd276, %r413;
	add.s64 	%rd277, %rd716, %rd276;
	shl.b64 	%rd278, %rd277, 2;
	add.s64 	%rd279, %rd2, %rd278;
	st.global.u32 	[%rd279], %r324;
	bra.uni 	$L__BB40_509;
$L__BB40_464:
	bar.sync 	0;
	setp.eq.s32 	%p124, %r1464, 0;
	@%p124 bra 	$L__BB40_466;
	sub.s32 	%r619, %r400, %r415;
	shl.b32 	%r620, %r619, 2;
	mov.u32 	%r621, _ZZN3cub18CUB_300001_SM_10006detail6select23DeviceSelectSweepKernelINS2_10policy_hubIjbiLb0ELNS0_10SelectImplE0EE10Policy1000EN6thrust24THRUST_300001_SM_1000_NS17counting_iteratorIjNS9_11use_defaultESB_SB_EENS9_18transform_iteratorI9NonZeroOpIhEPKhSB_SB_EEPjSJ_NS0_13ScanTileStateIiLb1EEENS0_8NullTypeESM_iNS2_19streaming_context_tIlLb1EEELS5_0EEEvT0_T1_T2_T3_T4_T5_T6_T7_iT8_NS1_7vsmem_tEE19static_temp_storage;
	add.s32 	%r622, %r621, %r620;
	st.shared.u32 	[%r622], %r298;
$L__BB40_466:
	setp.eq.s32 	%p125, %r1465, 0;
	@%p125 bra 	$L__BB40_468;
	sub.s32 	%r623, %r401, %r415;
	shl.b32 	%r624, %r623, 2;
	mov.u32 	%r625, _ZZN3cub18CUB_300001_SM_10006detail6select23DeviceSelectSweepKernelINS2_10policy_hubIjbiLb0ELNS0_10SelectImplE0EE10Policy1000EN6thrust24THRUST_300001_SM_1000_NS17counting_iteratorIjNS9_11use_defaultESB_SB_EENS9_18transform_iteratorI9NonZeroOpIhEPKhSB_SB_EEPjSJ_NS0_13ScanTileStateIiLb1EEENS0_8NullTypeESM_iNS2_19streaming_context_tIlLb1EEELS5_0EEEvT0_T1_T2_T3_T4_T5_T6_T7_iT8_NS1_7vsmem_tEE19static_temp_storage;
	add.s32 	%r626, %r625, %r624;
	st.shared.u32 	[%r626], %r300;
$L__BB40_468:
	setp.eq.s32 	%p126, %r1466, 0;
	@%p126 bra 	$L__BB40_470;
	sub.s32 	%r627, %r402, %r415;
	shl.b32 	%r628, %r627, 2;
	mov.u32 	%r629, _ZZN3cub18CUB_300001_SM_10006detail6select23DeviceSelectSweepKernelINS2_10policy_hubIjbiLb0ELNS0_10SelectImplE0EE10Policy1000EN6thrust24THRUST_300001_SM_1000_NS17counting_iteratorIjNS9_11use_defaultESB_SB_EENS9_18transform_iteratorI9NonZeroOpIhEPKhSB_SB_EEPjSJ_NS0_13ScanTileStateIiLb1EEENS0_8NullTypeESM_iNS2_19streaming_context_tIlLb1EEELS5_0EEEvT0_T1_T2_T3_T4_T5_T6_T7_iT8_NS1_7vsmem_tEE19static_temp_storage;
	add.s32 	%r630, %r629, %r628;
	st.shared.u32 	[%r630], %r302;
$L__BB40_470:
	setp.eq.s32 	%p127, %r1467, 0;
	@%p127 bra 	$L__BB40_472;
	sub.s32 	%r631, %r403, %r415;
	shl.b32 	%r632, %r631, 2;
	mov.u32 	%r633, _ZZN3cub18CUB_300001_SM_10006detail6select23DeviceSelectSweepKernelINS2_10policy_hubIjbiLb0ELNS0_10SelectImplE0EE10Policy1000EN6thrust24THRUST_300001_SM_1000_NS17counting_iteratorIjNS9_11use_defaultESB_SB_EENS9_18transform_iteratorI9NonZeroOpIhEPKhSB_SB_EEPjSJ_NS0_13ScanTileStateIiLb1EEENS0_8NullTypeESM_iNS2_19streaming_context_tIlLb1EEELS5_0EEEvT0_T1_T2_T3_T4_T5_T6_T7_iT8_NS1_7vsmem_tEE19static_temp_storage;
	add.s32 	%r634, %r633, %r632;
	st.shared.u32 	[%r634], %r304;
$L__BB40_472:
	setp.eq.s32 	%p128, %r1468, 0;
	@%p128 bra 	$L__BB40_474;
	sub.s32 	%r635, %r404, %r415;
	shl.b32 	%r636, %r635, 2;
	mov.u32 	%r637, _ZZN3cub18CUB_300001_SM_10006detail6select23DeviceSelectSweepKernelINS2_10policy_hubIjbiLb0ELNS0_10SelectImplE0EE10Policy1000EN6thrust24THRUST_300001_SM_1000_NS17counting_iteratorIjNS9_11use_defaultESB_SB_EENS9_18transform_iteratorI9NonZeroOpIhEPKhSB_SB_EEPjSJ_NS0_13ScanTileStateIiLb1EEENS0_8NullTypeESM_iNS2_19streaming_context_tIlLb1EEELS5_0EEEvT0_T1_T2_T3_T4_T5_T6_T7_iT8_NS1_7vsmem_tEE19static_temp_storage;
	add.s32 	%r638, %r637, %r636;
	st.shared.u32 	[%r638], %r306;
$L__BB40_474:
	setp.eq.s32 	%p129, %r1469, 0;
	@%p129 bra 	$L__BB40_476;
	sub.s32 	%r639, %r405, %r415;
	shl.b32 	%r640, %r639, 2;
	mov.u32 	%r641, _ZZN3cub18CUB_300001_SM_10006detail6select23DeviceSelectSweepKernelINS2_10policy_hubIjbiLb0ELNS0_10SelectImplE0EE10Policy1000EN6thrust24THRUST_300001_SM_1000_NS17counting_iteratorIjNS9_11use_defaultESB_SB_EENS9_18transform_iteratorI9NonZeroOpIhEPKhSB_SB_EEPjSJ_NS0_13ScanTileStateIiLb1EEENS0_8NullTypeESM_iNS2_19streaming_context_tIlLb1EEELS5_0EEEvT0_T1_T2_T3_T4_T5_T6_T7_iT8_NS1_7vsmem_tEE19static_temp_storage;
	add.s32 	%r642, %r641, %r640;
	st.shared.u32 	[%r642], %r308;
$L__BB40_476:
	setp.eq.s32 	%p130, %r1470, 0;
	@%p130 bra 	$L__BB40_478;
	sub.s32 	%r643, %r406, %r415;
	shl.b32 	%r644, %r643, 2;
	mov.u32 	%r645, _ZZN3cub18CUB_300001_SM_10006detail6select23DeviceSelectSweepKernelINS2_10policy_hubIjbiLb0ELNS0_10SelectImplE0EE10Policy1000EN6thrust24THRUST_300001_SM_1000_NS17counting_iteratorIjNS9_11use_defaultESB_SB_EENS9_18transform_iteratorI9NonZeroOpIhEPKhSB_SB_EEPjSJ_NS0_13ScanTileStateIiLb1EEENS0_8NullTypeESM_iNS2_19streaming_context_tIlLb1EEELS5_0EEEvT0_T1_T2_T3_T4_T5_T6_T7_iT8_NS1_7vsmem_tEE19static_temp_storage;
	add.s32 	%r646, %r645, %r644;
	st.shared.u32 	[%r646], %r310;
$L__BB40_478:
	setp.eq.s32 	%p131, %r1471, 0;
	@%p131 bra 	$L__BB40_480;
	sub.s32 	%r647, %r407, %r415;
	shl.b32 	%r648, %r647, 2;
	mov.u32 	%r649, _ZZN3cub18CUB_300001_SM_10006detail6select23DeviceSelectSweepKernelINS2_10policy_hubIjbiLb0ELNS0_10SelectImplE0EE10Policy1000EN6thrust24THRUST_300001_SM_1000_NS17counting_iteratorIjNS9_11use_defaultESB_SB_EENS9_18transform_iteratorI9NonZeroOpIhEPKhSB_SB_EEPjSJ_NS0_13ScanTileStateIiLb1EEENS0_8NullTypeESM_iNS2_19streaming_context_tIlLb1EEELS5_0EEEvT0_T1_T2_T3_T4_T5_T6_T7_iT8_NS1_7vsmem_tEE19static_temp_storage;
	add.s32 	%r650, %r649, %r648;
	st.shared.u32 	[%r650], %r312;
$L__BB40_480:
	setp.eq.s32 	%p132, %r1472, 0;
	@%p132 bra 	$L__BB40_482;
	sub.s32 	%r651, %r408, %r415;
	shl.b32 	%r652, %r651, 2;
	mov.u32 	%r653, _ZZN3cub18CUB_300001_SM_10006detail6select23DeviceSelectSweepKernelINS2_10policy_hubIjbiLb0ELNS0_10SelectImplE0EE10Policy1000EN6thrust24THRUST_300001_SM_1000_NS17counting_iteratorIjNS9_11use_defaultESB_SB_EENS9_18transform_iteratorI9NonZeroOpIhEPKhSB_SB_EEPjSJ_NS0_13ScanTileStateIiLb1EEENS0_8NullTypeESM_iNS2_19streaming_context_tIlLb1EEELS5_0EEEvT0_T1_T2_T3_T4_T5_T6_T7_iT8_NS1_7vsmem_tEE19static_temp_storage;
	add.s32 	%r654, %r653, %r652;
	st.shared.u32 	[%r654], %r314;
$L__BB40_482:
	setp.eq.s32 	%p133, %r1473, 0;
	@%p133 bra 	$L__BB40_484;
	sub.s32 	%r655, %r409, %r415;
	shl.b32 	%r656, %r655, 2;
	mov.u32 	%r657, _ZZN3cub18CUB_300001_SM_10006detail6select23DeviceSelectSweepKernelINS2_10policy_hubIjbiLb0ELNS0_10SelectImplE0EE10Policy1000EN6thrust24THRUST_300001_SM_1000_NS17counting_iteratorIjNS9_11use_defaultESB_SB_EENS9_18transform_iteratorI9NonZeroOpIhEPKhSB_SB_EEPjSJ_NS0_13ScanTileStateIiLb1EEENS0_8NullTypeESM_iNS2_19streaming_context_tIlLb1EEELS5_0EEEvT0_T1_T2_T3_T4_T5_T6_T7_iT8_NS1_7vsmem_tEE19static_temp_storage;
	add.s32 	%r658, %r657, %r656;
	st.shared.u32 	[%r658], %r316;
$L__BB40_484:
	setp.eq.s32 	%p134, %r1474, 0;
	@%p134 bra 	$L__BB40_486;
	sub.s32 	%r659, %r410, %r415;
	shl.b32 	%r660, %r659, 2;
	mov.u32 	%r661, _ZZN3cub18CUB_300001_SM_10006detail6select23DeviceSelectSweepKernelINS2_10policy_hubIjbiLb0ELNS0_10SelectImplE0EE10Policy1000EN6thrust24THRUST_300001_SM_1000_NS17counting_iteratorIjNS9_11use_defaultESB_SB_EENS9_18transform_iteratorI9NonZeroOpIhEPKhSB_SB_EEPjSJ_NS0_13ScanTileStateIiLb1EEENS0_8NullTypeESM_iNS2_19streaming_context_tIlLb1EEELS5_0EEEvT0_T1_T2_T3_T4_T5_T6_T7_iT8_NS1_7vsmem_tEE19static_temp_storage;
	add.s32 	%r662, %r661, %r660;
	st.shared.u32 	[%r662], %r318;
$L__BB40_486:
	setp.eq.s32 	%p135, %r1475, 0;
	@%p135 bra 	$L__BB40_488;
	sub.s32 	%r663, %r411, %r415;
	shl.b32 	%r664, %r663, 2;
	mov.u32 	%r665, _ZZN3cub18CUB_300001_SM_10006detail6select23DeviceSelectSweepKernelINS2_10policy_hubIjbiLb0ELNS0_10SelectImplE0EE10Policy1000EN6thrust24THRUST_300001_SM_1000_NS17counting_iteratorIjNS9_11use_defaultESB_SB_EENS9_18transform_iteratorI9NonZeroOpIhEPKhSB_SB_EEPjSJ_NS0_13ScanTileStateIiLb1EEENS0_8NullTypeESM_iNS2_19streaming_context_tIlLb1EEELS5_0EEEvT0_T1_T2_T3_T4_T5_T6_T7_iT8_NS1_7vsmem_tEE19static_temp_storage;
	add.s32 	%r666, %r665, %r664;
	st.shared.u32 	[%r666], %r320;
$L__BB40_488:
	setp.eq.s32 	%p136, %r1476, 0;
	@%p136 bra 	$L__BB40_490;
	sub.s32 	%r667, %r412, %r415;
	shl.b32 	%r668, %r667, 2;
	mov.u32 	%r669, _ZZN3cub18CUB_300001_SM_10006detail6select23DeviceSelectSweepKernelINS2_10policy_hubIjbiLb0ELNS0_10SelectImplE0EE10Policy1000EN6thrust24THRUST_300001_SM_1000_NS17counting_iteratorIjNS9_11use_defaultESB_SB_EENS9_18transform_iteratorI9NonZeroOpIhEPKhSB_SB_EEPjSJ_NS0_13ScanTileStateIiLb1EEENS0_8NullTypeESM_iNS2_19streaming_context_tIlLb1EEELS5_0EEEvT0_T1_T2_T3_T4_T5_T6_T7_iT8_NS1_7vsmem_tEE19static_temp_storage;
	add.s32 	%r670, %r669, %r668;
	st.shared.u32 	[%r670], %r322;
$L__BB40_490:
	setp.eq.s32 	%p137, %r1477, 0;
	@%p137 bra 	$L__BB40_492;
	sub.s32 	%r671, %r413, %r415;
	shl.b32 	%r672, %r671, 2;
	mov.u32 	%r673, _ZZN3cub18CUB_300001_SM_10006detail6select23DeviceSelectSweepKernelINS2_10policy_hubIjbiLb0ELNS0_10SelectImplE0EE10Policy1000EN6thrust24THRUST_300001_SM_1000_NS17counting_iteratorIjNS9_11use_defaultESB_SB_EENS9_18transform_iteratorI9NonZeroOpIhEPKhSB_SB_EEPjSJ_NS0_13ScanTileStateIiLb1EEENS0_8NullTypeESM_iNS2_19streaming_context_tIlLb1EEELS5_0EEEvT0_T1_T2_T3_T4_T5_T6_T7_iT8_NS1_7vsmem_tEE19static_temp_storage;
	add.s32 	%r674, %r673, %r672;
	st.shared.u32 	[%r674], %r324;
$L__BB40_492:
	bar.sync 	0;
	setp.ge.s32 	%p138, %r1495, %r417;
	@%p138 bra 	$L__BB40_509;
	ld.param.u32 	%r1417, [_ZN3cub18CUB_300001_SM_10006detail6select23DeviceSelectSweepKernelINS2_10policy_hubIjbiLb0ELNS0_10SelectImplE0EE10Policy1000EN6thrust24THRUST_300001_SM_1000_NS17counting_iteratorIjNS9_11use_defaultESB_SB_EENS9_18transform_iteratorI9NonZeroOpIhEPKhSB_SB_EEPjSJ_NS0_13ScanTileStateIiLb1EEENS0_8NullTypeESM_iNS2_19streaming_context_tIlLb1EEELS5_0EEEvT0_T1_T2_T3_T4_T5_T6_T7_iT8_NS1_7vsmem_tE_param_7];
	ld.param.u8 	%rs36, [%rd148];
	ld.param.u64 	%rd280, [%rd148+24];
	cvta.to.global.u64 	%rd150, %rd280;
	add.s32 	%r675, %r414, %r1417;
	add.s32 	%r676, %r1495, %r3;
	sub.s32 	%r677, %r675, %r676;
	add.s32 	%r418, %r677, -7169;
	and.b32  	%r678, %r418, 1536;
	setp.eq.s32 	%p139, %r678, 1536;
	@%p139 bra 	$L__BB40_498;
	shr.u32 	%r679, %r418, 9;
	add.s32 	%r680, %r679, 1;
	and.b32  	%r681, %r680, 3;
	add.s32 	%r1494, %r1495, %r415;
	shl.b32 	%r682, %r1495, 2;
	mov.u32 	%r683, _ZZN3cub18CUB_300001_SM_10006detail6select23DeviceSelectSweepKernelINS2_10policy_hubIjbiLb0ELNS0_10SelectImplE0EE10Policy1000EN6thrust24THRUST_300001_SM_1000_NS17counting_iteratorIjNS9_11use_defaultESB_SB_EENS9_18transform_iteratorI9NonZeroOpIhEPKhSB_SB_EEPjSJ_NS0_13ScanTileStateIiLb1EEENS0_8NullTypeESM_iNS2_19streaming_context_tIlLb1EEELS5_0EEEvT0_T1_T2_T3_T4_T5_T6_T7_iT8_NS1_7vsmem_tEE19static_temp_storage;
	add.s32 	%r1493, %r683, %r682;
	neg.s32 	%r1492, %r681;
	shl.b32 	%r684, %r680, 9;
	and.b32  	%r685, %r684, 1536;
	add.s32 	%r1495, %r1495, %r685;
$L__BB40_495:
	.pragma "nounroll";
	setp.ne.s16 	%p140, %rs36, 0;
	ld.shared.u32 	%r426, [%r1493];
	mov.b64 	%rd698, 0;
	@%p140 bra 	$L__BB40_497;
	ld.global.u64 	%rd698, [%rd150];
$L__BB40_497:
	cvt.s64.s32 	%rd282, %r1494;
	add.s64 	%rd283, %rd698, %rd282;
	shl.b64 	%rd284, %rd283, 2;
	add.s64 	%rd285, %rd2, %rd284;
	st.global.u32 	[%rd285], %r426;
	add.s32 	%r1494, %r1494, 512;
	add.s32 	%r1493, %r1493, 2048;
	add.s32 	%r1492, %r1492, 1;
	setp.ne.s32 	%p141, %r1492, 0;
	@%p141 bra 	$L__BB40_495;
$L__BB40_498:
	setp.lt.u32 	%p142, %r418, 1536;
	@%p142 bra 	$L__BB40_509;
	add.s32 	%r1497, %r1495, %r415;
	shl.b32 	%r686, %r1495, 2;
	mov.u32 	%r687, _ZZN3cub18CUB_300001_SM_10006detail6select23DeviceSelectSweepKernelINS2_10policy_hubIjbiLb0ELNS0_10SelectImplE0EE10Policy1000EN6thrust24THRUST_300001_SM_1000_NS17counting_iteratorIjNS9_11use_defaultESB_SB_EENS9_18transform_iteratorI9NonZeroOpIhEPKhSB_SB_EEPjSJ_NS0_13ScanTileStateIiLb1EEENS0_8NullTypeESM_iNS2_19streaming_context_tIlLb1EEELS5_0EEEvT0_T1_T2_T3_T4_T5_T6_T7_iT8_NS1_7vsmem_tEE19static_temp_storage;
	add.s32 	%r688, %r686, %r687;
	add.s32 	%r1496, %r688, 4096;
$L__BB40_500:
	setp.ne.s16 	%p143, %rs36, 0;
	cvt.s64.s32 	%rd153, %r1497;
	ld.shared.u32 	%r436, [%r1496+-4096];
	mov.b64 	%rd699, 0;
	@%p143 bra 	$L__BB40_502;
	ld.global.u64 	%rd699, [%rd150];
$L__BB40_502:
	setp.ne.s16 	%p144, %rs36, 0;
	add.s64 	%rd288, %rd699, %rd153;
	shl.b64 	%rd289, %rd288, 2;
	add.s64 	%rd290, %rd2, %rd289;
	st.global.u32 	[%rd290], %r436;
	ld.shared.u32 	%r437, [%r1496+-2048];
	mov.b64 	%rd700, 0;
	@%p144 bra 	$L__BB40_504;
	ld.global.u64 	%rd700, [%rd150];
$L__BB40_504:
	setp.ne.s16 	%p145, %rs36, 0;
	add.s64 	%rd292, %rd700, %rd153;
	shl.b64 	%rd293, %rd292, 2;
	add.s64 	%rd294, %rd2, %rd293;
	st.global.u32 	[%rd294+2048], %r437;
	ld.shared.u32 	%r438, [%r1496];
	mov.b64 	%rd701, 0;
	@%p145 bra 	$L__BB40_506;
	ld.global.u64 	%rd701, [%rd150];
$L__BB40_506:
	setp.ne.s16 	%p146, %rs36, 0;
	add.s64 	%rd296, %rd701, %rd153;
	shl.b64 	%rd297, %rd296, 2;
	add.s64 	%rd298, %rd2, %rd297;
	st.global.u32 	[%rd298+4096], %r438;
	ld.shared.u32 	%r439, [%r1496+2048];
	mov.b64 	%rd702, 0;
	@%p146 bra 	$L__BB40_508;
	ld.global.u64 	%rd702, [%rd150];
$L__BB40_508:
	cvt.u32.u64 	%r689, %rd153;
	add.s64 	%rd299, %rd702, %rd153;
	shl.b64 	%rd300, %rd299, 2;
	add.s64 	%rd301, %rd2, %rd300;
	st.global.u32 	[%rd301+6144], %r439;
	add.s32 	%r1495, %r1495, 2048;
	add.s32 	%r1497, %r689, 2048;
	add.s32 	%r1496, %r1496, 8192;
	setp.lt.s32 	%p147, %r1495, %r417;
	@%p147 bra 	$L__BB40_500;
$L__BB40_509:
	mov.u32 	%r905, %tid.x;
	setp.ne.s32 	%p285, %r905, 0;
	@%p285 bra 	$L__BB40_517;
	mov.u64 	%rd190, %rd194;
	ld.param.u8 	%rs105, [%rd190+1];
	setp.eq.s16 	%p286, %rs105, 0;
	@%p286 bra 	$L__BB40_514;
	ld.param.u8 	%rs106, [%rd190];
	setp.ne.s16 	%p287, %rs106, 0;
	mov.b32 	%r1500, 0;
	@%p287 bra 	$L__BB40_513;
	ld.param.u64 	%rd409, [%rd190+24];
	cvta.to.global.u64 	%rd410, %rd409;
	ld.global.u32 	%r1500, [%rd410];
$L__BB40_513:
	ld.param.u64 	%rd636, [_ZN3cub18CUB_300001_SM_10006detail6select23DeviceSelectSweepKernelINS2_10policy_hubIjbiLb0ELNS0_10SelectImplE0EE10Policy1000EN6thrust24THRUST_300001_SM_1000_NS17counting_iteratorIjNS9_11use_defaultESB_SB_EENS9_18transform_iteratorI9NonZeroOpIhEPKhSB_SB_EEPjSJ_NS0_13ScanTileStateIiLb1EEENS0_8NullTypeESM_iNS2_19streaming_context_tIlLb1EEELS5_0EEEvT0_T1_T2_T3_T4_T5_T6_T7_iT8_NS1_7vsmem_tE_param_3];
	add.s32 	%r907, %r1500, %r1499;
	cvta.to.global.u64 	%rd411, %rd636;
	st.global.u32 	[%rd411], %r907;
	bra.uni 	$L__BB40_517;
$L__BB40_514:
	ld.param.u8 	%rs107, [%rd190];
	setp.ne.s16 	%p288, %rs107, 0;
	mov.b64 	%rd717, 0;
	@%p288 bra 	$L__BB40_516;
	ld.param.u64 	%rd413, [%rd190+24];
	cvta.to.global.u64 	%rd414, %rd413;
	ld.global.u64 	%rd717, [%rd414];
$L__BB40_516:
	cvt.s64.s32 	%rd415, %r1499;
	add.s64 	%rd416, %rd717, %rd415;
	ld.param.u64 	%rd417, [%rd190+32];
	cvta.to.global.u64 	%rd418, %rd417;
	st.global.u64 	[%rd418], %rd416;
$L__BB40_517:
	ret;

}
	// .globl	_ZN3cub18CUB_300001_SM_10006detail6select23DeviceSelectSweepKernelINS2_10policy_hubIjbiLb0ELNS0_10SelectImplE0EE10Policy1000EN6thrust24THRUST_300001_SM_1000_NS17counting_iteratorIjNS9_11use_defaultESB_SB_EENS9_18transform_iteratorI9NonZeroOpIjEPKjSB_SB_EEPjSJ_NS0_13ScanTileStateIiLb1EEENS0_8NullTypeESM_iNS2_19streaming_context_tIlLb1EEELS5_0EEEvT0_T1_T2_T3_T4_T5_T6_T7_iT8_NS1_7vsmem_tE
.visible .entry _ZN3cub18CUB_300001_SM_10006detail6select23DeviceSelectSweepKernelINS2_10policy_hubIjbiLb0ELNS0_10SelectImplE0EE10Policy1000EN6thrust24THRUST_300001_SM_1000_NS17counting_iteratorIjNS9_11use_defaultESB_SB_EENS9_18transform_iteratorI9NonZeroOpIjEPKjSB_SB_EEPjSJ_NS0_13ScanTileStateIiLb1EEENS0_8NullTypeESM_iNS2_19streaming_context_tIlLb1EEELS5_0EEEvT0_T1_T2_T3_T4_T5_T6_T7_iT8_NS1_7vsmem_tE(
	.param .align 4 .b8 _ZN3cub18CUB_300001_SM_10006detail6select23DeviceSelectSweepKernelINS2_10policy_hubIjbiLb0ELNS0_10SelectImplE0EE10Policy1000EN6thrust24THRUST_300001_SM_1000_NS17counting_iteratorIjNS9_11use_defaultESB_SB_EENS9_18transform_iteratorI9NonZeroOpIjEPKjSB_SB_EEPjSJ_NS0_13ScanTileStateIiLb1EEENS0_8NullTypeESM_iNS2_19streaming_context_tIlLb1EEELS5_0EEEvT0_T1_T2_T3_T4_T5_T6_T7_iT8_NS1_7vsmem_tE_param_0[4],
	.param .align 8 .b8 _ZN3cub18CUB_300001_SM_10006detail6select23DeviceSelectSweepKernelINS2_10policy_hubIjbiLb0ELNS0_10SelectImplE0EE10Policy1000EN6thrust24THRUST_300001_SM_1000_NS17counting_iteratorIjNS9_11use_defaultESB_SB_EENS9_18transform_iteratorI9NonZeroOpIjEPKjSB_SB_EEPjSJ_NS0_13ScanTileStateIiLb1EEENS0_8NullTypeESM_iNS2_19streaming_context_tIlLb1EEELS5_0EEEvT0_T1_T2_T3_T4_T5_T6_T7_iT8_NS1_7vsmem_tE_param_1[16],
	.param .u64 .ptr .align 1 _ZN3cub18CUB_300001_SM_10006detail6select23DeviceSelectSweepKernelINS2_10policy_hubIjbiLb0ELNS0_10SelectImplE0EE10Policy1000EN6thrust24THRUST_300001_SM_1000_NS17counting_iteratorIjNS9_11use_defaultESB_SB_EENS9_18transform_iteratorI9NonZeroOpIjEPKjSB_SB_EEPjSJ_NS0_13ScanTileStateIiLb1EEENS0_8NullTypeESM_iNS2_19streaming_context_tIlLb1EEELS5_0EEEvT0_T1_T2_T3_T4_T5_T6_T7_iT8_NS1_7vsmem_tE_param_2,
	.param .u64 .ptr .align 1 _ZN3cub18CUB_300001_SM_10006detail6select23DeviceSelectSweepKernelINS2_10policy_hubIjbiLb0ELNS0_10SelectImplE0EE10Policy1000EN6thrust24THRUST_300001_SM_1000_NS17counting_iteratorIjNS9_11use_defaultESB_SB_EENS9_18transform_iteratorI9NonZeroOpIjEPKjSB_SB_EEPjSJ_NS0_13ScanTileStateIiLb1EEENS0_8NullTypeESM_iNS2_19streaming_context_tIlLb1EEELS5_0EEEvT0_T1_T2_T3_T4_T5_T6_T7_iT8_NS1_7vsmem_tE_param_3,
	.param .align 8 .b8 _ZN3cub18CUB_300001_SM_10006detail6select23DeviceSelectSweepKernelINS2_10policy_hubIjbiLb0ELNS0_10SelectImplE0EE10Policy1000EN6thrust24THRUST_300001_SM_1000_NS17counting_iteratorIjNS9_11use_defaultESB_SB_EENS9_18transform_iteratorI9NonZeroOpIjEPKjSB_SB_EEPjSJ_NS0_13ScanTileStateIiLb1EEENS0_8NullTypeESM_iNS2_19streaming_context_tIlLb1EEELS5_0EEEvT0_T1_T2_T3_T4_T5_T6_T7_iT8_NS1_7vsmem_tE_param_4[8],
	.param .align 1 .b8 _ZN3cub18CUB_300001_SM_10006detail6select23DeviceSelectSweepKernelINS2_10policy_hubIjbiLb0ELNS0_10SelectImplE0EE10Policy1000EN6thrust24THRUST_300001_SM_1000_NS17counting_iteratorIjNS9_11use_defaultESB_SB_EENS9_18transform_iteratorI9NonZeroOpIjEPKjSB_SB_EEPjSJ_NS0_13ScanTileStateIiLb1EEENS0_8NullTypeESM_iNS2_19streaming_context_tIlLb1EEELS5_0EEEvT0_T1_T2_T3_T4_T5_T6_T7_iT8_NS1_7vsmem_tE_param_5[1],
	.param .align 1 .b8 _ZN3cub18CUB_300001_SM_10006detail6select23DeviceSelectSweepKernelINS2_10policy_hubIjbiLb0ELNS0_10SelectImplE0EE10Policy1000EN6thrust24THRUST_300001_SM_1000_NS17counting_iteratorIjNS9_11use_defaultESB_SB_EENS9_18transform_iteratorI9NonZeroOpIjEPKjSB_SB_EEPjSJ_NS0_13ScanTileStateIiLb1EEENS0_8NullTypeESM_iNS2_19streaming_context_tIlLb1EEELS5_0EEEvT0_T1_T2_T3_T4_T5_T6_T7_iT8_NS1_7vsmem_tE_param_6[1],
	.param .u32 _ZN3cub18CUB_300001_SM_10006detail6select23DeviceSelectSweepKernelINS2_10policy_hubIjbiLb0ELNS0_10SelectImplE0EE10Policy1000EN6thrust24THRUST_300001_SM_1000_NS17counting_iteratorIjNS9_11use_defaultESB_SB_EENS9_18transform_iteratorI9NonZeroOpIjEPKjSB_SB_EEPjSJ_NS0_13ScanTileStateIiLb1EEENS0_8NullTypeESM_iNS2_19streaming_context_tIlLb1EEELS5_0EEEvT0_T1_T2_T3_T4_T5_T6_T7_iT8_NS1_7vsmem_tE_param_7,
	.param .u32 _ZN3cub18CUB_300001_SM_10006detail6select23DeviceSelectSweepKernelINS2_10policy_hubIjbiLb0ELNS0_10SelectImplE0EE10Policy1000EN6thrust24THRUST_300001_SM_1000_NS17counting_iteratorIjNS9_11use_defaultESB_SB_EENS9_18transform_iteratorI9NonZeroOpIjEPKjSB_SB_EEPjSJ_NS0_13ScanTileStateIiLb1EEENS0_8NullTypeESM_iNS2_19streaming_context_tIlLb1EEELS5_0EEEvT0_T1_T2_T3_T4_T5_T6_T7_iT8_NS1_7vsmem_tE_param_8,
	.param .align 8 .b8 _ZN3cub18CUB_300001_SM_10006detail6select23DeviceSelectSweepKernelINS2_10policy_hubIjbiLb0ELNS0_10SelectImplE0EE10Policy1000EN6thrust24THRUST_300001_SM_1000_NS17counting_iteratorIjNS9_11use_defaultESB_SB_EENS9_18transform_iteratorI9NonZeroOpIjEPKjSB_SB_EEPjSJ_NS0_13ScanTileStateIiLb1EEENS0_8NullTypeESM_iNS2_19streaming_context_tIlLb1EEELS5_0EEEvT0_T1_T2_T3_T4_T5_T6_T7_iT8_NS1_7vsmem_tE_param_9[40],
	.param .align 8 .b8 _ZN3cub18CUB_300001_SM_10006detail6select23DeviceSelectSweepKernelINS2_10policy_hubIjbiLb0ELNS0_10SelectImplE0EE10Policy1000EN6thrust24THRUST_300001_SM_1000_NS17counting_iteratorIjNS9_11use_defaultESB_SB_EENS9_18transform_iteratorI9NonZeroOpIjEPKjSB_SB_EEPjSJ_NS0_13ScanTileStateIiLb1EEENS0_8NullTypeESM_iNS2_19streaming_context_tIlLb1EEELS5_0EEEvT0_T1_T2_T3_T4_T5_T6_T7_iT8_NS1_7vsmem_tE_param_10[8]
)
.maxntid 512
{
	.reg .pred 	%p<505>;
	.reg .b16 	%rs<92>;
	.reg .b32 	%r<1557>;
	.reg .b64 	%rd<722>;
	// demoted variable
	.shared .align 16 .b8 _ZZN3cub18CUB_300001_SM_10006detail6select23DeviceSelectSweepKernelINS2_10policy_hubIjbiLb0ELNS0_10SelectImplE0EE10Policy1000EN6thrust24THRUST_300001_SM_1000_NS17counting_iteratorIjNS9_11use_defaultESB_SB_EENS9_18transform_iteratorI9NonZeroOpIjEPKjSB_SB_EEPjSJ_NS0_13ScanTileStateIiLb1EEENS0_8NullTypeESM_iNS2_19streaming_context_tIlLb1EEELS5_0EEEvT0_T1_T2_T3_T4_T5_T6_T7_iT8_NS1_7vsmem_tEE19static_temp_storage[28672];
	ld.param.u64 	%rd3, [_ZN3cub18CUB_300001_SM_10006detail6select23DeviceSelectSweepKernelINS2_10policy_hubIjbiLb0ELNS0_10SelectImplE0EE10Policy1000EN6thrust24THRUST_300001_SM_1000_NS17counting_iteratorIjNS9_11use_defaultESB_SB_EENS9_18transform_iteratorI9NonZeroOpIjEPKjSB_SB_EEPjSJ_NS0_13ScanTileStateIiLb1EEENS0_8NullTypeESM_iNS2_19streaming_context_tIlLb1EEELS5_0EEEvT0_T1_T2_T3_T4_T5_T6_T7_iT8_NS1_7vsmem_tE_param_4];
	ld.param.u32 	%r1, [_ZN3cub18CUB_300001_SM_10006detail6select23DeviceSelectSweepKernelINS2_10policy_hubIjbiLb0ELNS0_10SelectImplE0EE10Policy1000EN6thrust24THRUST_300001_SM_1000_NS17counting_iteratorIjNS9_11use_defaultESB_SB_EENS9_18transform_iteratorI9NonZeroOpIjEPKjSB_SB_EEPjSJ_NS0_13ScanTileStateIiLb1EEENS0_8NullTypeESM_iNS2_19streaming_context_tIlLb1EEELS5_0EEEvT0_T1_T2_T3_T4_T5_T6_T7_iT8_NS1_7vsmem_tE_param_0];
	ld.param.u64 	%rd195, [_ZN3cub18CUB_300001_SM_10006detail6select23DeviceSelectSweepKernelINS2_10policy_hubIjbiLb0ELNS0_10SelectImplE0EE10Policy1000EN6thrust24THRUST_300001_SM_1000_NS17counting_iteratorIjNS9_11use_defaultESB_SB_EENS9_18transform_iteratorI9NonZeroOpIjEPKjSB_SB_EEPjSJ_NS0_13ScanTileStateIiLb1EEENS0_8NullTypeESM_iNS2_19streaming_context_tIlLb1EEELS5_0EEEvT0_T1_T2_T3_T4_T5_T6_T7_iT8_NS1_7vsmem_tE_param_1];
	ld.param.u64 	%rd196, [_ZN3cub18CUB_300001_SM_10006detail6select23DeviceSelectSweepKernelINS2_10policy_hubIjbiLb0ELNS0_10SelectImplE0EE10Policy1000EN6thrust24THRUST_300001_SM_1000_NS17counting_iteratorIjNS9_11use_defaultESB_SB_EENS9_18transform_iteratorI9NonZeroOpIjEPKjSB_SB_EEPjSJ_NS0_13ScanTileStateIiLb1EEENS0_8NullTypeESM_iNS2_19streaming_context_tIlLb1EEELS5_0EEEvT0_T1_T2_T3_T4_T5_T6_T7_iT8_NS1_7vsmem_tE_param_2];
	ld.param.u32 	%r475, [_ZN3cub18CUB_300001_SM_10006detail6select23DeviceSelectSweepKernelINS2_10policy_hubIjbiLb0ELNS0_10SelectImplE0EE10Policy1000EN6thrust24THRUST_300001_SM_1000_NS17counting_iteratorIjNS9_11use_defaultESB_SB_EENS9_18transform_iteratorI9NonZeroOpIjEPKjSB_SB_EEPjSJ_NS0_13ScanTileStateIiLb1EEENS0_8NullTypeESM_iNS2_19streaming_context_tIlLb1EEELS5_0EEEvT0_T1_T2_T3_T4_T5_T6_T7_iT8_NS1_7vsmem_tE_param_8];
	mov.b64 	%rd194, _ZN3cub18CUB_300001_SM_10006detail6select23DeviceSelectSweepKernelINS2_10policy_hubIjbiLb0ELNS0_10SelectImplE0EE10Policy1000EN6thrust24THRUST_300001_SM_1000_NS17counting_iteratorIjNS9_11use_defaultESB_SB_EENS9_18transform_iteratorI9NonZeroOpIjEPKjSB_SB_EEPjSJ_NS0_13ScanTileStateIiLb1EEENS0_8NullTypeESM_iNS2_19streaming_context_tIlLb1EEELS5_0EEEvT0_T1_T2_T3_T4_T5_T6_T7_iT8_NS1_7vsmem_tE_param_9;
	mov.u64 	%rd1, %rd194;
	cvta.to.global.u64 	%rd2, %rd196;
	cvta.to.global.u64 	%rd4, %rd195;
	mov.u32 	%r476, %ctaid.x;
	mov.u32 	%r477, %nctaid.y;
	mov.u32 	%r478, %ctaid.y;
	mad.lo.s32 	%r1480, %r476, %r477, %r478;
	mul.lo.s32 	%r3, %r1480, 7168;
	add.s32 	%r479, %r475, -1;
	setp.ge.s32 	%p1, %r1480, %r479;
	@%p1 bra 	$L__BB41_228;
	setp.ne.s32 	%p289, %r1480, 0;
	@%p289 bra 	$L__BB41_108;
	ld.param.u8 	%rs72, [%rd1];
	setp.eq.s16 	%p408, %rs72, 0;
	ld.param.u64 	%rd535, [%rd1+16];
	cvt.u32.u64 	%r1284, %rd535;
	selp.b32 	%r1285, %r1284, 0, %p408;
	mov.u32 	%r4, %tid.x;
	mul.lo.s32 	%r1286, %r4, 14;
	add.s32 	%r1287, %r3, %r1286;
	add.s32 	%r1288, %r1287, %r1;
	add.s32 	%r5, %r1288, %r1285;
	add.s32 	%r6, %r5, 1;
	add.s32 	%r7, %r5, 2;
	add.s32 	%r8, %r5, 3;
	add.s32 	%r9, %r5, 4;
	add.s32 	%r10, %r5, 5;
	add.s32 	%r11, %r5, 6;
	add.s32 	%r12, %r5, 7;
	add.s32 	%r13, %r5, 8;
	add.s32 	%r14, %r5, 9;
	add.s32 	%r15, %r5, 10;
	add.s32 	%r16, %r5, 11;
	add.s32 	%r17, %r5, 12;
	add.s32 	%r18, %r5, 13;
	bar.sync 	0;
	selp.b64 	%rd536, %rd535, 0, %p408;
	cvt.u64.u32 	%rd537, %r3;
	add.s64 	%rd538, %rd536, %rd537;
	cvt.u64.u32 	%rd539, %r1286;
	add.s64 	%rd540, %rd538, %rd539;
	shl.b64 	%rd541, %rd540, 2;
	add.s64 	%rd542, %rd4, %rd541;
	ld.global.u32 	%r19, [%rd542];
	setp.ne.s32 	%p409, %r19, 0;
	ld.global.u32 	%r20, [%rd542+4];
	setp.ne.s32 	%p410, %r20, 0;
	ld.global.u32 	%r21, [%rd542+8];
	setp.ne.s32 	%p411, %r21, 0;
	ld.global.u32 	%r22, [%rd542+12];
	setp.ne.s32 	%p412, %r22, 0;
	ld.global.u32 	%r23, [%rd542+16];
	setp.ne.s32 	%p413, %r23, 0;
	ld.global.u32 	%r24, [%rd542+20];
	setp.ne.s32 	%p414, %r24, 0;
	ld.global.u32 	%r25, [%rd542+24];
	setp.ne.s32 	%p415, %r25, 0;
	ld.global.u32 	%r26, [%rd542+28];
	setp.ne.s32 	%p416, %r26, 0;
	ld.global.u32 	%r27, [%rd542+32];
	setp.ne.s32 	%p417, %r27, 0;
	ld.global.u32 	%r28, [%rd542+36];
	setp.ne.s32 	%p418, %r28, 0;
	ld.global.u32 	%r29, [%rd542+40];
	setp.ne.s32 	%p419, %r29, 0;
	ld.global.u32 	%r30, [%rd542+44];
	setp.ne.s32 	%p420, %r30, 0;
	ld.global.u32 	%r31, [%rd542+48];
	setp.ne.s32 	%p421, %r31, 0;
	ld.global.u32 	%r32, [%rd542+52];
	setp.ne.s32 	%p422, %r32, 0;
	selp.u32 	%r1289, 1, 0, %p409;
	selp.u32 	%r1290, 1, 0, %p410;
	selp.u32 	%r1291, 1, 0, %p411;
	selp.u32 	%r1292, 1, 0, %p412;
	selp.u32 	%r1293, 1, 0, %p413;
	selp.u32 	%r1294, 1, 0, %p414;
	selp.u32 	%r1295, 1, 0, %p415;
	selp.u32 	%r1296, 1, 0, %p416;
	selp.u32 	%r1297, 1, 0, %p417;
	selp.u32 	%r1298, 1, 0, %p418;
	selp.u32 	%r1299, 1, 0, %p419;
	selp.u32 	%r1300, 1, 0, %p420;
	selp.u32 	%r1301, 1, 0, %p421;
	selp.u32 	%r1302, 1, 0, %p422;
	bar.sync 	0;
	add.s32 	%r1303, %r1290, %r1289;
	add.s32 	%r1304, %r1303, %r1291;
	add.s32 	%r33, %r1304, %r1292;
	add.s32 	%r1305, %r33, %r1293;
	add.s32 	%r1306, %r1305, %r1294;
	add.s32 	%r1307, %r1306, %r1295;
	add.s32 	%r1308, %r1307, %r1296;
	add.s32 	%r1309, %r1308, %r1297;
	add.s32 	%r1310, %r1309, %r1298;
	add.s32 	%r1311, %r1310, %r1299;
	add.s32 	%r34, %r1311, %r1300;
	add.s32 	%r35, %r34, %r1301;
	add.s32 	%r1258, %r35, %r1302;
	shr.u32 	%r36, %r4, 5;
	// begin inline asm
	mov.u32 %r1253, %laneid;
	// end inline asm
	mov.b32 	%r1256, 1;
	mov.b32 	%r1281, 0;
	mov.b32 	%r1283, -1;
	// begin inline asm
	{  .reg .s32 r0;  .reg .pred p;  shfl.sync.up.b32 r0|p, %r1258, %r1256, %r1281, %r1283;  @p add.s32 r0, r0, %r1258;  mov.s32 %r1254, r0;}
	// end inline asm
	mov.b32 	%r1262, 2;
	// begin inline asm
	{  .reg .s32 r0;  .reg .pred p;  shfl.sync.up.b32 r0|p, %r1254, %r1262, %r1281, %r1283;  @p add.s32 r0, r0, %r1254;  mov.s32 %r1260, r0;}
	// end inline asm
	mov.b32 	%r1268, 4;
	// begin inline asm
	{  .reg .s32 r0;  .reg .pred p;  shfl.sync.up.b32 r0|p, %r1260, %r1268, %r1281, %r1283;  @p add.s32 r0, r0, %r1260;  mov.s32 %r1266, r0;}
	// end inline asm
	mov.b32 	%r1274, 8;
	// begin inline asm
	{  .reg .s32 r0;  .reg .pred p;  shfl.sync.up.b32 r0|p, %r1266, %r1274, %r1281, %r1283;  @p add.s32 r0, r0, %r1266;  mov.s32 %r1272, r0;}
	// end inline asm
	mov.b32 	%r1280, 16;
	// begin inline asm
	{  .reg .s32 r0;  .reg .pred p;  shfl.sync.up.b32 r0|p, %r1272, %r1280, %r1281, %r1283;  @p add.s32 r0, r0, %r1272;  mov.s32 %r1278, r0;}
	// end inline asm
	setp.ne.s32 	%p423, %r1253, 31;
	@%p423 bra 	$L__BB41_4;
	shl.b32 	%r1312, %r36, 2;
	mov.u32 	%r1313, _ZZN3cub18CUB_300001_SM_10006detail6select23DeviceSelectSweepKernelINS2_10policy_hubIjbiLb0ELNS0_10SelectImplE0EE10Policy1000EN6thrust24THRUST_300001_SM_1000_NS17counting_iteratorIjNS9_11use_defaultESB_SB_EENS9_18transform_iteratorI9NonZeroOpIjEPKjSB_SB_EEPjSJ_NS0_13ScanTileStateIiLb1EEENS0_8NullTypeESM_iNS2_19streaming_context_tIlLb1EEELS5_0EEEvT0_T1_T2_T3_T4_T5_T6_T7_iT8_NS1_7vsmem_tEE19static_temp_storage;
	add.s32 	%r1314, %r1313, %r1312;
	st.shared.u32 	[%r1314], %r1278;
$L__BB41_4:
	bar.sync 	0;
	ld.shared.v4.u32 	{%r39, %r40, %r41, %r42}, [_ZZN3cub18CUB_300001_SM_10006detail6select23DeviceSelectSweepKernelINS2_10policy_hubIjbiLb0ELNS0_10SelectImplE0EE10Policy1000EN6thrust24THRUST_300001_SM_1000_NS17counting_iteratorIjNS9_11use_defaultESB_SB_EENS9_18transform_iteratorI9NonZeroOpIjEPKjSB_SB_EEPjSJ_NS0_13ScanTileStateIiLb1EEENS0_8NullTypeESM_iNS2_19streaming_context_tIlLb1EEELS5_0EEEvT0_T1_T2_T3_T4_T5_T6_T7_iT8_NS1_7vsmem_tEE19static_temp_storage];
	shr.u32 	%r1315, %r4, 5;
	add.s32 	%r1316, %r40, %r39;
	setp.eq.s32 	%p424, %r1315, 2;
	selp.b32 	%r1317, %r1316, %r39, %p424;
	add.s32 	%r1318, %r1316, %r41;
	setp.eq.s32 	%p425, %r1315, 3;
	selp.b32 	%r1319, %r1318, %r1317, %p425;
	add.s32 	%r1320, %r1318, %r42;
	setp.eq.s32 	%p426, %r1315, 4;
	selp.b32 	%r1321, %r1320, %r1319, %p426;
	ld.shared.v4.u32 	{%r43, %r44, %r45, %r46}, [_ZZN3cub18CUB_300001_SM_10006detail6select23DeviceSelectSweepKernelINS2_10policy_hubIjbiLb0ELNS0_10SelectImplE0EE10Policy1000EN6thrust24THRUST_300001_SM_1000_NS17counting_iteratorIjNS9_11use_defaultESB_SB_EENS9_18transform_iteratorI9NonZeroOpIjEPKjSB_SB_EEPjSJ_NS0_13ScanTileStateIiLb1EEENS0_8NullTypeESM_iNS2_19streaming_context_tIlLb1EEELS5_0EEEvT0_T1_T2_T3_T4_T5_T6_T7_iT8_NS1_7vsmem_tEE19static_temp_storage+16];
	add.s32 	%r1322, %r1320, %r43;
	setp.eq.s32 	%p427, %r1315, 5;
	selp.b32 	%r1323, %r1322, %r1321, %p427;
	add.s32 	%r1324, %r1322, %r44;
	setp.eq.s32 	%p428, %r1315, 6;
	selp.b32 	%r1325, %r1324, %r1323, %p428;
	add.s32 	%r1326, %r1324, %r45;
	setp.eq.s32 	%p429, %r1315, 7;
	selp.b32 	%r1327, %r1326, %r1325, %p429;
	add.s32 	%r1328, %r1326, %r46;
	setp.eq.s32 	%p430, %r1315, 8;
	selp.b32 	%r1329, %r1328, %r1327, %p430;
	ld.shared.v4.u32 	{%r47, %r48, %r49, %r50}, [_ZZN3cub18CUB_300001_SM_10006detail6select23DeviceSelectSweepKernelINS2_10policy_hubIjbiLb0ELNS0_10SelectImplE0EE10Policy1000EN6thrust24THRUST_300001_SM_1000_NS17counting_iteratorIjNS9_11use_defaultESB_SB_EENS9_18transform_iteratorI9NonZeroOpIjEPKjSB_SB_EEPjSJ_NS0_13ScanTileStateIiLb1EEENS0_8NullTypeESM_iNS2_19streaming_context_tIlLb1EEELS5_0EEEvT0_T1_T2_T3_T4_T5_T6_T7_iT8_NS1_7vsmem_tEE19static_temp_storage+32];
	add.s32 	%r1330, %r1328, %r47;
	setp.eq.s32 	%p431, %r1315, 9;
	selp.b32 	%r1331, %r1330, %r1329, %p431;
	add.s32 	%r1332, %r1330, %r48;
	setp.eq.s32 	%p432, %r1315, 10;
	selp.b32 	%r1333, %r1332, %r1331, %p432;
	add.s32 	%r1334, %r1332, %r49;
	setp.eq.s32 	%p433, %r1315, 11;
	selp.b32 	%r1335, %r1334, %r1333, %p433;
	add.s32 	%r1336, %r1334, %r50;
	setp.eq.s32 	%p434, %r1315, 12;
	selp.b32 	%r1337, %r1336, %r1335, %p434;
	ld.shared.v4.u32 	{%r51, %r52, %r53, %r54}, [_ZZN3cub18CUB_300001_SM_10006detail6select23DeviceSelectSweepKernelINS2_10policy_hubIjbiLb0ELNS0_10SelectImplE0EE10Policy1000EN6thrust24THRUST_300001_SM_1000_NS17counting_iteratorIjNS9_11use_defaultESB_SB_EENS9_18transform_iteratorI9NonZeroOpIjEPKjSB_SB_EEPjSJ_NS0_13ScanTileStateIiLb1EEENS0_8NullTypeESM_iNS2_19streaming_context_tIlLb1EEELS5_0EEEvT0_T1_T2_T3_T4_T5_T6_T7_iT8_NS1_7vsmem_tEE19static_temp_storage+48];
	add.s32 	%r1338, %r1336, %r51;
	setp.eq.s32 	%p435, %r1315, 13;
	selp.b32 	%r1339, %r1338, %r1337, %p435;
	add.s32 	%r1340, %r1338, %r52;
	setp.eq.s32 	%p436, %r1315, 14;
	selp.b32 	%r1341, %r1340, %r1339, %p436;
	add.s32 	%r1342, %r1340, %r53;
	setp.eq.s32 	%p437, %r1315, 15;
	selp.b32 	%r1343, %r1342, %r1341, %p437;
	setp.lt.u32 	%p438, %r4, 32;
	selp.b32 	%r1344, 0, %r1343, %p438;
	setp.eq.s32 	%p439, %r1253, 0;
	setp.ne.s32 	%p440, %r32, 0;
	selp.u32 	%r1345, 1, 0, %p440;
	add.s32 	%r1346, %r35, %r1345;
	sub.s32 	%r1347, %r1278, %r1346;
	selp.b32 	%r1348, 0, %r1347, %p439;
	add.s32 	%r55, %r1344, %r1348;
	setp.ne.s32 	%p441, %r19, 0;
	selp.u32 	%r1349, 1, 0, %p441;
	add.s32 	%r56, %r55, %r1349;
	setp.ne.s32 	%p442, %r20, 0;
	selp.u32 	%r1350, 1, 0, %p442;
	add.s32 	%r1351, %r1350, %r1349;
	add.s32 	%r57, %r1351, %r55;
	setp.ne.s32 	%p443, %r21, 0;
	selp.u32 	%r1352, 1, 0, %p443;
	add.s32 	%r58, %r57, %r1352;
	add.s32 	%r59, %r33, %r55;
	setp.ne.s32 	%p444, %r23, 0;
	selp.u32 	%r1353, 1, 0, %p444;
	add.s32 	%r60, %r59, %r1353;
	setp.ne.s32 	%p445, %r24, 0;
	selp.u32 	%r1354, 1, 0, %p445;
	add.s32 	%r61, %r60, %r1354;
	setp.ne.s32 	%p446, %r25, 0;
	selp.u32 	%r1355, 1, 0, %p446;
	add.s32 	%r62, %r61, %r1355;
	setp.ne.s32 	%p447, %r26, 0;
	selp.u32 	%r1356, 1, 0, %p447;
	add.s32 	%r63, %r62, %r1356;
	setp.ne.s32 	%p448, %r27, 0;
	selp.u32 	%r1357, 1, 0, %p448;
	add.s32 	%r64, %r63, %r1357;
	setp.ne.s32 	%p449, %r28, 0;
	selp.u32 	%r1358, 1, 0, %p449;
	add.s32 	%r65, %r64, %r1358;
	setp.ne.s32 	%p450, %r29, 0;
	selp.u32 	%r1359, 1, 0, %p450;
	add.s32 	%r66, %r65, %r1359;
	add.s32 	%r67, %r34, %r55;
	add.s32 	%r68, %r35, %r55;
	setp.ne.s32 	%p451, %r4, 0;
	@%p451 bra 	$L__BB41_6;
	add.s64 	%rd543, %rd3, 256;
	add.s32 	%r1362, %r40, %r39;
	add.s32 	%r1363, %r1362, %r41;
	add.s32 	%r1364, %r1363, %r42;
	add.s32 	%r1365, %r1364, %r43;
	add.s32 	%r1366, %r1365, %r44;
	add.s32 	%r1367, %r1366, %r45;
	add.s32 	%r1368, %r1367, %r46;
	add.s32 	%r1369, %r1368, %r47;
	add.s32 	%r1370, %r1369, %r48;
	add.s32 	%r1371, %r1370, %r49;
	add.s32 	%r1372, %r1371, %r50;
	add.s32 	%r1373, %r1372, %r51;
	add.s32 	%r1374, %r1373, %r52;
	add.s32 	%r1375, %r1374, %r53;
	add.s32 	%r1361, %r1375, %r54;
	mov.b32 	%r1360, 101;
	// begin inline asm
	st.relaxed.gpu.v2.u32 [%rd543], {%r1360, %r1361};
	// end inline asm
$L__BB41_6:
	add.s32 	%r1376, %r40, %r39;
	add.s32 	%r1377, %r1376, %r41;
	add.s32 	%r1378, %r1377, %r42;
	add.s32 	%r1379, %r1378, %r43;
	add.s32 	%r1380, %r1379, %r44;
	add.s32 	%r1381, %r1380, %r45;
	add.s32 	%r1382, %r1381, %r46;
	add.s32 	%r1383, %r1382, %r47;
	add.s32 	%r1384, %r1383, %r48;
	add.s32 	%r1385, %r1384, %r49;
	add.s32 	%r1386, %r1385, %r50;
	add.s32 	%r1387, %r1386, %r51;
	add.s32 	%r1388, %r1387, %r52;
	add.s32 	%r1389, %r1388, %r53;
	add.s32 	%r1390, %r1389, %r54;
	setp.gt.s32 	%p452, %r1390, 512;
	@%p452 bra 	$L__BB41_63;
	setp.ne.s32 	%p453, %r19, 0;
	mov.u64 	%rd544, %rd194;
	ld.param.u8 	%rs1, [%rd544];
	ld.param.u64 	%rd545, [%rd544+24];
	cvta.to.global.u64 	%rd5, %rd545;
	@%p453 bra 	$L__BB41_8;
	bra.uni 	$L__BB41_11;
$L__BB41_8:
	setp.ne.s16 	%p454, %rs1, 0;
	mov.b64 	%rd648, 0;
	@%p454 bra 	$L__BB41_10;
	ld.global.u64 	%rd648, [%rd5];
$L__BB41_10:
	cvt.s64.s32 	%rd547, %r55;
	add.s64 	%rd548, %rd648, %rd547;
	shl.b64 	%rd549, %rd548, 2;
	add.s64 	%rd550, %rd2, %rd549;
	st.global.u32 	[%rd550], %r5;
$L__BB41_11:
	setp.eq.s32 	%p455, %r20, 0;
	@%p455 bra 	$L__BB41_15;
	setp.ne.s16 	%p456, %rs1, 0;
	mov.b64 	%rd649, 0;
	@%p456 bra 	$L__BB41_14;
	ld.global.u64 	%rd649, [%rd5];
$L__BB41_14:
	cvt.s64.s32 	%rd552, %r56;
	add.s64 	%rd553, %rd649, %rd552;
	shl.b64 	%rd554, %rd553, 2;
	add.s64 	%rd555, %rd2, %rd554;
	st.global.u32 	[%rd555], %r6;
$L__BB41_15:
	setp.eq.s32 	%p457, %r21, 0;
	@%p457 bra 	$L__BB41_19;
	setp.ne.s16 	%p458, %rs1, 0;
	mov.b64 	%rd650, 0;
	@%p458 bra 	$L__BB41_18;
	ld.global.u64 	%rd650, [%rd5];
$L__BB41_18:
	cvt.s64.s32 	%rd557, %r57;
	add.s64 	%rd558, %rd650, %rd557;
	shl.b64 	%rd559, %rd558, 2;
	add.s64 	%rd560, %rd2, %rd559;
	st.global.u32 	[%rd560], %r7;
$L__BB41_19:
	setp.eq.s32 	%p459, %r22, 0;
	@%p459 bra 	$L__BB41_23;
	setp.ne.s16 	%p460, %rs1, 0;
	mov.b64 	%rd651, 0;
	@%p460 bra 	$L__BB41_22;
	ld.global.u64 	%rd651, [%rd5];
$L__BB41_22:
	cvt.s64.s32 	%rd562, %r58;
	add.s64 	%rd563, %rd651, %rd562;
	shl.b64 	%rd564, %rd563, 2;
	add.s64 	%rd565, %rd2, %rd564;
	st.global.u32 	[%rd565], %r8;
$L__BB41_23:
	setp.eq.s32 	%p461, %r23, 0;
	@%p461 bra 	$L__BB41_27;
	setp.ne.s16 	%p462, %rs1, 0;
	mov.b64 	%rd652, 0;
	@%p462 bra 	$L__BB41_26;
	ld.global.u64 	%rd652, [%rd5];
$L__BB41_26:
	cvt.s64.s32 	%rd567, %r59;
	add.s64 	%rd568, %rd652, %rd567;
	shl.b64 	%rd569, %rd568, 2;
	add.s64 	%rd570, %rd2, %rd569;
	st.global.u32 	[%rd570], %r9;
$L__BB41_27:
	setp.eq.s32 	%p463, %r24, 0;
	@%p463 bra 	$L__BB41_31;
	setp.ne.s16 	%p464, %rs1, 0;
	mov.b64 	%rd653, 0;
	@%p464 bra 	$L__BB41_30;
	ld.global.u64 	%rd653, [%rd5];
$L__BB41_30:
	cvt.s64.s32 	%rd572, %r60;
	add.s64 	%rd573, %rd653, %rd572;
	shl.b64 	%rd574, %rd573, 2;
	add.s64 	%rd575, %rd2, %rd574;
	st.global.u32 	[%rd575], %r10;
$L__BB41_31:
	setp.eq.s32 	%p465, %r25, 0;
	@%p465 bra 	$L__BB41_35;
	setp.ne.s16 	%p466, %rs1, 0;
	mov.b64 	%rd654, 0;
	@%p466 bra 	$L__BB41_34;
	ld.global.u64 	%rd654, [%rd5];
$L__BB41_34:
	cvt.s64.s32 	%rd577, %r61;
	add.s64 	%rd578, %rd654, %rd577;
	shl.b64 	%rd579, %rd578, 2;
	add.s64 	%rd580, %rd2, %rd579;
	st.global.u32 	[%rd580], %r11;
$L__BB41_35:
	setp.eq.s32 	%p467, %r26, 0;
	@%p467 bra 	$L__BB41_39;
	setp.ne.s16 	%p468, %rs1, 0;
	mov.b64 	%rd655, 0;
	@%p468 bra 	$L__BB41_38;
	ld.global.u64 	%rd655, [%rd5];
$L__BB41_38:
	cvt.s64.s32 	%rd582, %r62;
	add.s64 	%rd583, %rd655, %rd582;
	shl.b64 	%rd584, %rd583, 2;
	add.s64 	%rd585, %rd2, %rd584;
	st.global.u32 	[%rd585], %r12;
$L__BB41_39:
	setp.eq.s32 	%p469, %r27, 0;
	@%p469 bra 	$L__BB41_43;
	setp.ne.s16 	%p470, %rs1, 0;
	mov.b64 	%rd656, 0;
	@%p470 bra 	$L__BB41_42;
	ld.global.u64 	%rd656, [%rd5];
$L__BB41_42:
	cvt.s64.s32 	%rd587, %r63;
	add.s64 	%rd588, %rd656, %rd587;
	shl.b64 	%rd589, %rd588, 2;
	add.s64 	%rd590, %rd2, %rd589;
	st.global.u32 	[%rd590], %r13;
$L__BB41_43:
	setp.eq.s32 	%p471, %r28, 0;
	@%p471 bra 	$L__BB41_47;
	setp.ne.s16 	%p472, %rs1, 0;
	mov.b64 	%rd657, 0;
	@%p472 bra 	$L__BB41_46;
	ld.global.u64 	%rd657, [%rd5];
$L__BB41_46:
	cvt.s64.s32 	%rd592, %r64;
	add.s64 	%rd593, %rd657, %rd592;
	shl.b64 	%rd594, %rd593, 2;
	add.s64 	%rd595, %rd2, %rd594;
	st.global.u32 	[%rd595], %r14;
$L__BB41_47:
	setp.eq.s32 	%p473, %r29, 0;
	@%p473 bra 	$L__BB41_51;
	setp.ne.s16 	%p474, %rs1, 0;
	mov.b64 	%rd658, 0;
	@%p474 bra 	$L__BB41_50;
	ld.global.u64 	%rd658, [%rd5];
$L__BB41_50:
	cvt.s64.s32 	%rd597, %r65;
	add.s64 	%rd598, %rd658, %rd597;
	shl.b64 	%rd599, %rd598, 2;
	add.s64 	%rd600, %rd2, %rd599;
	st.global.u32 	[%rd600], %r15;
$L__BB41_51:
	setp.eq.s32 	%p475, %r30, 0;
	@%p475 bra 	$L__BB41_55;
	setp.ne.s16 	%p476, %rs1, 0;
	mov.b64 	%rd659, 0;
	@%p476 bra 	$L__BB41_54;
	ld.global.u64 	%rd659, [%rd5];
$L__BB41_54:
	cvt.s64.s32 	%rd602, %r66;
	add.s64 	%rd603, %rd659, %rd602;
	shl.b64 	%rd604, %rd603, 2;
	add.s64 	%rd605, %rd2, %rd604;
	st.global.u32 	[%rd605], %r16;
$L__BB41_55:
	setp.eq.s32 	%p477, %r31, 0;
	@%p477 bra 	$L__BB41_59;
	setp.ne.s16 	%p478, %rs1, 0;
	mov.b64 	%rd660, 0;
	@%p478 bra 	$L__BB41_58;
	ld.global.u64 	%rd660, [%rd5];
$L__BB41_58:
	cvt.s64.s32 	%rd607, %r67;
	add.s64 	%rd608, %rd660, %rd607;
	shl.b64 	%rd609, %rd608, 2;
	add.s64 	%rd610, %rd2, %rd609;
	st.global.u32 	[%rd610], %r17;
$L__BB41_59:
	setp.eq.s32 	%p479, %r32, 0;
	@%p479 bra 	$L__BB41_517;
	setp.ne.s16 	%p480, %rs1, 0;
	mov.b64 	%rd661, 0;
	@%p480 bra 	$L__BB41_62;
	ld.global.u64 	%rd661, [%rd5];
$L__BB41_62:
	cvt.s64.s32 	%rd612, %r68;
	add.s64 	%rd613, %rd661, %rd612;
	shl.b64 	%rd614, %rd613, 2;
	add.s64 	%rd615, %rd2, %rd614;
	st.global.u32 	[%rd615], %r18;
	bra.uni 	$L__BB41_517;
$L__BB41_63:
	setp.eq.s32 	%p481, %r19, 0;
	bar.sync 	0;
	@%p481 bra 	$L__BB41_65;
	shl.b32 	%r1391, %r55, 2;
	mov.u32 	%r1392, _ZZN3cub18CUB_300001_SM_10006detail6select23DeviceSelectSweepKernelINS2_10policy_hubIjbiLb0ELNS0_10SelectImplE0EE10Policy1000EN6thrust24THRUST_300001_SM_1000_NS17counting_iteratorIjNS9_11use_defaultESB_SB_EENS9_18transform_iteratorI9NonZeroOpIjEPKjSB_SB_EEPjSJ_NS0_13ScanTileStateIiLb1EEENS0_8NullTypeESM_iNS2_19streaming_context_tIlLb1EEELS5_0EEEvT0_T1_T2_T3_T4_T5_T6_T7_iT8_NS1_7vsmem_tEE19static_temp_storage;
	add.s32 	%r1393, %r1392, %r1391;
	st.shared.u32 	[%r1393], %r5;
$L__BB41_65:
	setp.eq.s32 	%p482, %r20, 0;
	@%p482 bra 	$L__BB41_67;
	shl.b32 	%r1394, %r56, 2;
	mov.u32 	%r1395, _ZZN3cub18CUB_300001_SM_10006detail6select23DeviceSelectSweepKernelINS2_10policy_hubIjbiLb0ELNS0_10SelectImplE0EE10Policy1000EN6thrust24THRUST_300001_SM_1000_NS17counting_iteratorIjNS9_11use_defaultESB_SB_EENS9_18transform_iteratorI9NonZeroOpIjEPKjSB_SB_EEPjSJ_NS0_13ScanTileStateIiLb1EEENS0_8NullTypeESM_iNS2_19streaming_context_tIlLb1EEELS5_0EEEvT0_T1_T2_T3_T4_T5_T6_T7_iT8_NS1_7vsmem_tEE19static_temp_storage;
	add.s32 	%r1396, %r1395, %r1394;
	st.shared.u32 	[%r1396], %r6;
$L__BB41_67:
	setp.eq.s32 	%p483, %r21, 0;
	@%p483 bra 	$L__BB41_69;
	shl.b32 	%r1397, %r57, 2;
	mov.u32 	%r1398, _ZZN3cub18CUB_300001_SM_10006detail6select23DeviceSelectSweepKernelINS2_10policy_hubIjbiLb0ELNS0_10SelectImplE0EE10Policy1000EN6thrust24THRUST_300001_SM_1000_NS17counting_iteratorIjNS9_11use_defaultESB_SB_EENS9_18transform_iteratorI9NonZeroOpIjEPKjSB_SB_EEPjSJ_NS0_13ScanTileStateIiLb1EEENS0_8NullTypeESM_iNS2_19streaming_context_tIlLb1EEELS5_0EEEvT0_T1_T2_T3_T4_T5_T6_T7_iT8_NS1_7vsmem_tEE19static_temp_storage;
	add.s32 	%r1399, %r1398, %r1397;
	st.shared.u32 	[%r1399], %r7;
$L__BB41_69:
	setp.eq.s32 	%p484, %r22, 0;
	@%p484 bra 	$L__BB41_71;
	shl.b32 	%r1400, %r58, 2;
	mov.u32 	%r1401, _ZZN3cub18CUB_300001_SM_10006detail6select23DeviceSelectSweepKernelINS2_10policy_hubIjbiLb0ELNS0_10SelectImplE0EE10Policy1000EN6thrust24THRUST_300001_SM_1000_NS17counting_iteratorIjNS9_11use_defaultESB_SB_EENS9_18transform_iteratorI9NonZeroOpIjEPKjSB_SB_EEPjSJ_NS0_13ScanTileStateIiLb1EEENS0_8NullTypeESM_iNS2_19streaming_context_tIlLb1EEELS5_0EEEvT0_T1_T2_T3_T4_T5_T6_T7_iT8_NS1_7vsmem_tEE19static_temp_storage;
	add.s32 	%r1402, %r1401, %r1400;
	st.shared.u32 	[%r1402], %r8;
$L__BB41_71:
	setp.eq.s32 	%p485, %r23, 0;
	@%p485 bra 	$L__BB41_73;
	shl.b32 	%r1403, %r59, 2;
	mov.u32 	%r1404, _ZZN3cub18CUB_300001_SM_10006detail6select23DeviceSelectSweepKernelINS2_10policy_hubIjbiLb0ELNS0_10SelectImplE0EE10Policy1000EN6thrust24THRUST_300001_SM_1000_NS17counting_iteratorIjNS9_11use_defaultESB_SB_EENS9_18transform_iteratorI9NonZeroOpIjEPKjSB_SB_EEPjSJ_NS0_13ScanTileStateIiLb1EEENS0_8NullTypeESM_iNS2_19streaming_context_tIlLb1EEELS5_0EEEvT0_T1_T2_T3_T4_T5_T6_T7_iT8_NS1_7vsmem_tEE19static_temp_storage;
	add.s32 	%r1405, %r1404, %r1403;
	st.shared.u32 	[%r1405], %r9;
$L__BB41_73:
	setp.eq.s32 	%p486, %r24, 0;
	@%p486 bra 	$L__BB41_75;
	shl.b32 	%r1406, %r60, 2;
	mov.u32 	%r1407, _ZZN3cub18CUB_300001_SM_10006detail6select23DeviceSelectSweepKernelINS2_10policy_hubIjbiLb0ELNS0_10SelectImplE0EE10Policy1000EN6thrust24THRUST_300001_SM_1000_NS17counting_iteratorIjNS9_11use_defaultESB_SB_EENS9_18transform_iteratorI9NonZeroOpIjEPKjSB_SB_EEPjSJ_NS0_13ScanTileStateIiLb1EEENS0_8NullTypeESM_iNS2_19streaming_context_tIlLb1EEELS5_0EEEvT0_T1_T2_T3_T4_T5_T6_T7_iT8_NS1_7vsmem_tEE19static_temp_storage;
	add.s32 	%r1408, %r1407, %r1406;
	st.shared.u32 	[%r1408], %r10;
$L__BB41_75:
	setp.eq.s32 	%p487, %r25, 0;
	@%p487 bra 	$L__BB41_77;
	shl.b32 	%r1409, %r61, 2;
	mov.u32 	%r1410, _ZZN3cub18CUB_300001_SM_10006detail6select23DeviceSelectSweepKernelINS2_10policy_hubIjbiLb0ELNS0_10SelectImplE0EE10Policy1000EN6thrust24THRUST_300001_SM_1000_NS17counting_iteratorIjNS9_11use_defaultESB_SB_EENS9_18transform_iteratorI9NonZeroOpIjEPKjSB_SB_EEPjSJ_NS0_13ScanTileStateIiLb1EEENS0_8NullTypeESM_iNS2_19streaming_context_tIlLb1EEELS5_0EEEvT0_T1_T2_T3_T4_T5_T6_T7_iT8_NS1_7vsmem_tEE19static_temp_storage;
	add.s32 	%r1411, %r1410, %r1409;
	st.shared.u32 	[%r1411], %r11;
$L__BB41_77:
	setp.eq.s32 	%p488, %r26, 0;
	@%p488 bra 	$L__BB41_79;
	shl.b32 	%r1412, %r62, 2;
	mov.u32 	%r1413, _ZZN3cub18CUB_300001_SM_10006detail6select23DeviceSelectSweepKernelINS2_10policy_hubIjbiLb0ELNS0_10SelectImplE0EE10Policy1000EN6thrust24THRUST_300001_SM_1000_NS17counting_iteratorIjNS9_11use_defaultESB_SB_EENS9_18transform_iteratorI9NonZeroOpIjEPKjSB_SB_EEPjSJ_NS0_13ScanTileStateIiLb1EEENS0_8NullTypeESM_iNS2_19streaming_context_tIlLb1EEELS5_0EEEvT0_T1_T2_T3_T4_T5_T6_T7_iT8_NS1_7vsmem_tEE19static_temp_storage;
	add.s32 	%r1414, %r1413, %r1412;
	st.shared.u32 	[%r1414], %r12;
$L__BB41_79:
	setp.eq.s32 	%p489, %r27, 0;
	@%p489 bra 	$L__BB41_81;
	shl.b32 	%r1415, %r63, 2;
	mov.u32 	%r1416, _ZZN3cub18CUB_300001_SM_10006detail6select23DeviceSelectSweepKernelINS2_10policy_hubIjbiLb0ELNS0_10SelectImplE0EE10Policy1000EN6thrust24THRUST_300001_SM_1000_NS17counting_iteratorIjNS9_11use_defaultESB_SB_EENS9_18transform_iteratorI9NonZeroOpIjEPKjSB_SB_EEPjSJ_NS0_13ScanTileStateIiLb1EEENS0_8NullTypeESM_iNS2_19streaming_context_tIlLb1EEELS5_0EEEvT0_T1_T2_T3_T4_T5_T6_T7_iT8_NS1_7vsmem_tEE19static_temp_storage;
	add.s32 	%r1417, %r1416, %r1415;
	st.shared.u32 	[%r1417], %r13;
$L__BB41_81:
	setp.eq.s32 	%p490, %r28, 0;
	@%p490 bra 	$L__BB41_83;
	shl.b32 	%r1418, %r64, 2;
	mov.u32 	%r1419, _ZZN3cub18CUB_300001_SM_10006detail6select23DeviceSelectSweepKernelINS2_10policy_hubIjbiLb0ELNS0_10SelectImplE0EE10Policy1000EN6thrust24THRUST_300001_SM_1000_NS17counting_iteratorIjNS9_11use_defaultESB_SB_EENS9_18transform_iteratorI9NonZeroOpIjEPKjSB_SB_EEPjSJ_NS0_13ScanTileStateIiLb1EEENS0_8NullTypeESM_iNS2_19streaming_context_tIlLb1EEELS5_0EEEvT0_T1_T2_T3_T4_T5_T6_T7_iT8_NS1_7vsmem_tEE19static_temp_storage;
	add.s32 	%r1420, %r1419, %r1418;
	st.shared.u32 	[%r1420], %r14;
$L__BB41_83:
	setp.eq.s32 	%p491, %r29, 0;
	@%p491 bra 	$L__BB41_85;
	shl.b32 	%r1421, %r65, 2;
	mov.u32 	%r1422, _ZZN3cub18CUB_300001_SM_10006detail6select23DeviceSelectSweepKernelINS2_10policy_hubIjbiLb0ELNS0_10SelectImplE0EE10Policy1000EN6thrust24THRUST_300001_SM_1000_NS17counting_iteratorIjNS9_11use_defaultESB_SB_EENS9_18transform_iteratorI9NonZeroOpIjEPKjSB_SB_EEPjSJ_NS0_13ScanTileStateIiLb1EEENS0_8NullTypeESM_iNS2_19streaming_context_tIlLb1EEELS5_0EEEvT0_T1_T2_T3_T4_T5_T6_T7_iT8_NS1_7vsmem_tEE19static_temp_storage;
	add.s32 	%r1423, %r1422, %r1421;
	st.shared.u32 	[%r1423], %r15;
$L__BB41_85:
	setp.eq.s32 	%p492, %r30, 0;
	@%p492 bra 	$L__BB41_87;
	shl.b32 	%r1424, %r66, 2;
	mov.u32 	%r1425, _ZZN3cub18CUB_300001_SM_10006detail6select23DeviceSelectSweepKernelINS2_10policy_hubIjbiLb0ELNS0_10SelectImplE0EE10Policy1000EN6thrust24THRUST_300001_SM_1000_NS17counting_iteratorIjNS9_11use_defaultESB_SB_EENS9_18transform_iteratorI9NonZeroOpIjEPKjSB_SB_EEPjSJ_NS0_13ScanTileStateIiLb1EEENS0_8NullTypeESM_iNS2_19streaming_context_tIlLb1EEELS5_0EEEvT0_T1_T2_T3_T4_T5_T6_T7_iT8_NS1_7vsmem_tEE19static_temp_storage;
	add.s32 	%r1426, %r1425, %r1424;
	st.shared.u32 	[%r1426], %r16;
$L__BB41_87:
	setp.eq.s32 	%p493, %r31, 0;
	@%p493 bra 	$L__BB41_89;
	shl.b32 	%r1427, %r67, 2;
	mov.u32 	%r1428, _ZZN3cub18CUB_300001_SM_10006detail6select23DeviceSelectSweepKernelINS2_10policy_hubIjbiLb0ELNS0_10SelectImplE0EE10Policy1000EN6thrust24THRUST_300001_SM_1000_NS17counting_iteratorIjNS9_11use_defaultESB_SB_EENS9_18transform_iteratorI9NonZeroOpIjEPKjSB_SB_EEPjSJ_NS0_13ScanTileStateIiLb1EEENS0_8NullTypeESM_iNS2_19streaming_context_tIlLb1EEELS5_0EEEvT0_T1_T2_T3_T4_T5_T6_T7_iT8_NS1_7vsmem_tEE19static_temp_storage;
	add.s32 	%r1429, %r1428, %r1427;
	st.shared.u32 	[%r1429], %r17;
$L__BB41_89:
	setp.eq.s32 	%p494, %r32, 0;
	@%p494 bra 	$L__BB41_91;
	shl.b32 	%r1430, %r68, 2;
	mov.u32 	%r1431, _ZZN3cub18CUB_300001_SM_10006detail6select23DeviceSelectSweepKernelINS2_10policy_hubIjbiLb0ELNS0_10SelectImplE0EE10Policy1000EN6thrust24THRUST_300001_SM_1000_NS17counting_iteratorIjNS9_11use_defaultESB_SB_EENS9_18transform_iteratorI9NonZeroOpIjEPKjSB_SB_EEPjSJ_NS0_13ScanTileStateIiLb1EEENS0_8NullTypeESM_iNS2_19streaming_context_tIlLb1EEELS5_0EEEvT0_T1_T2_T3_T4_T5_T6_T7_iT8_NS1_7vsmem_tEE19static_temp_storage;
	add.s32 	%r1432, %r1431, %r1430;
	st.shared.u32 	[%r1432], %r18;
$L__BB41_91:
	bar.sync 	0;
	mov.u32 	%r1479, %tid.x;
	setp.ge.u32 	%p495, %r1479, %r1390;
	@%p495 bra 	$L__BB41_517;
	mov.u64 	%rd616, %rd194;
	ld.param.u8 	%rs2, [%rd616];
	ld.param.u64 	%rd617, [%rd616+24];
	cvta.to.global.u64 	%rd6, %rd617;
	add.s32 	%r1447, %r40, %r41;
	add.s32 	%r1448, %r1447, %r42;
	add.s32 	%r1449, %r1448, %r43;
	add.s32 	%r1450, %r1449, %r44;
	add.s32 	%r1451, %r1450, %r45;
	add.s32 	%r1452, %r1451, %r46;
	add.s32 	%r1453, %r1452, %r47;
	add.s32 	%r1454, %r1453, %r48;
	add.s32 	%r1455, %r1454, %r49;
	add.s32 	%r1456, %r1455, %r50;
	add.s32 	%r1457, %r1456, %r51;
	add.s32 	%r1458, %r1457, %r52;
	add.s32 	%r1459, %r1458, %r53;
	add.s32 	%r1460, %r1459, %r54;
	add.s32 	%r1461, %r1460, %r39;
	not.b32 	%r1462, %r1479;
	add.s32 	%r71, %r1461, %r1462;
	and.b32  	%r1463, %r71, 1536;
	setp.eq.s32 	%p496, %r1463, 1536;
	@%p496 bra 	$L__BB41_97;
	cvt.u64.u32 	%rd641, %r1479;
	shl.b32 	%r1464, %r1479, 2;
	mov.u32 	%r1465, _ZZN3cub18CUB_300001_SM_10006detail6select23DeviceSelectSweepKernelINS2_10policy_hubIjbiLb0ELNS0_10SelectImplE0EE10Policy1000EN6thrust24THRUST_300001_SM_1000_NS17counting_iteratorIjNS9_11use_defaultESB_SB_EENS9_18transform_iteratorI9NonZeroOpIjEPKjSB_SB_EEPjSJ_NS0_13ScanTileStateIiLb1EEENS0_8NullTypeESM_iNS2_19streaming_context_tIlLb1EEELS5_0EEEvT0_T1_T2_T3_T4_T5_T6_T7_iT8_NS1_7vsmem_tEE19static_temp_storage;
	add.s32 	%r1476, %r1465, %r1464;
	shr.u32 	%r1466, %r71, 9;
	add.s32 	%r1467, %r1466, 1;
	and.b32  	%r1468, %r1467, 3;
	neg.s32 	%r1475, %r1468;
$L__BB41_94:
	.pragma "nounroll";
	setp.ne.s16 	%p497, %rs2, 0;
	ld.shared.u32 	%r76, [%r1476];
	mov.b64 	%rd642, 0;
	@%p497 bra 	$L__BB41_96;
	ld.global.u64 	%rd642, [%rd6];
$L__BB41_96:
	add.s64 	%rd619, %rd642, %rd641;
	shl.b64 	%rd620, %rd619, 2;
	add.s64 	%rd621, %rd2, %rd620;
	st.global.u32 	[%rd621], %r76;
	add.s64 	%rd641, %rd641, 512;
	cvt.u32.u64 	%r1479, %rd641;
	add.s32 	%r1476, %r1476, 2048;
	add.s32 	%r1475, %r1475, 1;
	setp.ne.s32 	%p498, %r1475, 0;
	@%p498 bra 	$L__BB41_94;
$L__BB41_97:
	setp.lt.u32 	%p499, %r71, 1536;
	@%p499 bra 	$L__BB41_517;
	mul.wide.u32 	%rd623, %r1479, 4;
	add.s64 	%rd12, %rd2, %rd623;
	shl.b32 	%r1469, %r1479, 2;
	mov.u32 	%r1470, _ZZN3cub18CUB_300001_SM_10006detail6select23DeviceSelectSweepKernelINS2_10policy_hubIjbiLb0ELNS0_10SelectImplE0EE10Policy1000EN6thrust24THRUST_300001_SM_1000_NS17counting_iteratorIjNS9_11use_defaultESB_SB_EENS9_18transform_iteratorI9NonZeroOpIjEPKjSB_SB_EEPjSJ_NS0_13ScanTileStateIiLb1EEENS0_8NullTypeESM_iNS2_19streaming_context_tIlLb1EEELS5_0EEEvT0_T1_T2_T3_T4_T5_T6_T7_iT8_NS1_7vsmem_tEE19static_temp_storage;
	add.s32 	%r1471, %r1469, %r1470;
	add.s32 	%r1478, %r1471, 4096;
	mov.b64 	%rd643, 0;
$L__BB41_99:
	setp.ne.s16 	%p500, %rs2, 0;
	ld.shared.u32 	%r84, [%r1478+-4096];
	mov.b64 	%rd644, 0;
	@%p500 bra 	$L__BB41_101;
	ld.global.u64 	%rd644, [%rd6];
$L__BB41_101:
	setp.ne.s16 	%p501, %rs2, 0;
	shl.b64 	%rd626, %rd644, 2;
	add.s64 	%rd627, %rd643, %rd626;
	add.s64 	%rd628, %rd12, %rd627;
	st.global.u32 	[%rd628], %r84;
	ld.shared.u32 	%r85, [%r1478+-2048];
	mov.b64 	%rd645, 0;
	@%p501 bra 	$L__BB41_103;
	ld.global.u64 	%rd645, [%rd6];
$L__BB41_103:
	setp.ne.s16 	%p502, %rs2, 0;
	shl.b64 	%rd630, %rd645, 2;
	add.s64 	%rd631, %rd643, %rd630;
	add.s64 	%rd632, %rd12, %rd631;
	st.global.u32 	[%rd632+2048], %r85;
	ld.shared.u32 	%r86, [%r1478];
	mov.b64 	%rd646, 0;
	@%p502 bra 	$L__BB41_105;
	ld.global.u64 	%rd646, [%rd6];
$L__BB41_105:
	setp.ne.s16 	%p503, %rs2, 0;
	shl.b64 	%rd634, %rd646, 2;
	add.s64 	%rd635, %rd643, %rd634;
	add.s64 	%rd636, %rd12, %rd635;
	st.global.u32 	[%rd636+4096], %r86;
	ld.shared.u32 	%r87, [%r1478+2048];
	mov.b64 	%rd647, 0;
	@%p503 bra 	$L__BB41_107;
	ld.global.u64 	%rd647, [%rd6];
$L__BB41_107:
	shl.b64 	%rd637, %rd647, 2;
	add.s64 	%rd638, %rd643, %rd637;
	add.s64 	%rd639, %rd12, %rd638;
	st.global.u32 	[%rd639+6144], %r87;
	add.s32 	%r1479, %r1479, 2048;
	add.s64 	%rd643, %rd643, 8192;
	add.s32 	%r1478, %r1478, 8192;
	setp.lt.s32 	%p504, %r1479, %r1390;
	@%p504 bra 	$L__BB41_99;
	bra.uni 	$L__BB41_517;
$L__BB41_108:
	ld.param.u8 	%rs52, [%rd1];
	setp.eq.s16 	%p290, %rs52, 0;
	ld.param.u64 	%rd421, [%rd1+16];
	cvt.u32.u64 	%r995, %rd421;
	selp.b32 	%r996, %r995, 0, %p290;
	mov.u32 	%r1497, %tid.x;
	mul.lo.s32 	%r997, %r1497, 14;
	add.s32 	%r998, %r3, %r997;
	add.s32 	%r999, %r998, %r1;
	add.s32 	%r91, %r999, %r996;
	add.s32 	%r92, %r91, 1;
	add.s32 	%r93, %r91, 2;
	add.s32 	%r94, %r91, 3;
	add.s32 	%r95, %r91, 4;
	add.s32 	%r96, %r91, 5;
	add.s32 	%r97, %r91, 6;
	add.s32 	%r98, %r91, 7;
	add.s32 	%r99, %r91, 8;
	add.s32 	%r100, %r91, 9;
	add.s32 	%r101, %r91, 10;
	add.s32 	%r102, %r91, 11;
	add.s32 	%r103, %r91, 12;
	add.s32 	%r104, %r91, 13;
	bar.sync 	0;
	selp.b64 	%rd422, %rd421, 0, %p290;
	cvt.s64.s32 	%rd423, %r3;
	add.s64 	%rd424, %rd422, %rd423;
	cvt.u64.u32 	%rd425, %r997;
	add.s64 	%rd426, %rd424, %rd425;
	shl.b64 	%rd427, %rd426, 2;
	add.s64 	%rd428, %rd4, %rd427;
	ld.global.u32 	%r105, [%rd428];
	setp.ne.s32 	%p291, %r105, 0;
	ld.global.u32 	%r106, [%rd428+4];
	setp.ne.s32 	%p292, %r106, 0;
	ld.global.u32 	%r107, [%rd428+8];
	setp.ne.s32 	%p293, %r107, 0;
	ld.global.u32 	%r108, [%rd428+12];
	setp.ne.s32 	%p294, %r108, 0;
	ld.global.u32 	%r109, [%rd428+16];
	setp.ne.s32 	%p295, %r109, 0;
	ld.global.u32 	%r110, [%rd428+20];
	setp.ne.s32 	%p296, %r110, 0;
	ld.global.u32 	%r111, [%rd428+24];
	setp.ne.s32 	%p297, %r111, 0;
	ld.global.u32 	%r112, [%rd428+28];
	setp.ne.s32 	%p298, %r112, 0;
	ld.global.u32 	%r113, [%rd428+32];
	setp.ne.s32 	%p299, %r113, 0;
	ld.global.u32 	%r114, [%rd428+36];
	setp.ne.s32 	%p300, %r114, 0;
	ld.global.u32 	%r115, [%rd428+40];
	setp.ne.s32 	%p301, %r115, 0;
	ld.global.u32 	%r116, [%rd428+44];
	setp.ne.s32 	%p302, %r116, 0;
	ld.global.u32 	%r117, [%rd428+48];
	setp.ne.s32 	%p303, %r117, 0;
	ld.global.u32 	%r118, [%rd428+52];
	setp.ne.s32 	%p304, %r118, 0;
	selp.u32 	%r1000, 1, 0, %p291;
	selp.u32 	%r1001, 1, 0, %p292;
	selp.u32 	%r1002, 1, 0, %p293;
	selp.u32 	%r1003, 1, 0, %p294;
	selp.u32 	%r1004, 1, 0, %p295;
	selp.u32 	%r1005, 1, 0, %p296;
	selp.u32 	%r1006, 1, 0, %p297;
	selp.u32 	%r1007, 1, 0, %p298;
	selp.u32 	%r1008, 1, 0, %p299;
	selp.u32 	%r1009, 1, 0, %p300;
	selp.u32 	%r1010, 1, 0, %p301;
	selp.u32 	%r1011, 1, 0, %p302;
	selp.u32 	%r1012, 1, 0, %p303;
	selp.u32 	%r1013, 1, 0, %p304;
	bar.sync 	0;
	add.s32 	%r119, %r1001, %r1000;
	add.s32 	%r120, %r119, %r1002;
	add.s32 	%r121, %r120, %r1003;
	add.s32 	%r122, %r121, %r1004;
	add.s32 	%r123, %r122, %r1005;
	add.s32 	%r1014, %r123, %r1006;
	add.s32 	%r1015, %r1014, %r1007;
	add.s32 	%r124, %r1015, %r1008;
	add.s32 	%r125, %r124, %r1009;
	add.s32 	%r1016, %r125, %r1010;
	add.s32 	%r126, %r1016, %r1011;
	add.s32 	%r1017, %r126, %r1012;
	add.s32 	%r969, %r1017, %r1013;
	shr.u32 	%r128, %r1497, 5;
	// begin inline asm
	mov.u32 %r964, %laneid;
	// end inline asm
	mov.b32 	%r967, 1;
	mov.b32 	%r992, 0;
	mov.b32 	%r994, -1;
	// begin inline asm
	{  .reg .s32 r0;  .reg .pred p;  shfl.sync.up.b32 r0|p, %r969, %r967, %r992, %r994;  @p add.s32 r0, r0, %r969;  mov.s32 %r965, r0;}
	// end inline asm
	mov.b32 	%r973, 2;
	// begin inline asm
	{  .reg .s32 r0;  .reg .pred p;  shfl.sync.up.b32 r0|p, %r965, %r973, %r992, %r994;  @p add.s32 r0, r0, %r965;  mov.s32 %r971, r0;}
	// end inline asm
	mov.b32 	%r979, 4;
	// begin inline asm
	{  .reg .s32 r0;  .reg .pred p;  shfl.sync.up.b32 r0|p, %r971, %r979, %r992, %r994;  @p add.s32 r0, r0, %r971;  mov.s32 %r977, r0;}
	// end inline asm
	mov.b32 	%r985, 8;
	// begin inline asm
	{  .reg .s32 r0;  .reg .pred p;  shfl.sync.up.b32 r0|p, %r977, %r985, %r992, %r994;  @p add.s32 r0, r0, %r977;  mov.s32 %r983, r0;}
	// end inline asm
	mov.b32 	%r991, 16;
	// begin inline asm
	{  .reg .s32 r0;  .reg .pred p;  shfl.sync.up.b32 r0|p, %r983, %r991, %r992, %r994;  @p add.s32 r0, r0, %r983;  mov.s32 %r989, r0;}
	// end inline asm
	setp.ne.s32 	%p305, %r964, 31;
	@%p305 bra 	$L__BB41_110;
	shl.b32 	%r1018, %r128, 2;
	mov.u32 	%r1019, _ZZN3cub18CUB_300001_SM_10006detail6select23DeviceSelectSweepKernelINS2_10policy_hubIjbiLb0ELNS0_10SelectImplE0EE10Policy1000EN6thrust24THRUST_300001_SM_1000_NS17counting_iteratorIjNS9_11use_defaultESB_SB_EENS9_18transform_iteratorI9NonZeroOpIjEPKjSB_SB_EEPjSJ_NS0_13ScanTileStateIiLb1EEENS0_8NullTypeESM_iNS2_19streaming_context_tIlLb1EEELS5_0EEEvT0_T1_T2_T3_T4_T5_T6_T7_iT8_NS1_7vsmem_tEE19static_temp_storage;
	add.s32 	%r1020, %r1019, %r1018;
	st.shared.u32 	[%r1020], %r989;
$L__BB41_110:
	sub.s32 	%r1021, %r989, %r969;
	bar.sync 	0;
	ld.shared.v4.u32 	{%r1022, %r1023, %r1024, %r1025}, [_ZZN3cub18CUB_300001_SM_10006detail6select23DeviceSelectSweepKernelINS2_10policy_hubIjbiLb0ELNS0_10SelectImplE0EE10Policy1000EN6thrust24THRUST_300001_SM_1000_NS17counting_iteratorIjNS9_11use_defaultESB_SB_EENS9_18transform_iteratorI9NonZeroOpIjEPKjSB_SB_EEPjSJ_NS0_13ScanTileStateIiLb1EEENS0_8NullTypeESM_iNS2_19streaming_context_tIlLb1EEELS5_0EEEvT0_T1_T2_T3_T4_T5_T6_T7_iT8_NS1_7vsmem_tEE19static_temp_storage];
	add.s32 	%r1026, %r1023, %r1022;
	setp.eq.s32 	%p306, %r128, 2;
	selp.b32 	%r1027, %r1026, %r1022, %p306;
	add.s32 	%r1028, %r1026, %r1024;
	setp.eq.s32 	%p307, %r128, 3;
	selp.b32 	%r1029, %r1028, %r1027, %p307;
	add.s32 	%r1030, %r1028, %r1025;
	setp.eq.s32 	%p308, %r128, 4;
	selp.b32 	%r1031, %r1030, %r1029, %p308;
	ld.shared.v4.u32 	{%r1032, %r1033, %r1034, %r1035}, [_ZZN3cub18CUB_300001_SM_10006detail6select23DeviceSelectSweepKernelINS2_10policy_hubIjbiLb0ELNS0_10SelectImplE0EE10Policy1000EN6thrust24THRUST_300001_SM_1000_NS17counting_iteratorIjNS9_11use_defaultESB_SB_EENS9_18transform_iteratorI9NonZeroOpIjEPKjSB_SB_EEPjSJ_NS0_13ScanTileStateIiLb1EEENS0_8NullTypeESM_iNS2_19streaming_context_tIlLb1EEELS5_0EEEvT0_T1_T2_T3_T4_T5_T6_T7_iT8_NS1_7vsmem_tEE19static_temp_storage+16];
	add.s32 	%r1036, %r1030, %r1032;
	setp.eq.s32 	%p309, %r128, 5;
	selp.b32 	%r1037, %r1036, %r1031, %p309;
	add.s32 	%r1038, %r1036, %r1033;
	setp.eq.s32 	%p310, %r128, 6;
	selp.b32 	%r1039, %r1038, %r1037, %p310;
	add.s32 	%r1040, %r1038, %r1034;
	setp.eq.s32 	%p311, %r128, 7;
	selp.b32 	%r1041, %r1040, %r1039, %p311;
	add.s32 	%r1042, %r1040, %r1035;
	setp.eq.s32 	%p312, %r128, 8;
	selp.b32 	%r1043, %r1042, %r1041, %p312;
	ld.shared.v4.u32 	{%r1044, %r1045, %r1046, %r1047}, [_ZZN3cub18CUB_300001_SM_10006detail6select23DeviceSelectSweepKernelINS2_10policy_hubIjbiLb0ELNS0_10SelectImplE0EE10Policy1000EN6thrust24THRUST_300001_SM_1000_NS17counting_iteratorIjNS9_11use_defaultESB_SB_EENS9_18transform_iteratorI9NonZeroOpIjEPKjSB_SB_EEPjSJ_NS0_13ScanTileStateIiLb1EEENS0_8NullTypeESM_iNS2_19streaming_context_tIlLb1EEELS5_0EEEvT0_T1_T2_T3_T4_T5_T6_T7_iT8_NS1_7vsmem_tEE19static_temp_storage+32];
	add.s32 	%r1048, %r1042, %r1044;
	setp.eq.s32 	%p313, %r128, 9;
	selp.b32 	%r1049, %r1048, %r1043, %p313;
	add.s32 	%r1050, %r1048, %r1045;
	setp.eq.s32 	%p314, %r128, 10;
	selp.b32 	%r1051, %r1050, %r1049, %p314;
	add.s32 	%r1052, %r1050, %r1046;
	setp.eq.s32 	%p315, %r128, 11;
	selp.b32 	%r1053, %r1052, %r1051, %p315;
	add.s32 	%r1054, %r1052, %r1047;
	setp.eq.s32 	%p316, %r128, 12;
	selp.b32 	%r1055, %r1054, %r1053, %p316;
	ld.shared.v4.u32 	{%r1056, %r1057, %r1058, %r1059}, [_ZZN3cub18CUB_300001_SM_10006detail6select23DeviceSelectSweepKernelINS2_10policy_hubIjbiLb0ELNS0_10SelectImplE0EE10Policy1000EN6thrust24THRUST_300001_SM_1000_NS17counting_iteratorIjNS9_11use_defaultESB_SB_EENS9_18transform_iteratorI9NonZeroOpIjEPKjSB_SB_EEPjSJ_NS0_13ScanTileStateIiLb1EEENS0_8NullTypeESM_iNS2_19streaming_context_tIlLb1EEELS5_0EEEvT0_T1_T2_T3_T4_T5_T6_T7_iT8_NS1_7vsmem_tEE19static_temp_storage+48];
	add.s32 	%r1060, %r1054, %r1056;
	setp.eq.s32 	%p317, %r128, 13;
	selp.b32 	%r1061, %r1060, %r1055, %p317;
	add.s32 	%r1062, %r1060, %r1057;
	setp.eq.s32 	%p318, %r128, 14;
	selp.b32 	%r1063, %r1062, %r1061, %p318;
	add.s32 	%r1064, %r1062, %r1058;
	setp.eq.s32 	%p319, %r128, 15;
	selp.b32 	%r1065, %r1064, %r1063, %p319;
	add.s32 	%r131, %r1064, %r1059;
	setp.gt.u32 	%p320, %r1497, 31;
	setp.lt.u32 	%p321, %r1497, 32;
	setp.eq.s32 	%p322, %r964, 0;
	selp.b32 	%r1066, 0, %r1021, %p322;
	add.s32 	%r1493, %r1065, %r1066;
	selp.b32 	%r133, %r1021, %r1493, %p321;
	@%p320 bra 	$L__BB41_126;
	setp.ne.s32 	%p323, %r1497, 0;
	mul.wide.s32 	%rd429, %r1480, 8;
	add.s64 	%rd51, %rd3, %rd429;
	@%p323 bra 	$L__BB41_113;
	st.shared.u32 	[_ZZN3cub18CUB_300001_SM_10006detail6select23DeviceSelectSweepKernelINS2_10policy_hubIjbiLb0ELNS0_10SelectImplE0EE10Policy1000EN6thrust24THRUST_300001_SM_1000_NS17counting_iteratorIjNS9_11use_defaultESB_SB_EENS9_18transform_iteratorI9NonZeroOpIjEPKjSB_SB_EEPjSJ_NS0_13ScanTileStateIiLb1EEENS0_8NullTypeESM_iNS2_19streaming_context_tIlLb1EEELS5_0EEEvT0_T1_T2_T3_T4_T5_T6_T7_iT8_NS1_7vsmem_tEE19static_temp_storage+108], %r131;
	add.s64 	%rd430, %rd51, 256;
	mov.b32 	%r1067, 100;
	// begin inline asm
	st.relaxed.gpu.v2.u32 [%rd430], {%r1067, %r131};
	// end inline asm
$L__BB41_113:
	not.b32 	%r1073, %r1497;
	add.s32 	%r1488, %r1480, %r1073;
	mov.b32 	%r1069, 675;
	// begin inline asm
	nanosleep.u32 %r1069;
	// end inline asm
	mul.wide.s32 	%rd432, %r1488, 8;
	add.s64 	%rd433, %rd3, %rd432;
	add.s64 	%rd431, %rd433, 256;
	// begin inline asm
	ld.relaxed.gpu.v2.u32 {%r1490, %r1482}, [%rd431];
	// end inline asm
	mov.b32 	%r1483, 422;
$L__BB41_114:
	setp.eq.s32 	%p324, %r1490, 99;
	mov.b32 	%r1074, -1;
	vote.sync.any.pred 	%p325, %p324, %r1074;
	not.pred 	%p326, %p325;
	@%p326 bra 	$L__BB41_116;
	mul.lo.s32 	%r1251, %r1480, 16807;
	and.b32  	%r1480, %r1251, 2147483647;
	add.s32 	%r1252, %r1483, 1;
	rem.u32 	%r1248, %r1480, %r1252;
	// begin inline asm
	nanosleep.u32 %r1248;
	// end inline asm
	shr.u32 	%r1483, %r1483, 1;
	// begin inline asm
	ld.relaxed.gpu.v2.u32 {%r1490, %r1482}, [%rd431];
	// end inline asm
	bra.uni 	$L__BB41_114;
$L__BB41_116:
	setp.eq.s32 	%p327, %r1490, 101;
	mov.b32 	%r1101, -1;
	vote.sync.ballot.b32 	%r1103, %p327, %r1101;
	// begin inline asm
	mov.u32 %r1076, %lanemask_ge;
	// end inline asm
	and.b32  	%r1104, %r1103, %r1076;
	or.b32  	%r1105, %r1104, -2147483648;
	add.s32 	%r1106, %r1105, -1;
	not.b32 	%r1107, %r1105;
	and.b32  	%r1108, %r1107, %r1106;
	popc.b32 	%r1080, %r1108;
	mov.b32 	%r1079, 1;
	// begin inline asm
	shfl.sync.down.b32 %r1077, %r1482, %r1079, %r1080, %r1101;
	// end inline asm
	setp.lt.s32 	%p329, %r964, %r1080;
	selp.b32 	%r1109, %r1077, 0, %p329;
	add.s32 	%r1083, %r1109, %r1482;
	mov.b32 	%r1084, 2;
	// begin inline asm
	shfl.sync.down.b32 %r1082, %r1083, %r1084, %r1080, %r1101;
	// end inline asm
	add.s32 	%r1110, %r964, 2;
	setp.gt.s32 	%p330, %r1110, %r1080;
	selp.b32 	%r1111, 0, %r1082, %p330;
	add.s32 	%r1088, %r1083, %r1111;
	mov.b32 	%r1089, 4;
	// begin inline asm
	shfl.sync.down.b32 %r1087, %r1088, %r1089, %r1080, %r1101;
	// end inline asm
	add.s32 	%r1112, %r964, 4;
	setp.gt.s32 	%p331, %r1112, %r1080;
	selp.b32 	%r1113, 0, %r1087, %p331;
	add.s32 	%r1093, %r1088, %r1113;
	mov.b32 	%r1094, 8;
	// begin inline asm
	shfl.sync.down.b32 %r1092, %r1093, %r1094, %r1080, %r1101;
	// end inline asm
	add.s32 	%r1114, %r964, 8;
	setp.gt.s32 	%p332, %r1114, %r1080;
	selp.b32 	%r1115, 0, %r1092, %p332;
	add.s32 	%r1098, %r1093, %r1115;
	mov.b32 	%r1099, 16;
	// begin inline asm
	shfl.sync.down.b32 %r1097, %r1098, %r1099, %r1080, %r1101;
	// end inline asm
	add.s32 	%r1116, %r964, 16;
	setp.gt.s32 	%p333, %r1116, %r1080;
	selp.b32 	%r1117, 0, %r1097, %p333;
	add.s32 	%r1486, %r1098, %r1117;
	add.s64 	%rd53, %rd3, 256;
	mov.b32 	%r1484, 422;
$L__BB41_117:
	setp.ne.s32 	%p334, %r1490, 101;
	mov.b32 	%r1118, -1;
	vote.sync.all.pred 	%p335, %p334, %r1118;
	not.pred 	%p336, %p335;
	@%p336 bra 	$L__BB41_122;
	shr.u32 	%r1484, %r1484, 1;
	mul.wide.s32 	%rd529, %r1488, 8;
	add.s64 	%rd530, %rd53, %rd529;
	add.s64 	%rd528, %rd530, -256;
	// begin inline asm
	ld.relaxed.gpu.v2.u32 {%r1490, %r1491}, [%rd528];
	// end inline asm
	mov.u32 	%r1492, %r1484;
$L__BB41_119:
	setp.eq.s32 	%p398, %r1490, 99;
	mov.b32 	%r1200, -1;
	vote.sync.any.pred 	%p399, %p398, %r1200;
	not.pred 	%p400, %p399;
	@%p400 bra 	$L__BB41_121;
	mul.lo.s32 	%r1246, %r1480, 16807;
	and.b32  	%r1480, %r1246, 2147483647;
	add.s32 	%r1247, %r1492, 1;
	rem.u32 	%r1243, %r1480, %r1247;
	// begin inline asm
	nanosleep.u32 %r1243;
	// end inline asm
	shr.u32 	%r1492, %r1492, 1;
	// begin inline asm
	ld.relaxed.gpu.v2.u32 {%r1490, %r1491}, [%rd528];
	// end inline asm
	bra.uni 	$L__BB41_119;
$L__BB41_121:
	setp.eq.s32 	%p401, %r1490, 101;
	mov.b32 	%r1226, -1;
	vote.sync.ballot.b32 	%r1227, %p401, %r1226;
	and.b32  	%r1228, %r1227, %r1076;
	or.b32  	%r1229, %r1228, -2147483648;
	add.s32 	%r1230, %r1229, -1;
	not.b32 	%r1231, %r1229;
	and.b32  	%r1232, %r1231, %r1230;
	popc.b32 	%r1205, %r1232;
	mov.b32 	%r1204, 1;
	// begin inline asm
	shfl.sync.down.b32 %r1202, %r1491, %r1204, %r1205, %r1226;
	// end inline asm
	setp.lt.s32 	%p403, %r964, %r1205;
	selp.b32 	%r1233, %r1202, 0, %p403;
	add.s32 	%r1208, %r1233, %r1491;
	mov.b32 	%r1209, 2;
	// begin inline asm
	shfl.sync.down.b32 %r1207, %r1208, %r1209, %r1205, %r1226;
	// end inline asm
	setp.gt.s32 	%p404, %r1110, %r1205;
	selp.b32 	%r1235, 0, %r1207, %p404;
	add.s32 	%r1213, %r1208, %r1235;
	mov.b32 	%r1214, 4;
	// begin inline asm
	shfl.sync.down.b32 %r1212, %r1213, %r1214, %r1205, %r1226;
	// end inline asm
	setp.gt.s32 	%p405, %r1112, %r1205;
	selp.b32 	%r1237, 0, %r1212, %p405;
	add.s32 	%r1218, %r1213, %r1237;
	mov.b32 	%r1219, 8;
	// begin inline asm
	shfl.sync.down.b32 %r1217, %r1218, %r1219, %r1205, %r1226;
	// end inline asm
	setp.gt.s32 	%p406, %r1114, %r1205;
	selp.b32 	%r1239, 0, %r1217, %p406;
	add.s32 	%r1223, %r1218, %r1239;
	mov.b32 	%r1224, 16;
	// begin inline asm
	shfl.sync.down.b32 %r1222, %r1223, %r1224, %r1205, %r1226;
	// end inline asm
	setp.gt.s32 	%p407, %r1116, %r1205;
	selp.b32 	%r1241, 0, %r1222, %p407;
	add.s32 	%r1242, %r1241, %r1486;
	add.s32 	%r1486, %r1242, %r1223;
	add.s32 	%r1488, %r1488, -32;
	bra.uni 	$L__BB41_117;
$L__BB41_122:
	setp.ne.s32 	%p337, %r1497, 0;
	@%p337 bra 	$L__BB41_124;
	add.s32 	%r1121, %r1486, %r131;
	add.s64 	%rd434, %rd51, 256;
	mov.b32 	%r1120, 101;
	// begin inline asm
	st.relaxed.gpu.v2.u32 [%rd434], {%r1120, %r1121};
	// end inline asm
	st.shared.u32 	[_ZZN3cub18CUB_300001_SM_10006detail6select23DeviceSelectSweepKernelINS2_10policy_hubIjbiLb0ELNS0_10SelectImplE0EE10Policy1000EN6thrust24THRUST_300001_SM_1000_NS17counting_iteratorIjNS9_11use_defaultESB_SB_EENS9_18transform_iteratorI9NonZeroOpIjEPKjSB_SB_EEPjSJ_NS0_13ScanTileStateIiLb1EEENS0_8NullTypeESM_iNS2_19streaming_context_tIlLb1EEELS5_0EEEvT0_T1_T2_T3_T4_T5_T6_T7_iT8_NS1_7vsmem_tEE19static_temp_storage+100], %r1486;
	st.shared.u32 	[_ZZN3cub18CUB_300001_SM_10006detail6select23DeviceSelectSweepKernelINS2_10policy_hubIjbiLb0ELNS0_10SelectImplE0EE10Policy1000EN6thrust24THRUST_300001_SM_1000_NS17counting_iteratorIjNS9_11use_defaultESB_SB_EENS9_18transform_iteratorI9NonZeroOpIjEPKjSB_SB_EEPjSJ_NS0_13ScanTileStateIiLb1EEENS0_8NullTypeESM_iNS2_19streaming_context_tIlLb1EEELS5_0EEEvT0_T1_T2_T3_T4_T5_T6_T7_iT8_NS1_7vsmem_tEE19static_temp_storage+104], %r1121;
$L__BB41_124:
	setp.ne.s32 	%p338, %r964, 0;
	mov.u32 	%r1493, %r133;
	@%p338 bra 	$L__BB41_126;
	st.shared.u32 	[_ZZN3cub18CUB_300001_SM_10006detail6select23DeviceSelectSweepKernelINS2_10policy_hubIjbiLb0ELNS0_10SelectImplE0EE10Policy1000EN6thrust24THRUST_300001_SM_1000_NS17counting_iteratorIjNS9_11use_defaultESB_SB_EENS9_18transform_iteratorI9NonZeroOpIjEPKjSB_SB_EEPjSJ_NS0_13ScanTileStateIiLb1EEENS0_8NullTypeESM_iNS2_19streaming_context_tIlLb1EEELS5_0EEEvT0_T1_T2_T3_T4_T5_T6_T7_iT8_NS1_7vsmem_tEE19static_temp_storage+80], %r1486;
	mov.u32 	%r1493, %r1486;
$L__BB41_126:
	mov.u64 	%rd54, %rd194;
	bar.sync 	0;
	setp.eq.s32 	%p339, %r1497, 0;
	ld.shared.u32 	%r1122, [_ZZN3cub18CUB_300001_SM_10006detail6select23DeviceSelectSweepKernelINS2_10policy_hubIjbiLb0ELNS0_10SelectImplE0EE10Policy1000EN6thrust24THRUST_300001_SM_1000_NS17counting_iteratorIjNS9_11use_defaultESB_SB_EENS9_18transform_iteratorI9NonZeroOpIjEPKjSB_SB_EEPjSJ_NS0_13ScanTileStateIiLb1EEENS0_8NullTypeESM_iNS2_19streaming_context_tIlLb1EEELS5_0EEEvT0_T1_T2_T3_T4_T5_T6_T7_iT8_NS1_7vsmem_tEE19static_temp_storage+80];
	selp.b32 	%r1123, 0, %r1122, %p339;
	add.s32 	%r170, %r1123, %r1493;
	setp.ne.s32 	%p340, %r105, 0;
	selp.u32 	%r1124, 1, 0, %p340;
	add.s32 	%r171, %r170, %r1124;
	add.s32 	%r172, %r119, %r170;
	add.s32 	%r173, %r120, %r170;
	add.s32 	%r174, %r121, %r170;
	add.s32 	%r175, %r122, %r170;
	add.s32 	%r176, %r123, %r170;
	setp.ne.s32 	%p341, %r111, 0;
	selp.u32 	%r1125, 1, 0, %p341;
	add.s32 	%r177, %r176, %r1125;
	setp.ne.s32 	%p342, %r112, 0;
	selp.u32 	%r1126, 1, 0, %p342;
	add.s32 	%r178, %r177, %r1126;
	add.s32 	%r179, %r124, %r170;
	add.s32 	%r180, %r125, %r170;
	setp.ne.s32 	%p343, %r115, 0;
	selp.u32 	%r1127, 1, 0, %p343;
	add.s32 	%r181, %r180, %r1127;
	add.s32 	%r182, %r126, %r170;
	setp.ne.s32 	%p344, %r117, 0;
	selp.u32 	%r1128, 1, 0, %p344;
	add.s32 	%r183, %r182, %r1128;
	ld.shared.u32 	%r184, [_ZZN3cub18CUB_300001_SM_10006detail6select23DeviceSelectSweepKernelINS2_10policy_hubIjbiLb0ELNS0_10SelectImplE0EE10Policy1000EN6thrust24THRUST_300001_SM_1000_NS17counting_iteratorIjNS9_11use_defaultESB_SB_EENS9_18transform_iteratorI9NonZeroOpIjEPKjSB_SB_EEPjSJ_NS0_13ScanTileStateIiLb1EEENS0_8NullTypeESM_iNS2_19streaming_context_tIlLb1EEELS5_0EEEvT0_T1_T2_T3_T4_T5_T6_T7_iT8_NS1_7vsmem_tEE19static_temp_storage+108];
	ld.shared.u32 	%r185, [_ZZN3cub18CUB_300001_SM_10006detail6select23DeviceSelectSweepKernelINS2_10policy_hubIjbiLb0ELNS0_10SelectImplE0EE10Policy1000EN6thrust24THRUST_300001_SM_1000_NS17counting_iteratorIjNS9_11use_defaultESB_SB_EENS9_18transform_iteratorI9NonZeroOpIjEPKjSB_SB_EEPjSJ_NS0_13ScanTileStateIiLb1EEENS0_8NullTypeESM_iNS2_19streaming_context_tIlLb1EEELS5_0EEEvT0_T1_T2_T3_T4_T5_T6_T7_iT8_NS1_7vsmem_tEE19static_temp_storage+100];
	setp.gt.s32 	%p345, %r184, 512;
	@%p345 bra 	$L__BB41_183;
	setp.ne.s32 	%p346, %r105, 0;
	ld.param.u8 	%rs3, [%rd54];
	ld.param.u64 	%rd435, [%rd54+24];
	cvta.to.global.u64 	%rd55, %rd435;
	@%p346 bra 	$L__BB41_128;
	bra.uni 	$L__BB41_131;
$L__BB41_128:
	setp.ne.s16 	%p347, %rs3, 0;
	mov.b64 	%rd667, 0;
	@%p347 bra 	$L__BB41_130;
	ld.global.u64 	%rd667, [%rd55];
$L__BB41_130:
	cvt.s64.s32 	%rd437, %r170;
	add.s64 	%rd438, %rd667, %rd437;
	shl.b64 	%rd439, %rd438, 2;
	add.s64 	%rd440, %rd2, %rd439;
	st.global.u32 	[%rd440], %r91;
$L__BB41_131:
	setp.eq.s32 	%p348, %r106, 0;
	@%p348 bra 	$L__BB41_135;
	setp.ne.s16 	%p349, %rs3, 0;
	mov.b64 	%rd668, 0;
	@%p349 bra 	$L__BB41_134;
	ld.global.u64 	%rd668, [%rd55];
$L__BB41_134:
	cvt.s64.s32 	%rd442, %r171;
	add.s64 	%rd443, %rd668, %rd442;
	shl.b64 	%rd444, %rd443, 2;
	add.s64 	%rd445, %rd2, %rd444;
	st.global.u32 	[%rd445], %r92;
$L__BB41_135:
	setp.eq.s32 	%p350, %r107, 0;
	@%p350 bra 	$L__BB41_139;
	setp.ne.s16 	%p351, %rs3, 0;
	mov.b64 	%rd669, 0;
	@%p351 bra 	$L__BB41_138;
	ld.global.u64 	%rd669, [%rd55];
$L__BB41_138:
	cvt.s64.s32 	%rd447, %r172;
	add.s64 	%rd448, %rd669, %rd447;
	shl.b64 	%rd449, %rd448, 2;
	add.s64 	%rd450, %rd2, %rd449;
	st.global.u32 	[%rd450], %r93;
$L__BB41_139:
	setp.eq.s32 	%p352, %r108, 0;
	@%p352 bra 	$L__BB41_143;
	setp.ne.s16 	%p353, %rs3, 0;
	mov.b64 	%rd670, 0;
	@%p353 bra 	$L__BB41_142;
	ld.global.u64 	%rd670, [%rd55];
$L__BB41_142:
	cvt.s64.s32 	%rd452, %r173;
	add.s64 	%rd453, %rd670, %rd452;
	shl.b64 	%rd454, %rd453, 2;
	add.s64 	%rd455, %rd2, %rd454;
	st.global.u32 	[%rd455], %r94;
$L__BB41_143:
	setp.eq.s32 	%p354, %r109, 0;
	@%p354 bra 	$L__BB41_147;
	setp.ne.s16 	%p355, %rs3, 0;
	mov.b64 	%rd671, 0;
	@%p355 bra 	$L__BB41_146;
	ld.global.u64 	%rd671, [%rd55];
$L__BB41_146:
	cvt.s64.s32 	%rd457, %r174;
	add.s64 	%rd458, %rd671, %rd457;
	shl.b64 	%rd459, %rd458, 2;
	add.s64 	%rd460, %rd2, %rd459;
	st.global.u32 	[%rd460], %r95;
$L__BB41_147:
	setp.eq.s32 	%p356, %r110, 0;
	@%p356 bra 	$L__BB41_151;
	setp.ne.s16 	%p357, %rs3, 0;
	mov.b64 	%rd672, 0;
	@%p357 bra 	$L__BB41_150;
	ld.global.u64 	%rd672, [%rd55];
$L__BB41_150:
	cvt.s64.s32 	%rd462, %r175;
	add.s64 	%rd463, %rd672, %rd462;
	shl.b64 	%rd464, %rd463, 2;
	add.s64 	%rd465, %rd2, %rd464;
	st.global.u32 	[%rd465], %r96;
$L__BB41_151:
	setp.eq.s32 	%p358, %r111, 0;
	@%p358 bra 	$L__BB41_155;
	setp.ne.s16 	%p359, %rs3, 0;
	mov.b64 	%rd673, 0;
	@%p359 bra 	$L__BB41_154;
	ld.global.u64 	%rd673, [%rd55];
$L__BB41_154:
	cvt.s64.s32 	%rd467, %r176;
	add.s64 	%rd468, %rd673, %rd467;
	shl.b64 	%rd469, %rd468, 2;
	add.s64 	%rd470, %rd2, %rd469;
	st.global.u32 	[%rd470], %r97;
$L__BB41_155:
	setp.eq.s32 	%p360, %r112, 0;
	@%p360 bra 	$L__BB41_159;
	setp.ne.s16 	%p361, %rs3, 0;
	mov.b64 	%rd674, 0;
	@%p361 bra 	$L__BB41_158;
	ld.global.u64 	%rd674, [%rd55];
$L__BB41_158:
	cvt.s64.s32 	%rd472, %r177;
	add.s64 	%rd473, %rd674, %rd472;
	shl.b64 	%rd474, %rd473, 2;
	add.s64 	%rd475, %rd2, %rd474;
	st.global.u32 	[%rd475], %r98;
$L__BB41_159:
	setp.eq.s32 	%p362, %r113, 0;
	@%p362 bra 	$L__BB41_163;
	setp.ne.s16 	%p363, %rs3, 0;
	mov.b64 	%rd675, 0;
	@%p363 bra 	$L__BB41_162;
	ld.global.u64 	%rd675, [%rd55];
$L__BB41_162:
	cvt.s64.s32 	%rd477, %r178;
	add.s64 	%rd478, %rd675, %rd477;
	shl.b64 	%rd479, %rd478, 2;
	add.s64 	%rd480, %rd2, %rd479;
	st.global.u32 	[%rd480], %r99;
$L__BB41_163:
	setp.eq.s32 	%p364, %r114, 0;
	@%p364 bra 	$L__BB41_167;
	setp.ne.s16 	%p365, %rs3, 0;
	mov.b64 	%rd676, 0;
	@%p365 bra 	$L__BB41_166;
	ld.global.u64 	%rd676, [%rd55];
$L__BB41_166:
	cvt.s64.s32 	%rd482, %r179;
	add.s64 	%rd483, %rd676, %rd482;
	shl.b64 	%rd484, %rd483, 2;
	add.s64 	%rd485, %rd2, %rd484;
	st.global.u32 	[%rd485], %r100;
$L__BB41_167:
	setp.eq.s32 	%p366, %r115, 0;
	@%p366 bra 	$L__BB41_171;
	setp.ne.s16 	%p367, %rs3, 0;
	mov.b64 	%rd677, 0;
	@%p367 bra 	$L__BB41_170;
	ld.global.u64 	%rd677, [%rd55];
$L__BB41_170:
	cvt.s64.s32 	%rd487, %r180;
	add.s64 	%rd488, %rd677, %rd487;
	shl.b64 	%rd489, %rd488, 2;
	add.s64 	%rd490, %rd2, %rd489;
	st.global.u32 	[%rd490], %r101;
$L__BB41_171:
	setp.eq.s32 	%p368, %r116, 0;
	@%p368 bra 	$L__BB41_175;
	setp.ne.s16 	%p369, %rs3, 0;
	mov.b64 	%rd678, 0;
	@%p369 bra 	$L__BB41_174;
	ld.global.u64 	%rd678, [%rd55];
$L__BB41_174:
	cvt.s64.s32 	%rd492, %r181;
	add.s64 	%rd493, %rd678, %rd492;
	shl.b64 	%rd494, %rd493, 2;
	add.s64 	%rd495, %rd2, %rd494;
	st.global.u32 	[%rd495], %r102;
$L__BB41_175:
	setp.eq.s32 	%p370, %r117, 0;
	@%p370 bra 	$L__BB41_179;
	setp.ne.s16 	%p371, %rs3, 0;
	mov.b64 	%rd679, 0;
	@%p371 bra 	$L__BB41_178;
	ld.global.u64 	%rd679, [%rd55];
$L__BB41_178:
	cvt.s64.s32 	%rd497, %r182;
	add.s64 	%rd498, %rd679, %rd497;
	shl.b64 	%rd499, %rd498, 2;
	add.s64 	%rd500, %rd2, %rd499;
	st.global.u32 	[%rd500], %r103;
$L__BB41_179:
	setp.eq.s32 	%p372, %r118, 0;
	@%p372 bra 	$L__BB41_517;
	setp.ne.s16 	%p373, %rs3, 0;
	mov.b64 	%rd680, 0;
	@%p373 bra 	$L__BB41_182;
	ld.global.u64 	%rd680, [%rd55];
$L__BB41_182:
	cvt.s64.s32 	%rd502, %r183;
	add.s64 	%rd503, %rd680, %rd502;
	shl.b64 	%rd504, %rd503, 2;
	add.s64 	%rd505, %rd2, %rd504;
	st.global.u32 	[%rd505], %r104;
	bra.uni 	$L__BB41_517;
$L__BB41_183:
	setp.eq.s32 	%p374, %r105, 0;
	bar.sync 	0;
	@%p374 bra 	$L__BB41_185;
	sub.s32 	%r1129, %r170, %r185;
	shl.b32 	%r1130, %r1129, 2;
	mov.u32 	%r1131, _ZZN3cub18CUB_300001_SM_10006detail6select23DeviceSelectSweepKernelINS2_10policy_hubIjbiLb0ELNS0_10SelectImplE0EE10Policy1000EN6thrust24THRUST_300001_SM_1000_NS17counting_iteratorIjNS9_11use_defaultESB_SB_EENS9_18transform_iteratorI9NonZeroOpIjEPKjSB_SB_EEPjSJ_NS0_13ScanTileStateIiLb1EEENS0_8NullTypeESM_iNS2_19streaming_context_tIlLb1EEELS5_0EEEvT0_T1_T2_T3_T4_T5_T6_T7_iT8_NS1_7vsmem_tEE19static_temp_storage;
	add.s32 	%r1132, %r1131, %r1130;
	st.shared.u32 	[%r1132], %r91;
$L__BB41_185:
	setp.eq.s32 	%p375, %r106, 0;
	@%p375 bra 	$L__BB41_187;
	sub.s32 	%r1133, %r171, %r185;
	shl.b32 	%r1134, %r1133, 2;
	mov.u32 	%r1135, _ZZN3cub18CUB_300001_SM_10006detail6select23DeviceSelectSweepKernelINS2_10policy_hubIjbiLb0ELNS0_10SelectImplE0EE10Policy1000EN6thrust24THRUST_300001_SM_1000_NS17counting_iteratorIjNS9_11use_defaultESB_SB_EENS9_18transform_iteratorI9NonZeroOpIjEPKjSB_SB_EEPjSJ_NS0_13ScanTileStateIiLb1EEENS0_8NullTypeESM_iNS2_19streaming_context_tIlLb1EEELS5_0EEEvT0_T1_T2_T3_T4_T5_T6_T7_iT8_NS1_7vsmem_tEE19static_temp_storage;
	add.s32 	%r1136, %r1135, %r1134;
	st.shared.u32 	[%r1136], %r92;
$L__BB41_187:
	setp.eq.s32 	%p376, %r107, 0;
	@%p376 bra 	$L__BB41_189;
	sub.s32 	%r1137, %r172, %r185;
	shl.b32 	%r1138, %r1137, 2;
	mov.u32 	%r1139, _ZZN3cub18CUB_300001_SM_10006detail6select23DeviceSelectSweepKernelINS2_10policy_hubIjbiLb0ELNS0_10SelectImplE0EE10Policy1000EN6thrust24THRUST_300001_SM_1000_NS17counting_iteratorIjNS9_11use_defaultESB_SB_EENS9_18transform_iteratorI9NonZeroOpIjEPKjSB_SB_EEPjSJ_NS0_13ScanTileStateIiLb1EEENS0_8NullTypeESM_iNS2_19streaming_context_tIlLb1EEELS5_0EEEvT0_T1_T2_T3_T4_T5_T6_T7_iT8_NS1_7vsmem_tEE19static_temp_storage;
	add.s32 	%r1140, %r1139, %r1138;
	st.shared.u32 	[%r1140], %r93;
$L__BB41_189:
	setp.eq.s32 	%p377, %r108, 0;
	@%p377 bra 	$L__BB41_191;
	sub.s32 	%r1141, %r173, %r185;
	shl.b32 	%r1142, %r1141, 2;
	mov.u32 	%r1143, _ZZN3cub18CUB_300001_SM_10006detail6select23DeviceSelectSweepKernelINS2_10policy_hubIjbiLb0ELNS0_10SelectImplE0EE10Policy1000EN6thrust24THRUST_300001_SM_1000_NS17counting_iteratorIjNS9_11use_defaultESB_SB_EENS9_18transform_iteratorI9NonZeroOpIjEPKjSB_SB_EEPjSJ_NS0_13ScanTileStateIiLb1EEENS0_8NullTypeESM_iNS2_19streaming_context_tIlLb1EEELS5_0EEEvT0_T1_T2_T3_T4_T5_T6_T7_iT8_NS1_7vsmem_tEE19static_temp_storage;
	add.s32 	%r1144, %r1143, %r1142;
	st.shared.u32 	[%r1144], %r94;
$L__BB41_191:
	setp.eq.s32 	%p378, %r109, 0;
	@%p378 bra 	$L__BB41_193;
	sub.s32 	%r1145, %r174, %r185;
	shl.b32 	%r1146, %r1145, 2;
	mov.u32 	%r1147, _ZZN3cub18CUB_300001_SM_10006detail6select23DeviceSelectSweepKernelINS2_10policy_hubIjbiLb0ELNS0_10SelectImplE0EE10Policy1000EN6thrust24THRUST_300001_SM_1000_NS17counting_iteratorIjNS9_11use_defaultESB_SB_EENS9_18transform_iteratorI9NonZeroOpIjEPKjSB_SB_EEPjSJ_NS0_13ScanTileStateIiLb1EEENS0_8NullTypeESM_iNS2_19streaming_context_tIlLb1EEELS5_0EEEvT0_T1_T2_T3_T4_T5_T6_T7_iT8_NS1_7vsmem_tEE19static_temp_storage;
	add.s32 	%r1148, %r1147, %r1146;
	st.shared.u32 	[%r1148], %r95;
$L__BB41_193:
	setp.eq.s32 	%p379, %r110, 0;
	@%p379 bra 	$L__BB41_195;
	sub.s32 	%r1149, %r175, %r185;
	shl.b32 	%r1150, %r1149, 2;
	mov.u32 	%r1151, _ZZN3cub18CUB_300001_SM_10006detail6select23DeviceSelectSweepKernelINS2_10policy_hubIjbiLb0ELNS0_10SelectImplE0EE10Policy1000EN6thrust24THRUST_300001_SM_1000_NS17counting_iteratorIjNS9_11use_defaultESB_SB_EENS9_18transform_iteratorI9NonZeroOpIjEPKjSB_SB_EEPjSJ_NS0_13ScanTileStateIiLb1EEENS0_8NullTypeESM_iNS2_19streaming_context_tIlLb1EEELS5_0EEEvT0_T1_T2_T3_T4_T5_T6_T7_iT8_NS1_7vsmem_tEE19static_temp_storage;
	add.s32 	%r1152, %r1151, %r1150;
	st.shared.u32 	[%r1152], %r96;
$L__BB41_195:
	setp.eq.s32 	%p380, %r111, 0;
	@%p380 bra 	$L__BB41_197;
	sub.s32 	%r1153, %r176, %r185;
	shl.b32 	%r1154, %r1153, 2;
	mov.u32 	%r1155, _ZZN3cub18CUB_300001_SM_10006detail6select23DeviceSelectSweepKernelINS2_10policy_hubIjbiLb0ELNS0_10SelectImplE0EE10Policy1000EN6thrust24THRUST_300001_SM_1000_NS17counting_iteratorIjNS9_11use_defaultESB_SB_EENS9_18transform_iteratorI9NonZeroOpIjEPKjSB_SB_EEPjSJ_NS0_13ScanTileStateIiLb1EEENS0_8NullTypeESM_iNS2_19streaming_context_tIlLb1EEELS5_0EEEvT0_T1_T2_T3_T4_T5_T6_T7_iT8_NS1_7vsmem_tEE19static_temp_storage;
	add.s32 	%r1156, %r1155, %r1154;
	st.shared.u32 	[%r1156], %r97;
$L__BB41_197:
	setp.eq.s32 	%p381, %r112, 0;
	@%p381 bra 	$L__BB41_199;
	sub.s32 	%r1157, %r177, %r185;
	shl.b32 	%r1158, %r1157, 2;
	mov.u32 	%r1159, _ZZN3cub18CUB_300001_SM_10006detail6select23DeviceSelectSweepKernelINS2_10policy_hubIjbiLb0ELNS0_10SelectImplE0EE10Policy1000EN6thrust24THRUST_300001_SM_1000_NS17counting_iteratorIjNS9_11use_defaultESB_SB_EENS9_18transform_iteratorI9NonZeroOpIjEPKjSB_SB_EEPjSJ_NS0_13ScanTileStateIiLb1EEENS0_8NullTypeESM_iNS2_19streaming_context_tIlLb1EEELS5_0EEEvT0_T1_T2_T3_T4_T5_T6_T7_iT8_NS1_7vsmem_tEE19static_temp_storage;
	add.s32 	%r1160, %r1159, %r1158;
	st.shared.u32 	[%r1160], %r98;
$L__BB41_199:
	setp.eq.s32 	%p382, %r113, 0;
	@%p382 bra 	$L__BB41_201;
	sub.s32 	%r1161, %r178, %r185;
	shl.b32 	%r1162, %r1161, 2;
	mov.u32 	%r1163, _ZZN3cub18CUB_300001_SM_10006detail6select23DeviceSelectSweepKernelINS2_10policy_hubIjbiLb0ELNS0_10SelectImplE0EE10Policy1000EN6thrust24THRUST_300001_SM_1000_NS17counting_iteratorIjNS9_11use_defaultESB_SB_EENS9_18transform_iteratorI9NonZeroOpIjEPKjSB_SB_EEPjSJ_NS0_13ScanTileStateIiLb1EEENS0_8NullTypeESM_iNS2_19streaming_context_tIlLb1EEELS5_0EEEvT0_T1_T2_T3_T4_T5_T6_T7_iT8_NS1_7vsmem_tEE19static_temp_storage;
	add.s32 	%r1164, %r1163, %r1162;
	st.shared.u32 	[%r1164], %r99;
$L__BB41_201:
	setp.eq.s32 	%p383, %r114, 0;
	@%p383 bra 	$L__BB41_203;
	sub.s32 	%r1165, %r179, %r185;
	shl.b32 	%r1166, %r1165, 2;
	mov.u32 	%r1167, _ZZN3cub18CUB_300001_SM_10006detail6select23DeviceSelectSweepKernelINS2_10policy_hubIjbiLb0ELNS0_10SelectImplE0EE10Policy1000EN6thrust24THRUST_300001_SM_1000_NS17counting_iteratorIjNS9_11use_defaultESB_SB_EENS9_18transform_iteratorI9NonZeroOpIjEPKjSB_SB_EEPjSJ_NS0_13ScanTileStateIiLb1EEENS0_8NullTypeESM_iNS2_19streaming_context_tIlLb1EEELS5_0EEEvT0_T1_T2_T3_T4_T5_T6_T7_iT8_NS1_7vsmem_tEE19static_temp_storage;
	add.s32 	%r1168, %r1167, %r1166;
	st.shared.u32 	[%r1168], %r100;
$L__BB41_203:
	setp.eq.s32 	%p384, %r115, 0;
	@%p384 bra 	$L__BB41_205;
	sub.s32 	%r1169, %r180, %r185;
	shl.b32 	%r1170, %r1169, 2;
	mov.u32 	%r1171, _ZZN3cub18CUB_300001_SM_10006detail6select23DeviceSelectSweepKernelINS2_10policy_hubIjbiLb0ELNS0_10SelectImplE0EE10Policy1000EN6thrust24THRUST_300001_SM_1000_NS17counting_iteratorIjNS9_11use_defaultESB_SB_EENS9_18transform_iteratorI9NonZeroOpIjEPKjSB_SB_EEPjSJ_NS0_13ScanTileStateIiLb1EEENS0_8NullTypeESM_iNS2_19streaming_context_tIlLb1EEELS5_0EEEvT0_T1_T2_T3_T4_T5_T6_T7_iT8_NS1_7vsmem_tEE19static_temp_storage;
	add.s32 	%r1172, %r1171, %r1170;
	st.shared.u32 	[%r1172], %r101;
$L__BB41_205:
	setp.eq.s32 	%p385, %r116, 0;
	@%p385 bra 	$L__BB41_207;
	sub.s32 	%r1173, %r181, %r185;
	shl.b32 	%r1174, %r1173, 2;
	mov.u32 	%r1175, _ZZN3cub18CUB_300001_SM_10006detail6select23DeviceSelectSweepKernelINS2_10policy_hubIjbiLb0ELNS0_10SelectImplE0EE10Policy1000EN6thrust24THRUST_300001_SM_1000_NS17counting_iteratorIjNS9_11use_defaultESB_SB_EENS9_18transform_iteratorI9NonZeroOpIjEPKjSB_SB_EEPjSJ_NS0_13ScanTileStateIiLb1EEENS0_8NullTypeESM_iNS2_19streaming_context_tIlLb1EEELS5_0EEEvT0_T1_T2_T3_T4_T5_T6_T7_iT8_NS1_7vsmem_tEE19static_temp_storage;
	add.s32 	%r1176, %r1175, %r1174;
	st.shared.u32 	[%r1176], %r102;
$L__BB41_207:
	setp.eq.s32 	%p386, %r117, 0;
	@%p386 bra 	$L__BB41_209;
	sub.s32 	%r1177, %r182, %r185;
	shl.b32 	%r1178, %r1177, 2;
	mov.u32 	%r1179, _ZZN3cub18CUB_300001_SM_10006detail6select23DeviceSelectSweepKernelINS2_10policy_hubIjbiLb0ELNS0_10SelectImplE0EE10Policy1000EN6thrust24THRUST_300001_SM_1000_NS17counting_iteratorIjNS9_11use_defaultESB_SB_EENS9_18transform_iteratorI9NonZeroOpIjEPKjSB_SB_EEPjSJ_NS0_13ScanTileStateIiLb1EEENS0_8NullTypeESM_iNS2_19streaming_context_tIlLb1EEELS5_0EEEvT0_T1_T2_T3_T4_T5_T6_T7_iT8_NS1_7vsmem_tEE19static_temp_storage;
	add.s32 	%r1180, %r1179, %r1178;
	st.shared.u32 	[%r1180], %r103;
$L__BB41_209:
	setp.eq.s32 	%p387, %r118, 0;
	@%p387 bra 	$L__BB41_211;
	sub.s32 	%r1181, %r183, %r185;
	shl.b32 	%r1182, %r1181, 2;
	mov.u32 	%r1183, _ZZN3cub18CUB_300001_SM_10006detail6select23DeviceSelectSweepKernelINS2_10policy_hubIjbiLb0ELNS0_10SelectImplE0EE10Policy1000EN6thrust24THRUST_300001_SM_1000_NS17counting_iteratorIjNS9_11use_defaultESB_SB_EENS9_18transform_iteratorI9NonZeroOpIjEPKjSB_SB_EEPjSJ_NS0_13ScanTileStateIiLb1EEENS0_8NullTypeESM_iNS2_19streaming_context_tIlLb1EEELS5_0EEEvT0_T1_T2_T3_T4_T5_T6_T7_iT8_NS1_7vsmem_tEE19static_temp_storage;
	add.s32 	%r1184, %r1183, %r1182;
	st.shared.u32 	[%r1184], %r104;
$L__BB41_211:
	bar.sync 	0;
	setp.ge.s32 	%p388, %r1497, %r184;
	@%p388 bra 	$L__BB41_517;
	ld.param.u8 	%rs4, [%rd54];
	ld.param.u64 	%rd506, [%rd54+24];
	cvta.to.global.u64 	%rd56, %rd506;
	not.b32 	%r1185, %r1497;
	add.s32 	%r186, %r184, %r1185;
	and.b32  	%r1186, %r186, 1536;
	setp.eq.s32 	%p389, %r1186, 1536;
	@%p389 bra 	$L__BB41_217;
	shr.u32 	%r1187, %r186, 9;
	add.s32 	%r1188, %r1187, 1;
	and.b32  	%r1189, %r1188, 3;
	add.s32 	%r1496, %r1497, %r185;
	shl.b32 	%r1190, %r1497, 2;
	mov.u32 	%r1191, _ZZN3cub18CUB_300001_SM_10006detail6select23DeviceSelectSweepKernelINS2_10policy_hubIjbiLb0ELNS0_10SelectImplE0EE10Policy1000EN6thrust24THRUST_300001_SM_1000_NS17counting_iteratorIjNS9_11use_defaultESB_SB_EENS9_18transform_iteratorI9NonZeroOpIjEPKjSB_SB_EEPjSJ_NS0_13ScanTileStateIiLb1EEENS0_8NullTypeESM_iNS2_19streaming_context_tIlLb1EEELS5_0EEEvT0_T1_T2_T3_T4_T5_T6_T7_iT8_NS1_7vsmem_tEE19static_temp_storage;
	add.s32 	%r1495, %r1191, %r1190;
	neg.s32 	%r1494, %r1189;
	shl.b32 	%r1192, %r1188, 9;
	and.b32  	%r1193, %r1192, 1536;
	add.s32 	%r1497, %r1497, %r1193;
$L__BB41_214:
	.pragma "nounroll";
	setp.ne.s16 	%p390, %rs4, 0;
	ld.shared.u32 	%r194, [%r1495];
	mov.b64 	%rd662, 0;
	@%p390 bra 	$L__BB41_216;
	ld.global.u64 	%rd662, [%rd56];
$L__BB41_216:
	cvt.s64.s32 	%rd508, %r1496;
	add.s64 	%rd509, %rd662, %rd508;
	shl.b64 	%rd510, %rd509, 2;
	add.s64 	%rd511, %rd2, %rd510;
	st.global.u32 	[%rd511], %r194;
	add.s32 	%r1496, %r1496, 512;
	add.s32 	%r1495, %r1495, 2048;
	add.s32 	%r1494, %r1494, 1;
	setp.ne.s32 	%p391, %r1494, 0;
	@%p391 bra 	$L__BB41_214;
$L__BB41_217:
	setp.lt.u32 	%p392, %r186, 1536;
	@%p392 bra 	$L__BB41_517;
	add.s32 	%r1499, %r1497, %r185;
	shl.b32 	%r1194, %r1497, 2;
	mov.u32 	%r1195, _ZZN3cub18CUB_300001_SM_10006detail6select23DeviceSelectSweepKernelINS2_10policy_hubIjbiLb0ELNS0_10SelectImplE0EE10Policy1000EN6thrust24THRUST_300001_SM_1000_NS17counting_iteratorIjNS9_11use_defaultESB_SB_EENS9_18transform_iteratorI9NonZeroOpIjEPKjSB_SB_EEPjSJ_NS0_13ScanTileStateIiLb1EEENS0_8NullTypeESM_iNS2_19streaming_context_tIlLb1EEELS5_0EEEvT0_T1_T2_T3_T4_T5_T6_T7_iT8_NS1_7vsmem_tEE19static_temp_storage;
	add.s32 	%r1196, %r1194, %r1195;
	add.s32 	%r1498, %r1196, 4096;
$L__BB41_219:
	setp.ne.s16 	%p393, %rs4, 0;
	cvt.s64.s32 	%rd59, %r1499;
	ld.shared.u32 	%r204, [%r1498+-4096];
	mov.b64 	%rd663, 0;
	@%p393 bra 	$L__BB41_221;
	ld.global.u64 	%rd663, [%rd56];
$L__BB41_221:
	setp.ne.s16 	%p394, %rs4, 0;
	add.s64 	%rd514, %rd663, %rd59;
	shl.b64 	%rd515, %rd514, 2;
	add.s64 	%rd516, %rd2, %rd515;
	st.global.u32 	[%rd516], %r204;
	ld.shared.u32 	%r205, [%r1498+-2048];
	mov.b64 	%rd664, 0;
	@%p394 bra 	$L__BB41_223;
	ld.global.u64 	%rd664, [%rd56];
$L__BB41_223:
	setp.ne.s16 	%p395, %rs4, 0;
	add.s64 	%rd518, %rd664, %rd59;
	shl.b64 	%rd519, %rd518, 2;
	add.s64 	%rd520, %rd2, %rd519;
	st.global.u32 	[%rd520+2048], %r205;
	ld.shared.u32 	%r206, [%r1498];
	mov.b64 	%rd665, 0;
	@%p395 bra 	$L__BB41_225;
	ld.global.u64 	%rd665, [%rd56];
$L__BB41_225:
	setp.ne.s16 	%p396, %rs4, 0;
	add.s64 	%rd522, %rd665, %rd59;
	shl.b64 	%rd523, %rd522, 2;
	add.s64 	%rd524, %rd2, %rd523;
	st.global.u32 	[%rd524+4096], %r206;
	ld.shared.u32 	%r207, [%r1498+2048];
	mov.b64 	%rd666, 0;
	@%p396 bra 	$L__BB41_227;
	ld.global.u64 	%rd666, [%rd56];
$L__BB41_227:
	cvt.u32.u64 	%r1197, %rd59;
	add.s64 	%rd525, %rd666, %rd59;
	shl.b64 	%rd526, %rd525, 2;
	add.s64 	%rd527, %rd2, %rd526;
	st.global.u32 	[%rd527+6144], %r207;
	add.s32 	%r1497, %r1497, 2048;
	add.s32 	%r1499, %r1197, 2048;
	add.s32 	%r1498, %r1498, 8192;
	setp.lt.s32 	%p397, %r1497, %r184;
	@%p397 bra 	$L__BB41_219;
	bra.uni 	$L__BB41_517;
$L__BB41_228:
	ld.param.u32 	%r1472, [_ZN3cub18CUB_300001_SM_10006detail6select23DeviceSelectSweepKernelINS2_10policy_hubIjbiLb0ELNS0_10SelectImplE0EE10Policy1000EN6thrust24THRUST_300001_SM_1000_NS17counting_iteratorIjNS9_11use_defaultESB_SB_EENS9_18transform_iteratorI9NonZeroOpIjEPKjSB_SB_EEPjSJ_NS0_13ScanTileStateIiLb1EEENS0_8NullTypeESM_iNS2_19streaming_context_tIlLb1EEELS5_0EEEvT0_T1_T2_T3_T4_T5_T6_T7_iT8_NS1_7vsmem_tE_param_7];
	sub.s32 	%r211, %r1472, %r3;
	setp.ne.s32 	%p2, %r1480, 0;
	@%p2 bra 	$L__BB41_361;
	ld.param.u8 	%rs29, [%rd1];
	setp.eq.s16 	%p158, %rs29, 0;
	ld.param.u64 	%rd308, [%rd1+16];
	cvt.u32.u64 	%r784, %rd308;
	selp.b32 	%r785, %r784, 0, %p158;
	mov.u32 	%r1517, %tid.x;
	mul.lo.s32 	%r786, %r1517, 14;
	add.s32 	%r787, %r1, %r3;
	add.s32 	%r788, %r787, %r785;
	setp.ge.s32 	%p159, %r786, %r211;
	add.s32 	%r213, %r788, %r786;
	or.b32  	%r214, %r786, 1;
	add.s32 	%r215, %r213, 1;
	add.s32 	%r216, %r786, 2;
	add.s32 	%r217, %r213, 2;
	add.s32 	%r218, %r786, 3;
	add.s32 	%r219, %r213, 3;
	add.s32 	%r220, %r786, 4;
	add.s32 	%r221, %r213, 4;
	add.s32 	%r222, %r786, 5;
	add.s32 	%r223, %r213, 5;
	add.s32 	%r224, %r786, 6;
	add.s32 	%r225, %r213, 6;
	add.s32 	%r226, %r786, 7;
	add.s32 	%r227, %r213, 7;
	add.s32 	%r228, %r786, 8;
	add.s32 	%r229, %r213, 8;
	add.s32 	%r230, %r786, 9;
	add.s32 	%r231, %r213, 9;
	add.s32 	%r232, %r786, 10;
	add.s32 	%r233, %r213, 10;
	add.s32 	%r234, %r786, 11;
	add.s32 	%r235, %r213, 11;
	add.s32 	%r236, %r786, 12;
	add.s32 	%r237, %r213, 12;
	add.s32 	%r238, %r786, 13;
	add.s32 	%r239, %r213, 13;
	bar.sync 	0;
	selp.b64 	%rd309, %rd308, 0, %p158;
	cvt.u64.u32 	%rd310, %r3;
	add.s64 	%rd311, %rd309, %rd310;
	cvt.u64.u32 	%rd312, %r786;
	add.s64 	%rd313, %rd311, %rd312;
	shl.b64 	%rd314, %rd313, 2;
	add.s64 	%rd96, %rd4, %rd314;
	mov.b32 	%r1501, 1;
	@%p159 bra 	$L__BB41_231;
	ld.global.u32 	%r789, [%rd96];
	setp.ne.s32 	%p160, %r789, 0;
	selp.u32 	%r1501, 1, 0, %p160;
$L__BB41_231:
	setp.ge.s32 	%p161, %r214, %r211;
	mov.b32 	%r1502, 1;
	@%p161 bra 	$L__BB41_233;
	ld.global.u32 	%r791, [%rd96+4];
	setp.ne.s32 	%p162, %r791, 0;
	selp.u32 	%r1502, 1, 0, %p162;
$L__BB41_233:
	setp.ge.s32 	%p163, %r216, %r211;
	mov.b32 	%r1503, 1;
	@%p163 bra 	$L__BB41_235;
	ld.global.u32 	%r793, [%rd96+8];
	setp.ne.s32 	%p164, %r793, 0;
	selp.u32 	%r1503, 1, 0, %p164;
$L__BB41_235:
	setp.ge.s32 	%p165, %r218, %r211;
	mov.b32 	%r1504, 1;
	@%p165 bra 	$L__BB41_237;
	ld.global.u32 	%r795, [%rd96+12];
	setp.ne.s32 	%p166, %r795, 0;
	selp.u32 	%r1504, 1, 0, %p166;
$L__BB41_237:
	setp.ge.s32 	%p167, %r220, %r211;
	mov.b32 	%r1505, 1;
	@%p167 bra 	$L__BB41_239;
	ld.global.u32 	%r797, [%rd96+16];
	setp.ne.s32 	%p168, %r797, 0;
	selp.u32 	%r1505, 1, 0, %p168;
$L__BB41_239:
	setp.ge.s32 	%p169, %r222, %r211;
	mov.b32 	%r1506, 1;
	@%p169 bra 	$L__BB41_241;
	ld.global.u32 	%r799, [%rd96+20];
	setp.ne.s32 	%p170, %r799, 0;
	selp.u32 	%r1506, 1, 0, %p170;
$L__BB41_241:
	setp.ge.s32 	%p171, %r224, %r211;
	mov.b32 	%r1507, 1;
	@%p171 bra 	$L__BB41_243;
	ld.global.u32 	%r801, [%rd96+24];
	setp.ne.s32 	%p172, %r801, 0;
	selp.u32 	%r1507, 1, 0, %p172;
$L__BB41_243:
	setp.ge.s32 	%p173, %r226, %r211;
	mov.b32 	%r1508, 1;
	@%p173 bra 	$L__BB41_245;
	ld.global.u32 	%r803, [%rd96+28];
	setp.ne.s32 	%p174, %r803, 0;
	selp.u32 	%r1508, 1, 0, %p174;
$L__BB41_245:
	setp.ge.s32 	%p175, %r228, %r211;
	mov.b32 	%r1509, 1;
	@%p175 bra 	$L__BB41_247;
	ld.global.u32 	%r805, [%rd96+32];
	setp.ne.s32 	%p176, %r805, 0;
	selp.u32 	%r1509, 1, 0, %p176;
$L__BB41_247:
	setp.ge.s32 	%p177, %r230, %r211;
	mov.b32 	%r1510, 1;
	@%p177 bra 	$L__BB41_249;
	ld.global.u32 	%r807, [%rd96+36];
	setp.ne.s32 	%p178, %r807, 0;
	selp.u32 	%r1510, 1, 0, %p178;
$L__BB41_249:
	setp.ge.s32 	%p179, %r232, %r211;
	mov.b32 	%r1511, 1;
	@%p179 bra 	$L__BB41_251;
	ld.global.u32 	%r809, [%rd96+40];
	setp.ne.s32 	%p180, %r809, 0;
	selp.u32 	%r1511, 1, 0, %p180;
$L__BB41_251:
	setp.ge.s32 	%p181, %r234, %r211;
	mov.b32 	%r1512, 1;
	@%p181 bra 	$L__BB41_253;
	ld.global.u32 	%r811, [%rd96+44];
	setp.ne.s32 	%p182, %r811, 0;
	selp.u32 	%r1512, 1, 0, %p182;
$L__BB41_253:
	setp.ge.s32 	%p183, %r236, %r211;
	mov.b32 	%r1513, 1;
	@%p183 bra 	$L__BB41_255;
	ld.global.u32 	%r813, [%rd96+48];
	setp.ne.s32 	%p184, %r813, 0;
	selp.u32 	%r1513, 1, 0, %p184;
$L__BB41_255:
	setp.ge.s32 	%p185, %r238, %r211;
	mov.b32 	%r1514, 1;
	@%p185 bra 	$L__BB41_257;
	ld.global.u32 	%r815, [%rd96+52];
	setp.ne.s32 	%p186, %r815, 0;
	selp.u32 	%r1514, 1, 0, %p186;
$L__BB41_257:
	bar.sync 	0;
	add.s32 	%r268, %r1502, %r1501;
	add.s32 	%r847, %r1503, %r268;
	add.s32 	%r848, %r1504, %r847;
	add.s32 	%r269, %r1505, %r848;
	add.s32 	%r270, %r1506, %r269;
	add.s32 	%r849, %r1507, %r270;
	add.s32 	%r850, %r1508, %r849;
	add.s32 	%r851, %r1509, %r850;
	add.s32 	%r852, %r1510, %r851;
	add.s32 	%r853, %r1511, %r852;
	add.s32 	%r854, %r1512, %r853;
	add.s32 	%r855, %r1513, %r854;
	add.s32 	%r821, %r1514, %r855;
	shr.u32 	%r272, %r1517, 5;
	// begin inline asm
	mov.u32 %r816, %laneid;
	// end inline asm
	mov.b32 	%r819, 1;
	mov.b32 	%r844, 0;
	mov.b32 	%r846, -1;
	// begin inline asm
	{  .reg .s32 r0;  .reg .pred p;  shfl.sync.up.b32 r0|p, %r821, %r819, %r844, %r846;  @p add.s32 r0, r0, %r821;  mov.s32 %r817, r0;}
	// end inline asm
	mov.b32 	%r825, 2;
	// begin inline asm
	{  .reg .s32 r0;  .reg .pred p;  shfl.sync.up.b32 r0|p, %r817, %r825, %r844, %r846;  @p add.s32 r0, r0, %r817;  mov.s32 %r823, r0;}
	// end inline asm
	mov.b32 	%r831, 4;
	// begin inline asm
	{  .reg .s32 r0;  .reg .pred p;  shfl.sync.up.b32 r0|p, %r823, %r831, %r844, %r846;  @p add.s32 r0, r0, %r823;  mov.s32 %r829, r0;}
	// end inline asm
	mov.b32 	%r837, 8;
	// begin inline asm
	{  .reg .s32 r0;  .reg .pred p;  shfl.sync.up.b32 r0|p, %r829, %r837, %r844, %r846;  @p add.s32 r0, r0, %r829;  mov.s32 %r835, r0;}
	// end inline asm
	mov.b32 	%r843, 16;
	// begin inline asm
	{  .reg .s32 r0;  .reg .pred p;  shfl.sync.up.b32 r0|p, %r835, %r843, %r844, %r846;  @p add.s32 r0, r0, %r835;  mov.s32 %r841, r0;}
	// end inline asm
	setp.ne.s32 	%p187, %r816, 31;
	@%p187 bra 	$L__BB41_259;
	shl.b32 	%r856, %r272, 2;
	mov.u32 	%r857, _ZZN3cub18CUB_300001_SM_10006detail6select23DeviceSelectSweepKernelINS2_10policy_hubIjbiLb0ELNS0_10SelectImplE0EE10Policy1000EN6thrust24THRUST_300001_SM_1000_NS17counting_iteratorIjNS9_11use_defaultESB_SB_EENS9_18transform_iteratorI9NonZeroOpIjEPKjSB_SB_EEPjSJ_NS0_13ScanTileStateIiLb1EEENS0_8NullTypeESM_iNS2_19streaming_context_tIlLb1EEELS5_0EEEvT0_T1_T2_T3_T4_T5_T6_T7_iT8_NS1_7vsmem_tEE19static_temp_storage;
	add.s32 	%r858, %r857, %r856;
	st.shared.u32 	[%r858], %r841;
$L__BB41_259:
	bar.sync 	0;
	ld.shared.v4.u32 	{%r275, %r276, %r277, %r278}, [_ZZN3cub18CUB_300001_SM_10006detail6select23DeviceSelectSweepKernelINS2_10policy_hubIjbiLb0ELNS0_10SelectImplE0EE10Policy1000EN6thrust24THRUST_300001_SM_1000_NS17counting_iteratorIjNS9_11use_defaultESB_SB_EENS9_18transform_iteratorI9NonZeroOpIjEPKjSB_SB_EEPjSJ_NS0_13ScanTileStateIiLb1EEENS0_8NullTypeESM_iNS2_19streaming_context_tIlLb1EEELS5_0EEEvT0_T1_T2_T3_T4_T5_T6_T7_iT8_NS1_7vsmem_tEE19static_temp_storage];
	shr.u32 	%r859, %r1517, 5;
	add.s32 	%r860, %r276, %r275;
	setp.eq.s32 	%p188, %r859, 2;
	selp.b32 	%r861, %r860, %r275, %p188;
	add.s32 	%r862, %r860, %r277;
	setp.eq.s32 	%p189, %r859, 3;
	selp.b32 	%r863, %r862, %r861, %p189;
	add.s32 	%r864, %r862, %r278;
	setp.eq.s32 	%p190, %r859, 4;
	selp.b32 	%r865, %r864, %r863, %p190;
	ld.shared.v4.u32 	{%r279, %r280, %r281, %r282}, [_ZZN3cub18CUB_300001_SM_10006detail6select23DeviceSelectSweepKernelINS2_10policy_hubIjbiLb0ELNS0_10SelectImplE0EE10Policy1000EN6thrust24THRUST_300001_SM_1000_NS17counting_iteratorIjNS9_11use_defaultESB_SB_EENS9_18transform_iteratorI9NonZeroOpIjEPKjSB_SB_EEPjSJ_NS0_13ScanTileStateIiLb1EEENS0_8NullTypeESM_iNS2_19streaming_context_tIlLb1EEELS5_0EEEvT0_T1_T2_T3_T4_T5_T6_T7_iT8_NS1_7vsmem_tEE19static_temp_storage+16];
	add.s32 	%r866, %r864, %r279;
	setp.eq.s32 	%p191, %r859, 5;
	selp.b32 	%r867, %r866, %r865, %p191;
	add.s32 	%r868, %r866, %r280;
	setp.eq.s32 	%p192, %r859, 6;
	selp.b32 	%r869, %r868, %r867, %p192;
	add.s32 	%r870, %r868, %r281;
	setp.eq.s32 	%p193, %r859, 7;
	selp.b32 	%r871, %r870, %r869, %p193;
	add.s32 	%r872, %r870, %r282;
	setp.eq.s32 	%p194, %r859, 8;
	selp.b32 	%r873, %r872, %r871, %p194;
	ld.shared.v4.u32 	{%r283, %r284, %r285, %r286}, [_ZZN3cub18CUB_300001_SM_10006detail6select23DeviceSelectSweepKernelINS2_10policy_hubIjbiLb0ELNS0_10SelectImplE0EE10Policy1000EN6thrust24THRUST_300001_SM_1000_NS17counting_iteratorIjNS9_11use_defaultESB_SB_EENS9_18transform_iteratorI9NonZeroOpIjEPKjSB_SB_EEPjSJ_NS0_13ScanTileStateIiLb1EEENS0_8NullTypeESM_iNS2_19streaming_context_tIlLb1EEELS5_0EEEvT0_T1_T2_T3_T4_T5_T6_T7_iT8_NS1_7vsmem_tEE19static_temp_storage+32];
	add.s32 	%r874, %r872, %r283;
	setp.eq.s32 	%p195, %r859, 9;
	selp.b32 	%r875, %r874, %r873, %p195;
	add.s32 	%r876, %r874, %r284;
	setp.eq.s32 	%p196, %r859, 10;
	selp.b32 	%r877, %r876, %r875, %p196;
	add.s32 	%r878, %r876, %r285;
	setp.eq.s32 	%p197, %r859, 11;
	selp.b32 	%r879, %r878, %r877, %p197;
	add.s32 	%r880, %r878, %r286;
	setp.eq.s32 	%p198, %r859, 12;
	selp.b32 	%r881, %r880, %r879, %p198;
	ld.shared.v4.u32 	{%r287, %r288, %r289, %r290}, [_ZZN3cub18CUB_300001_SM_10006detail6select23DeviceSelectSweepKernelINS2_10policy_hubIjbiLb0ELNS0_10SelectImplE0EE10Policy1000EN6thrust24THRUST_300001_SM_1000_NS17counting_iteratorIjNS9_11use_defaultESB_SB_EENS9_18transform_iteratorI9NonZeroOpIjEPKjSB_SB_EEPjSJ_NS0_13ScanTileStateIiLb1EEENS0_8NullTypeESM_iNS2_19streaming_context_tIlLb1EEELS5_0EEEvT0_T1_T2_T3_T4_T5_T6_T7_iT8_NS1_7vsmem_tEE19static_temp_storage+48];
	add.s32 	%r882, %r880, %r287;
	setp.eq.s32 	%p199, %r859, 13;
	selp.b32 	%r883, %r882, %r881, %p199;
	add.s32 	%r884, %r882, %r288;
	setp.eq.s32 	%p200, %r859, 14;
	selp.b32 	%r885, %r884, %r883, %p200;
	add.s32 	%r886, %r884, %r289;
	setp.eq.s32 	%p201, %r859, 15;
	selp.b32 	%r887, %r886, %r885, %p201;
	setp.lt.u32 	%p202, %r1517, 32;
	selp.b32 	%r888, 0, %r887, %p202;
	setp.eq.s32 	%p203, %r816, 0;
	sub.s32 	%r889, %r841, %r821;
	selp.b32 	%r890, 0, %r889, %p203;
	add.s32 	%r291, %r888, %r890;
	add.s32 	%r292, %r291, %r1501;
	add.s32 	%r293, %r268, %r291;
	add.s32 	%r294, %r293, %r1503;
	add.s32 	%r295, %r294, %r1504;
	add.s32 	%r296, %r269, %r291;
	add.s32 	%r297, %r270, %r291;
	add.s32 	%r298, %r297, %r1507;
	add.s32 	%r299, %r298, %r1508;
	add.s32 	%r300, %r299, %r1509;
	add.s32 	%r301, %r300, %r1510;
	add.s32 	%r302, %r301, %r1511;
	add.s32 	%r303, %r302, %r1512;
	add.s32 	%r304, %r303, %r1513;
	add.s32 	%r891, %r211, %r290;
	add.s32 	%r892, %r891, %r886;
	add.s32 	%r1555, %r892, -7168;
	setp.gt.s32 	%p204, %r1555, 512;
	@%p204 bra 	$L__BB41_316;
	mov.u64 	%rd315, %rd194;
	ld.param.u8 	%rs5, [%rd315];
	ld.param.u64 	%rd316, [%rd315+24];
	cvta.to.global.u64 	%rd97, %rd316;
	setp.ne.s32 	%p205, %r1501, 0;
	setp.lt.s32 	%p206, %r291, %r1555;
	and.pred  	%p207, %p205, %p206;
	@%p207 bra 	$L__BB41_261;
	bra.uni 	$L__BB41_264;
$L__BB41_261:
	setp.ne.s16 	%p208, %rs5, 0;
	mov.b64 	%rd688, 0;
	@%p208 bra 	$L__BB41_263;
	ld.global.u64 	%rd688, [%rd97];
$L__BB41_263:
	cvt.s64.s32 	%rd318, %r291;
	add.s64 	%rd319, %rd688, %rd318;
	shl.b64 	%rd320, %rd319, 2;
	add.s64 	%rd321, %rd2, %rd320;
	st.global.u32 	[%rd321], %r213;
$L__BB41_264:
	setp.eq.s32 	%p209, %r1502, 0;
	setp.ge.s32 	%p210, %r292, %r1555;
	or.pred  	%p211, %p209, %p210;
	@%p211 bra 	$L__BB41_268;
	setp.ne.s16 	%p212, %rs5, 0;
	mov.b64 	%rd689, 0;
	@%p212 bra 	$L__BB41_267;
	ld.global.u64 	%rd689, [%rd97];
$L__BB41_267:
	cvt.s64.s32 	%rd323, %r292;
	add.s64 	%rd324, %rd689, %rd323;
	shl.b64 	%rd325, %rd324, 2;
	add.s64 	%rd326, %rd2, %rd325;
	st.global.u32 	[%rd326], %r215;
$L__BB41_268:
	setp.eq.s32 	%p213, %r1503, 0;
	setp.ge.s32 	%p214, %r293, %r1555;
	or.pred  	%p215, %p213, %p214;
	@%p215 bra 	$L__BB41_272;
	setp.ne.s16 	%p216, %rs5, 0;
	mov.b64 	%rd690, 0;
	@%p216 bra 	$L__BB41_271;
	ld.global.u64 	%rd690, [%rd97];
$L__BB41_271:
	cvt.s64.s32 	%rd328, %r293;
	add.s64 	%rd329, %rd690, %rd328;
	shl.b64 	%rd330, %rd329, 2;
	add.s64 	%rd331, %rd2, %rd330;
	st.global.u32 	[%rd331], %r217;
$L__BB41_272:
	setp.eq.s32 	%p217, %r1504, 0;
	setp.ge.s32 	%p218, %r294, %r1555;
	or.pred  	%p219, %p217, %p218;
	@%p219 bra 	$L__BB41_276;
	setp.ne.s16 	%p220, %rs5, 0;
	mov.b64 	%rd691, 0;
	@%p220 bra 	$L__BB41_275;
	ld.global.u64 	%rd691, [%rd97];
$L__BB41_275:
	cvt.s64.s32 	%rd333, %r294;
	add.s64 	%rd334, %rd691, %rd333;
	shl.b64 	%rd335, %rd334, 2;
	add.s64 	%rd336, %rd2, %rd335;
	st.global.u32 	[%rd336], %r219;
$L__BB41_276:
	setp.eq.s32 	%p221, %r1505, 0;
	setp.ge.s32 	%p222, %r295, %r1555;
	or.pred  	%p223, %p221, %p222;
	@%p223 bra 	$L__BB41_280;
	setp.ne.s16 	%p224, %rs5, 0;
	mov.b64 	%rd692, 0;
	@%p224 bra 	$L__BB41_279;
	ld.global.u64 	%rd692, [%rd97];
$L__BB41_279:
	cvt.s64.s32 	%rd338, %r295;
	add.s64 	%rd339, %rd692, %rd338;
	shl.b64 	%rd340, %rd339, 2;
	add.s64 	%rd341, %rd2, %rd340;
	st.global.u32 	[%rd341], %r221;
$L__BB41_280:
	setp.eq.s32 	%p225, %r1506, 0;
	setp.ge.s32 	%p226, %r296, %r1555;
	or.pred  	%p227, %p225, %p226;
	@%p227 bra 	$L__BB41_284;
	setp.ne.s16 	%p228, %rs5, 0;
	mov.b64 	%rd693, 0;
	@%p228 bra 	$L__BB41_283;
	ld.global.u64 	%rd693, [%rd97];
$L__BB41_283:
	cvt.s64.s32 	%rd343, %r296;
	add.s64 	%rd344, %rd693, %rd343;
	shl.b64 	%rd345, %rd344, 2;
	add.s64 	%rd346, %rd2, %rd345;
	st.global.u32 	[%rd346], %r223;
$L__BB41_284:
	setp.eq.s32 	%p229, %r1507, 0;
	setp.ge.s32 	%p230, %r297, %r1555;
	or.pred  	%p231, %p229, %p230;
	@%p231 bra 	$L__BB41_288;
	setp.ne.s16 	%p232, %rs5, 0;
	mov.b64 	%rd694, 0;
	@%p232 bra 	$L__BB41_287;
	ld.global.u64 	%rd694, [%rd97];
$L__BB41_287:
	cvt.s64.s32 	%rd348, %r297;
	add.s64 	%rd349, %rd694, %rd348;
	shl.b64 	%rd350, %rd349, 2;
	add.s64 	%rd351, %rd2, %rd350;
	st.global.u32 	[%rd351], %r225;
$L__BB41_288:
	setp.eq.s32 	%p233, %r1508, 0;
	setp.ge.s32 	%p234, %r298, %r1555;
	or.pred  	%p235, %p233, %p234;
	@%p235 bra 	$L__BB41_292;
	setp.ne.s16 	%p236, %rs5, 0;
	mov.b64 	%rd695, 0;
	@%p236 bra 	$L__BB41_291;
	ld.global.u64 	%rd695, [%rd97];
$L__BB41_291:
	cvt.s64.s32 	%rd353, %r298;
	add.s64 	%rd354, %rd695, %rd353;
	shl.b64 	%rd355, %rd354, 2;
	add.s64 	%rd356, %rd2, %rd355;
	st.global.u32 	[%rd356], %r227;
$L__BB41_292:
	setp.eq.s32 	%p237, %r1509, 0;
	setp.ge.s32 	%p238, %r299, %r1555;
	or.pred  	%p239, %p237, %p238;
	@%p239 bra 	$L__BB41_296;
	setp.ne.s16 	%p240, %rs5, 0;
	mov.b64 	%rd696, 0;
	@%p240 bra 	$L__BB41_295;
	ld.global.u64 	%rd696, [%rd97];
$L__BB41_295:
	cvt.s64.s32 	%rd358, %r299;
	add.s64 	%rd359, %rd696, %rd358;
	shl.b64 	%rd360, %rd359, 2;
	add.s64 	%rd361, %rd2, %rd360;
	st.global.u32 	[%rd361], %r229;
$L__BB41_296:
	setp.eq.s32 	%p241, %r1510, 0;
	setp.ge.s32 	%p242, %r300, %r1555;
	or.pred  	%p243, %p241, %p242;
	@%p243 bra 	$L__BB41_300;
	setp.ne.s16 	%p244, %rs5, 0;
	mov.b64 	%rd697, 0;
	@%p244 bra 	$L__BB41_299;
	ld.global.u64 	%rd697, [%rd97];
$L__BB41_299:
	cvt.s64.s32 	%rd363, %r300;
	add.s64 	%rd364, %rd697, %rd363;
	shl.b64 	%rd365, %rd364, 2;
	add.s64 	%rd366, %rd2, %rd365;
	st.global.u32 	[%rd366], %r231;
$L__BB41_300:
	setp.eq.s32 	%p245, %r1511, 0;
	setp.ge.s32 	%p246, %r301, %r1555;
	or.pred  	%p247, %p245, %p246;
	@%p247 bra 	$L__BB41_304;
	setp.ne.s16 	%p248, %rs5, 0;
	mov.b64 	%rd698, 0;
	@%p248 bra 	$L__BB41_303;
	ld.global.u64 	%rd698, [%rd97];
$L__BB41_303:
	cvt.s64.s32 	%rd368, %r301;
	add.s64 	%rd369, %rd698, %rd368;
	shl.b64 	%rd370, %rd369, 2;
	add.s64 	%rd371, %rd2, %rd370;
	st.global.u32 	[%rd371], %r233;
$L__BB41_304:
	setp.eq.s32 	%p249, %r1512, 0;
	setp.ge.s32 	%p250, %r302, %r1555;
	or.pred  	%p251, %p249, %p250;
	@%p251 bra 	$L__BB41_308;
	setp.ne.s16 	%p252, %rs5, 0;
	mov.b64 	%rd699, 0;
	@%p252 bra 	$L__BB41_307;
	ld.global.u64 	%rd699, [%rd97];
$L__BB41_307:
	cvt.s64.s32 	%rd373, %r302;
	add.s64 	%rd374, %rd699, %rd373;
	shl.b64 	%rd375, %rd374, 2;
	add.s64 	%rd376, %rd2, %rd375;
	st.global.u32 	[%rd376], %r235;
$L__BB41_308:
	setp.eq.s32 	%p253, %r1513, 0;
	setp.ge.s32 	%p254, %r303, %r1555;
	or.pred  	%p255, %p253, %p254;
	@%p255 bra 	$L__BB41_312;
	setp.ne.s16 	%p256, %rs5, 0;
	mov.b64 	%rd700, 0;
	@%p256 bra 	$L__BB41_311;
	ld.global.u64 	%rd700, [%rd97];
$L__BB41_311:
	cvt.s64.s32 	%rd378, %r303;
	add.s64 	%rd379, %rd700, %rd378;
	shl.b64 	%rd380, %rd379, 2;
	add.s64 	%rd381, %rd2, %rd380;
	st.global.u32 	[%rd381], %r237;
$L__BB41_312:
	setp.eq.s32 	%p257, %r1514, 0;
	setp.ge.s32 	%p258, %r304, %r1555;
	or.pred  	%p259, %p257, %p258;
	@%p259 bra 	$L__BB41_509;
	setp.ne.s16 	%p260, %rs5, 0;
	mov.b64 	%rd701, 0;
	@%p260 bra 	$L__BB41_315;
	ld.global.u64 	%rd701, [%rd97];
$L__BB41_315:
	cvt.s64.s32 	%rd383, %r304;
	add.s64 	%rd384, %rd701, %rd383;
	shl.b64 	%rd385, %rd384, 2;
	add.s64 	%rd386, %rd2, %rd385;
	st.global.u32 	[%rd386], %r239;
	bra.uni 	$L__BB41_509;
$L__BB41_316:
	bar.sync 	0;
	setp.eq.s32 	%p261, %r1501, 0;
	@%p261 bra 	$L__BB41_318;
	shl.b32 	%r893, %r291, 2;
	mov.u32 	%r894, _ZZN3cub18CUB_300001_SM_10006detail6select23DeviceSelectSweepKernelINS2_10policy_hubIjbiLb0ELNS0_10SelectImplE0EE10Policy1000EN6thrust24THRUST_300001_SM_1000_NS17counting_iteratorIjNS9_11use_defaultESB_SB_EENS9_18transform_iteratorI9NonZeroOpIjEPKjSB_SB_EEPjSJ_NS0_13ScanTileStateIiLb1EEENS0_8NullTypeESM_iNS2_19streaming_context_tIlLb1EEELS5_0EEEvT0_T1_T2_T3_T4_T5_T6_T7_iT8_NS1_7vsmem_tEE19static_temp_storage;
	add.s32 	%r895, %r894, %r893;
	st.shared.u32 	[%r895], %r213;
$L__BB41_318:
	setp.eq.s32 	%p262, %r1502, 0;
	@%p262 bra 	$L__BB41_320;
	shl.b32 	%r896, %r292, 2;
	mov.u32 	%r897, _ZZN3cub18CUB_300001_SM_10006detail6select23DeviceSelectSweepKernelINS2_10policy_hubIjbiLb0ELNS0_10SelectImplE0EE10Policy1000EN6thrust24THRUST_300001_SM_1000_NS17counting_iteratorIjNS9_11use_defaultESB_SB_EENS9_18transform_iteratorI9NonZeroOpIjEPKjSB_SB_EEPjSJ_NS0_13ScanTileStateIiLb1EEENS0_8NullTypeESM_iNS2_19streaming_context_tIlLb1EEELS5_0EEEvT0_T1_T2_T3_T4_T5_T6_T7_iT8_NS1_7vsmem_tEE19static_temp_storage;
	add.s32 	%r898, %r897, %r896;
	st.shared.u32 	[%r898], %r215;
$L__BB41_320:
	setp.eq.s32 	%p263, %r1503, 0;
	@%p263 bra 	$L__BB41_322;
	shl.b32 	%r899, %r293, 2;
	mov.u32 	%r900, _ZZN3cub18CUB_300001_SM_10006detail6select23DeviceSelectSweepKernelINS2_10policy_hubIjbiLb0ELNS0_10SelectImplE0EE10Policy1000EN6thrust24THRUST_300001_SM_1000_NS17counting_iteratorIjNS9_11use_defaultESB_SB_EENS9_18transform_iteratorI9NonZeroOpIjEPKjSB_SB_EEPjSJ_NS0_13ScanTileStateIiLb1EEENS0_8NullTypeESM_iNS2_19streaming_context_tIlLb1EEELS5_0EEEvT0_T1_T2_T3_T4_T5_T6_T7_iT8_NS1_7vsmem_tEE19static_temp_storage;
	add.s32 	%r901, %r900, %r899;
	st.shared.u32 	[%r901], %r217;
$L__BB41_322:
	setp.eq.s32 	%p264, %r1504, 0;
	@%p264 bra 	$L__BB41_324;
	shl.b32 	%r902, %r294, 2;
	mov.u32 	%r903, _ZZN3cub18CUB_300001_SM_10006detail6select23DeviceSelectSweepKernelINS2_10policy_hubIjbiLb0ELNS0_10SelectImplE0EE10Policy1000EN6thrust24THRUST_300001_SM_1000_NS17counting_iteratorIjNS9_11use_defaultESB_SB_EENS9_18transform_iteratorI9NonZeroOpIjEPKjSB_SB_EEPjSJ_NS0_13ScanTileStateIiLb1EEENS0_8NullTypeESM_iNS2_19streaming_context_tIlLb1EEELS5_0EEEvT0_T1_T2_T3_T4_T5_T6_T7_iT8_NS1_7vsmem_tEE19static_temp_storage;
	add.s32 	%r904, %r903, %r902;
	st.shared.u32 	[%r904], %r219;
$L__BB41_324:
	setp.eq.s32 	%p265, %r1505, 0;
	@%p265 bra 	$L__BB41_326;
	shl.b32 	%r905, %r295, 2;
	mov.u32 	%r906, _ZZN3cub18CUB_300001_SM_10006detail6select23DeviceSelectSweepKernelINS2_10policy_hubIjbiLb0ELNS0_10SelectImplE0EE10Policy1000EN6thrust24THRUST_300001_SM_1000_NS17counting_iteratorIjNS9_11use_defaultESB_SB_EENS9_18transform_iteratorI9NonZeroOpIjEPKjSB_SB_EEPjSJ_NS0_13ScanTileStateIiLb1EEENS0_8NullTypeESM_iNS2_19streaming_context_tIlLb1EEELS5_0EEEvT0_T1_T2_T3_T4_T5_T6_T7_iT8_NS1_7vsmem_tEE19static_temp_storage;
	add.s32 	%r907, %r906, %r905;
	st.shared.u32 	[%r907], %r221;
$L__BB41_326:
	setp.eq.s32 	%p266, %r1506, 0;
	@%p266 bra 	$L__BB41_328;
	shl.b32 	%r908, %r296, 2;
	mov.u32 	%r909, _ZZN3cub18CUB_300001_SM_10006detail6select23DeviceSelectSweepKernelINS2_10policy_hubIjbiLb0ELNS0_10SelectImplE0EE10Policy1000EN6thrust24THRUST_300001_SM_1000_NS17counting_iteratorIjNS9_11use_defaultESB_SB_EENS9_18transform_iteratorI9NonZeroOpIjEPKjSB_SB_EEPjSJ_NS0_13ScanTileStateIiLb1EEENS0_8NullTypeESM_iNS2_19streaming_context_tIlLb1EEELS5_0EEEvT0_T1_T2_T3_T4_T5_T6_T7_iT8_NS1_7vsmem_tEE19static_temp_storage;
	add.s32 	%r910, %r909, %r908;
	st.shared.u32 	[%r910], %r223;
$L__BB41_328:
	setp.eq.s32 	%p267, %r1507, 0;
	@%p267 bra 	$L__BB41_330;
	shl.b32 	%r911, %r297, 2;
	mov.u32 	%r912, _ZZN3cub18CUB_300001_SM_10006detail6select23DeviceSelectSweepKernelINS2_10policy_hubIjbiLb0ELNS0_10SelectImplE0EE10Policy1000EN6thrust24THRUST_300001_SM_1000_NS17counting_iteratorIjNS9_11use_defaultESB_SB_EENS9_18transform_iteratorI9NonZeroOpIjEPKjSB_SB_EEPjSJ_NS0_13ScanTileStateIiLb1EEENS0_8NullTypeESM_iNS2_19streaming_context_tIlLb1EEELS5_0EEEvT0_T1_T2_T3_T4_T5_T6_T7_iT8_NS1_7vsmem_tEE19static_temp_storage;
	add.s32 	%r913, %r912, %r911;
	st.shared.u32 	[%r913], %r225;
$L__BB41_330:
	setp.eq.s32 	%p268, %r1508, 0;
	@%p268 bra 	$L__BB41_332;
	shl.b32 	%r914, %r298, 2;
	mov.u32 	%r915, _ZZN3cub18CUB_300001_SM_10006detail6select23DeviceSelectSweepKernelINS2_10policy_hubIjbiLb0ELNS0_10SelectImplE0EE10Policy1000EN6thrust24THRUST_300001_SM_1000_NS17counting_iteratorIjNS9_11use_defaultESB_SB_EENS9_18transform_iteratorI9NonZeroOpIjEPKjSB_SB_EEPjSJ_NS0_13ScanTileStateIiLb1EEENS0_8NullTypeESM_iNS2_19streaming_context_tIlLb1EEELS5_0EEEvT0_T1_T2_T3_T4_T5_T6_T7_iT8_NS1_7vsmem_tEE19static_temp_storage;
	add.s32 	%r916, %r915, %r914;
	st.shared.u32 	[%r916], %r227;
$L__BB41_332:
	setp.eq.s32 	%p269, %r1509, 0;
	@%p269 bra 	$L__BB41_334;
	shl.b32 	%r917, %r299, 2;
	mov.u32 	%r918, _ZZN3cub18CUB_300001_SM_10006detail6select23DeviceSelectSweepKernelINS2_10policy_hubIjbiLb0ELNS0_10SelectImplE0EE10Policy1000EN6thrust24THRUST_300001_SM_1000_NS17counting_iteratorIjNS9_11use_defaultESB_SB_EENS9_18transform_iteratorI9NonZeroOpIjEPKjSB_SB_EEPjSJ_NS0_13ScanTileStateIiLb1EEENS0_8NullTypeESM_iNS2_19streaming_context_tIlLb1EEELS5_0EEEvT0_T1_T2_T3_T4_T5_T6_T7_iT8_NS1_7vsmem_tEE19static_temp_storage;
	add.s32 	%r919, %r918, %r917;
	st.shared.u32 	[%r919], %r229;
$L__BB41_334:
	setp.eq.s32 	%p270, %r1510, 0;
	@%p270 bra 	$L__BB41_336;
	shl.b32 	%r920, %r300, 2;
	mov.u32 	%r921, _ZZN3cub18CUB_300001_SM_10006detail6select23DeviceSelectSweepKernelINS2_10policy_hubIjbiLb0ELNS0_10SelectImplE0EE10Policy1000EN6thrust24THRUST_300001_SM_1000_NS17counting_iteratorIjNS9_11use_defaultESB_SB_EENS9_18transform_iteratorI9NonZeroOpIjEPKjSB_SB_EEPjSJ_NS0_13ScanTileStateIiLb1EEENS0_8NullTypeESM_iNS2_19streaming_context_tIlLb1EEELS5_0EEEvT0_T1_T2_T3_T4_T5_T6_T7_iT8_NS1_7vsmem_tEE19static_temp_storage;
	add.s32 	%r922, %r921, %r920;
	st.shared.u32 	[%r922], %r231;
$L__BB41_336:
	setp.eq.s32 	%p271, %r1511, 0;
	@%p271 bra 	$L__BB41_338;
	shl.b32 	%r923, %r301, 2;
	mov.u32 	%r924, _ZZN3cub18CUB_300001_SM_10006detail6select23DeviceSelectSweepKernelINS2_10policy_hubIjbiLb0ELNS0_10SelectImplE0EE10Policy1000EN6thrust24THRUST_300001_SM_1000_NS17counting_iteratorIjNS9_11use_defaultESB_SB_EENS9_18transform_iteratorI9NonZeroOpIjEPKjSB_SB_EEPjSJ_NS0_13ScanTileStateIiLb1EEENS0_8NullTypeESM_iNS2_19streaming_context_tIlLb1EEELS5_0EEEvT0_T1_T2_T3_T4_T5_T6_T7_iT8_NS1_7vsmem_tEE19static_temp_storage;
	add.s32 	%r925, %r924, %r923;
	st.shared.u32 	[%r925], %r233;
$L__BB41_338:
	setp.eq.s32 	%p272, %r1512, 0;
	@%p272 bra 	$L__BB41_340;
	shl.b32 	%r926, %r302, 2;
	mov.u32 	%r927, _ZZN3cub18CUB_300001_SM_10006detail6select23DeviceSelectSweepKernelINS2_10policy_hubIjbiLb0ELNS0_10SelectImplE0EE10Policy1000EN6thrust24THRUST_300001_SM_1000_NS17counting_iteratorIjNS9_11use_defaultESB_SB_EENS9_18transform_iteratorI9NonZeroOpIjEPKjSB_SB_EEPjSJ_NS0_13ScanTileStateIiLb1EEENS0_8NullTypeESM_iNS2_19streaming_context_tIlLb1EEELS5_0EEEvT0_T1_T2_T3_T4_T5_T6_T7_iT8_NS1_7vsmem_tEE19static_temp_storage;
	add.s32 	%r928, %r927, %r926;
	st.shared.u32 	[%r928], %r235;
$L__BB41_340:
	setp.eq.s32 	%p273, %r1513, 0;
	@%p273 bra 	$L__BB41_342;
	shl.b32 	%r929, %r303, 2;
	mov.u32 	%r930, _ZZN3cub18CUB_300001_SM_10006detail6select23DeviceSelectSweepKernelINS2_10policy_hubIjbiLb0ELNS0_10SelectImplE0EE10Policy1000EN6thrust24THRUST_300001_SM_1000_NS17counting_iteratorIjNS9_11use_defaultESB_SB_EENS9_18transform_iteratorI9NonZeroOpIjEPKjSB_SB_EEPjSJ_NS0_13ScanTileStateIiLb1EEENS0_8NullTypeESM_iNS2_19streaming_context_tIlLb1EEELS5_0EEEvT0_T1_T2_T3_T4_T5_T6_T7_iT8_NS1_7vsmem_tEE19static_temp_storage;
	add.s32 	%r931, %r930, %r929;
	st.shared.u32 	[%r931], %r237;
$L__BB41_342:
	setp.eq.s32 	%p274, %r1514, 0;
	@%p274 bra 	$L__BB41_344;
	shl.b32 	%r932, %r304, 2;
	mov.u32 	%r933, _ZZN3cub18CUB_300001_SM_10006detail6select23DeviceSelectSweepKernelINS2_10policy_hubIjbiLb0ELNS0_10SelectImplE0EE10Policy1000EN6thrust24THRUST_300001_SM_1000_NS17counting_iteratorIjNS9_11use_defaultESB_SB_EENS9_18transform_iteratorI9NonZeroOpIjEPKjSB_SB_EEPjSJ_NS0_13ScanTileStateIiLb1EEENS0_8NullTypeESM_iNS2_19streaming_context_tIlLb1EEELS5_0EEEvT0_T1_T2_T3_T4_T5_T6_T7_iT8_NS1_7vsmem_tEE19static_temp_storage;
	add.s32 	%r934, %r933, %r932;
	st.shared.u32 	[%r934], %r239;
$L__BB41_344:
	bar.sync 	0;
	setp.ge.u32 	%p275, %r1517, %r1555;
	@%p275 bra 	$L__BB41_509;
	ld.param.u32 	%r1474, [_ZN3cub18CUB_300001_SM_10006detail6select23DeviceSelectSweepKernelINS2_10policy_hubIjbiLb0ELNS0_10SelectImplE0EE10Policy1000EN6thrust24THRUST_300001_SM_1000_NS17counting_iteratorIjNS9_11use_defaultESB_SB_EENS9_18transform_iteratorI9NonZeroOpIjEPKjSB_SB_EEPjSJ_NS0_13ScanTileStateIiLb1EEENS0_8NullTypeESM_iNS2_19streaming_context_tIlLb1EEELS5_0EEEvT0_T1_T2_T3_T4_T5_T6_T7_iT8_NS1_7vsmem_tE_param_7];
	mov.u64 	%rd387, %rd194;
	ld.param.u8 	%rs6, [%rd387];
	ld.param.u64 	%rd388, [%rd387+24];
	cvta.to.global.u64 	%rd98, %rd388;
	add.s32 	%r935, %r276, %r277;
	add.s32 	%r936, %r935, %r278;
	add.s32 	%r937, %r936, %r279;
	add.s32 	%r938, %r937, %r280;
	add.s32 	%r939, %r938, %r281;
	add.s32 	%r940, %r939, %r282;
	add.s32 	%r941, %r940, %r283;
	add.s32 	%r942, %r941, %r284;
	add.s32 	%r943, %r942, %r285;
	add.s32 	%r944, %r943, %r286;
	add.s32 	%r945, %r944, %r287;
	add.s32 	%r946, %r945, %r288;
	add.s32 	%r947, %r946, %r289;
	add.s32 	%r948, %r947, %r290;
	add.s32 	%r949, %r948, %r275;
	add.s32 	%r950, %r949, %r1474;
	sub.s32 	%r951, %r950, %r1517;
	add.s32 	%r306, %r951, -7169;
	and.b32  	%r952, %r306, 1536;
	setp.eq.s32 	%p276, %r952, 1536;
	@%p276 bra 	$L__BB41_350;
	cvt.u64.u32 	%rd681, %r1517;
	shl.b32 	%r953, %r1517, 2;
	mov.u32 	%r954, _ZZN3cub18CUB_300001_SM_10006detail6select23DeviceSelectSweepKernelINS2_10policy_hubIjbiLb0ELNS0_10SelectImplE0EE10Policy1000EN6thrust24THRUST_300001_SM_1000_NS17counting_iteratorIjNS9_11use_defaultESB_SB_EENS9_18transform_iteratorI9NonZeroOpIjEPKjSB_SB_EEPjSJ_NS0_13ScanTileStateIiLb1EEENS0_8NullTypeESM_iNS2_19streaming_context_tIlLb1EEELS5_0EEEvT0_T1_T2_T3_T4_T5_T6_T7_iT8_NS1_7vsmem_tEE19static_temp_storage;
	add.s32 	%r1516, %r954, %r953;
	shr.u32 	%r955, %r306, 9;
	add.s32 	%r956, %r955, 1;
	and.b32  	%r957, %r956, 3;
	neg.s32 	%r1515, %r957;
$L__BB41_347:
	.pragma "nounroll";
	setp.ne.s16 	%p277, %rs6, 0;
	ld.shared.u32 	%r311, [%r1516];
	mov.b64 	%rd682, 0;
	@%p277 bra 	$L__BB41_349;
	ld.global.u64 	%rd682, [%rd98];
$L__BB41_349:
	add.s64 	%rd390, %rd682, %rd681;
	shl.b64 	%rd391, %rd390, 2;
	add.s64 	%rd392, %rd2, %rd391;
	st.global.u32 	[%rd392], %r311;
	add.s64 	%rd681, %rd681, 512;
	cvt.u32.u64 	%r1517, %rd681;
	add.s32 	%r1516, %r1516, 2048;
	add.s32 	%r1515, %r1515, 1;
	setp.ne.s32 	%p278, %r1515, 0;
	@%p278 bra 	$L__BB41_347;
$L__BB41_350:
	setp.lt.u32 	%p279, %r306, 1536;
	@%p279 bra 	$L__BB41_509;
	mul.wide.u32 	%rd394, %r1517, 4;
	add.s64 	%rd104, %rd2, %rd394;
	shl.b32 	%r958, %r1517, 2;
	mov.u32 	%r959, _ZZN3cub18CUB_300001_SM_10006detail6select23DeviceSelectSweepKernelINS2_10policy_hubIjbiLb0ELNS0_10SelectImplE0EE10Policy1000EN6thrust24THRUST_300001_SM_1000_NS17counting_iteratorIjNS9_11use_defaultESB_SB_EENS9_18transform_iteratorI9NonZeroOpIjEPKjSB_SB_EEPjSJ_NS0_13ScanTileStateIiLb1EEENS0_8NullTypeESM_iNS2_19streaming_context_tIlLb1EEELS5_0EEEvT0_T1_T2_T3_T4_T5_T6_T7_iT8_NS1_7vsmem_tEE19static_temp_storage;
	add.s32 	%r960, %r958, %r959;
	add.s32 	%r1518, %r960, 4096;
	mov.b64 	%rd683, 0;
$L__BB41_352:
	setp.ne.s16 	%p280, %rs6, 0;
	ld.shared.u32 	%r319, [%r1518+-4096];
	mov.b64 	%rd684, 0;
	@%p280 bra 	$L__BB41_354;
	ld.global.u64 	%rd684, [%rd98];
$L__BB41_354:
	setp.ne.s16 	%p281, %rs6, 0;
	shl.b64 	%rd397, %rd684, 2;
	add.s64 	%rd398, %rd683, %rd397;
	add.s64 	%rd399, %rd104, %rd398;
	st.global.u32 	[%rd399], %r319;
	ld.shared.u32 	%r320, [%r1518+-2048];
	mov.b64 	%rd685, 0;
	@%p281 bra 	$L__BB41_356;
	ld.global.u64 	%rd685, [%rd98];
$L__BB41_356:
	setp.ne.s16 	%p282, %rs6, 0;
	shl.b64 	%rd401, %rd685, 2;
	add.s64 	%rd402, %rd683, %rd401;
	add.s64 	%rd403, %rd104, %rd402;
	st.global.u32 	[%rd403+2048], %r320;
	ld.shared.u32 	%r321, [%r1518];
	mov.b64 	%rd686, 0;
	@%p282 bra 	$L__BB41_358;
	ld.global.u64 	%rd686, [%rd98];
$L__BB41_358:
	setp.ne.s16 	%p283, %rs6, 0;
	shl.b64 	%rd405, %rd686, 2;
	add.s64 	%rd406, %rd683, %rd405;
	add.s64 	%rd407, %rd104, %rd406;
	st.global.u32 	[%rd407+4096], %r321;
	ld.shared.u32 	%r322, [%r1518+2048];
	mov.b64 	%rd687, 0;
	@%p283 bra 	$L__BB41_360;
	ld.global.u64 	%rd687, [%rd98];
$L__BB41_360:
	shl.b64 	%rd408, %rd687, 2;
	add.s64 	%rd409, %rd683, %rd408;
	add.s64 	%rd410, %rd104, %rd409;
	st.global.u32 	[%rd410+6144], %r322;
	add.s32 	%r1517, %r1517, 2048;
	add.s64 	%rd683, %rd683, 8192;
	add.s32 	%r1518, %r1518, 8192;
	setp.lt.s32 	%p284, %r1517, %r1555;
	@%p284 bra 	$L__BB41_352;
	bra.uni 	$L__BB41_509;
$L__BB41_361:
	ld.param.u8 	%rs9, [%rd1];
	setp.eq.s16 	%p3, %rs9, 0;
	ld.param.u64 	%rd197, [%rd1+16];
	cvt.u32.u64 	%r481, %rd197;
	selp.b32 	%r482, %r481, 0, %p3;
	mov.u32 	%r1551, %tid.x;
	mul.lo.s32 	%r483, %r1551, 14;
	add.s32 	%r484, %r1, %r3;
	add.s32 	%r485, %r484, %r482;
	setp.ge.s32 	%p4, %r483, %r211;
	add.s32 	%r326, %r485, %r483;
	or.b32  	%r327, %r483, 1;
	add.s32 	%r328, %r326, 1;
	add.s32 	%r329, %r483, 2;
	add.s32 	%r330, %r326, 2;
	add.s32 	%r331, %r483, 3;
	add.s32 	%r332, %r326, 3;
	add.s32 	%r333, %r483, 4;
	add.s32 	%r334, %r326, 4;
	add.s32 	%r335, %r483, 5;
	add.s32 	%r336, %r326, 5;
	add.s32 	%r337, %r483, 6;
	add.s32 	%r338, %r326, 6;
	add.s32 	%r339, %r483, 7;
	add.s32 	%r340, %r326, 7;
	add.s32 	%r341, %r483, 8;
	add.s32 	%r342, %r326, 8;
	add.s32 	%r343, %r483, 9;
	add.s32 	%r344, %r326, 9;
	add.s32 	%r345, %r483, 10;
	add.s32 	%r346, %r326, 10;
	add.s32 	%r347, %r483, 11;
	add.s32 	%r348, %r326, 11;
	add.s32 	%r349, %r483, 12;
	add.s32 	%r350, %r326, 12;
	add.s32 	%r351, %r483, 13;
	add.s32 	%r352, %r326, 13;
	bar.sync 	0;
	selp.b64 	%rd198, %rd197, 0, %p3;
	cvt.s64.s32 	%rd199, %r3;
	add.s64 	%rd200, %rd198, %rd199;
	cvt.u64.u32 	%rd201, %r483;
	add.s64 	%rd202, %rd200, %rd201;
	shl.b64 	%rd203, %rd202, 2;
	add.s64 	%rd143, %rd4, %rd203;
	mov.b32 	%r1520, 1;
	@%p4 bra 	$L__BB41_363;
	ld.global.u32 	%r486, [%rd143];
	setp.ne.s32 	%p5, %r486, 0;
	selp.u32 	%r1520, 1, 0, %p5;
$L__BB41_363:
	setp.ge.s32 	%p6, %r327, %r211;
	mov.b32 	%r1521, 1;
	@%p6 bra 	$L__BB41_365;
	ld.global.u32 	%r488, [%rd143+4];
	setp.ne.s32 	%p7, %r488, 0;
	selp.u32 	%r1521, 1, 0, %p7;
$L__BB41_365:
	setp.ge.s32 	%p8, %r329, %r211;
	mov.b32 	%r1522, 1;
	@%p8 bra 	$L__BB41_367;
	ld.global.u32 	%r490, [%rd143+8];
	setp.ne.s32 	%p9, %r490, 0;
	selp.u32 	%r1522, 1, 0, %p9;
$L__BB41_367:
	setp.ge.s32 	%p10, %r331, %r211;
	mov.b32 	%r1523, 1;
	@%p10 bra 	$L__BB41_369;
	ld.global.u32 	%r492, [%rd143+12];
	setp.ne.s32 	%p11, %r492, 0;
	selp.u32 	%r1523, 1, 0, %p11;
$L__BB41_369:
	setp.ge.s32 	%p12, %r333, %r211;
	mov.b32 	%r1524, 1;
	@%p12 bra 	$L__BB41_371;
	ld.global.u32 	%r494, [%rd143+16];
	setp.ne.s32 	%p13, %r494, 0;
	selp.u32 	%r1524, 1, 0, %p13;
$L__BB41_371:
	setp.ge.s32 	%p14, %r335, %r211;
	mov.b32 	%r1525, 1;
	@%p14 bra 	$L__BB41_373;
	ld.global.u32 	%r496, [%rd143+20];
	setp.ne.s32 	%p15, %r496, 0;
	selp.u32 	%r1525, 1, 0, %p15;
$L__BB41_373:
	setp.ge.s32 	%p16, %r337, %r211;
	mov.b32 	%r1526, 1;
	@%p16 bra 	$L__BB41_375;
	ld.global.u32 	%r498, [%rd143+24];
	setp.ne.s32 	%p17, %r498, 0;
	selp.u32 	%r1526, 1, 0, %p17;
$L__BB41_375:
	setp.ge.s32 	%p18, %r339, %r211;
	mov.b32 	%r1527, 1;
	@%p18 bra 	$L__BB41_377;
	ld.global.u32 	%r500, [%rd143+28];
	setp.ne.s32 	%p19, %r500, 0;
	selp.u32 	%r1527, 1, 0, %p19;
$L__BB41_377:
	setp.ge.s32 	%p20, %r341, %r211;
	mov.b32 	%r1528, 1;
	@%p20 bra 	$L__BB41_379;
	ld.global.u32 	%r502, [%rd143+32];
	setp.ne.s32 	%p21, %r502, 0;
	selp.u32 	%r1528, 1, 0, %p21;
$L__BB41_379:
	setp.ge.s32 	%p22, %r343, %r211;
	mov.b32 	%r1529, 1;
	@%p22 bra 	$L__BB41_381;
	ld.global.u32 	%r504, [%rd143+36];
	setp.ne.s32 	%p23, %r504, 0;
	selp.u32 	%r1529, 1, 0, %p23;
$L__BB41_381:
	setp.ge.s32 	%p24, %r345, %r211;
	mov.b32 	%r1530, 1;
	@%p24 bra 	$L__BB41_383;
	ld.global.u32 	%r506, [%rd143+40];
	setp.ne.s32 	%p25, %r506, 0;
	selp.u32 	%r1530, 1, 0, %p25;
$L__BB41_383:
	setp.ge.s32 	%p26, %r347, %r211;
	mov.b32 	%r1531, 1;
	@%p26 bra 	$L__BB41_385;
	ld.global.u32 	%r508, [%rd143+44];
	setp.ne.s32 	%p27, %r508, 0;
	selp.u32 	%r1531, 1, 0, %p27;
$L__BB41_385:
	setp.ge.s32 	%p28, %r349, %r211;
	mov.b32 	%r1532, 1;
	@%p28 bra 	$L__BB41_387;
	ld.global.u32 	%r510, [%rd143+48];
	setp.ne.s32 	%p29, %r510, 0;
	selp.u32 	%r1532, 1, 0, %p29;
$L__BB41_387:
	setp.ge.s32 	%p30, %r351, %r211;
	mov.b32 	%r1533, 1;
	@%p30 bra 	$L__BB41_389;
	ld.global.u32 	%r512, [%rd143+52];
	setp.ne.s32 	%p31, %r512, 0;
	selp.u32 	%r1533, 1, 0, %p31;
$L__BB41_389:
	bar.sync 	0;
	add.s32 	%r544, %r1521, %r1520;
	add.s32 	%r545, %r1522, %r544;
	add.s32 	%r546, %r1523, %r545;
	add.s32 	%r547, %r1524, %r546;
	add.s32 	%r548, %r1525, %r547;
	add.s32 	%r549, %r1526, %r548;
	add.s32 	%r550, %r1527, %r549;
	add.s32 	%r551, %r1528, %r550;
	add.s32 	%r552, %r1529, %r551;
	add.s32 	%r553, %r1530, %r552;
	add.s32 	%r554, %r1531, %r553;
	add.s32 	%r555, %r1532, %r554;
	add.s32 	%r518, %r1533, %r555;
	shr.u32 	%r382, %r1551, 5;
	// begin inline asm
	mov.u32 %r513, %laneid;
	// end inline asm
	mov.b32 	%r516, 1;
	mov.b32 	%r541, 0;
	mov.b32 	%r543, -1;
	// begin inline asm
	{  .reg .s32 r0;  .reg .pred p;  shfl.sync.up.b32 r0|p, %r518, %r516, %r541, %r543;  @p add.s32 r0, r0, %r518;  mov.s32 %r514, r0;}
	// end inline asm
	mov.b32 	%r522, 2;
	// begin inline asm
	{  .reg .s32 r0;  .reg .pred p;  shfl.sync.up.b32 r0|p, %r514, %r522, %r541, %r543;  @p add.s32 r0, r0, %r514;  mov.s32 %r520, r0;}
	// end inline asm
	mov.b32 	%r528, 4;
	// begin inline asm
	{  .reg .s32 r0;  .reg .pred p;  shfl.sync.up.b32 r0|p, %r520, %r528, %r541, %r543;  @p add.s32 r0, r0, %r520;  mov.s32 %r526, r0;}
	// end inline asm
	mov.b32 	%r534, 8;
	// begin inline asm
	{  .reg .s32 r0;  .reg .pred p;  shfl.sync.up.b32 r0|p, %r526, %r534, %r541, %r543;  @p add.s32 r0, r0, %r526;  mov.s32 %r532, r0;}
	// end inline asm
	mov.b32 	%r540, 16;
	// begin inline asm
	{  .reg .s32 r0;  .reg .pred p;  shfl.sync.up.b32 r0|p, %r532, %r540, %r541, %r543;  @p add.s32 r0, r0, %r532;  mov.s32 %r538, r0;}
	// end inline asm
	setp.ne.s32 	%p32, %r513, 31;
	@%p32 bra 	$L__BB41_391;
	shl.b32 	%r556, %r382, 2;
	mov.u32 	%r557, _ZZN3cub18CUB_300001_SM_10006detail6select23DeviceSelectSweepKernelINS2_10policy_hubIjbiLb0ELNS0_10SelectImplE0EE10Policy1000EN6thrust24THRUST_300001_SM_1000_NS17counting_iteratorIjNS9_11use_defaultESB_SB_EENS9_18transform_iteratorI9NonZeroOpIjEPKjSB_SB_EEPjSJ_NS0_13ScanTileStateIiLb1EEENS0_8NullTypeESM_iNS2_19streaming_context_tIlLb1EEELS5_0EEEvT0_T1_T2_T3_T4_T5_T6_T7_iT8_NS1_7vsmem_tEE19static_temp_storage;
	add.s32 	%r558, %r557, %r556;
	st.shared.u32 	[%r558], %r538;
$L__BB41_391:
	sub.s32 	%r559, %r538, %r518;
	bar.sync 	0;
	ld.shared.v4.u32 	{%r560, %r561, %r562, %r563}, [_ZZN3cub18CUB_300001_SM_10006detail6select23DeviceSelectSweepKernelINS2_10policy_hubIjbiLb0ELNS0_10SelectImplE0EE10Policy1000EN6thrust24THRUST_300001_SM_1000_NS17counting_iteratorIjNS9_11use_defaultESB_SB_EENS9_18transform_iteratorI9NonZeroOpIjEPKjSB_SB_EEPjSJ_NS0_13ScanTileStateIiLb1EEENS0_8NullTypeESM_iNS2_19streaming_context_tIlLb1EEELS5_0EEEvT0_T1_T2_T3_T4_T5_T6_T7_iT8_NS1_7vsmem_tEE19static_temp_storage];
	add.s32 	%r564, %r561, %r560;
	setp.eq.s32 	%p33, %r382, 2;
	selp.b32 	%r565, %r564, %r560, %p33;
	add.s32 	%r566, %r564, %r562;
	setp.eq.s32 	%p34, %r382, 3;
	selp.b32 	%r567, %r566, %r565, %p34;
	add.s32 	%r568, %r566, %r563;
	setp.eq.s32 	%p35, %r382, 4;
	selp.b32 	%r569, %r568, %r567, %p35;
	ld.shared.v4.u32 	{%r570, %r571, %r572, %r573}, [_ZZN3cub18CUB_300001_SM_10006detail6select23DeviceSelectSweepKernelINS2_10policy_hubIjbiLb0ELNS0_10SelectImplE0EE10Policy1000EN6thrust24THRUST_300001_SM_1000_NS17counting_iteratorIjNS9_11use_defaultESB_SB_EENS9_18transform_iteratorI9NonZeroOpIjEPKjSB_SB_EEPjSJ_NS0_13ScanTileStateIiLb1EEENS0_8NullTypeESM_iNS2_19streaming_context_tIlLb1EEELS5_0EEEvT0_T1_T2_T3_T4_T5_T6_T7_iT8_NS1_7vsmem_tEE19static_temp_storage+16];
	add.s32 	%r574, %r568, %r570;
	setp.eq.s32 	%p36, %r382, 5;
	selp.b32 	%r575, %r574, %r569, %p36;
	add.s32 	%r576, %r574, %r571;
	setp.eq.s32 	%p37, %r382, 6;
	selp.b32 	%r577, %r576, %r575, %p37;
	add.s32 	%r578, %r576, %r572;
	setp.eq.s32 	%p38, %r382, 7;
	selp.b32 	%r579, %r578, %r577, %p38;
	add.s32 	%r580, %r578, %r573;
	setp.eq.s32 	%p39, %r382, 8;
	selp.b32 	%r581, %r580, %r579, %p39;
	ld.shared.v4.u32 	{%r582, %r583, %r584, %r585}, [_ZZN3cub18CUB_300001_SM_10006detail6select23DeviceSelectSweepKernelINS2_10policy_hubIjbiLb0ELNS0_10SelectImplE0EE10Policy1000EN6thrust24THRUST_300001_SM_1000_NS17counting_iteratorIjNS9_11use_defaultESB_SB_EENS9_18transform_iteratorI9NonZeroOpIjEPKjSB_SB_EEPjSJ_NS0_13ScanTileStateIiLb1EEENS0_8NullTypeESM_iNS2_19streaming_context_tIlLb1EEELS5_0EEEvT0_T1_T2_T3_T4_T5_T6_T7_iT8_NS1_7vsmem_tEE19static_temp_storage+32];
	add.s32 	%r586, %r580, %r582;
	setp.eq.s32 	%p40, %r382, 9;
	selp.b32 	%r587, %r586, %r581, %p40;
	add.s32 	%r588, %r586, %r583;
	setp.eq.s32 	%p41, %r382, 10;
	selp.b32 	%r589, %r588, %r587, %p41;
	add.s32 	%r590, %r588, %r584;
	setp.eq.s32 	%p42, %r382, 11;
	selp.b32 	%r591, %r590, %r589, %p42;
	add.s32 	%r592, %r590, %r585;
	setp.eq.s32 	%p43, %r382, 12;
	selp.b32 	%r593, %r592, %r591, %p43;
	ld.shared.v4.u32 	{%r594, %r595, %r596, %r597}, [_ZZN3cub18CUB_300001_SM_10006detail6select23DeviceSelectSweepKernelINS2_10policy_hubIjbiLb0ELNS0_10SelectImplE0EE10Policy1000EN6thrust24THRUST_300001_SM_1000_NS17counting_iteratorIjNS9_11use_defaultESB_SB_EENS9_18transform_iteratorI9NonZeroOpIjEPKjSB_SB_EEPjSJ_NS0_13ScanTileStateIiLb1EEENS0_8NullTypeESM_iNS2_19streaming_context_tIlLb1EEELS5_0EEEvT0_T1_T2_T3_T4_T5_T6_T7_iT8_NS1_7vsmem_tEE19static_temp_storage+48];
	add.s32 	%r598, %r592, %r594;
	setp.eq.s32 	%p44, %r382, 13;
	selp.b32 	%r599, %r598, %r593, %p44;
	add.s32 	%r600, %r598, %r595;
	setp.eq.s32 	%p45, %r382, 14;
	selp.b32 	%r601, %r600, %r599, %p45;
	add.s32 	%r602, %r600, %r596;
	setp.eq.s32 	%p46, %r382, 15;
	selp.b32 	%r603, %r602, %r601, %p46;
	add.s32 	%r385, %r602, %r597;
	setp.gt.u32 	%p47, %r1551, 31;
	setp.lt.u32 	%p48, %r1551, 32;
	setp.eq.s32 	%p49, %r513, 0;
	selp.b32 	%r604, 0, %r559, %p49;
	add.s32 	%r1547, %r603, %r604;
	selp.b32 	%r387, %r559, %r1547, %p48;
	@%p47 bra 	$L__BB41_407;
	setp.ne.s32 	%p50, %r1551, 0;
	mul.wide.s32 	%rd204, %r1480, 8;
	add.s64 	%rd144, %rd3, %rd204;
	@%p50 bra 	$L__BB41_394;
	st.shared.u32 	[_ZZN3cub18CUB_300001_SM_10006detail6select23DeviceSelectSweepKernelINS2_10policy_hubIjbiLb0ELNS0_10SelectImplE0EE10Policy1000EN6thrust24THRUST_300001_SM_1000_NS17counting_iteratorIjNS9_11use_defaultESB_SB_EENS9_18transform_iteratorI9NonZeroOpIjEPKjSB_SB_EEPjSJ_NS0_13ScanTileStateIiLb1EEENS0_8NullTypeESM_iNS2_19streaming_context_tIlLb1EEELS5_0EEEvT0_T1_T2_T3_T4_T5_T6_T7_iT8_NS1_7vsmem_tEE19static_temp_storage+108], %r385;
	add.s64 	%rd205, %rd144, 256;
	mov.b32 	%r605, 100;
	// begin inline asm
	st.relaxed.gpu.v2.u32 [%rd205], {%r605, %r385};
	// end inline asm
$L__BB41_394:
	not.b32 	%r611, %r1551;
	add.s32 	%r1542, %r1480, %r611;
	mov.b32 	%r607, 675;
	// begin inline asm
	nanosleep.u32 %r607;
	// end inline asm
	mul.wide.s32 	%rd207, %r1542, 8;
	add.s64 	%rd208, %rd3, %rd207;
	add.s64 	%rd206, %rd208, 256;
	// begin inline asm
	ld.relaxed.gpu.v2.u32 {%r1544, %r1536}, [%rd206];
	// end inline asm
	mov.b32 	%r1537, 422;
$L__BB41_395:
	setp.eq.s32 	%p51, %r1544, 99;
	mov.b32 	%r612, -1;
	vote.sync.any.pred 	%p52, %p51, %r612;
	not.pred 	%p53, %p52;
	@%p53 bra 	$L__BB41_397;
	mul.lo.s32 	%r781, %r1480, 16807;
	and.b32  	%r1480, %r781, 2147483647;
	add.s32 	%r782, %r1537, 1;
	rem.u32 	%r778, %r1480, %r782;
	// begin inline asm
	nanosleep.u32 %r778;
	// end inline asm
	shr.u32 	%r1537, %r1537, 1;
	// begin inline asm
	ld.relaxed.gpu.v2.u32 {%r1544, %r1536}, [%rd206];
	// end inline asm
	bra.uni 	$L__BB41_395;
$L__BB41_397:
	setp.eq.s32 	%p54, %r1544, 101;
	mov.b32 	%r639, -1;
	vote.sync.ballot.b32 	%r641, %p54, %r639;
	// begin inline asm
	mov.u32 %r614, %lanemask_ge;
	// end inline asm
	and.b32  	%r642, %r641, %r614;
	or.b32  	%r643, %r642, -2147483648;
	add.s32 	%r644, %r643, -1;
	not.b32 	%r645, %r643;
	and.b32  	%r646, %r645, %r644;
	popc.b32 	%r618, %r646;
	mov.b32 	%r617, 1;
	// begin inline asm
	shfl.sync.down.b32 %r615, %r1536, %r617, %r618, %r639;
	// end inline asm
	setp.lt.s32 	%p56, %r513, %r618;
	selp.b32 	%r647, %r615, 0, %p56;
	add.s32 	%r621, %r647, %r1536;
	mov.b32 	%r622, 2;
	// begin inline asm
	shfl.sync.down.b32 %r620, %r621, %r622, %r618, %r639;
	// end inline asm
	add.s32 	%r402, %r513, 2;
	setp.gt.s32 	%p57, %r402, %r618;
	selp.b32 	%r648, 0, %r620, %p57;
	add.s32 	%r626, %r621, %r648;
	mov.b32 	%r627, 4;
	// begin inline asm
	shfl.sync.down.b32 %r625, %r626, %r627, %r618, %r639;
	// end inline asm
	add.s32 	%r403, %r513, 4;
	setp.gt.s32 	%p58, %r403, %r618;
	selp.b32 	%r649, 0, %r625, %p58;
	add.s32 	%r631, %r626, %r649;
	mov.b32 	%r632, 8;
	// begin inline asm
	shfl.sync.down.b32 %r630, %r631, %r632, %r618, %r639;
	// end inline asm
	add.s32 	%r404, %r513, 8;
	setp.gt.s32 	%p59, %r404, %r618;
	selp.b32 	%r650, 0, %r630, %p59;
	add.s32 	%r636, %r631, %r650;
	mov.b32 	%r637, 16;
	// begin inline asm
	shfl.sync.down.b32 %r635, %r636, %r637, %r618, %r639;
	// end inline asm
	add.s32 	%r405, %r513, 16;
	setp.gt.s32 	%p60, %r405, %r618;
	selp.b32 	%r651, 0, %r635, %p60;
	add.s32 	%r1540, %r636, %r651;
	add.s64 	%rd146, %rd3, 256;
	mov.b32 	%r1538, 422;
$L__BB41_398:
	setp.ne.s32 	%p61, %r1544, 101;
	mov.b32 	%r652, -1;
	vote.sync.all.pred 	%p62, %p61, %r652;
	not.pred 	%p63, %p62;
	@%p63 bra 	$L__BB41_403;
	shr.u32 	%r1538, %r1538, 1;
	mul.wide.s32 	%rd304, %r1542, 8;
	add.s64 	%rd305, %rd146, %rd304;
	add.s64 	%rd303, %rd305, -256;
	// begin inline asm
	ld.relaxed.gpu.v2.u32 {%r1544, %r1545}, [%rd303];
	// end inline asm
	mov.u32 	%r1546, %r1538;
$L__BB41_400:
	setp.eq.s32 	%p148, %r1544, 99;
	mov.b32 	%r734, -1;
	vote.sync.any.pred 	%p149, %p148, %r734;
	not.pred 	%p150, %p149;
	@%p150 bra 	$L__BB41_402;
	mul.lo.s32 	%r776, %r1480, 16807;
	and.b32  	%r1480, %r776, 2147483647;
	add.s32 	%r777, %r1546, 1;
	rem.u32 	%r773, %r1480, %r777;
	// begin inline asm
	nanosleep.u32 %r773;
	// end inline asm
	shr.u32 	%r1546, %r1546, 1;
	// begin inline asm
	ld.relaxed.gpu.v2.u32 {%r1544, %r1545}, [%rd303];
	// end inline asm
	bra.uni 	$L__BB41_400;
$L__BB41_402:
	setp.eq.s32 	%p151, %r1544, 101;
	mov.b32 	%r760, -1;
	vote.sync.ballot.b32 	%r761, %p151, %r760;
	and.b32  	%r762, %r761, %r614;
	or.b32  	%r763, %r762, -2147483648;
	add.s32 	%r764, %r763, -1;
	not.b32 	%r765, %r763;
	and.b32  	%r766, %r765, %r764;
	popc.b32 	%r739, %r766;
	mov.b32 	%r738, 1;
	// begin inline asm
	shfl.sync.down.b32 %r736, %r1545, %r738, %r739, %r760;
	// end inline asm
	setp.lt.s32 	%p153, %r513, %r739;
	selp.b32 	%r767, %r736, 0, %p153;
	add.s32 	%r742, %r767, %r1545;
	mov.b32 	%r743, 2;
	// begin inline asm
	shfl.sync.down.b32 %r741, %r742, %r743, %r739, %r760;
	// end inline asm
	setp.gt.s32 	%p154, %r402, %r739;
	selp.b32 	%r768, 0, %r741, %p154;
	add.s32 	%r747, %r742, %r768;
	mov.b32 	%r748, 4;
	// begin inline asm
	shfl.sync.down.b32 %r746, %r747, %r748, %r739, %r760;
	// end inline asm
	setp.gt.s32 	%p155, %r403, %r739;
	selp.b32 	%r769, 0, %r746, %p155;
	add.s32 	%r752, %r747, %r769;
	mov.b32 	%r753, 8;
	// begin inline asm
	shfl.sync.down.b32 %r751, %r752, %r753, %r739, %r760;
	// end inline asm
	setp.gt.s32 	%p156, %r404, %r739;
	selp.b32 	%r770, 0, %r751, %p156;
	add.s32 	%r757, %r752, %r770;
	mov.b32 	%r758, 16;
	// begin inline asm
	shfl.sync.down.b32 %r756, %r757, %r758, %r739, %r760;
	// end inline asm
	setp.gt.s32 	%p157, %r405, %r739;
	selp.b32 	%r771, 0, %r756, %p157;
	add.s32 	%r772, %r771, %r1540;
	add.s32 	%r1540, %r772, %r757;
	add.s32 	%r1542, %r1542, -32;
	bra.uni 	$L__BB41_398;
$L__BB41_403:
	setp.ne.s32 	%p64, %r1551, 0;
	@%p64 bra 	$L__BB41_405;
	add.s32 	%r655, %r1540, %r385;
	add.s64 	%rd209, %rd144, 256;
	mov.b32 	%r654, 101;
	// begin inline asm
	st.relaxed.gpu.v2.u32 [%rd209], {%r654, %r655};
	// end inline asm
	st.shared.u32 	[_ZZN3cub18CUB_300001_SM_10006detail6select23DeviceSelectSweepKernelINS2_10policy_hubIjbiLb0ELNS0_10SelectImplE0EE10Policy1000EN6thrust24THRUST_300001_SM_1000_NS17counting_iteratorIjNS9_11use_defaultESB_SB_EENS9_18transform_iteratorI9NonZeroOpIjEPKjSB_SB_EEPjSJ_NS0_13ScanTileStateIiLb1EEENS0_8NullTypeESM_iNS2_19streaming_context_tIlLb1EEELS5_0EEEvT0_T1_T2_T3_T4_T5_T6_T7_iT8_NS1_7vsmem_tEE19static_temp_storage+100], %r1540;
	st.shared.u32 	[_ZZN3cub18CUB_300001_SM_10006detail6select23DeviceSelectSweepKernelINS2_10policy_hubIjbiLb0ELNS0_10SelectImplE0EE10Policy1000EN6thrust24THRUST_300001_SM_1000_NS17counting_iteratorIjNS9_11use_defaultESB_SB_EENS9_18transform_iteratorI9NonZeroOpIjEPKjSB_SB_EEPjSJ_NS0_13ScanTileStateIiLb1EEENS0_8NullTypeESM_iNS2_19streaming_context_tIlLb1EEELS5_0EEEvT0_T1_T2_T3_T4_T5_T6_T7_iT8_NS1_7vsmem_tEE19static_temp_storage+104], %r655;
$L__BB41_405:
	setp.ne.s32 	%p65, %r513, 0;
	mov.u32 	%r1547, %r387;
	@%p65 bra 	$L__BB41_407;
	st.shared.u32 	[_ZZN3cub18CUB_300001_SM_10006detail6select23DeviceSelectSweepKernelINS2_10policy_hubIjbiLb0ELNS0_10SelectImplE0EE10Policy1000EN6thrust24THRUST_300001_SM_1000_NS17counting_iteratorIjNS9_11use_defaultESB_SB_EENS9_18transform_iteratorI9NonZeroOpIjEPKjSB_SB_EEPjSJ_NS0_13ScanTileStateIiLb1EEENS0_8NullTypeESM_iNS2_19streaming_context_tIlLb1EEELS5_0EEEvT0_T1_T2_T3_T4_T5_T6_T7_iT8_NS1_7vsmem_tEE19static_temp_storage+80], %r1540;
	mov.u32 	%r1547, %r1540;
$L__BB41_407:
	mov.u64 	%rd148, %rd194;
	bar.sync 	0;
	setp.eq.s32 	%p66, %r1551, 0;
	ld.shared.u32 	%r656, [_ZZN3cub18CUB_300001_SM_10006detail6select23DeviceSelectSweepKernelINS2_10policy_hubIjbiLb0ELNS0_10SelectImplE0EE10Policy1000EN6thrust24THRUST_300001_SM_1000_NS17counting_iteratorIjNS9_11use_defaultESB_SB_EENS9_18transform_iteratorI9NonZeroOpIjEPKjSB_SB_EEPjSJ_NS0_13ScanTileStateIiLb1EEENS0_8NullTypeESM_iNS2_19streaming_context_tIlLb1EEELS5_0EEEvT0_T1_T2_T3_T4_T5_T6_T7_iT8_NS1_7vsmem_tEE19static_temp_storage+80];
	selp.b32 	%r657, 0, %r656, %p66;
	add.s32 	%r428, %r657, %r1547;
	add.s32 	%r429, %r428, %r1520;
	add.s32 	%r430, %r544, %r428;
	add.s32 	%r431, %r430, %r1522;
	add.s32 	%r432, %r431, %r1523;
	add.s32 	%r433, %r432, %r1524;
	add.s32 	%r434, %r433, %r1525;
	add.s32 	%r435, %r434, %r1526;
	add.s32 	%r436, %r435, %r1527;
	add.s32 	%r437, %r436, %r1528;
	add.s32 	%r438, %r437, %r1529;
	add.s32 	%r439, %r438, %r1530;
	add.s32 	%r440, %r439, %r1531;
	add.s32 	%r441, %r440, %r1532;
	ld.shared.v2.u32 	{%r659, %r442}, [_ZZN3cub18CUB_300001_SM_10006detail6select23DeviceSelectSweepKernelINS2_10policy_hubIjbiLb0ELNS0_10SelectImplE0EE10Policy1000EN6thrust24THRUST_300001_SM_1000_NS17counting_iteratorIjNS9_11use_defaultESB_SB_EENS9_18transform_iteratorI9NonZeroOpIjEPKjSB_SB_EEPjSJ_NS0_13ScanTileStateIiLb1EEENS0_8NullTypeESM_iNS2_19streaming_context_tIlLb1EEELS5_0EEEvT0_T1_T2_T3_T4_T5_T6_T7_iT8_NS1_7vsmem_tEE19static_temp_storage+104];
	ld.shared.u32 	%r443, [_ZZN3cub18CUB_300001_SM_10006detail6select23DeviceSelectSweepKernelINS2_10policy_hubIjbiLb0ELNS0_10SelectImplE0EE10Policy1000EN6thrust24THRUST_300001_SM_1000_NS17counting_iteratorIjNS9_11use_defaultESB_SB_EENS9_18transform_iteratorI9NonZeroOpIjEPKjSB_SB_EEPjSJ_NS0_13ScanTileStateIiLb1EEENS0_8NullTypeESM_iNS2_19streaming_context_tIlLb1EEELS5_0EEEvT0_T1_T2_T3_T4_T5_T6_T7_iT8_NS1_7vsmem_tEE19static_temp_storage+100];
	sub.s32 	%r660, 7168, %r211;
	sub.s32 	%r1555, %r659, %r660;
	sub.s32 	%r445, %r442, %r660;
	setp.gt.s32 	%p67, %r445, 512;
	@%p67 bra 	$L__BB41_464;
	ld.param.u8 	%rs7, [%rd148];
	ld.param.u64 	%rd210, [%rd148+24];
	cvta.to.global.u64 	%rd149, %rd210;
	setp.ne.s32 	%p68, %r1520, 0;
	setp.lt.s32 	%p69, %r428, %r1555;
	and.pred  	%p70, %p68, %p69;
	@%p70 bra 	$L__BB41_409;
	bra.uni 	$L__BB41_412;
$L__BB41_409:
	setp.ne.s16 	%p71, %rs7, 0;
	mov.b64 	%rd707, 0;
	@%p71 bra 	$L__BB41_411;
	ld.global.u64 	%rd707, [%rd149];
$L__BB41_411:
	cvt.s64.s32 	%rd212, %r428;
	add.s64 	%rd213, %rd707, %rd212;
	shl.b64 	%rd214, %rd213, 2;
	add.s64 	%rd215, %rd2, %rd214;
	st.global.u32 	[%rd215], %r326;
$L__BB41_412:
	setp.eq.s32 	%p72, %r1521, 0;
	setp.ge.s32 	%p73, %r429, %r1555;
	or.pred  	%p74, %p72, %p73;
	@%p74 bra 	$L__BB41_416;
	setp.ne.s16 	%p75, %rs7, 0;
	mov.b64 	%rd708, 0;
	@%p75 bra 	$L__BB41_415;
	ld.global.u64 	%rd708, [%rd149];
$L__BB41_415:
	cvt.s64.s32 	%rd217, %r429;
	add.s64 	%rd218, %rd708, %rd217;
	shl.b64 	%rd219, %rd218, 2;
	add.s64 	%rd220, %rd2, %rd219;
	st.global.u32 	[%rd220], %r328;
$L__BB41_416:
	setp.eq.s32 	%p76, %r1522, 0;
	setp.ge.s32 	%p77, %r430, %r1555;
	or.pred  	%p78, %p76, %p77;
	@%p78 bra 	$L__BB41_420;
	setp.ne.s16 	%p79, %rs7, 0;
	mov.b64 	%rd709, 0;
	@%p79 bra 	$L__BB41_419;
	ld.global.u64 	%rd709, [%rd149];
$L__BB41_419:
	cvt.s64.s32 	%rd222, %r430;
	add.s64 	%rd223, %rd709, %rd222;
	shl.b64 	%rd224, %rd223, 2;
	add.s64 	%rd225, %rd2, %rd224;
	st.global.u32 	[%rd225], %r330;
$L__BB41_420:
	setp.eq.s32 	%p80, %r1523, 0;
	setp.ge.s32 	%p81, %r431, %r1555;
	or.pred  	%p82, %p80, %p81;
	@%p82 bra 	$L__BB41_424;
	setp.ne.s16 	%p83, %rs7, 0;
	mov.b64 	%rd710, 0;
	@%p83 bra 	$L__BB41_423;
	ld.global.u64 	%rd710, [%rd149];
$L__BB41_423:
	cvt.s64.s32 	%rd227, %r431;
	add.s64 	%rd228, %rd710, %rd227;
	shl.b64 	%rd229, %rd228, 2;
	add.s64 	%rd230, %rd2, %rd229;
	st.global.u32 	[%rd230], %r332;
$L__BB41_424:
	setp.eq.s32 	%p84, %r1524, 0;
	setp.ge.s32 	%p85, %r432, %r1555;
	or.pred  	%p86, %p84, %p85;
	@%p86 bra 	$L__BB41_428;
	setp.ne.s16 	%p87, %rs7, 0;
	mov.b64 	%rd711, 0;
	@%p87 bra 	$L__BB41_427;
	ld.global.u64 	%rd711, [%rd149];
$L__BB41_427:
	cvt.s64.s32 	%rd232, %r432;
	add.s64 	%rd233, %rd711, %rd232;
	shl.b64 	%rd234, %rd233, 2;
	add.s64 	%rd235, %rd2, %rd234;
	st.global.u32 	[%rd235], %r334;
$L__BB41_428:
	setp.eq.s32 	%p88, %r1525, 0;
	setp.ge.s32 	%p89, %r433, %r1555;
	or.pred  	%p90, %p88, %p89;
	@%p90 bra 	$L__BB41_432;
	setp.ne.s16 	%p91, %rs7, 0;
	mov.b64 	%rd712, 0;
	@%p91 bra 	$L__BB41_431;
	ld.global.u64 	%rd712, [%rd149];
$L__BB41_431:
	cvt.s64.s32 	%rd237, %r433;
	add.s64 	%rd238, %rd712, %rd237;
	shl.b64 	%rd239, %rd238, 2;
	add.s64 	%rd240, %rd2, %rd239;
	st.global.u32 	[%rd240], %r336;
$L__BB41_432:
	setp.eq.s32 	%p92, %r1526, 0;
	setp.ge.s32 	%p93, %r434, %r1555;
	or.pred  	%p94, %p92, %p93;
	@%p94 bra 	$L__BB41_436;
	setp.ne.s16 	%p95, %rs7, 0;
	mov.b64 	%rd713, 0;
	@%p95 bra 	$L__BB41_435;
	ld.global.u64 	%rd713, [%rd149];
$L__BB41_435:
	cvt.s64.s32 	%rd242, %r434;
	add.s64 	%rd243, %rd713, %rd242;
	shl.b64 	%rd244, %rd243, 2;
	add.s64 	%rd245, %rd2, %rd244;
	st.global.u32 	[%rd245], %r338;
$L__BB41_436:
	setp.eq.s32 	%p96, %r1527, 0;
	setp.ge.s32 	%p97, %r435, %r1555;
	or.pred  	%p98, %p96, %p97;
	@%p98 bra 	$L__BB41_440;
	setp.ne.s16 	%p99, %rs7, 0;
	mov.b64 	%rd714, 0;
	@%p99 bra 	$L__BB41_439;
	ld.global.u64 	%rd714, [%rd149];
$L__BB41_439:
	cvt.s64.s32 	%rd247, %r435;
	add.s64 	%rd248, %rd714, %rd247;
	shl.b64 	%rd249, %rd248, 2;
	add.s64 	%rd250, %rd2, %rd249;
	st.global.u32 	[%rd250], %r340;
$L__BB41_440:
	setp.eq.s32 	%p100, %r1528, 0;
	setp.ge.s32 	%p101, %r436, %r1555;
	or.pred  	%p102, %p100, %p101;
	@%p102 bra 	$L__BB41_444;
	setp.ne.s16 	%p103, %rs7, 0;
	mov.b64 	%rd715, 0;
	@%p103 bra 	$L__BB41_443;
	ld.global.u64 	%rd715, [%rd149];
$L__BB41_443:
	cvt.s64.s32 	%rd252, %r436;
	add.s64 	%rd253, %rd715, %rd252;
	shl.b64 	%rd254, %rd253, 2;
	add.s64 	%rd255, %rd2, %rd254;
	st.global.u32 	[%rd255], %r342;
$L__BB41_444:
	setp.eq.s32 	%p104, %r1529, 0;
	setp.ge.s32 	%p105, %r437, %r1555;
	or.pred  	%p106, %p104, %p105;
	@%p106 bra 	$L__BB41_448;
	setp.ne.s16 	%p107, %rs7, 0;
	mov.b64 	%rd716, 0;
	@%p107 bra 	$L__BB41_447;
	ld.global.u64 	%rd716, [%rd149];
$L__BB41_447:
	cvt.s64.s32 	%rd257, %r437;
	add.s64 	%rd258, %rd716, %rd257;
	shl.b64 	%rd259, %rd258, 2;
	add.s64 	%rd260, %rd2, %rd259;
	st.global.u32 	[%rd260], %r344;
$L__BB41_448:
	setp.eq.s32 	%p108, %r1530, 0;
	setp.ge.s32 	%p109, %r438, %r1555;
	or.pred  	%p110, %p108, %p109;
	@%p110 bra 	$L__BB41_452;
	setp.ne.s16 	%p111, %rs7, 0;
	mov.b64 	%rd717, 0;
	@%p111 bra 	$L__BB41_451;
	ld.global.u64 	%rd717, [%rd149];
$L__BB41_451:
	cvt.s64.s32 	%rd262, %r438;
	add.s64 	%rd263, %rd717, %rd262;
	shl.b64 	%rd264, %rd263, 2;
	add.s64 	%rd265, %rd2, %rd264;
	st.global.u32 	[%rd265], %r346;
$L__BB41_452:
	setp.eq.s32 	%p112, %r1531, 0;
	setp.ge.s32 	%p113, %r439, %r1555;
	or.pred  	%p114, %p112, %p113;
	@%p114 bra 	$L__BB41_456;
	setp.ne.s16 	%p115, %rs7, 0;
	mov.b64 	%rd718, 0;
	@%p115 bra 	$L__BB41_455;
	ld.global.u64 	%rd718, [%rd149];
$L__BB41_455:
	cvt.s64.s32 	%rd267, %r439;
	add.s64 	%rd268, %rd718, %rd267;
	shl.b64 	%rd269, %rd268, 2;
	add.s64 	%rd270, %rd2, %rd269;
	st.global.u32 	[%rd270], %r348;
$L__BB41_456:
	setp.eq.s32 	%p116, %r1532, 0;
	setp.ge.s32 	%p117, %r440, %r1555;
	or.pred  	%p118, %p116, %p117;
	@%p118 bra 	$L__BB41_460;
	setp.ne.s16 	%p119, %rs7, 0;
	mov.b64 	%rd719, 0;
	@%p119 bra 	$L__BB41_459;
	ld.global.u64 	%rd719, [%rd149];
$L__BB41_459:
	cvt.s64.s32 	%rd272, %r440;
	add.s64 	%rd273, %rd719, %rd272;
	shl.b64 	%rd274, %rd273, 2;
	add.s64 	%rd275, %rd2, %rd274;
	st.global.u32 	[%rd275], %r350;
$L__BB41_460:
	setp.eq.s32 	%p120, %r1533, 0;
	setp.ge.s32 	%p121, %r441, %r1555;
	or.pred  	%p122, %p120, %p121;
	@%p122 bra 	$L__BB41_509;
	setp.ne.s16 	%p123, %rs7, 0;
	mov.b64 	%rd720, 0;
	@%p123 bra 	$L__BB41_463;
	ld.global.u64 	%rd720, [%rd149];
$L__BB41_463:
	cvt.s64.s32 	%rd277, %r441;
	add.s64 	%rd278, %rd720, %rd277;
	shl.b64 	%rd279, %rd278, 2;
	add.s64 	%rd280, %rd2, %rd279;
	st.global.u32 	[%rd280], %r352;
	bra.uni 	$L__BB41_509;
$L__BB41_464:
	bar.sync 	0;
	setp.eq.s32 	%p124, %r1520, 0;
	@%p124 bra 	$L__BB41_466;
	sub.s32 	%r661, %r428, %r443;
	shl.b32 	%r662, %r661, 2;
	mov.u32 	%r663, _ZZN3cub18CUB_300001_SM_10006detail6select23DeviceSelectSweepKernelINS2_10policy_hubIjbiLb0ELNS0_10SelectImplE0EE10Policy1000EN6thrust24THRUST_300001_SM_1000_NS17counting_iteratorIjNS9_11use_defaultESB_SB_EENS9_18transform_iteratorI9NonZeroOpIjEPKjSB_SB_EEPjSJ_NS0_13ScanTileStateIiLb1EEENS0_8NullTypeESM_iNS2_19streaming_context_tIlLb1EEELS5_0EEEvT0_T1_T2_T3_T4_T5_T6_T7_iT8_NS1_7vsmem_tEE19static_temp_storage;
	add.s32 	%r664, %r663, %r662;
	st.shared.u32 	[%r664], %r326;
$L__BB41_466:
	setp.eq.s32 	%p125, %r1521, 0;
	@%p125 bra 	$L__BB41_468;
	sub.s32 	%r665, %r429, %r443;
	shl.b32 	%r666, %r665, 2;
	mov.u32 	%r667, _ZZN3cub18CUB_300001_SM_10006detail6select23DeviceSelectSweepKernelINS2_10policy_hubIjbiLb0ELNS0_10SelectImplE0EE10Policy1000EN6thrust24THRUST_300001_SM_1000_NS17counting_iteratorIjNS9_11use_defaultESB_SB_EENS9_18transform_iteratorI9NonZeroOpIjEPKjSB_SB_EEPjSJ_NS0_13ScanTileStateIiLb1EEENS0_8NullTypeESM_iNS2_19streaming_context_tIlLb1EEELS5_0EEEvT0_T1_T2_T3_T4_T5_T6_T7_iT8_NS1_7vsmem_tEE19static_temp_storage;
	add.s32 	%r668, %r667, %r666;
	st.shared.u32 	[%r668], %r328;
$L__BB41_468:
	setp.eq.s32 	%p126, %r1522, 0;
	@%p126 bra 	$L__BB41_470;
	sub.s32 	%r669, %r430, %r443;
	shl.b32 	%r670, %r669, 2;
	mov.u32 	%r671, _ZZN3cub18CUB_300001_SM_10006detail6select23DeviceSelectSweepKernelINS2_10policy_hubIjbiLb0ELNS0_10SelectImplE0EE10Policy1000EN6thrust24THRUST_300001_SM_1000_NS17counting_iteratorIjNS9_11use_defaultESB_SB_EENS9_18transform_iteratorI9NonZeroOpIjEPKjSB_SB_EEPjSJ_NS0_13ScanTileStateIiLb1EEENS0_8NullTypeESM_iNS2_19streaming_context_tIlLb1EEELS5_0EEEvT0_T1_T2_T3_T4_T5_T6_T7_iT8_NS1_7vsmem_tEE19static_temp_storage;
	add.s32 	%r672, %r671, %r670;
	st.shared.u32 	[%r672], %r330;
$L__BB41_470:
	setp.eq.s32 	%p127, %r1523, 0;
	@%p127 bra 	$L__BB41_472;
	sub.s32 	%r673, %r431, %r443;
	shl.b32 	%r674, %r673, 2;
	mov.u32 	%r675, _ZZN3cub18CUB_300001_SM_10006detail6select23DeviceSelectSweepKernelINS2_10policy_hubIjbiLb0ELNS0_10SelectImplE0EE10Policy1000EN6thrust24THRUST_300001_SM_1000_NS17counting_iteratorIjNS9_11use_defaultESB_SB_EENS9_18transform_iteratorI9NonZeroOpIjEPKjSB_SB_EEPjSJ_NS0_13ScanTileStateIiLb1EEENS0_8NullTypeESM_iNS2_19streaming_context_tIlLb1EEELS5_0EEEvT0_T1_T2_T3_T4_T5_T6_T7_iT8_NS1_7vsmem_tEE19static_temp_storage;
	add.s32 	%r676, %r675, %r674;
	st.shared.u32 	[%r676], %r332;
$L__BB41_472:
	setp.eq.s32 	%p128, %r1524, 0;
	@%p128 bra 	$L__BB41_474;
	sub.s32 	%r677, %r432, %r443;
	shl.b32 	%r678, %r677, 2;
	mov.u32 	%r679, _ZZN3cub18CUB_300001_SM_10006detail6select23DeviceSelectSweepKernelINS2_10policy_hubIjbiLb0ELNS0_10SelectImplE0EE10Policy1000EN6thrust24THRUST_300001_SM_1000_NS17counting_iteratorIjNS9_11use_defaultESB_SB_EENS9_18transform_iteratorI9NonZeroOpIjEPKjSB_SB_EEPjSJ_NS0_13ScanTileStateIiLb1EEENS0_8NullTypeESM_iNS2_19streaming_context_tIlLb1EEELS5_0EEEvT0_T1_T2_T3_T4_T5_T6_T7_iT8_NS1_7vsmem_tEE19static_temp_storage;
	add.s32 	%r680, %r679, %r678;
	st.shared.u32 	[%r680], %r334;
$L__BB41_474:
	setp.eq.s32 	%p129, %r1525, 0;
	@%p129 bra 	$L__BB41_476;
	sub.s32 	%r681, %r433, %r443;
	shl.b32 	%r682, %r681, 2;
	mov.u32 	%r683, _ZZN3cub18CUB_300001_SM_10006detail6select23DeviceSelectSweepKernelINS2_10policy_hubIjbiLb0ELNS0_10SelectImplE0EE10Policy1000EN6thrust24THRUST_300001_SM_1000_NS17counting_iteratorIjNS9_11use_defaultESB_SB_EENS9_18transform_iteratorI9NonZeroOpIjEPKjSB_SB_EEPjSJ_NS0_13ScanTileStateIiLb1EEENS0_8NullTypeESM_iNS2_19streaming_context_tIlLb1EEELS5_0EEEvT0_T1_T2_T3_T4_T5_T6_T7_iT8_NS1_7vsmem_tEE19static_temp_storage;
	add.s32 	%r684, %r683, %r682;
	st.shared.u32 	[%r684], %r336;
$L__BB41_476:
	setp.eq.s32 	%p130, %r1526, 0;
	@%p130 bra 	$L__BB41_478;
	sub.s32 	%r685, %r434, %r443;
	shl.b32 	%r686, %r685, 2;
	mov.u32 	%r687, _ZZN3cub18CUB_300001_SM_10006detail6select23DeviceSelectSweepKernelINS2_10policy_hubIjbiLb0ELNS0_10SelectImplE0EE10Policy1000EN6thrust24THRUST_300001_SM_1000_NS17counting_iteratorIjNS9_11use_defaultESB_SB_EENS9_18transform_iteratorI9NonZeroOpIjEPKjSB_SB_EEPjSJ_NS0_13ScanTileStateIiLb1EEENS0_8NullTypeESM_iNS2_19streaming_context_tIlLb1EEELS5_0EEEvT0_T1_T2_T3_T4_T5_T6_T7_iT8_NS1_7vsmem_tEE19static_temp_storage;
	add.s32 	%r688, %r687, %r686;
	st.shared.u32 	[%r688], %r338;
$L__BB41_478:
	setp.eq.s32 	%p131, %r1527, 0;
	@%p131 bra 	$L__BB41_480;
	sub.s32 	%r689, %r435, %r443;
	shl.b32 	%r690, %r689, 2;
	mov.u32 	%r691, _ZZN3cub18CUB_300001_SM_10006detail6select23DeviceSelectSweepKernelINS2_10policy_hubIjbiLb0ELNS0_10SelectImplE0EE10Policy1000EN6thrust24THRUST_300001_SM_1000_NS17counting_iteratorIjNS9_11use_defaultESB_SB_EENS9_18transform_iteratorI9NonZeroOpIjEPKjSB_SB_EEPjSJ_NS0_13ScanTileStateIiLb1EEENS0_8NullTypeESM_iNS2_19streaming_context_tIlLb1EEELS5_0EEEvT0_T1_T2_T3_T4_T5_T6_T7_iT8_NS1_7vsmem_tEE19static_temp_storage;
	add.s32 	%r692, %r691, %r690;
	st.shared.u32 	[%r692], %r340;
$L__BB41_480:
	setp.eq.s32 	%p132, %r1528, 0;
	@%p132 bra 	$L__BB41_482;
	sub.s32 	%r693, %r436, %r443;
	shl.b32 	%r694, %r693, 2;
	mov.u32 	%r695, _ZZN3cub18CUB_300001_SM_10006detail6select23DeviceSelectSweepKernelINS2_10policy_hubIjbiLb0ELNS0_10SelectImplE0EE10Policy1000EN6thrust24THRUST_300001_SM_1000_NS17counting_iteratorIjNS9_11use_defaultESB_SB_EENS9_18transform_iteratorI9NonZeroOpIjEPKjSB_SB_EEPjSJ_NS0_13ScanTileStateIiLb1EEENS0_8NullTypeESM_iNS2_19streaming_context_tIlLb1EEELS5_0EEEvT0_T1_T2_T3_T4_T5_T6_T7_iT8_NS1_7vsmem_tEE19static_temp_storage;
	add.s32 	%r696, %r695, %r694;
	st.shared.u32 	[%r696], %r342;
$L__BB41_482:
	setp.eq.s32 	%p133, %r1529, 0;
	@%p133 bra 	$L__BB41_484;
	sub.s32 	%r697, %r437, %r443;
	shl.b32 	%r698, %r697, 2;
	mov.u32 	%r699, _ZZN3cub18CUB_300001_SM_10006detail6select23DeviceSelectSweepKernelINS2_10policy_hubIjbiLb0ELNS0_10SelectImplE0EE10Policy1000EN6thrust24THRUST_300001_SM_1000_NS17counting_iteratorIjNS9_11use_defaultESB_SB_EENS9_18transform_iteratorI9NonZeroOpIjEPKjSB_SB_EEPjSJ_NS0_13ScanTileStateIiLb1EEENS0_8NullTypeESM_iNS2_19streaming_context_tIlLb1EEELS5_0EEEvT0_T1_T2_T3_T4_T5_T6_T7_iT8_NS1_7vsmem_tEE19static_temp_storage;
	add.s32 	%r700, %r699, %r698;
	st.shared.u32 	[%r700], %r344;
$L__BB41_484:
	setp.eq.s32 	%p134, %r1530, 0;
	@%p134 bra 	$L__BB41_486;
	sub.s32 	%r701, %r438, %r443;
	shl.b32 	%r702, %r701, 2;
	mov.u32 	%r703, _ZZN3cub18CUB_300001_SM_10006detail6select23DeviceSelectSweepKernelINS2_10policy_hubIjbiLb0ELNS0_10SelectImplE0EE10Policy1000EN6thrust24THRUST_300001_SM_1000_NS17counting_iteratorIjNS9_11use_defaultESB_SB_EENS9_18transform_iteratorI9NonZeroOpIjEPKjSB_SB_EEPjSJ_NS0_13ScanTileStateIiLb1EEENS0_8NullTypeESM_iNS2_19streaming_context_tIlLb1EEELS5_0EEEvT0_T1_T2_T3_T4_T5_T6_T7_iT8_NS1_7vsmem_tEE19static_temp_storage;
	add.s32 	%r704, %r703, %r702;
	st.shared.u32 	[%r704], %r346;
$L__BB41_486:
	setp.eq.s32 	%p135, %r1531, 0;
	@%p135 bra 	$L__BB41_488;
	sub.s32 	%r705, %r439, %r443;
	shl.b32 	%r706, %r705, 2;
	mov.u32 	%r707, _ZZN3cub18CUB_300001_SM_10006detail6select23DeviceSelectSweepKernelINS2_10policy_hubIjbiLb0ELNS0_10SelectImplE0EE10Policy1000EN6thrust24THRUST_300001_SM_1000_NS17counting_iteratorIjNS9_11use_defaultESB_SB_EENS9_18transform_iteratorI9NonZeroOpIjEPKjSB_SB_EEPjSJ_NS0_13ScanTileStateIiLb1EEENS0_8NullTypeESM_iNS2_19streaming_context_tIlLb1EEELS5_0EEEvT0_T1_T2_T3_T4_T5_T6_T7_iT8_NS1_7vsmem_tEE19static_temp_storage;
	add.s32 	%r708, %r707, %r706;
	st.shared.u32 	[%r708], %r348;
$L__BB41_488:
	setp.eq.s32 	%p136, %r1532, 0;
	@%p136 bra 	$L__BB41_490;
	sub.s32 	%r709, %r440, %r443;
	shl.b32 	%r710, %r709, 2;
	mov.u32 	%r711, _ZZN3cub18CUB_300001_SM_10006detail6select23DeviceSelectSweepKernelINS2_10policy_hubIjbiLb0ELNS0_10SelectImplE0EE10Policy1000EN6thrust24THRUST_300001_SM_1000_NS17counting_iteratorIjNS9_11use_defaultESB_SB_EENS9_18transform_iteratorI9NonZeroOpIjEPKjSB_SB_EEPjSJ_NS0_13ScanTileStateIiLb1EEENS0_8NullTypeESM_iNS2_19streaming_context_tIlLb1EEELS5_0EEEvT0_T1_T2_T3_T4_T5_T6_T7_iT8_NS1_7vsmem_tEE19static_temp_storage;
	add.s32 	%r712, %r711, %r710;
	st.shared.u32 	[%r712], %r350;
$L__BB41_490:
	setp.eq.s32 	%p137, %r1533, 0;
	@%p137 bra 	$L__BB41_492;
	sub.s32 	%r713, %r441, %r443;
	shl.b32 	%r714, %r713, 2;
	mov.u32 	%r715, _ZZN3cub18CUB_300001_SM_10006detail6select23DeviceSelectSweepKernelINS2_10policy_hubIjbiLb0ELNS0_10SelectImplE0EE10Policy1000EN6thrust24THRUST_300001_SM_1000_NS17counting_iteratorIjNS9_11use_defaultESB_SB_EENS9_18transform_iteratorI9NonZeroOpIjEPKjSB_SB_EEPjSJ_NS0_13ScanTileStateIiLb1EEENS0_8NullTypeESM_iNS2_19streaming_context_tIlLb1EEELS5_0EEEvT0_T1_T2_T3_T4_T5_T6_T7_iT8_NS1_7vsmem_tEE19static_temp_storage;
	add.s32 	%r716, %r715, %r714;
	st.shared.u32 	[%r716], %r352;
$L__BB41_492:
	bar.sync 	0;
	setp.ge.s32 	%p138, %r1551, %r445;
	@%p138 bra 	$L__BB41_509;
	ld.param.u32 	%r1473, [_ZN3cub18CUB_300001_SM_10006detail6select23DeviceSelectSweepKernelINS2_10policy_hubIjbiLb0ELNS0_10SelectImplE0EE10Policy1000EN6thrust24THRUST_300001_SM_1000_NS17counting_iteratorIjNS9_11use_defaultESB_SB_EENS9_18transform_iteratorI9NonZeroOpIjEPKjSB_SB_EEPjSJ_NS0_13ScanTileStateIiLb1EEENS0_8NullTypeESM_iNS2_19streaming_context_tIlLb1EEELS5_0EEEvT0_T1_T2_T3_T4_T5_T6_T7_iT8_NS1_7vsmem_tE_param_7];
	ld.param.u8 	%rs8, [%rd148];
	ld.param.u64 	%rd281, [%rd148+24];
	cvta.to.global.u64 	%rd150, %rd281;
	add.s32 	%r717, %r442, %r1473;
	add.s32 	%r718, %r1551, %r3;
	sub.s32 	%r719, %r717, %r718;
	add.s32 	%r446, %r719, -7169;
	and.b32  	%r720, %r446, 1536;
	setp.eq.s32 	%p139, %r720, 1536;
	@%p139 bra 	$L__BB41_498;
	shr.u32 	%r721, %r446, 9;
	add.s32 	%r722, %r721, 1;
	and.b32  	%r723, %r722, 3;
	add.s32 	%r1550, %r1551, %r443;
	shl.b32 	%r724, %r1551, 2;
	mov.u32 	%r725, _ZZN3cub18CUB_300001_SM_10006detail6select23DeviceSelectSweepKernelINS2_10policy_hubIjbiLb0ELNS0_10SelectImplE0EE10Policy1000EN6thrust24THRUST_300001_SM_1000_NS17counting_iteratorIjNS9_11use_defaultESB_SB_EENS9_18transform_iteratorI9NonZeroOpIjEPKjSB_SB_EEPjSJ_NS0_13ScanTileStateIiLb1EEENS0_8NullTypeESM_iNS2_19streaming_context_tIlLb1EEELS5_0EEEvT0_T1_T2_T3_T4_T5_T6_T7_iT8_NS1_7vsmem_tEE19static_temp_storage;
	add.s32 	%r1549, %r725, %r724;
	neg.s32 	%r1548, %r723;
	shl.b32 	%r726, %r722, 9;
	and.b32  	%r727, %r726, 1536;
	add.s32 	%r1551, %r1551, %r727;
$L__BB41_495:
	.pragma "nounroll";
	setp.ne.s16 	%p140, %rs8, 0;
	ld.shared.u32 	%r454, [%r1549];
	mov.b64 	%rd702, 0;
	@%p140 bra 	$L__BB41_497;
	ld.global.u64 	%rd702, [%rd150];
$L__BB41_497:
	cvt.s64.s32 	%rd283, %r1550;
	add.s64 	%rd284, %rd702, %rd283;
	shl.b64 	%rd285, %rd284, 2;
	add.s64 	%rd286, %rd2, %rd285;
	st.global.u32 	[%rd286], %r454;
	add.s32 	%r1550, %r1550, 512;
	add.s32 	%r1549, %r1549, 2048;
	add.s32 	%r1548, %r1548, 1;
	setp.ne.s32 	%p141, %r1548, 0;
	@%p141 bra 	$L__BB41_495;
$L__BB41_498:
	setp.lt.u32 	%p142, %r446, 1536;
	@%p142 bra 	$L__BB41_509;
	add.s32 	%r1553, %r1551, %r443;
	shl.b32 	%r728, %r1551, 2;
	mov.u32 	%r729, _ZZN3cub18CUB_300001_SM_10006detail6select23DeviceSelectSweepKernelINS2_10policy_hubIjbiLb0ELNS0_10SelectImplE0EE10Policy1000EN6thrust24THRUST_300001_SM_1000_NS17counting_iteratorIjNS9_11use_defaultESB_SB_EENS9_18transform_iteratorI9NonZeroOpIjEPKjSB_SB_EEPjSJ_NS0_13ScanTileStateIiLb1EEENS0_8NullTypeESM_iNS2_19streaming_context_tIlLb1EEELS5_0EEEvT0_T1_T2_T3_T4_T5_T6_T7_iT8_NS1_7vsmem_tEE19static_temp_storage;
	add.s32 	%r730, %r728, %r729;
	add.s32 	%r1552, %r730, 4096;
$L__BB41_500:
	setp.ne.s16 	%p143, %rs8, 0;
	cvt.s64.s32 	%rd153, %r1553;
	ld.shared.u32 	%r464, [%r1552+-4096];
	mov.b64 	%rd703, 0;
	@%p143 bra 	$L__BB41_502;
	ld.global.u64 	%rd703, [%rd150];
$L__BB41_502:
	setp.ne.s16 	%p144, %rs8, 0;
	add.s64 	%rd289, %rd703, %rd153;
	shl.b64 	%rd290, %rd289, 2;
	add.s64 	%rd291, %rd2, %rd290;
	st.global.u32 	[%rd291], %r464;
	ld.shared.u32 	%r465, [%r1552+-2048];
	mov.b64 	%rd704, 0;
	@%p144 bra 	$L__BB41_504;
	ld.global.u64 	%rd704, [%rd150];
$L__BB41_504:
	setp.ne.s16 	%p145, %rs8, 0;
	add.s64 	%rd293, %rd704, %rd153;
	shl.b64 	%rd294, %rd293, 2;
	add.s64 	%rd295, %rd2, %rd294;
	st.global.u32 	[%rd295+2048], %r465;
	ld.shared.u32 	%r466, [%r1552];
	mov.b64 	%rd705, 0;
	@%p145 bra 	$L__BB41_506;
	ld.global.u64 	%rd705, [%rd150];
$L__BB41_506:
	setp.ne.s16 	%p146, %rs8, 0;
	add.s64 	%rd297, %rd705, %rd153;
	shl.b64 	%rd298, %rd297, 2;
	add.s64 	%rd299, %rd2, %rd298;
	st.global.u32 	[%rd299+4096], %r466;
	ld.shared.u32 	%r467, [%r1552+2048];
	mov.b64 	%rd706, 0;
	@%p146 bra 	$L__BB41_508;
	ld.global.u64 	%rd706, [%rd150];
$L__BB41_508:
	cvt.u32.u64 	%r731, %rd153;
	add.s64 	%rd300, %rd706, %rd153;
	shl.b64 	%rd301, %rd300, 2;
	add.s64 	%rd302, %rd2, %rd301;
	st.global.u32 	[%rd302+6144], %r467;
	add.s32 	%r1551, %r1551, 2048;
	add.s32 	%r1553, %r731, 2048;
	add.s32 	%r1552, %r1552, 8192;
	setp.lt.s32 	%p147, %r1551, %r445;
	@%p147 bra 	$L__BB41_500;
$L__BB41_509:
	mov.u32 	%r961, %tid.x;
	setp.ne.s32 	%p285, %r961, 0;
	@%p285 bra 	$L__BB41_517;
	mov.u64 	%rd190, %rd194;
	ld.param.u8 	%rs49, [%rd190+1];
	setp.eq.s16 	%p286, %rs49, 0;
	@%p286 bra 	$L__BB41_514;
	ld.param.u8 	%rs50, [%rd190];
	setp.ne.s16 	%p287, %rs50, 0;
	mov.b32 	%r1556, 0;
	@%p287 bra 	$L__BB41_513;
	ld.param.u64 	%rd411, [%rd190+24];
	cvta.to.global.u64 	%rd412, %rd411;
	ld.global.u32 	%r1556, [%rd412];
$L__BB41_513:
	ld.param.u64 	%rd640, [_ZN3cub18CUB_300001_SM_10006detail6select23DeviceSelectSweepKernelINS2_10policy_hubIjbiLb0ELNS0_10SelectImplE0EE10Policy1000EN6thrust24THRUST_300001_SM_1000_NS17counting_iteratorIjNS9_11use_defaultESB_SB_EENS9_18transform_iteratorI9NonZeroOpIjEPKjSB_SB_EEPjSJ_NS0_13ScanTileStateIiLb1EEENS0_8NullTypeESM_iNS2_19streaming_context_tIlLb1EEELS5_0EEEvT0_T1_T2_T3_T4_T5_T6_T7_iT8_NS1_7vsmem_tE_param_3];
	add.s32 	%r963, %r1556, %r1555;
	cvta.to.global.u64 	%rd413, %rd640;
	st.global.u32 	[%rd413], %r963;
	bra.uni 	$L__BB41_517;
$L__BB41_514:
	ld.param.u8 	%rs51, [%rd190];
	setp.ne.s16 	%p288, %rs51, 0;
	mov.b64 	%rd721, 0;
	@%p288 bra 	$L__BB41_516;
	ld.param.u64 	%rd415, [%rd190+24];
	cvta.to.global.u64 	%rd416, %rd415;
	ld.global.u64 	%rd721, [%rd416];
$L__BB41_516:
	cvt.s64.s32 	%rd417, %r1555;
	add.s64 	%rd418, %rd721, %rd417;
	ld.param.u64 	%rd419, [%rd190+32];
	cvta.to.global.u64 	%rd420, %rd419;
	st.global.u64 	[%rd420], %rd418;
$L__BB41_517:
	ret;

}
	// .globl	_ZN3cub18CUB_300001_SM_10006detail6select23DeviceSelectSweepKernelINS2_10policy_hubIjbiLb0ELNS0_10SelectImplE0EE10Policy1000EN6thrust24THRUST_300001_SM_1000_NS17counting_iteratorIjNS9_11use_defaultESB_SB_EENS9_18transform_iteratorI9NonZeroOpIlEPKlSB_SB_EEPjSJ_NS0_13ScanTileStateIiLb1EEENS0_8NullTypeESM_iNS2_19streaming_context_tIlLb1EEELS5_0EEEvT0_T1_T2_T3_T4_T5_T6_T7_iT8_NS1_7vsmem_tE
.visible .entry _ZN3cub18CUB_300001_SM_10006detail6select23DeviceSelectSweepKernelINS2_10policy_hubIjbiLb0ELNS0_10SelectImplE0EE10Policy1000EN6thrust24THRUST_300001_SM_1000_NS17counting_iteratorIjNS9_11use_defaultESB_SB_EENS9_18transform_iteratorI9NonZeroOpIlEPKlSB_SB_EEPjSJ_NS0_13ScanTileStateIiLb1EEENS0_8NullTypeESM_iNS2_19streaming_context_tIlLb1EEELS5_0EEEvT0_T1_T2_T3_T4_T5_T6_T7_iT8_NS1_7vsmem_tE(
	.param .align 4 .b8 _ZN3cub18CUB_300001_SM_10006detail6select23DeviceSelectSweepKernelINS2_10policy_hubIjbiLb0ELNS0_10SelectImplE0EE10Policy1000EN6thrust24THRUST_300001_SM_1000_NS17counting_iteratorIjNS9_11use_defaultESB_SB_EENS9_18transform_iteratorI9NonZeroOpIlEPKlSB_SB_EEPjSJ_NS0_13ScanTileStateIiLb1EEENS0_8NullTypeESM_iNS2_19streaming_context_tIlLb1EEELS5_0EEEvT0_T1_T2_T3_T4_T5_T6_T7_iT8_NS1_7vsmem_tE_param_0[4],
	.param .align 8 .b8 _ZN3cub18CUB_300001_SM_10006detail6select23DeviceSelectSweepKernelINS2_10policy_hubIjbiLb0ELNS0_10SelectImplE0EE10Policy1000EN6thrust24THRUST_300001_SM_1000_NS17counting_iteratorIjNS9_11use_defaultESB_SB_EENS9_18transform_iteratorI9NonZeroOpIlEPKlSB_SB_EEPjSJ_NS0_13ScanTileStateIiLb1EEENS0_8NullTypeESM_iNS2_19streaming_context_tIlLb1EEELS5_0EEEvT0_T1_T2_T3_T4_T5_T6_T7_iT8_NS1_7vsmem_tE_param_1[16],
	.param .u64 .ptr .align 1 _ZN3cub18CUB_300001_SM_10006detail6select23DeviceSelectSweepKernelINS2_10policy_hubIjbiLb0ELNS0_10SelectImplE0EE10Policy1000EN6thrust24THRUST_300001_SM_1000_NS17counting_iteratorIjNS9_11use_defaultESB_SB_EENS9_18transform_iteratorI9NonZeroOpIlEPKlSB_SB_EEPjSJ_NS0_13ScanTileStateIiLb1EEENS0_8NullTypeESM_iNS2_19streaming_context_tIlLb1EEELS5_0EEEvT0_T1_T2_T3_T4_T5_T6_T7_iT8_NS1_7vsmem_tE_param_2,
	.param .u64 .ptr .align 1 _ZN3cub18CUB_300001_SM_10006detail6select23DeviceSelectSweepKernelINS2_10policy_hubIjbiLb0ELNS0_10SelectImplE0EE10Policy1000EN6thrust24THRUST_300001_SM_1000_NS17counting_iteratorIjNS9_11use_defaultESB_SB_EENS9_18transform_iteratorI9NonZeroOpIlEPKlSB_SB_EEPjSJ_NS0_13ScanTileStateIiLb1EEENS0_8NullTypeESM_iNS2_19streaming_context_tIlLb1EEELS5_0EEEvT0_T1_T2_T3_T4_T5_T6_T7_iT8_NS1_7vsmem_tE_param_3,
	.param .align 8 .b8 _ZN3cub18CUB_300001_SM_10006detail6select23DeviceSelectSweepKernelINS2_10policy_hubIjbiLb0ELNS0_10SelectImplE0EE10Policy1000EN6thrust24THRUST_300001_SM_1000_NS17counting_iteratorIjNS9_11use_defaultESB_SB_EENS9_18transform_iteratorI9NonZeroOpIlEPKlSB_SB_EEPjSJ_NS0_13ScanTileStateIiLb1EEENS0_8NullTypeESM_iNS2_19streaming_context_tIlLb1EEELS5_0EEEvT0_T1_T2_T3_T4_T5_T6_T7_iT8_NS1_7vsmem_tE_param_4[8],
	.param .align 1 .b8 _ZN3cub18CUB_300001_SM_10006detail6select23DeviceSelectSweepKernelINS2_10policy_hubIjbiLb0ELNS0_10SelectImplE0EE10Policy1000EN6thrust24THRUST_300001_SM_1000_NS17counting_iteratorIjNS9_11use_defaultESB_SB_EENS9_18transform_iteratorI9NonZeroOpIlEPKlSB_SB_EEPjSJ_NS0_13ScanTileStateIiLb1EEENS0_8NullTypeESM_iNS2_19streaming_context_tIlLb1EEELS5_0EEEvT0_T1_T2_T3_T4_T5_T6_T7_iT8_NS1_7vsmem_tE_param_5[1],
	.param .align 1 .b8 _ZN3cub18CUB_300001_SM_10006detail6select23DeviceSelectSweepKernelINS2_10policy_hubIjbiLb0ELNS0_10SelectImplE0EE10Policy1000EN6thrust24THRUST_300001_SM_1000_NS17counting_iteratorIjNS9_11use_defaultESB_SB_EENS9_18transform_iteratorI9NonZeroOpIlEPKlSB_SB_EEPjSJ_NS0_13ScanTileStateIiLb1EEENS0_8NullTypeESM_iNS2_19streaming_context_tIlLb1EEELS5_0EEEvT0_T1_T2_T3_T4_T5_T6_T7_iT8_NS1_7vsmem_tE_param_6[1],
	.param .u32 _ZN3cub18CUB_300001_SM_10006detail6select23DeviceSelectSweepKernelINS2_10policy_hubIjbiLb0ELNS0_10SelectImplE0EE10Policy1000EN6thrust24THRUST_300001_SM_1000_NS17counting_iteratorIjNS9_11use_defaultESB_SB_EENS9_18transform_iteratorI9NonZeroOpIlEPKlSB_SB_EEPjSJ_NS0_13ScanTileStateIiLb1EEENS0_8NullTypeESM_iNS2_19streaming_context_tIlLb1EEELS5_0EEEvT0_T1_T2_T3_T4_T5_T6_T7_iT8_NS1_7vsmem_tE_param_7,
	.param .u32 _ZN3cub18CUB_300001_SM_10006detail6select23DeviceSelectSweepKernelINS2_10policy_hubIjbiLb0ELNS0_10SelectImplE0EE10Policy1000EN6thrust24THRUST_300001_SM_1000_NS17counting_iteratorIjNS9_11use_defaultESB_SB_EENS9_18transform_iteratorI9NonZeroOpIlEPKlSB_SB_EEPjSJ_NS0_13ScanTileStateIiLb1EEENS0_8NullTypeESM_iNS2_19streaming_context_tIlLb1EEELS5_0EEEvT0_T1_T2_T3_T4_T5_T6_T7_iT8_NS1_7vsmem_tE_param_8,
	.param .align 8 .b8 _ZN3cub18CUB_300001_SM_10006detail6select23DeviceSelectSweepKernelINS2_10policy_hubIjbiLb0ELNS0_10SelectImplE0EE10Policy1000EN6thrust24THRUST_300001_SM_1000_NS17counting_iteratorIjNS9_11use_defaultESB_SB_EENS9_18transform_iteratorI9NonZeroOpIlEPKlSB_SB_EEPjSJ_NS0_13ScanTileStateIiLb1EEENS0_8NullTypeESM_iNS2_19streaming_context_tIlLb1EEELS5_0EEEvT0_T1_T2_T3_T4_T5_T6_T7_iT8_NS1_7vsmem_tE_param_9[40],
	.param .align 8 .b8 _ZN3cub18CUB_300001_SM_10006detail6select23DeviceSelectSweepKernelINS2_10policy_hubIjbiLb0ELNS0_10SelectImplE0EE10Policy1000EN6thrust24THRUST_300001_SM_1000_NS17counting_iteratorIjNS9_11use_defaultESB_SB_EENS9_18transform_iteratorI9NonZeroOpIlEPKlSB_SB_EEPjSJ_NS0_13ScanTileStateIiLb1EEENS0_8NullTypeESM_iNS2_19streaming_context_tIlLb1EEELS5_0EEEvT0_T1_T2_T3_T4_T5_T6_T7_iT8_NS1_7vsmem_tE_param_10[8]
)
.maxntid 512
{
	.reg .pred 	%p<516>;
	.reg .b16 	%rs<100>;
	.reg .b32 	%r<1566>;
	.reg .b64 	%rd<802>;
	// demoted variable
	.shared .align 16 .b8 _ZZN3cub18CUB_300001_SM_10006detail6select23DeviceSelectSweepKernelINS2_10policy_hubIjbiLb0ELNS0_10SelectImplE0EE10Policy1000EN6thrust24THRUST_300001_SM_1000_NS17counting_iteratorIjNS9_11use_defaultESB_SB_EENS9_18transform_iteratorI9NonZeroOpIlEPKlSB_SB_EEPjSJ_NS0_13ScanTileStateIiLb1EEENS0_8NullTypeESM_iNS2_19streaming_context_tIlLb1EEELS5_0EEEvT0_T1_T2_T3_T4_T5_T6_T7_iT8_NS1_7vsmem_tEE19static_temp_storage[28672];
	ld.param.u64 	%rd3, [_ZN3cub18CUB_300001_SM_10006detail6select23DeviceSelectSweepKernelINS2_10policy_hubIjbiLb0ELNS0_10SelectImplE0EE10Policy1000EN6thrust24THRUST_300001_SM_1000_NS17counting_iteratorIjNS9_11use_defaultESB_SB_EENS9_18transform_iteratorI9NonZeroOpIlEPKlSB_SB_EEPjSJ_NS0_13ScanTileStateIiLb1EEENS0_8NullTypeESM_iNS2_19streaming_context_tIlLb1EEELS5_0EEEvT0_T1_T2_T3_T4_T5_T6_T7_iT8_NS1_7vsmem_tE_param_4];
	ld.param.u32 	%r1, [_ZN3cub18CUB_300001_SM_10006detail6select23DeviceSelectSweepKernelINS2_10policy_hubIjbiLb0ELNS0_10SelectImplE0EE10Policy1000EN6thrust24THRUST_300001_SM_1000_NS17counting_iteratorIjNS9_11use_defaultESB_SB_EENS9_18transform_iteratorI9NonZeroOpIlEPKlSB_SB_EEPjSJ_NS0_13ScanTileStateIiLb1EEENS0_8NullTypeESM_iNS2_19streaming_context_tIlLb1EEELS5_0EEEvT0_T1_T2_T3_T4_T5_T6_T7_iT8_NS1_7vsmem_tE_param_0];
	ld.param.u64 	%rd224, [_ZN3cub18CUB_300001_SM_10006detail6select23DeviceSelectSweepKernelINS2_10policy_hubIjbiLb0ELNS0_10SelectImplE0EE10Policy1000EN6thrust24THRUST_300001_SM_1000_NS17counting_iteratorIjNS9_11use_defaultESB_SB_EENS9_18transform_iteratorI9NonZeroOpIlEPKlSB_SB_EEPjSJ_NS0_13ScanTileStateIiLb1EEENS0_8NullTypeESM_iNS2_19streaming_context_tIlLb1EEELS5_0EEEvT0_T1_T2_T3_T4_T5_T6_T7_iT8_NS1_7vsmem_tE_param_1];
	ld.param.u64 	%rd225, [_ZN3cub18CUB_300001_SM_10006detail6select23DeviceSelectSweepKernelINS2_10policy_hubIjbiLb0ELNS0_10SelectImplE0EE10Policy1000EN6thrust24THRUST_300001_SM_1000_NS17counting_iteratorIjNS9_11use_defaultESB_SB_EENS9_18transform_iteratorI9NonZeroOpIlEPKlSB_SB_EEPjSJ_NS0_13ScanTileStateIiLb1EEENS0_8NullTypeESM_iNS2_19streaming_context_tIlLb1EEELS5_0EEEvT0_T1_T2_T3_T4_T5_T6_T7_iT8_NS1_7vsmem_tE_param_2];
	ld.param.u32 	%r448, [_ZN3cub18CUB_300001_SM_10006detail6select23DeviceSelectSweepKernelINS2_10policy_hubIjbiLb0ELNS0_10SelectImplE0EE10Policy1000EN6thrust24THRUST_300001_SM_1000_NS17counting_iteratorIjNS9_11use_defaultESB_SB_EENS9_18transform_iteratorI9NonZeroOpIlEPKlSB_SB_EEPjSJ_NS0_13ScanTileStateIiLb1EEENS0_8NullTypeESM_iNS2_19streaming_context_tIlLb1EEELS5_0EEEvT0_T1_T2_T3_T4_T5_T6_T7_iT8_NS1_7vsmem_tE_param_8];
	mov.b64 	%rd227, _ZN3cub18CUB_300001_SM_10006detail6select23DeviceSelectSweepKernelINS2_10policy_hubIjbiLb0ELNS0_10SelectImplE0EE10Policy1000EN6thrust24THRUST_300001_SM_1000_NS17counting_iteratorIjNS9_11use_defaultESB_SB_EENS9_18transform_iteratorI9NonZeroOpIlEPKlSB_SB_EEPjSJ_NS0_13ScanTileStateIiLb1EEENS0_8NullTypeESM_iNS2_19streaming_context_tIlLb1EEELS5_0EEEvT0_T1_T2_T3_T4_T5_T6_T7_iT8_NS1_7vsmem_tE_param_9;
	mov.u64 	%rd1, %rd227;
	cvta.to.global.u64 	%rd2, %rd225;
	cvta.to.global.u64 	%rd4, %rd224;
	mov.u32 	%r449, %ctaid.x;
	mov.u32 	%r450, %nctaid.y;
	mov.u32 	%r451, %ctaid.y;
	mad.lo.s32 	%r1543, %r449, %r450, %r451;
	mul.lo.s32 	%r3, %r1543, 7168;
	add.s32 	%r452, %r448, -1;
	setp.ge.s32 	%p1, %r1543, %r452;
	@%p1 bra 	$L__BB42_228;
	setp.ne.s32 	%p289, %r1543, 0;
	@%p289 bra 	$L__BB42_108;
	mov.u64 	%rd602, %rd227;
	ld.param.u8 	%rs80, [%rd602];
	setp.eq.s16 	%p416, %rs80, 0;
	ld.param.u64 	%rd603, [%rd602+16];
	cvt.u32.u64 	%r1269, %rd603;
	selp.b32 	%r1270, %r1269, 0, %p416;
	mov.u32 	%r4, %tid.x;
	mul.lo.s32 	%r1271, %r4, 14;
	mov.u32 	%r1272, %ctaid.x;
	mov.u32 	%r1273, %nctaid.y;
	mov.u32 	%r1274, %ctaid.y;
	mad.lo.s32 	%r1275, %r1272, %r1273, %r1274;
	mul.lo.s32 	%r1276, %r1275, 7168;
	add.s32 	%r1277, %r1276, %r1271;
	add.s32 	%r1278, %r1277, %r1;
	add.s32 	%r5, %r1278, %r1270;
	add.s32 	%r6, %r5, 1;
	add.s32 	%r7, %r5, 2;
	add.s32 	%r8, %r5, 3;
	add.s32 	%r9, %r5, 4;
	add.s32 	%r10, %r5, 5;
	add.s32 	%r11, %r5, 6;
	add.s32 	%r12, %r5, 7;
	add.s32 	%r13, %r5, 8;
	add.s32 	%r14, %r5, 9;
	add.s32 	%r15, %r5, 10;
	add.s32 	%r16, %r5, 11;
	add.s32 	%r17, %r5, 12;
	add.s32 	%r18, %r5, 13;
	bar.sync 	0;
	selp.b64 	%rd604, %rd603, 0, %p416;
	cvt.u64.u32 	%rd605, %r1276;
	add.s64 	%rd606, %rd604, %rd605;
	cvt.u64.u32 	%rd607, %r1271;
	add.s64 	%rd608, %rd606, %rd607;
	cvta.to.global.u64 	%rd609, %rd224;
	shl.b64 	%rd610, %rd608, 3;
	add.s64 	%rd611, %rd609, %rd610;
	ld.global.u64 	%rd5, [%rd611];
	setp.ne.s64 	%p417, %rd5, 0;
	ld.global.u64 	%rd6, [%rd611+8];
	setp.ne.s64 	%p418, %rd6, 0;
	ld.global.u64 	%rd7, [%rd611+16];
	setp.ne.s64 	%p419, %rd7, 0;
	ld.global.u64 	%rd8, [%rd611+24];
	setp.ne.s64 	%p420, %rd8, 0;
	ld.global.u64 	%rd9, [%rd611+32];
	setp.ne.s64 	%p421, %rd9, 0;
	ld.global.u64 	%rd10, [%rd611+40];
	setp.ne.s64 	%p422, %rd10, 0;
	ld.global.u64 	%rd11, [%rd611+48];
	setp.ne.s64 	%p423, %rd11, 0;
	ld.global.u64 	%rd12, [%rd611+56];
	setp.ne.s64 	%p424, %rd12, 0;
	ld.global.u64 	%rd13, [%rd611+64];
	setp.ne.s64 	%p425, %rd13, 0;
	ld.global.u64 	%rd14, [%rd611+72];
	setp.ne.s64 	%p426, %rd14, 0;
	ld.global.u64 	%rd15, [%rd611+80];
	setp.ne.s64 	%p427, %rd15, 0;
	ld.global.u64 	%rd16, [%rd611+88];
	setp.ne.s64 	%p428, %rd16, 0;
	ld.global.u64 	%rd17, [%rd611+96];
	setp.ne.s64 	%p429, %rd17, 0;
	ld.global.u64 	%rd18, [%rd611+104];
	setp.ne.s64 	%p430, %rd18, 0;
	selp.u32 	%r1279, 1, 0, %p417;
	selp.u32 	%r1280, 1, 0, %p418;
	selp.u32 	%r1281, 1, 0, %p419;
	selp.u32 	%r1282, 1, 0, %p420;
	selp.u32 	%r1283, 1, 0, %p421;
	selp.u32 	%r1284, 1, 0, %p422;
	selp.u32 	%r1285, 1, 0, %p423;
	selp.u32 	%r1286, 1, 0, %p424;
	selp.u32 	%r1287, 1, 0, %p425;
	selp.u32 	%r1288, 1, 0, %p426;
	selp.u32 	%r1289, 1, 0, %p427;
	selp.u32 	%r1290, 1, 0, %p428;
	selp.u32 	%r1291, 1, 0, %p429;
	selp.u32 	%r1292, 1, 0, %p430;
	bar.sync 	0;
	add.s32 	%r1293, %r1280, %r1279;
	add.s32 	%r1294, %r1293, %r1281;
	add.s32 	%r1295, %r1294, %r1282;
	add.s32 	%r1296, %r1295, %r1283;
	add.s32 	%r1297, %r1296, %r1284;
	add.s32 	%r1298, %r1297, %r1285;
	add.s32 	%r1299, %r1298, %r1286;
	add.s32 	%r1300, %r1299, %r1287;
	add.s32 	%r1301, %r1300, %r1288;
	add.s32 	%r1302, %r1301, %r1289;
	add.s32 	%r1303, %r1302, %r1290;
	add.s32 	%r1304, %r1303, %r1291;
	add.s32 	%r1243, %r1304, %r1292;
	// begin inline asm
	mov.u32 %r1238, %laneid;
	// end inline asm
	mov.b32 	%r1241, 1;
	mov.b32 	%r1266, 0;
	mov.b32 	%r1268, -1;
	// begin inline asm
	{  .reg .s32 r0;  .reg .pred p;  shfl.sync.up.b32 r0|p, %r1243, %r1241, %r1266, %r1268;  @p add.s32 r0, r0, %r1243;  mov.s32 %r1239, r0;}
	// end inline asm
	mov.b32 	%r1247, 2;
	// begin inline asm
	{  .reg .s32 r0;  .reg .pred p;  shfl.sync.up.b32 r0|p, %r1239, %r1247, %r1266, %r1268;  @p add.s32 r0, r0, %r1239;  mov.s32 %r1245, r0;}
	// end inline asm
	mov.b32 	%r1253, 4;
	// begin inline asm
	{  .reg .s32 r0;  .reg .pred p;  shfl.sync.up.b32 r0|p, %r1245, %r1253, %r1266, %r1268;  @p add.s32 r0, r0, %r1245;  mov.s32 %r1251, r0;}
	// end inline asm
	mov.b32 	%r1259, 8;
	// begin inline asm
	{  .reg .s32 r0;  .reg .pred p;  shfl.sync.up.b32 r0|p, %r1251, %r1259, %r1266, %r1268;  @p add.s32 r0, r0, %r1251;  mov.s32 %r1257, r0;}
	// end inline asm
	mov.b32 	%r1265, 16;
	// begin inline asm
	{  .reg .s32 r0;  .reg .pred p;  shfl.sync.up.b32 r0|p, %r1257, %r1265, %r1266, %r1268;  @p add.s32 r0, r0, %r1257;  mov.s32 %r1263, r0;}
	// end inline asm
	setp.ne.s32 	%p431, %r1238, 31;
	@%p431 bra 	$L__BB42_4;
	shr.u32 	%r1305, %r4, 3;
	and.b32  	%r1306, %r1305, 124;
	mov.u32 	%r1307, _ZZN3cub18CUB_300001_SM_10006detail6select23DeviceSelectSweepKernelINS2_10policy_hubIjbiLb0ELNS0_10SelectImplE0EE10Policy1000EN6thrust24THRUST_300001_SM_1000_NS17counting_iteratorIjNS9_11use_defaultESB_SB_EENS9_18transform_iteratorI9NonZeroOpIlEPKlSB_SB_EEPjSJ_NS0_13ScanTileStateIiLb1EEENS0_8NullTypeESM_iNS2_19streaming_context_tIlLb1EEELS5_0EEEvT0_T1_T2_T3_T4_T5_T6_T7_iT8_NS1_7vsmem_tEE19static_temp_storage;
	add.s32 	%r1308, %r1307, %r1306;
	st.shared.u32 	[%r1308], %r1263;
$L__BB42_4:
	bar.sync 	0;
	ld.shared.v4.u32 	{%r21, %r22, %r23, %r24}, [_ZZN3cub18CUB_300001_SM_10006detail6select23DeviceSelectSweepKernelINS2_10policy_hubIjbiLb0ELNS0_10SelectImplE0EE10Policy1000EN6thrust24THRUST_300001_SM_1000_NS17counting_iteratorIjNS9_11use_defaultESB_SB_EENS9_18transform_iteratorI9NonZeroOpIlEPKlSB_SB_EEPjSJ_NS0_13ScanTileStateIiLb1EEENS0_8NullTypeESM_iNS2_19streaming_context_tIlLb1EEELS5_0EEEvT0_T1_T2_T3_T4_T5_T6_T7_iT8_NS1_7vsmem_tEE19static_temp_storage];
	mov.u32 	%r1309, %tid.x;
	shr.u32 	%r1310, %r1309, 5;
	add.s32 	%r1311, %r22, %r21;
	setp.eq.s32 	%p432, %r1310, 2;
	selp.b32 	%r1312, %r1311, %r21, %p432;
	add.s32 	%r1313, %r1311, %r23;
	setp.eq.s32 	%p433, %r1310, 3;
	selp.b32 	%r1314, %r1313, %r1312, %p433;
	add.s32 	%r1315, %r1313, %r24;
	setp.eq.s32 	%p434, %r1310, 4;
	selp.b32 	%r1316, %r1315, %r1314, %p434;
	ld.shared.v4.u32 	{%r25, %r26, %r27, %r28}, [_ZZN3cub18CUB_300001_SM_10006detail6select23DeviceSelectSweepKernelINS2_10policy_hubIjbiLb0ELNS0_10SelectImplE0EE10Policy1000EN6thrust24THRUST_300001_SM_1000_NS17counting_iteratorIjNS9_11use_defaultESB_SB_EENS9_18transform_iteratorI9NonZeroOpIlEPKlSB_SB_EEPjSJ_NS0_13ScanTileStateIiLb1EEENS0_8NullTypeESM_iNS2_19streaming_context_tIlLb1EEELS5_0EEEvT0_T1_T2_T3_T4_T5_T6_T7_iT8_NS1_7vsmem_tEE19static_temp_storage+16];
	add.s32 	%r1317, %r1315, %r25;
	setp.eq.s32 	%p435, %r1310, 5;
	selp.b32 	%r1318, %r1317, %r1316, %p435;
	add.s32 	%r1319, %r1317, %r26;
	setp.eq.s32 	%p436, %r1310, 6;
	selp.b32 	%r1320, %r1319, %r1318, %p436;
	add.s32 	%r1321, %r1319, %r27;
	setp.eq.s32 	%p437, %r1310, 7;
	selp.b32 	%r1322, %r1321, %r1320, %p437;
	add.s32 	%r1323, %r1321, %r28;
	setp.eq.s32 	%p438, %r1310, 8;
	selp.b32 	%r1324, %r1323, %r1322, %p438;
	ld.shared.v4.u32 	{%r29, %r30, %r31, %r32}, [_ZZN3cub18CUB_300001_SM_10006detail6select23DeviceSelectSweepKernelINS2_10policy_hubIjbiLb0ELNS0_10SelectImplE0EE10Policy1000EN6thrust24THRUST_300001_SM_1000_NS17counting_iteratorIjNS9_11use_defaultESB_SB_EENS9_18transform_iteratorI9NonZeroOpIlEPKlSB_SB_EEPjSJ_NS0_13ScanTileStateIiLb1EEENS0_8NullTypeESM_iNS2_19streaming_context_tIlLb1EEELS5_0EEEvT0_T1_T2_T3_T4_T5_T6_T7_iT8_NS1_7vsmem_tEE19static_temp_storage+32];
	add.s32 	%r1325, %r1323, %r29;
	setp.eq.s32 	%p439, %r1310, 9;
	selp.b32 	%r1326, %r1325, %r1324, %p439;
	add.s32 	%r1327, %r1325, %r30;
	setp.eq.s32 	%p440, %r1310, 10;
	selp.b32 	%r1328, %r1327, %r1326, %p440;
	add.s32 	%r1329, %r1327, %r31;
	setp.eq.s32 	%p441, %r1310, 11;
	selp.b32 	%r1330, %r1329, %r1328, %p441;
	add.s32 	%r1331, %r1329, %r32;
	setp.eq.s32 	%p442, %r1310, 12;
	selp.b32 	%r1332, %r1331, %r1330, %p442;
	ld.shared.v4.u32 	{%r33, %r34, %r35, %r36}, [_ZZN3cub18CUB_300001_SM_10006detail6select23DeviceSelectSweepKernelINS2_10policy_hubIjbiLb0ELNS0_10SelectImplE0EE10Policy1000EN6thrust24THRUST_300001_SM_1000_NS17counting_iteratorIjNS9_11use_defaultESB_SB_EENS9_18transform_iteratorI9NonZeroOpIlEPKlSB_SB_EEPjSJ_NS0_13ScanTileStateIiLb1EEENS0_8NullTypeESM_iNS2_19streaming_context_tIlLb1EEELS5_0EEEvT0_T1_T2_T3_T4_T5_T6_T7_iT8_NS1_7vsmem_tEE19static_temp_storage+48];
	add.s32 	%r1333, %r1331, %r33;
	setp.eq.s32 	%p443, %r1310, 13;
	selp.b32 	%r1334, %r1333, %r1332, %p443;
	add.s32 	%r1335, %r1333, %r34;
	setp.eq.s32 	%p444, %r1310, 14;
	selp.b32 	%r1336, %r1335, %r1334, %p444;
	add.s32 	%r1337, %r1335, %r35;
	setp.eq.s32 	%p445, %r1310, 15;
	selp.b32 	%r1338, %r1337, %r1336, %p445;
	setp.lt.u32 	%p446, %r1309, 32;
	selp.b32 	%r1339, 0, %r1338, %p446;
	setp.eq.s32 	%p447, %r1238, 0;
	setp.ne.s64 	%p448, %rd12, 0;
	selp.u32 	%r1340, 1, 0, %p448;
	setp.ne.s64 	%p449, %rd6, 0;
	selp.u32 	%r1341, 1, 0, %p449;
	setp.ne.s64 	%p450, %rd5, 0;
	selp.u32 	%r1342, 1, 0, %p450;
	add.s32 	%r1343, %r1341, %r1342;
	setp.ne.s64 	%p451, %rd7, 0;
	selp.u32 	%r1344, 1, 0, %p451;
	add.s32 	%r1345, %r1343, %r1344;
	setp.ne.s64 	%p452, %rd8, 0;
	selp.u32 	%r1346, 1, 0, %p452;
	add.s32 	%r1347, %r1345, %r1346;
	setp.ne.s64 	%p453, %rd9, 0;
	selp.u32 	%r1348, 1, 0, %p453;
	add.s32 	%r1349, %r1347, %r1348;
	setp.ne.s64 	%p454, %rd10, 0;
	selp.u32 	%r1350, 1, 0, %p454;
	add.s32 	%r1351, %r1349, %r1350;
	setp.ne.s64 	%p455, %rd11, 0;
	selp.u32 	%r1352, 1, 0, %p455;
	add.s32 	%r1353, %r1351, %r1352;
	add.s32 	%r1354, %r1353, %r1340;
	setp.ne.s64 	%p456, %rd13, 0;
	selp.u32 	%r1355, 1, 0, %p456;
	add.s32 	%r1356, %r1354, %r1355;
	setp.ne.s64 	%p457, %rd14, 0;
	selp.u32 	%r1357, 1, 0, %p457;
	add.s32 	%r1358, %r1356, %r1357;
	setp.ne.s64 	%p458, %rd15, 0;
	selp.u32 	%r1359, 1, 0, %p458;
	add.s32 	%r1360, %r1358, %r1359;
	setp.ne.s64 	%p459, %rd16, 0;
	selp.u32 	%r1361, 1, 0, %p459;
	add.s32 	%r1362, %r1360, %r1361;
	setp.ne.s64 	%p460, %rd17, 0;
	selp.u32 	%r1363, 1, 0, %p460;
	add.s32 	%r1364, %r1362, %r1363;
	setp.ne.s64 	%p461, %rd18, 0;
	selp.u32 	%r1365, 1, 0, %p461;
	add.s32 	%r1366, %r1364, %r1365;
	sub.s32 	%r1367, %r1263, %r1366;
	selp.b32 	%r1368, 0, %r1367, %p447;
	add.s32 	%r37, %r1339, %r1368;
	add.s32 	%r38, %r37, %r1342;
	add.s32 	%r39, %r1343, %r37;
	add.s32 	%r40, %r1345, %r37;
	add.s32 	%r41, %r1347, %r37;
	add.s32 	%r42, %r1349, %r37;
	add.s32 	%r43, %r1351, %r37;
	add.s32 	%r44, %r1353, %r37;
	add.s32 	%r45, %r1354, %r37;
	add.s32 	%r46, %r1356, %r37;
	add.s32 	%r47, %r1358, %r37;
	add.s32 	%r48, %r1360, %r37;
	add.s32 	%r49, %r1362, %r37;
	add.s32 	%r50, %r1364, %r37;
	setp.ne.s32 	%p462, %r1309, 0;
	@%p462 bra 	$L__BB42_6;
	add.s64 	%rd612, %rd3, 256;
	add.s32 	%r1371, %r22, %r21;
	add.s32 	%r1372, %r1371, %r23;
	add.s32 	%r1373, %r1372, %r24;
	add.s32 	%r1374, %r1373, %r25;
	add.s32 	%r1375, %r1374, %r26;
	add.s32 	%r1376, %r1375, %r27;
	add.s32 	%r1377, %r1376, %r28;
	add.s32 	%r1378, %r1377, %r29;
	add.s32 	%r1379, %r1378, %r30;
	add.s32 	%r1380, %r1379, %r31;
	add.s32 	%r1381, %r1380, %r32;
	add.s32 	%r1382, %r1381, %r33;
	add.s32 	%r1383, %r1382, %r34;
	add.s32 	%r1384, %r1383, %r35;
	add.s32 	%r1370, %r1384, %r36;
	mov.b32 	%r1369, 101;
	// begin inline asm
	st.relaxed.gpu.v2.u32 [%rd612], {%r1369, %r1370};
	// end inline asm
$L__BB42_6:
	add.s32 	%r1385, %r22, %r21;
	add.s32 	%r1386, %r1385, %r23;
	add.s32 	%r1387, %r1386, %r24;
	add.s32 	%r1388, %r1387, %r25;
	add.s32 	%r1389, %r1388, %r26;
	add.s32 	%r1390, %r1389, %r27;
	add.s32 	%r1391, %r1390, %r28;
	add.s32 	%r1392, %r1391, %r29;
	add.s32 	%r1393, %r1392, %r30;
	add.s32 	%r1394, %r1393, %r31;
	add.s32 	%r1395, %r1394, %r32;
	add.s32 	%r1396, %r1395, %r33;
	add.s32 	%r1397, %r1396, %r34;
	add.s32 	%r1398, %r1397, %r35;
	add.s32 	%r1399, %r1398, %r36;
	setp.gt.s32 	%p463, %r1399, 512;
	@%p463 bra 	$L__BB42_63;
	mov.u64 	%rd613, %rd227;
	ld.param.u8 	%rs1, [%rd613];
	ld.param.u64 	%rd614, [%rd613+24];
	cvta.to.global.u64 	%rd19, %rd614;
	@%p450 bra 	$L__BB42_8;
	bra.uni 	$L__BB42_11;
$L__BB42_8:
	setp.ne.s16 	%p465, %rs1, 0;
	mov.b64 	%rd728, 0;
	@%p465 bra 	$L__BB42_10;
	ld.global.u64 	%rd728, [%rd19];
$L__BB42_10:
	ld.param.u64 	%rd716, [_ZN3cub18CUB_300001_SM_10006detail6select23DeviceSelectSweepKernelINS2_10policy_hubIjbiLb0ELNS0_10SelectImplE0EE10Policy1000EN6thrust24THRUST_300001_SM_1000_NS17counting_iteratorIjNS9_11use_defaultESB_SB_EENS9_18transform_iteratorI9NonZeroOpIlEPKlSB_SB_EEPjSJ_NS0_13ScanTileStateIiLb1EEENS0_8NullTypeESM_iNS2_19streaming_context_tIlLb1EEELS5_0EEEvT0_T1_T2_T3_T4_T5_T6_T7_iT8_NS1_7vsmem_tE_param_2];
	cvt.s64.s32 	%rd616, %r37;
	add.s64 	%rd617, %rd728, %rd616;
	cvta.to.global.u64 	%rd618, %rd716;
	shl.b64 	%rd619, %rd617, 2;
	add.s64 	%rd620, %rd618, %rd619;
	st.global.u32 	[%rd620], %r5;
$L__BB42_11:
	setp.eq.s64 	%p466, %rd6, 0;
	@%p466 bra 	$L__BB42_15;
	setp.ne.s16 	%p467, %rs1, 0;
	mov.b64 	%rd729, 0;
	@%p467 bra 	$L__BB42_14;
	ld.global.u64 	%rd729, [%rd19];
$L__BB42_14:
	ld.param.u64 	%rd717, [_ZN3cub18CUB_300001_SM_10006detail6select23DeviceSelectSweepKernelINS2_10policy_hubIjbiLb0ELNS0_10SelectImplE0EE10Policy1000EN6thrust24THRUST_300001_SM_1000_NS17counting_iteratorIjNS9_11use_defaultESB_SB_EENS9_18transform_iteratorI9NonZeroOpIlEPKlSB_SB_EEPjSJ_NS0_13ScanTileStateIiLb1EEENS0_8NullTypeESM_iNS2_19streaming_context_tIlLb1EEELS5_0EEEvT0_T1_T2_T3_T4_T5_T6_T7_iT8_NS1_7vsmem_tE_param_2];
	cvt.s64.s32 	%rd622, %r38;
	add.s64 	%rd623, %rd729, %rd622;
	cvta.to.global.u64 	%rd624, %rd717;
	shl.b64 	%rd625, %rd623, 2;
	add.s64 	%rd626, %rd624, %rd625;
	st.global.u32 	[%rd626], %r6;
$L__BB42_15:
	ld.param.u64 	%rd718, [_ZN3cub18CUB_300001_SM_10006detail6select23DeviceSelectSweepKernelINS2_10policy_hubIjbiLb0ELNS0_10SelectImplE0EE10Policy1000EN6thrust24THRUST_300001_SM_1000_NS17counting_iteratorIjNS9_11use_defaultESB_SB_EENS9_18transform_iteratorI9NonZeroOpIlEPKlSB_SB_EEPjSJ_NS0_13ScanTileStateIiLb1EEENS0_8NullTypeESM_iNS2_19streaming_context_tIlLb1EEELS5_0EEEvT0_T1_T2_T3_T4_T5_T6_T7_iT8_NS1_7vsmem_tE_param_2];
	cvta.to.global.u64 	%rd42, %rd718;
	setp.eq.s64 	%p468, %rd7, 0;
	@%p468 bra 	$L__BB42_19;
	setp.ne.s16 	%p469, %rs1, 0;
	mov.b64 	%rd730, 0;
	@%p469 bra 	$L__BB42_18;
	ld.global.u64 	%rd730, [%rd19];
$L__BB42_18:
	cvt.s64.s32 	%rd628, %r39;
	add.s64 	%rd629, %rd730, %rd628;
	shl.b64 	%rd630, %rd629, 2;
	add.s64 	%rd631, %rd42, %rd630;
	st.global.u32 	[%rd631], %r7;
$L__BB42_19:
	setp.eq.s64 	%p470, %rd8, 0;
	@%p470 bra 	$L__BB42_23;
	setp.ne.s16 	%p471, %rs1, 0;
	mov.b64 	%rd731, 0;
	@%p471 bra 	$L__BB42_22;
	ld.global.u64 	%rd731, [%rd19];
$L__BB42_22:
	cvt.s64.s32 	%rd633, %r40;
	add.s64 	%rd634, %rd731, %rd633;
	shl.b64 	%rd635, %rd634, 2;
	add.s64 	%rd636, %rd42, %rd635;
	st.global.u32 	[%rd636], %r8;
$L__BB42_23:
	setp.eq.s64 	%p472, %rd9, 0;
	@%p472 bra 	$L__BB42_27;
	setp.ne.s16 	%p473, %rs1, 0;
	mov.b64 	%rd732, 0;
	@%p473 bra 	$L__BB42_26;
	ld.global.u64 	%rd732, [%rd19];
$L__BB42_26:
	cvt.s64.s32 	%rd638, %r41;
	add.s64 	%rd639, %rd732, %rd638;
	shl.b64 	%rd640, %rd639, 2;
	add.s64 	%rd641, %rd42, %rd640;
	st.global.u32 	[%rd641], %r9;
$L__BB42_27:
	setp.eq.s64 	%p474, %rd10, 0;
	@%p474 bra 	$L__BB42_31;
	setp.ne.s16 	%p475, %rs1, 0;
	mov.b64 	%rd733, 0;
	@%p475 bra 	$L__BB42_30;
	ld.global.u64 	%rd733, [%rd19];
$L__BB42_30:
	cvt.s64.s32 	%rd643, %r42;
	add.s64 	%rd644, %rd733, %rd643;
	shl.b64 	%rd645, %rd644, 2;
	add.s64 	%rd646, %rd42, %rd645;
	st.global.u32 	[%rd646], %r10;
$L__BB42_31:
	setp.eq.s64 	%p476, %rd11, 0;
	@%p476 bra 	$L__BB42_35;
	setp.ne.s16 	%p477, %rs1, 0;
	mov.b64 	%rd734, 0;
	@%p477 bra 	$L__BB42_34;
	ld.global.u64 	%rd734, [%rd19];
$L__BB42_34:
	cvt.s64.s32 	%rd648, %r43;
	add.s64 	%rd649, %rd734, %rd648;
	shl.b64 	%rd650, %rd649, 2;
	add.s64 	%rd651, %rd42, %rd650;
	st.global.u32 	[%rd651], %r11;
$L__BB42_35:
	setp.eq.s64 	%p478, %rd12, 0;
	@%p478 bra 	$L__BB42_39;
	setp.ne.s16 	%p479, %rs1, 0;
	mov.b64 	%rd735, 0;
	@%p479 bra 	$L__BB42_38;
	ld.global.u64 	%rd735, [%rd19];
$L__BB42_38:
	cvt.s64.s32 	%rd653, %r44;
	add.s64 	%rd654, %rd735, %rd653;
	shl.b64 	%rd655, %rd654, 2;
	add.s64 	%rd656, %rd42, %rd655;
	st.global.u32 	[%rd656], %r12;
$L__BB42_39:
	setp.eq.s64 	%p480, %rd13, 0;
	@%p480 bra 	$L__BB42_43;
	setp.ne.s16 	%p481, %rs1, 0;
	mov.b64 	%rd736, 0;
	@%p481 bra 	$L__BB42_42;
	ld.global.u64 	%rd736, [%rd19];
$L__BB42_42:
	cvt.s64.s32 	%rd658, %r45;
	add.s64 	%rd659, %rd736, %rd658;
	shl.b64 	%rd660, %rd659, 2;
	add.s64 	%rd661, %rd42, %rd660;
	st.global.u32 	[%rd661], %r13;
$L__BB42_43:
	setp.eq.s64 	%p482, %rd14, 0;
	@%p482 bra 	$L__BB42_47;
	setp.ne.s16 	%p483, %rs1, 0;
	mov.b64 	%rd737, 0;
	@%p483 bra 	$L__BB42_46;
	ld.global.u64 	%rd737, [%rd19];
$L__BB42_46:
	cvt.s64.s32 	%rd663, %r46;
	add.s64 	%rd664, %rd737, %rd663;
	shl.b64 	%rd665, %rd664, 2;
	add.s64 	%rd666, %rd42, %rd665;
	st.global.u32 	[%rd666], %r14;
$L__BB42_47:
	setp.eq.s64 	%p484, %rd15, 0;
	@%p484 bra 	$L__BB42_51;
	setp.ne.s16 	%p485, %rs1, 0;
	mov.b64 	%rd738, 0;
	@%p485 bra 	$L__BB42_50;
	ld.global.u64 	%rd738, [%rd19];
$L__BB42_50:
	cvt.s64.s32 	%rd668, %r47;
	add.s64 	%rd669, %rd738, %rd668;
	shl.b64 	%rd670, %rd669, 2;
	add.s64 	%rd671, %rd42, %rd670;
	st.global.u32 	[%rd671], %r15;
$L__BB42_51:
	setp.eq.s64 	%p486, %rd16, 0;
	@%p486 bra 	$L__BB42_55;
	setp.ne.s16 	%p487, %rs1, 0;
	mov.b64 	%rd739, 0;
	@%p487 bra 	$L__BB42_54;
	ld.global.u64 	%rd739, [%rd19];
$L__BB42_54:
	cvt.s64.s32 	%rd673, %r48;
	add.s64 	%rd674, %rd739, %rd673;
	shl.b64 	%rd675, %rd674, 2;
	add.s64 	%rd676, %rd42, %rd675;
	st.global.u32 	[%rd676], %r16;
$L__BB42_55:
	setp.eq.s64 	%p488, %rd17, 0;
	@%p488 bra 	$L__BB42_59;
	setp.ne.s16 	%p489, %rs1, 0;
	mov.b64 	%rd740, 0;
	@%p489 bra 	$L__BB42_58;
	ld.global.u64 	%rd740, [%rd19];
$L__BB42_58:
	cvt.s64.s32 	%rd678, %r49;
	add.s64 	%rd679, %rd740, %rd678;
	shl.b64 	%rd680, %rd679, 2;
	add.s64 	%rd681, %rd42, %rd680;
	st.global.u32 	[%rd681], %r17;
$L__BB42_59:
	setp.eq.s64 	%p490, %rd18, 0;
	@%p490 bra 	$L__BB42_517;
	setp.ne.s16 	%p491, %rs1, 0;
	mov.b64 	%rd741, 0;
	@%p491 bra 	$L__BB42_62;
	ld.global.u64 	%rd741, [%rd19];
$L__BB42_62:
	cvt.s64.s32 	%rd683, %r50;
	add.s64 	%rd684, %rd741, %rd683;
	shl.b64 	%rd685, %rd684, 2;
	add.s64 	%rd686, %rd42, %rd685;
	st.global.u32 	[%rd686], %r18;
	bra.uni 	$L__BB42_517;
$L__BB42_63:
	setp.eq.s64 	%p492, %rd5, 0;
	bar.sync 	0;
	@%p492 bra 	$L__BB42_65;
	shl.b32 	%r1400, %r37, 2;
	mov.u32 	%r1401, _ZZN3cub18CUB_300001_SM_10006detail6select23DeviceSelectSweepKernelINS2_10policy_hubIjbiLb0ELNS0_10SelectImplE0EE10Policy1000EN6thrust24THRUST_300001_SM_1000_NS17counting_iteratorIjNS9_11use_defaultESB_SB_EENS9_18transform_iteratorI9NonZeroOpIlEPKlSB_SB_EEPjSJ_NS0_13ScanTileStateIiLb1EEENS0_8NullTypeESM_iNS2_19streaming_context_tIlLb1EEELS5_0EEEvT0_T1_T2_T3_T4_T5_T6_T7_iT8_NS1_7vsmem_tEE19static_temp_storage;
	add.s32 	%r1402, %r1401, %r1400;
	st.shared.u32 	[%r1402], %r5;
$L__BB42_65:
	setp.eq.s64 	%p493, %rd6, 0;
	@%p493 bra 	$L__BB42_67;
	shl.b32 	%r1403, %r38, 2;
	mov.u32 	%r1404, _ZZN3cub18CUB_300001_SM_10006detail6select23DeviceSelectSweepKernelINS2_10policy_hubIjbiLb0ELNS0_10SelectImplE0EE10Policy1000EN6thrust24THRUST_300001_SM_1000_NS17counting_iteratorIjNS9_11use_defaultESB_SB_EENS9_18transform_iteratorI9NonZeroOpIlEPKlSB_SB_EEPjSJ_NS0_13ScanTileStateIiLb1EEENS0_8NullTypeESM_iNS2_19streaming_context_tIlLb1EEELS5_0EEEvT0_T1_T2_T3_T4_T5_T6_T7_iT8_NS1_7vsmem_tEE19static_temp_storage;
	add.s32 	%r1405, %r1404, %r1403;
	st.shared.u32 	[%r1405], %r6;
$L__BB42_67:
	setp.eq.s64 	%p494, %rd7, 0;
	@%p494 bra 	$L__BB42_69;
	shl.b32 	%r1406, %r39, 2;
	mov.u32 	%r1407, _ZZN3cub18CUB_300001_SM_10006detail6select23DeviceSelectSweepKernelINS2_10policy_hubIjbiLb0ELNS0_10SelectImplE0EE10Policy1000EN6thrust24THRUST_300001_SM_1000_NS17counting_iteratorIjNS9_11use_defaultESB_SB_EENS9_18transform_iteratorI9NonZeroOpIlEPKlSB_SB_EEPjSJ_NS0_13ScanTileStateIiLb1EEENS0_8NullTypeESM_iNS2_19streaming_context_tIlLb1EEELS5_0EEEvT0_T1_T2_T3_T4_T5_T6_T7_iT8_NS1_7vsmem_tEE19static_temp_storage;
	add.s32 	%r1408, %r1407, %r1406;
	st.shared.u32 	[%r1408], %r7;
$L__BB42_69:
	setp.eq.s64 	%p495, %rd8, 0;
	@%p495 bra 	$L__BB42_71;
	shl.b32 	%r1409, %r40, 2;
	mov.u32 	%r1410, _ZZN3cub18CUB_300001_SM_10006detail6select23DeviceSelectSweepKernelINS2_10policy_hubIjbiLb0ELNS0_10SelectImplE0EE10Policy1000EN6thrust24THRUST_300001_SM_1000_NS17counting_iteratorIjNS9_11use_defaultESB_SB_EENS9_18transform_iteratorI9NonZeroOpIlEPKlSB_SB_EEPjSJ_NS0_13ScanTileStateIiLb1EEENS0_8NullTypeESM_iNS2_19streaming_context_tIlLb1EEELS5_0EEEvT0_T1_T2_T3_T4_T5_T6_T7_iT8_NS1_7vsmem_tEE19static_temp_storage;
	add.s32 	%r1411, %r1410, %r1409;
	st.shared.u32 	[%r1411], %r8;
$L__BB42_71:
	setp.eq.s64 	%p496, %rd9, 0;
	@%p496 bra 	$L__BB42_73;
	shl.b32 	%r1412, %r41, 2;
	mov.u32 	%r1413, _ZZN3cub18CUB_300001_SM_10006detail6select23DeviceSelectSweepKernelINS2_10policy_hubIjbiLb0ELNS0_10SelectImplE0EE10Policy1000EN6thrust24THRUST_300001_SM_1000_NS17counting_iteratorIjNS9_11use_defaultESB_SB_EENS9_18transform_iteratorI9NonZeroOpIlEPKlSB_SB_EEPjSJ_NS0_13ScanTileStateIiLb1EEENS0_8NullTypeESM_iNS2_19streaming_context_tIlLb1EEELS5_0EEEvT0_T1_T2_T3_T4_T5_T6_T7_iT8_NS1_7vsmem_tEE19static_temp_storage;
	add.s32 	%r1414, %r1413, %r1412;
	st.shared.u32 	[%r1414], %r9;
$L__BB42_73:
	setp.eq.s64 	%p497, %rd10, 0;
	@%p497 bra 	$L__BB42_75;
	shl.b32 	%r1415, %r42, 2;
	mov.u32 	%r1416, _ZZN3cub18CUB_300001_SM_10006detail6select23DeviceSelectSweepKernelINS2_10policy_hubIjbiLb0ELNS0_10SelectImplE0EE10Policy1000EN6thrust24THRUST_300001_SM_1000_NS17counting_iteratorIjNS9_11use_defaultESB_SB_EENS9_18transform_iteratorI9NonZeroOpIlEPKlSB_SB_EEPjSJ_NS0_13ScanTileStateIiLb1EEENS0_8NullTypeESM_iNS2_19streaming_context_tIlLb1EEELS5_0EEEvT0_T1_T2_T3_T4_T5_T6_T7_iT8_NS1_7vsmem_tEE19static_temp_storage;
	add.s32 	%r1417, %r1416, %r1415;
	st.shared.u32 	[%r1417], %r10;
$L__BB42_75:
	setp.eq.s64 	%p498, %rd11, 0;
	@%p498 bra 	$L__BB42_77;
	shl.b32 	%r1418, %r43, 2;
	mov.u32 	%r1419, _ZZN3cub18CUB_300001_SM_10006detail6select23DeviceSelectSweepKernelINS2_10policy_hubIjbiLb0ELNS0_10SelectImplE0EE10Policy1000EN6thrust24THRUST_300001_SM_1000_NS17counting_iteratorIjNS9_11use_defaultESB_SB_EENS9_18transform_iteratorI9NonZeroOpIlEPKlSB_SB_EEPjSJ_NS0_13ScanTileStateIiLb1EEENS0_8NullTypeESM_iNS2_19streaming_context_tIlLb1EEELS5_0EEEvT0_T1_T2_T3_T4_T5_T6_T7_iT8_NS1_7vsmem_tEE19static_temp_storage;
	add.s32 	%r1420, %r1419, %r1418;
	st.shared.u32 	[%r1420], %r11;
$L__BB42_77:
	setp.eq.s64 	%p499, %rd12, 0;
	@%p499 bra 	$L__BB42_79;
	shl.b32 	%r1421, %r44, 2;
	mov.u32 	%r1422, _ZZN3cub18CUB_300001_SM_10006detail6select23DeviceSelectSweepKernelINS2_10policy_hubIjbiLb0ELNS0_10SelectImplE0EE10Policy1000EN6thrust24THRUST_300001_SM_1000_NS17counting_iteratorIjNS9_11use_defaultESB_SB_EENS9_18transform_iteratorI9NonZeroOpIlEPKlSB_SB_EEPjSJ_NS0_13ScanTileStateIiLb1EEENS0_8NullTypeESM_iNS2_19streaming_context_tIlLb1EEELS5_0EEEvT0_T1_T2_T3_T4_T5_T6_T7_iT8_NS1_7vsmem_tEE19static_temp_storage;
	add.s32 	%r1423, %r1422, %r1421;
	st.shared.u32 	[%r1423], %r12;
$L__BB42_79:
	setp.eq.s64 	%p500, %rd13, 0;
	@%p500 bra 	$L__BB42_81;
	shl.b32 	%r1424, %r45, 2;
	mov.u32 	%r1425, _ZZN3cub18CUB_300001_SM_10006detail6select23DeviceSelectSweepKernelINS2_10policy_hubIjbiLb0ELNS0_10SelectImplE0EE10Policy1000EN6thrust24THRUST_300001_SM_1000_NS17counting_iteratorIjNS9_11use_defaultESB_SB_EENS9_18transform_iteratorI9NonZeroOpIlEPKlSB_SB_EEPjSJ_NS0_13ScanTileStateIiLb1EEENS0_8NullTypeESM_iNS2_19streaming_context_tIlLb1EEELS5_0EEEvT0_T1_T2_T3_T4_T5_T6_T7_iT8_NS1_7vsmem_tEE19static_temp_storage;
	add.s32 	%r1426, %r1425, %r1424;
	st.shared.u32 	[%r1426], %r13;
$L__BB42_81:
	setp.eq.s64 	%p501, %rd14, 0;
	@%p501 bra 	$L__BB42_83;
	shl.b32 	%r1427, %r46, 2;
	mov.u32 	%r1428, _ZZN3cub18CUB_300001_SM_10006detail6select23DeviceSelectSweepKernelINS2_10policy_hubIjbiLb0ELNS0_10SelectImplE0EE10Policy1000EN6thrust24THRUST_300001_SM_1000_NS17counting_iteratorIjNS9_11use_defaultESB_SB_EENS9_18transform_iteratorI9NonZeroOpIlEPKlSB_SB_EEPjSJ_NS0_13ScanTileStateIiLb1EEENS0_8NullTypeESM_iNS2_19streaming_context_tIlLb1EEELS5_0EEEvT0_T1_T2_T3_T4_T5_T6_T7_iT8_NS1_7vsmem_tEE19static_temp_storage;
	add.s32 	%r1429, %r1428, %r1427;
	st.shared.u32 	[%r1429], %r14;
$L__BB42_83:
	setp.eq.s64 	%p502, %rd15, 0;
	@%p502 bra 	$L__BB42_85;
	shl.b32 	%r1430, %r47, 2;
	mov.u32 	%r1431, _ZZN3cub18CUB_300001_SM_10006detail6select23DeviceSelectSweepKernelINS2_10policy_hubIjbiLb0ELNS0_10SelectImplE0EE10Policy1000EN6thrust24THRUST_300001_SM_1000_NS17counting_iteratorIjNS9_11use_defaultESB_SB_EENS9_18transform_iteratorI9NonZeroOpIlEPKlSB_SB_EEPjSJ_NS0_13ScanTileStateIiLb1EEENS0_8NullTypeESM_iNS2_19streaming_context_tIlLb1EEELS5_0EEEvT0_T1_T2_T3_T4_T5_T6_T7_iT8_NS1_7vsmem_tEE19static_temp_storage;
	add.s32 	%r1432, %r1431, %r1430;
	st.shared.u32 	[%r1432], %r15;
$L__BB42_85:
	setp.eq.s64 	%p503, %rd16, 0;
	@%p503 bra 	$L__BB42_87;
	shl.b32 	%r1433, %r48, 2;
	mov.u32 	%r1434, _ZZN3cub18CUB_300001_SM_10006detail6select23DeviceSelectSweepKernelINS2_10policy_hubIjbiLb0ELNS0_10SelectImplE0EE10Policy1000EN6thrust24THRUST_300001_SM_1000_NS17counting_iteratorIjNS9_11use_defaultESB_SB_EENS9_18transform_iteratorI9NonZeroOpIlEPKlSB_SB_EEPjSJ_NS0_13ScanTileStateIiLb1EEENS0_8NullTypeESM_iNS2_19streaming_context_tIlLb1EEELS5_0EEEvT0_T1_T2_T3_T4_T5_T6_T7_iT8_NS1_7vsmem_tEE19static_temp_storage;
	add.s32 	%r1435, %r1434, %r1433;
	st.shared.u32 	[%r1435], %r16;
$L__BB42_87:
	setp.eq.s64 	%p504, %rd17, 0;
	@%p504 bra 	$L__BB42_89;
	shl.b32 	%r1436, %r49, 2;
	mov.u32 	%r1437, _ZZN3cub18CUB_300001_SM_10006detail6select23DeviceSelectSweepKernelINS2_10policy_hubIjbiLb0ELNS0_10SelectImplE0EE10Policy1000EN6thrust24THRUST_300001_SM_1000_NS17counting_iteratorIjNS9_11use_defaultESB_SB_EENS9_18transform_iteratorI9NonZeroOpIlEPKlSB_SB_EEPjSJ_NS0_13ScanTileStateIiLb1EEENS0_8NullTypeESM_iNS2_19streaming_context_tIlLb1EEELS5_0EEEvT0_T1_T2_T3_T4_T5_T6_T7_iT8_NS1_7vsmem_tEE19static_temp_storage;
	add.s32 	%r1438, %r1437, %r1436;
	st.shared.u32 	[%r1438], %r17;
$L__BB42_89:
	setp.eq.s64 	%p505, %rd18, 0;
	@%p505 bra 	$L__BB42_91;
	shl.b32 	%r1439, %r50, 2;
	mov.u32 	%r1440, _ZZN3cub18CUB_300001_SM_10006detail6select23DeviceSelectSweepKernelINS2_10policy_hubIjbiLb0ELNS0_10SelectImplE0EE10Policy1000EN6thrust24THRUST_300001_SM_1000_NS17counting_iteratorIjNS9_11use_defaultESB_SB_EENS9_18transform_iteratorI9NonZeroOpIlEPKlSB_SB_EEPjSJ_NS0_13ScanTileStateIiLb1EEENS0_8NullTypeESM_iNS2_19streaming_context_tIlLb1EEELS5_0EEEvT0_T1_T2_T3_T4_T5_T6_T7_iT8_NS1_7vsmem_tEE19static_temp_storage;
	add.s32 	%r1441, %r1440, %r1439;
	st.shared.u32 	[%r1441], %r18;
$L__BB42_91:
	bar.sync 	0;
	add.s32 	%r1442, %r22, %r21;
	add.s32 	%r1443, %r1442, %r23;
	add.s32 	%r1444, %r1443, %r24;
	add.s32 	%r1445, %r1444, %r25;
	add.s32 	%r1446, %r1445, %r26;
	add.s32 	%r1447, %r1446, %r27;
	add.s32 	%r1448, %r1447, %r28;
	add.s32 	%r1449, %r1448, %r29;
	add.s32 	%r1450, %r1449, %r30;
	add.s32 	%r1451, %r1450, %r31;
	add.s32 	%r1452, %r1451, %r32;
	add.s32 	%r1453, %r1452, %r33;
	add.s32 	%r1454, %r1453, %r34;
	add.s32 	%r1455, %r1454, %r35;
	add.s32 	%r51, %r1455, %r36;
	mov.u32 	%r1488, %tid.x;
	setp.ge.u32 	%p506, %r1488, %r51;
	@%p506 bra 	$L__BB42_517;
	ld.param.u64 	%rd719, [_ZN3cub18CUB_300001_SM_10006detail6select23DeviceSelectSweepKernelINS2_10policy_hubIjbiLb0ELNS0_10SelectImplE0EE10Policy1000EN6thrust24THRUST_300001_SM_1000_NS17counting_iteratorIjNS9_11use_defaultESB_SB_EENS9_18transform_iteratorI9NonZeroOpIlEPKlSB_SB_EEPjSJ_NS0_13ScanTileStateIiLb1EEENS0_8NullTypeESM_iNS2_19streaming_context_tIlLb1EEELS5_0EEEvT0_T1_T2_T3_T4_T5_T6_T7_iT8_NS1_7vsmem_tE_param_2];
	cvta.to.global.u64 	%rd20, %rd719;
	mov.u64 	%rd687, %rd227;
	ld.param.u8 	%rs2, [%rd687];
	ld.param.u64 	%rd688, [%rd687+24];
	cvta.to.global.u64 	%rd21, %rd688;
	add.s32 	%r1456, %r22, %r23;
	add.s32 	%r1457, %r1456, %r24;
	add.s32 	%r1458, %r1457, %r25;
	add.s32 	%r1459, %r1458, %r26;
	add.s32 	%r1460, %r1459, %r27;
	add.s32 	%r1461, %r1460, %r28;
	add.s32 	%r1462, %r1461, %r29;
	add.s32 	%r1463, %r1462, %r30;
	add.s32 	%r1464, %r1463, %r31;
	add.s32 	%r1465, %r1464, %r32;
	add.s32 	%r1466, %r1465, %r33;
	add.s32 	%r1467, %r1466, %r34;
	add.s32 	%r1468, %r1467, %r35;
	add.s32 	%r1469, %r1468, %r36;
	add.s32 	%r1470, %r1469, %r21;
	not.b32 	%r1471, %r1488;
	add.s32 	%r53, %r1470, %r1471;
	and.b32  	%r1472, %r53, 1536;
	setp.eq.s32 	%p507, %r1472, 1536;
	@%p507 bra 	$L__BB42_97;
	cvt.u64.u32 	%rd721, %r1488;
	shl.b32 	%r1473, %r1488, 2;
	mov.u32 	%r1474, _ZZN3cub18CUB_300001_SM_10006detail6select23DeviceSelectSweepKernelINS2_10policy_hubIjbiLb0ELNS0_10SelectImplE0EE10Policy1000EN6thrust24THRUST_300001_SM_1000_NS17counting_iteratorIjNS9_11use_defaultESB_SB_EENS9_18transform_iteratorI9NonZeroOpIlEPKlSB_SB_EEPjSJ_NS0_13ScanTileStateIiLb1EEENS0_8NullTypeESM_iNS2_19streaming_context_tIlLb1EEELS5_0EEEvT0_T1_T2_T3_T4_T5_T6_T7_iT8_NS1_7vsmem_tEE19static_temp_storage;
	add.s32 	%r1485, %r1474, %r1473;
	shr.u32 	%r1475, %r53, 9;
	add.s32 	%r1476, %r1475, 1;
	and.b32  	%r1477, %r1476, 3;
	neg.s32 	%r1484, %r1477;
$L__BB42_94:
	.pragma "nounroll";
	setp.ne.s16 	%p508, %rs2, 0;
	ld.shared.u32 	%r58, [%r1485];
	mov.b64 	%rd722, 0;
	@%p508 bra 	$L__BB42_96;
	ld.global.u64 	%rd722, [%rd21];
$L__BB42_96:
	add.s64 	%rd690, %rd722, %rd721;
	shl.b64 	%rd691, %rd690, 2;
	add.s64 	%rd692, %rd20, %rd691;
	st.global.u32 	[%rd692], %r58;
	add.s64 	%rd721, %rd721, 512;
	cvt.u32.u64 	%r1488, %rd721;
	add.s32 	%r1485, %r1485, 2048;
	add.s32 	%r1484, %r1484, 1;
	setp.ne.s32 	%p509, %r1484, 0;
	@%p509 bra 	$L__BB42_94;
$L__BB42_97:
	setp.lt.u32 	%p510, %r53, 1536;
	@%p510 bra 	$L__BB42_517;
	mul.wide.u32 	%rd694, %r1488, 4;
	add.s64 	%rd27, %rd20, %rd694;
	shl.b32 	%r1478, %r1488, 2;
	mov.u32 	%r1479, _ZZN3cub18CUB_300001_SM_10006detail6select23DeviceSelectSweepKernelINS2_10policy_hubIjbiLb0ELNS0_10SelectImplE0EE10Policy1000EN6thrust24THRUST_300001_SM_1000_NS17counting_iteratorIjNS9_11use_defaultESB_SB_EENS9_18transform_iteratorI9NonZeroOpIlEPKlSB_SB_EEPjSJ_NS0_13ScanTileStateIiLb1EEENS0_8NullTypeESM_iNS2_19streaming_context_tIlLb1EEELS5_0EEEvT0_T1_T2_T3_T4_T5_T6_T7_iT8_NS1_7vsmem_tEE19static_temp_storage;
	add.s32 	%r1480, %r1478, %r1479;
	add.s32 	%r1487, %r1480, 4096;
	mov.b64 	%rd723, 0;
$L__BB42_99:
	setp.ne.s16 	%p511, %rs2, 0;
	ld.shared.u32 	%r66, [%r1487+-4096];
	mov.b64 	%rd724, 0;
	@%p511 bra 	$L__BB42_101;
	ld.global.u64 	%rd724, [%rd21];
$L__BB42_101:
	setp.ne.s16 	%p512, %rs2, 0;
	shl.b64 	%rd697, %rd724, 2;
	add.s64 	%rd698, %rd723, %rd697;
	add.s64 	%rd699, %rd27, %rd698;
	st.global.u32 	[%rd699], %r66;
	ld.shared.u32 	%r67, [%r1487+-2048];
	mov.b64 	%rd725, 0;
	@%p512 bra 	$L__BB42_103;
	ld.global.u64 	%rd725, [%rd21];
$L__BB42_103:
	setp.ne.s16 	%p513, %rs2, 0;
	shl.b64 	%rd701, %rd725, 2;
	add.s64 	%rd702, %rd723, %rd701;
	add.s64 	%rd703, %rd27, %rd702;
	st.global.u32 	[%rd703+2048], %r67;
	ld.shared.u32 	%r68, [%r1487];
	mov.b64 	%rd726, 0;
	@%p513 bra 	$L__BB42_105;
	ld.global.u64 	%rd726, [%rd21];
$L__BB42_105:
	setp.ne.s16 	%p514, %rs2, 0;
	shl.b64 	%rd705, %rd726, 2;
	add.s64 	%rd706, %rd723, %rd705;
	add.s64 	%rd707, %rd27, %rd706;
	st.global.u32 	[%rd707+4096], %r68;
	ld.shared.u32 	%r69, [%r1487+2048];
	mov.b64 	%rd727, 0;
	@%p514 bra 	$L__BB42_107;
	ld.global.u64 	%rd727, [%rd21];
$L__BB42_107:
	shl.b64 	%rd708, %rd727, 2;
	add.s64 	%rd709, %rd723, %rd708;
	add.s64 	%rd710, %rd27, %rd709;
	st.global.u32 	[%rd710+6144], %r69;
	add.s32 	%r1488, %r1488, 2048;
	add.s64 	%rd723, %rd723, 8192;
	add.s32 	%r1487, %r1487, 8192;
	setp.lt.s32 	%p515, %r1488, %r51;
	@%p515 bra 	$L__BB42_99;
	bra.uni 	$L__BB42_517;
$L__BB42_108:
	mov.u64 	%rd480, %rd227;
	ld.param.u8 	%rs60, [%rd480];
	setp.eq.s16 	%p290, %rs60, 0;
	ld.param.u64 	%rd481, [%rd480+16];
	cvt.u32.u64 	%r940, %rd481;
	selp.b32 	%r941, %r940, 0, %p290;
	mov.u32 	%r1506, %tid.x;
	mul.lo.s32 	%r942, %r1506, 14;
	mov.u32 	%r943, %ctaid.x;
	mov.u32 	%r944, %nctaid.y;
	mov.u32 	%r945, %ctaid.y;
	mad.lo.s32 	%r1498, %r943, %r944, %r945;
	mul.lo.s32 	%r946, %r1498, 7168;
	add.s32 	%r947, %r946, %r942;
	add.s32 	%r948, %r947, %r1;
	add.s32 	%r74, %r948, %r941;
	add.s32 	%r75, %r74, 1;
	add.s32 	%r76, %r74, 2;
	add.s32 	%r77, %r74, 3;
	add.s32 	%r78, %r74, 4;
	add.s32 	%r79, %r74, 5;
	add.s32 	%r80, %r74, 6;
	add.s32 	%r81, %r74, 7;
	add.s32 	%r82, %r74, 8;
	add.s32 	%r83, %r74, 9;
	add.s32 	%r84, %r74, 10;
	add.s32 	%r85, %r74, 11;
	add.s32 	%r86, %r74, 12;
	add.s32 	%r87, %r74, 13;
	bar.sync 	0;
	selp.b64 	%rd482, %rd481, 0, %p290;
	cvt.s64.s32 	%rd483, %r946;
	add.s64 	%rd484, %rd482, %rd483;
	cvt.u64.u32 	%rd485, %r942;
	add.s64 	%rd486, %rd484, %rd485;
	cvta.to.global.u64 	%rd487, %rd224;
	shl.b64 	%rd488, %rd486, 3;
	add.s64 	%rd489, %rd487, %rd488;
	ld.global.u64 	%rd67, [%rd489];
	setp.ne.s64 	%p291, %rd67, 0;
	ld.global.u64 	%rd68, [%rd489+8];
	setp.ne.s64 	%p292, %rd68, 0;
	ld.global.u64 	%rd69, [%rd489+16];
	setp.ne.s64 	%p293, %rd69, 0;
	ld.global.u64 	%rd70, [%rd489+24];
	setp.ne.s64 	%p294, %rd70, 0;
	ld.global.u64 	%rd71, [%rd489+32];
	setp.ne.s64 	%p295, %rd71, 0;
	ld.global.u64 	%rd72, [%rd489+40];
	setp.ne.s64 	%p296, %rd72, 0;
	ld.global.u64 	%rd73, [%rd489+48];
	setp.ne.s64 	%p297, %rd73, 0;
	ld.global.u64 	%rd74, [%rd489+56];
	setp.ne.s64 	%p298, %rd74, 0;
	ld.global.u64 	%rd75, [%rd489+64];
	setp.ne.s64 	%p299, %rd75, 0;
	ld.global.u64 	%rd76, [%rd489+72];
	setp.ne.s64 	%p300, %rd76, 0;
	ld.global.u64 	%rd77, [%rd489+80];
	setp.ne.s64 	%p301, %rd77, 0;
	ld.global.u64 	%rd78, [%rd489+88];
	setp.ne.s64 	%p302, %rd78, 0;
	ld.global.u64 	%rd79, [%rd489+96];
	setp.ne.s64 	%p303, %rd79, 0;
	ld.global.u64 	%rd80, [%rd489+104];
	setp.ne.s64 	%p304, %rd80, 0;
	selp.u32 	%r949, 1, 0, %p291;
	selp.u32 	%r950, 1, 0, %p292;
	selp.u32 	%r951, 1, 0, %p293;
	selp.u32 	%r952, 1, 0, %p294;
	selp.u32 	%r953, 1, 0, %p295;
	selp.u32 	%r954, 1, 0, %p296;
	selp.u32 	%r955, 1, 0, %p297;
	selp.u32 	%r956, 1, 0, %p298;
	selp.u32 	%r957, 1, 0, %p299;
	selp.u32 	%r958, 1, 0, %p300;
	selp.u32 	%r959, 1, 0, %p301;
	selp.u32 	%r960, 1, 0, %p302;
	selp.u32 	%r961, 1, 0, %p303;
	selp.u32 	%r962, 1, 0, %p304;
	bar.sync 	0;
	add.s32 	%r963, %r950, %r949;
	add.s32 	%r964, %r963, %r951;
	add.s32 	%r965, %r964, %r952;
	add.s32 	%r966, %r965, %r953;
	add.s32 	%r967, %r966, %r954;
	add.s32 	%r968, %r967, %r955;
	add.s32 	%r969, %r968, %r956;
	add.s32 	%r970, %r969, %r957;
	add.s32 	%r971, %r970, %r958;
	add.s32 	%r972, %r971, %r959;
	add.s32 	%r973, %r972, %r960;
	add.s32 	%r974, %r973, %r961;
	add.s32 	%r914, %r974, %r962;
	// begin inline asm
	mov.u32 %r909, %laneid;
	// end inline asm
	mov.b32 	%r912, 1;
	mov.b32 	%r937, 0;
	mov.b32 	%r939, -1;
	// begin inline asm
	{  .reg .s32 r0;  .reg .pred p;  shfl.sync.up.b32 r0|p, %r914, %r912, %r937, %r939;  @p add.s32 r0, r0, %r914;  mov.s32 %r910, r0;}
	// end inline asm
	mov.b32 	%r918, 2;
	// begin inline asm
	{  .reg .s32 r0;  .reg .pred p;  shfl.sync.up.b32 r0|p, %r910, %r918, %r937, %r939;  @p add.s32 r0, r0, %r910;  mov.s32 %r916, r0;}
	// end inline asm
	mov.b32 	%r924, 4;
	// begin inline asm
	{  .reg .s32 r0;  .reg .pred p;  shfl.sync.up.b32 r0|p, %r916, %r924, %r937, %r939;  @p add.s32 r0, r0, %r916;  mov.s32 %r922, r0;}
	// end inline asm
	mov.b32 	%r930, 8;
	// begin inline asm
	{  .reg .s32 r0;  .reg .pred p;  shfl.sync.up.b32 r0|p, %r922, %r930, %r937, %r939;  @p add.s32 r0, r0, %r922;  mov.s32 %r928, r0;}
	// end inline asm
	mov.b32 	%r936, 16;
	// begin inline asm
	{  .reg .s32 r0;  .reg .pred p;  shfl.sync.up.b32 r0|p, %r928, %r936, %r937, %r939;  @p add.s32 r0, r0, %r928;  mov.s32 %r934, r0;}
	// end inline asm
	setp.ne.s32 	%p305, %r909, 31;
	@%p305 bra 	$L__BB42_110;
	shr.u32 	%r975, %r1506, 3;
	and.b32  	%r976, %r975, 124;
	mov.u32 	%r977, _ZZN3cub18CUB_300001_SM_10006detail6select23DeviceSelectSweepKernelINS2_10policy_hubIjbiLb0ELNS0_10SelectImplE0EE10Policy1000EN6thrust24THRUST_300001_SM_1000_NS17counting_iteratorIjNS9_11use_defaultESB_SB_EENS9_18transform_iteratorI9NonZeroOpIlEPKlSB_SB_EEPjSJ_NS0_13ScanTileStateIiLb1EEENS0_8NullTypeESM_iNS2_19streaming_context_tIlLb1EEELS5_0EEEvT0_T1_T2_T3_T4_T5_T6_T7_iT8_NS1_7vsmem_tEE19static_temp_storage;
	add.s32 	%r978, %r977, %r976;
	st.shared.u32 	[%r978], %r934;
$L__BB42_110:
	sub.s32 	%r979, %r934, %r914;
	bar.sync 	0;
	ld.shared.v4.u32 	{%r980, %r981, %r982, %r983}, [_ZZN3cub18CUB_300001_SM_10006detail6select23DeviceSelectSweepKernelINS2_10policy_hubIjbiLb0ELNS0_10SelectImplE0EE10Policy1000EN6thrust24THRUST_300001_SM_1000_NS17counting_iteratorIjNS9_11use_defaultESB_SB_EENS9_18transform_iteratorI9NonZeroOpIlEPKlSB_SB_EEPjSJ_NS0_13ScanTileStateIiLb1EEENS0_8NullTypeESM_iNS2_19streaming_context_tIlLb1EEELS5_0EEEvT0_T1_T2_T3_T4_T5_T6_T7_iT8_NS1_7vsmem_tEE19static_temp_storage];
	shr.u32 	%r984, %r1506, 5;
	add.s32 	%r985, %r981, %r980;
	setp.eq.s32 	%p306, %r984, 2;
	selp.b32 	%r986, %r985, %r980, %p306;
	add.s32 	%r987, %r985, %r982;
	setp.eq.s32 	%p307, %r984, 3;
	selp.b32 	%r988, %r987, %r986, %p307;
	add.s32 	%r989, %r987, %r983;
	setp.eq.s32 	%p308, %r984, 4;
	selp.b32 	%r990, %r989, %r988, %p308;
	ld.shared.v4.u32 	{%r991, %r992, %r993, %r994}, [_ZZN3cub18CUB_300001_SM_10006detail6select23DeviceSelectSweepKernelINS2_10policy_hubIjbiLb0ELNS0_10SelectImplE0EE10Policy1000EN6thrust24THRUST_300001_SM_1000_NS17counting_iteratorIjNS9_11use_defaultESB_SB_EENS9_18transform_iteratorI9NonZeroOpIlEPKlSB_SB_EEPjSJ_NS0_13ScanTileStateIiLb1EEENS0_8NullTypeESM_iNS2_19streaming_context_tIlLb1EEELS5_0EEEvT0_T1_T2_T3_T4_T5_T6_T7_iT8_NS1_7vsmem_tEE19static_temp_storage+16];
	add.s32 	%r995, %r989, %r991;
	setp.eq.s32 	%p309, %r984, 5;
	selp.b32 	%r996, %r995, %r990, %p309;
	add.s32 	%r997, %r995, %r992;
	setp.eq.s32 	%p310, %r984, 6;
	selp.b32 	%r998, %r997, %r996, %p310;
	add.s32 	%r999, %r997, %r993;
	setp.eq.s32 	%p311, %r984, 7;
	selp.b32 	%r1000, %r999, %r998, %p311;
	add.s32 	%r1001, %r999, %r994;
	setp.eq.s32 	%p312, %r984, 8;
	selp.b32 	%r1002, %r1001, %r1000, %p312;
	ld.shared.v4.u32 	{%r1003, %r1004, %r1005, %r1006}, [_ZZN3cub18CUB_300001_SM_10006detail6select23DeviceSelectSweepKernelINS2_10policy_hubIjbiLb0ELNS0_10SelectImplE0EE10Policy1000EN6thrust24THRUST_300001_SM_1000_NS17counting_iteratorIjNS9_11use_defaultESB_SB_EENS9_18transform_iteratorI9NonZeroOpIlEPKlSB_SB_EEPjSJ_NS0_13ScanTileStateIiLb1EEENS0_8NullTypeESM_iNS2_19streaming_context_tIlLb1EEELS5_0EEEvT0_T1_T2_T3_T4_T5_T6_T7_iT8_NS1_7vsmem_tEE19static_temp_storage+32];
	add.s32 	%r1007, %r1001, %r1003;
	setp.eq.s32 	%p313, %r984, 9;
	selp.b32 	%r1008, %r1007, %r1002, %p313;
	add.s32 	%r1009, %r1007, %r1004;
	setp.eq.s32 	%p314, %r984, 10;
	selp.b32 	%r1010, %r1009, %r1008, %p314;
	add.s32 	%r1011, %r1009, %r1005;
	setp.eq.s32 	%p315, %r984, 11;
	selp.b32 	%r1012, %r1011, %r1010, %p315;
	add.s32 	%r1013, %r1011, %r1006;
	setp.eq.s32 	%p316, %r984, 12;
	selp.b32 	%r1014, %r1013, %r1012, %p316;
	ld.shared.v4.u32 	{%r1015, %r1016, %r1017, %r1018}, [_ZZN3cub18CUB_300001_SM_10006detail6select23DeviceSelectSweepKernelINS2_10policy_hubIjbiLb0ELNS0_10SelectImplE0EE10Policy1000EN6thrust24THRUST_300001_SM_1000_NS17counting_iteratorIjNS9_11use_defaultESB_SB_EENS9_18transform_iteratorI9NonZeroOpIlEPKlSB_SB_EEPjSJ_NS0_13ScanTileStateIiLb1EEENS0_8NullTypeESM_iNS2_19streaming_context_tIlLb1EEELS5_0EEEvT0_T1_T2_T3_T4_T5_T6_T7_iT8_NS1_7vsmem_tEE19static_temp_storage+48];
	add.s32 	%r1019, %r1013, %r1015;
	setp.eq.s32 	%p317, %r984, 13;
	selp.b32 	%r1020, %r1019, %r1014, %p317;
	add.s32 	%r1021, %r1019, %r1016;
	setp.eq.s32 	%p318, %r984, 14;
	selp.b32 	%r1022, %r1021, %r1020, %p318;
	add.s32 	%r1023, %r1021, %r1017;
	setp.eq.s32 	%p319, %r984, 15;
	selp.b32 	%r1024, %r1023, %r1022, %p319;
	add.s32 	%r91, %r1023, %r1018;
	setp.gt.u32 	%p320, %r1506, 31;
	setp.lt.u32 	%p321, %r1506, 32;
	setp.eq.s32 	%p322, %r909, 0;
	selp.b32 	%r1025, 0, %r979, %p322;
	add.s32 	%r1502, %r1024, %r1025;
	selp.b32 	%r93, %r979, %r1502, %p321;
	@%p320 bra 	$L__BB42_126;
	setp.ne.s32 	%p323, %r1506, 0;
	mul.wide.s32 	%rd490, %r1498, 8;
	add.s64 	%rd81, %rd3, %rd490;
	@%p323 bra 	$L__BB42_113;
	st.shared.u32 	[_ZZN3cub18CUB_300001_SM_10006detail6select23DeviceSelectSweepKernelINS2_10policy_hubIjbiLb0ELNS0_10SelectImplE0EE10Policy1000EN6thrust24THRUST_300001_SM_1000_NS17counting_iteratorIjNS9_11use_defaultESB_SB_EENS9_18transform_iteratorI9NonZeroOpIlEPKlSB_SB_EEPjSJ_NS0_13ScanTileStateIiLb1EEENS0_8NullTypeESM_iNS2_19streaming_context_tIlLb1EEELS5_0EEEvT0_T1_T2_T3_T4_T5_T6_T7_iT8_NS1_7vsmem_tEE19static_temp_storage+108], %r91;
	add.s64 	%rd491, %rd81, 256;
	mov.b32 	%r1026, 100;
	// begin inline asm
	st.relaxed.gpu.v2.u32 [%rd491], {%r1026, %r91};
	// end inline asm
$L__BB42_113:
	mov.u32 	%r1032, %tid.x;
	not.b32 	%r1033, %r1032;
	add.s32 	%r1034, %r1498, %r1033;
	mov.b32 	%r1028, 675;
	// begin inline asm
	nanosleep.u32 %r1028;
	// end inline asm
	mul.wide.s32 	%rd493, %r1034, 8;
	add.s64 	%rd494, %rd3, %rd493;
	add.s64 	%rd492, %rd494, 256;
	// begin inline asm
	ld.relaxed.gpu.v2.u32 {%r1499, %r1491}, [%rd492];
	// end inline asm
	mov.b32 	%r1492, 422;
$L__BB42_114:
	setp.eq.s32 	%p324, %r1499, 99;
	mov.b32 	%r1035, -1;
	vote.sync.any.pred 	%p325, %p324, %r1035;
	not.pred 	%p326, %p325;
	@%p326 bra 	$L__BB42_116;
	mul.lo.s32 	%r1229, %r1498, 16807;
	and.b32  	%r1498, %r1229, 2147483647;
	add.s32 	%r1230, %r1492, 1;
	rem.u32 	%r1226, %r1498, %r1230;
	// begin inline asm
	nanosleep.u32 %r1226;
	// end inline asm
	shr.u32 	%r1492, %r1492, 1;
	mad.lo.s32 	%r1234, %r943, %r944, %r945;
	mov.u32 	%r1235, %tid.x;
	not.b32 	%r1236, %r1235;
	add.s32 	%r1237, %r1234, %r1236;
	mul.wide.s32 	%rd600, %r1237, 8;
	add.s64 	%rd601, %rd3, %rd600;
	add.s64 	%rd599, %rd601, 256;
	// begin inline asm
	ld.relaxed.gpu.v2.u32 {%r1499, %r1491}, [%rd599];
	// end inline asm
	bra.uni 	$L__BB42_114;
$L__BB42_116:
	mad.lo.s32 	%r1067, %r943, %r944, %r945;
	add.s32 	%r1497, %r1067, %r1033;
	setp.eq.s32 	%p327, %r1499, 101;
	mov.b32 	%r1062, -1;
	vote.sync.ballot.b32 	%r1070, %p327, %r1062;
	// begin inline asm
	mov.u32 %r1037, %lanemask_ge;
	// end inline asm
	and.b32  	%r1071, %r1070, %r1037;
	or.b32  	%r1072, %r1071, -2147483648;
	add.s32 	%r1073, %r1072, -1;
	not.b32 	%r1074, %r1072;
	and.b32  	%r1075, %r1074, %r1073;
	popc.b32 	%r1041, %r1075;
	mov.b32 	%r1040, 1;
	// begin inline asm
	shfl.sync.down.b32 %r1038, %r1491, %r1040, %r1041, %r1062;
	// end inline asm
	setp.lt.s32 	%p329, %r909, %r1041;
	selp.b32 	%r1076, %r1038, 0, %p329;
	add.s32 	%r1044, %r1076, %r1491;
	mov.b32 	%r1045, 2;
	// begin inline asm
	shfl.sync.down.b32 %r1043, %r1044, %r1045, %r1041, %r1062;
	// end inline asm
	add.s32 	%r1077, %r909, 2;
	setp.gt.s32 	%p330, %r1077, %r1041;
	selp.b32 	%r1078, 0, %r1043, %p330;
	add.s32 	%r1049, %r1044, %r1078;
	mov.b32 	%r1050, 4;
	// begin inline asm
	shfl.sync.down.b32 %r1048, %r1049, %r1050, %r1041, %r1062;
	// end inline asm
	add.s32 	%r1079, %r909, 4;
	setp.gt.s32 	%p331, %r1079, %r1041;
	selp.b32 	%r1080, 0, %r1048, %p331;
	add.s32 	%r1054, %r1049, %r1080;
	mov.b32 	%r1055, 8;
	// begin inline asm
	shfl.sync.down.b32 %r1053, %r1054, %r1055, %r1041, %r1062;
	// end inline asm
	add.s32 	%r1081, %r909, 8;
	setp.gt.s32 	%p332, %r1081, %r1041;
	selp.b32 	%r1082, 0, %r1053, %p332;
	add.s32 	%r1059, %r1054, %r1082;
	mov.b32 	%r1060, 16;
	// begin inline asm
	shfl.sync.down.b32 %r1058, %r1059, %r1060, %r1041, %r1062;
	// end inline asm
	add.s32 	%r1083, %r909, 16;
	setp.gt.s32 	%p333, %r1083, %r1041;
	selp.b32 	%r1084, 0, %r1058, %p333;
	add.s32 	%r1495, %r1059, %r1084;
	add.s64 	%rd82, %rd3, 256;
	mov.b32 	%r1493, 422;
$L__BB42_117:
	setp.ne.s32 	%p334, %r1499, 101;
	mov.b32 	%r1085, -1;
	vote.sync.all.pred 	%p335, %p334, %r1085;
	not.pred 	%p336, %p335;
	@%p336 bra 	$L__BB42_122;
	shr.u32 	%r1493, %r1493, 1;
	mul.wide.s32 	%rd594, %r1497, 8;
	add.s64 	%rd595, %rd82, %rd594;
	add.s64 	%rd593, %rd595, -256;
	// begin inline asm
	ld.relaxed.gpu.v2.u32 {%r1499, %r1500}, [%rd593];
	// end inline asm
	mov.u32 	%r1501, %r1493;
$L__BB42_119:
	setp.eq.s32 	%p406, %r1499, 99;
	mov.b32 	%r1178, -1;
	vote.sync.any.pred 	%p407, %p406, %r1178;
	not.pred 	%p408, %p407;
	@%p408 bra 	$L__BB42_121;
	mul.lo.s32 	%r1224, %r1498, 16807;
	and.b32  	%r1498, %r1224, 2147483647;
	add.s32 	%r1225, %r1501, 1;
	rem.u32 	%r1221, %r1498, %r1225;
	// begin inline asm
	nanosleep.u32 %r1221;
	// end inline asm
	shr.u32 	%r1501, %r1501, 1;
	// begin inline asm
	ld.relaxed.gpu.v2.u32 {%r1499, %r1500}, [%rd593];
	// end inline asm
	bra.uni 	$L__BB42_119;
$L__BB42_121:
	setp.eq.s32 	%p409, %r1499, 101;
	mov.b32 	%r1204, -1;
	vote.sync.ballot.b32 	%r1205, %p409, %r1204;
	and.b32  	%r1206, %r1205, %r1037;
	or.b32  	%r1207, %r1206, -2147483648;
	add.s32 	%r1208, %r1207, -1;
	not.b32 	%r1209, %r1207;
	and.b32  	%r1210, %r1209, %r1208;
	popc.b32 	%r1183, %r1210;
	mov.b32 	%r1182, 1;
	// begin inline asm
	shfl.sync.down.b32 %r1180, %r1500, %r1182, %r1183, %r1204;
	// end inline asm
	setp.lt.s32 	%p411, %r909, %r1183;
	selp.b32 	%r1211, %r1180, 0, %p411;
	add.s32 	%r1186, %r1211, %r1500;
	mov.b32 	%r1187, 2;
	// begin inline asm
	shfl.sync.down.b32 %r1185, %r1186, %r1187, %r1183, %r1204;
	// end inline asm
	add.s32 	%r1212, %r909, 2;
	setp.gt.s32 	%p412, %r1212, %r1183;
	selp.b32 	%r1213, 0, %r1185, %p412;
	add.s32 	%r1191, %r1186, %r1213;
	mov.b32 	%r1192, 4;
	// begin inline asm
	shfl.sync.down.b32 %r1190, %r1191, %r1192, %r1183, %r1204;
	// end inline asm
	add.s32 	%r1214, %r909, 4;
	setp.gt.s32 	%p413, %r1214, %r1183;
	selp.b32 	%r1215, 0, %r1190, %p413;
	add.s32 	%r1196, %r1191, %r1215;
	mov.b32 	%r1197, 8;
	// begin inline asm
	shfl.sync.down.b32 %r1195, %r1196, %r1197, %r1183, %r1204;
	// end inline asm
	add.s32 	%r1216, %r909, 8;
	setp.gt.s32 	%p414, %r1216, %r1183;
	selp.b32 	%r1217, 0, %r1195, %p414;
	add.s32 	%r1201, %r1196, %r1217;
	mov.b32 	%r1202, 16;
	// begin inline asm
	shfl.sync.down.b32 %r1200, %r1201, %r1202, %r1183, %r1204;
	// end inline asm
	add.s32 	%r1218, %r909, 16;
	setp.gt.s32 	%p415, %r1218, %r1183;
	selp.b32 	%r1219, 0, %r1200, %p415;
	add.s32 	%r1220, %r1219, %r1495;
	add.s32 	%r1495, %r1220, %r1201;
	add.s32 	%r1497, %r1497, -32;
	bra.uni 	$L__BB42_117;
$L__BB42_122:
	mov.u32 	%r1087, %tid.x;
	setp.ne.s32 	%p337, %r1087, 0;
	@%p337 bra 	$L__BB42_124;
	add.s32 	%r1089, %r1495, %r91;
	add.s64 	%rd495, %rd81, 256;
	mov.b32 	%r1088, 101;
	// begin inline asm
	st.relaxed.gpu.v2.u32 [%rd495], {%r1088, %r1089};
	// end inline asm
	st.shared.u32 	[_ZZN3cub18CUB_300001_SM_10006detail6select23DeviceSelectSweepKernelINS2_10policy_hubIjbiLb0ELNS0_10SelectImplE0EE10Policy1000EN6thrust24THRUST_300001_SM_1000_NS17counting_iteratorIjNS9_11use_defaultESB_SB_EENS9_18transform_iteratorI9NonZeroOpIlEPKlSB_SB_EEPjSJ_NS0_13ScanTileStateIiLb1EEENS0_8NullTypeESM_iNS2_19streaming_context_tIlLb1EEELS5_0EEEvT0_T1_T2_T3_T4_T5_T6_T7_iT8_NS1_7vsmem_tEE19static_temp_storage+100], %r1495;
	st.shared.u32 	[_ZZN3cub18CUB_300001_SM_10006detail6select23DeviceSelectSweepKernelINS2_10policy_hubIjbiLb0ELNS0_10SelectImplE0EE10Policy1000EN6thrust24THRUST_300001_SM_1000_NS17counting_iteratorIjNS9_11use_defaultESB_SB_EENS9_18transform_iteratorI9NonZeroOpIlEPKlSB_SB_EEPjSJ_NS0_13ScanTileStateIiLb1EEENS0_8NullTypeESM_iNS2_19streaming_context_tIlLb1EEELS5_0EEEvT0_T1_T2_T3_T4_T5_T6_T7_iT8_NS1_7vsmem_tEE19static_temp_storage+104], %r1089;
$L__BB42_124:
	setp.ne.s32 	%p338, %r909, 0;
	mov.u32 	%r1502, %r93;
	@%p338 bra 	$L__BB42_126;
	st.shared.u32 	[_ZZN3cub18CUB_300001_SM_10006detail6select23DeviceSelectSweepKernelINS2_10policy_hubIjbiLb0ELNS0_10SelectImplE0EE10Policy1000EN6thrust24THRUST_300001_SM_1000_NS17counting_iteratorIjNS9_11use_defaultESB_SB_EENS9_18transform_iteratorI9NonZeroOpIlEPKlSB_SB_EEPjSJ_NS0_13ScanTileStateIiLb1EEENS0_8NullTypeESM_iNS2_19streaming_context_tIlLb1EEELS5_0EEEvT0_T1_T2_T3_T4_T5_T6_T7_iT8_NS1_7vsmem_tEE19static_temp_storage+80], %r1495;
	mov.u32 	%r1502, %r1495;
$L__BB42_126:
	bar.sync 	0;
	setp.eq.s32 	%p339, %r1506, 0;
	ld.shared.u32 	%r1091, [_ZZN3cub18CUB_300001_SM_10006detail6select23DeviceSelectSweepKernelINS2_10policy_hubIjbiLb0ELNS0_10SelectImplE0EE10Policy1000EN6thrust24THRUST_300001_SM_1000_NS17counting_iteratorIjNS9_11use_defaultESB_SB_EENS9_18transform_iteratorI9NonZeroOpIlEPKlSB_SB_EEPjSJ_NS0_13ScanTileStateIiLb1EEENS0_8NullTypeESM_iNS2_19streaming_context_tIlLb1EEELS5_0EEEvT0_T1_T2_T3_T4_T5_T6_T7_iT8_NS1_7vsmem_tEE19static_temp_storage+80];
	selp.b32 	%r1092, 0, %r1091, %p339;
	add.s32 	%r130, %r1092, %r1502;
	setp.ne.s64 	%p340, %rd67, 0;
	selp.u32 	%r1093, 1, 0, %p340;
	add.s32 	%r131, %r130, %r1093;
	setp.ne.s64 	%p341, %rd68, 0;
	selp.u32 	%r1094, 1, 0, %p341;
	add.s32 	%r1095, %r1094, %r1093;
	add.s32 	%r132, %r1095, %r130;
	setp.ne.s64 	%p342, %rd69, 0;
	selp.u32 	%r1096, 1, 0, %p342;
	add.s32 	%r133, %r132, %r1096;
	setp.ne.s64 	%p343, %rd70, 0;
	selp.u32 	%r1097, 1, 0, %p343;
	add.s32 	%r134, %r133, %r1097;
	setp.ne.s64 	%p344, %rd71, 0;
	selp.u32 	%r1098, 1, 0, %p344;
	add.s32 	%r135, %r134, %r1098;
	setp.ne.s64 	%p345, %rd72, 0;
	selp.u32 	%r1099, 1, 0, %p345;
	add.s32 	%r136, %r135, %r1099;
	setp.ne.s64 	%p346, %rd73, 0;
	selp.u32 	%r1100, 1, 0, %p346;
	add.s32 	%r137, %r136, %r1100;
	setp.ne.s64 	%p347, %rd74, 0;
	selp.u32 	%r1101, 1, 0, %p347;
	add.s32 	%r138, %r137, %r1101;
	setp.ne.s64 	%p348, %rd75, 0;
	selp.u32 	%r1102, 1, 0, %p348;
	add.s32 	%r139, %r138, %r1102;
	setp.ne.s64 	%p349, %rd76, 0;
	selp.u32 	%r1103, 1, 0, %p349;
	add.s32 	%r140, %r139, %r1103;
	setp.ne.s64 	%p350, %rd77, 0;
	selp.u32 	%r1104, 1, 0, %p350;
	add.s32 	%r141, %r140, %r1104;
	setp.ne.s64 	%p351, %rd78, 0;
	selp.u32 	%r1105, 1, 0, %p351;
	add.s32 	%r142, %r141, %r1105;
	setp.ne.s64 	%p352, %rd79, 0;
	selp.u32 	%r1106, 1, 0, %p352;
	add.s32 	%r143, %r142, %r1106;
	ld.shared.u32 	%r144, [_ZZN3cub18CUB_300001_SM_10006detail6select23DeviceSelectSweepKernelINS2_10policy_hubIjbiLb0ELNS0_10SelectImplE0EE10Policy1000EN6thrust24THRUST_300001_SM_1000_NS17counting_iteratorIjNS9_11use_defaultESB_SB_EENS9_18transform_iteratorI9NonZeroOpIlEPKlSB_SB_EEPjSJ_NS0_13ScanTileStateIiLb1EEENS0_8NullTypeESM_iNS2_19streaming_context_tIlLb1EEELS5_0EEEvT0_T1_T2_T3_T4_T5_T6_T7_iT8_NS1_7vsmem_tEE19static_temp_storage+108];
	ld.shared.u32 	%r145, [_ZZN3cub18CUB_300001_SM_10006detail6select23DeviceSelectSweepKernelINS2_10policy_hubIjbiLb0ELNS0_10SelectImplE0EE10Policy1000EN6thrust24THRUST_300001_SM_1000_NS17counting_iteratorIjNS9_11use_defaultESB_SB_EENS9_18transform_iteratorI9NonZeroOpIlEPKlSB_SB_EEPjSJ_NS0_13ScanTileStateIiLb1EEENS0_8NullTypeESM_iNS2_19streaming_context_tIlLb1EEELS5_0EEEvT0_T1_T2_T3_T4_T5_T6_T7_iT8_NS1_7vsmem_tEE19static_temp_storage+100];
	setp.gt.s32 	%p353, %r144, 512;
	@%p353 bra 	$L__BB42_183;
	mov.u64 	%rd496, %rd227;
	ld.param.u8 	%rs3, [%rd496];
	ld.param.u64 	%rd497, [%rd496+24];
	cvta.to.global.u64 	%rd83, %rd497;
	@%p340 bra 	$L__BB42_128;
	bra.uni 	$L__BB42_131;
$L__BB42_128:
	setp.ne.s16 	%p355, %rs3, 0;
	mov.b64 	%rd747, 0;
	@%p355 bra 	$L__BB42_130;
	ld.global.u64 	%rd747, [%rd83];
$L__BB42_130:
	ld.param.u64 	%rd712, [_ZN3cub18CUB_300001_SM_10006detail6select23DeviceSelectSweepKernelINS2_10policy_hubIjbiLb0ELNS0_10SelectImplE0EE10Policy1000EN6thrust24THRUST_300001_SM_1000_NS17counting_iteratorIjNS9_11use_defaultESB_SB_EENS9_18transform_iteratorI9NonZeroOpIlEPKlSB_SB_EEPjSJ_NS0_13ScanTileStateIiLb1EEENS0_8NullTypeESM_iNS2_19streaming_context_tIlLb1EEELS5_0EEEvT0_T1_T2_T3_T4_T5_T6_T7_iT8_NS1_7vsmem_tE_param_2];
	cvt.s64.s32 	%rd499, %r130;
	add.s64 	%rd500, %rd747, %rd499;
	cvta.to.global.u64 	%rd501, %rd712;
	shl.b64 	%rd502, %rd500, 2;
	add.s64 	%rd503, %rd501, %rd502;
	st.global.u32 	[%rd503], %r74;
$L__BB42_131:
	setp.eq.s64 	%p356, %rd68, 0;
	@%p356 bra 	$L__BB42_135;
	setp.ne.s16 	%p357, %rs3, 0;
	mov.b64 	%rd748, 0;
	@%p357 bra 	$L__BB42_134;
	ld.global.u64 	%rd748, [%rd83];
$L__BB42_134:
	ld.param.u64 	%rd713, [_ZN3cub18CUB_300001_SM_10006detail6select23DeviceSelectSweepKernelINS2_10policy_hubIjbiLb0ELNS0_10SelectImplE0EE10Policy1000EN6thrust24THRUST_300001_SM_1000_NS17counting_iteratorIjNS9_11use_defaultESB_SB_EENS9_18transform_iteratorI9NonZeroOpIlEPKlSB_SB_EEPjSJ_NS0_13ScanTileStateIiLb1EEENS0_8NullTypeESM_iNS2_19streaming_context_tIlLb1EEELS5_0EEEvT0_T1_T2_T3_T4_T5_T6_T7_iT8_NS1_7vsmem_tE_param_2];
	cvt.s64.s32 	%rd505, %r131;
	add.s64 	%rd506, %rd748, %rd505;
	cvta.to.global.u64 	%rd507, %rd713;
	shl.b64 	%rd508, %rd506, 2;
	add.s64 	%rd509, %rd507, %rd508;
	st.global.u32 	[%rd509], %r75;
$L__BB42_135:
	ld.param.u64 	%rd714, [_ZN3cub18CUB_300001_SM_10006detail6select23DeviceSelectSweepKernelINS2_10policy_hubIjbiLb0ELNS0_10SelectImplE0EE10Policy1000EN6thrust24THRUST_300001_SM_1000_NS17counting_iteratorIjNS9_11use_defaultESB_SB_EENS9_18transform_iteratorI9NonZeroOpIlEPKlSB_SB_EEPjSJ_NS0_13ScanTileStateIiLb1EEENS0_8NullTypeESM_iNS2_19streaming_context_tIlLb1EEELS5_0EEEvT0_T1_T2_T3_T4_T5_T6_T7_iT8_NS1_7vsmem_tE_param_2];
	cvta.to.global.u64 	%rd101, %rd714;
	setp.eq.s64 	%p358, %rd69, 0;
	@%p358 bra 	$L__BB42_139;
	setp.ne.s16 	%p359, %rs3, 0;
	mov.b64 	%rd749, 0;
	@%p359 bra 	$L__BB42_138;
	ld.global.u64 	%rd749, [%rd83];
$L__BB42_138:
	cvt.s64.s32 	%rd511, %r132;
	add.s64 	%rd512, %rd749, %rd511;
	shl.b64 	%rd513, %rd512, 2;
	add.s64 	%rd514, %rd101, %rd513;
	st.global.u32 	[%rd514], %r76;
$L__BB42_139:
	setp.eq.s64 	%p360, %rd70, 0;
	@%p360 bra 	$L__BB42_143;
	setp.ne.s16 	%p361, %rs3, 0;
	mov.b64 	%rd750, 0;
	@%p361 bra 	$L__BB42_142;
	ld.global.u64 	%rd750, [%rd83];
$L__BB42_142:
	cvt.s64.s32 	%rd516, %r133;
	add.s64 	%rd517, %rd750, %rd516;
	shl.b64 	%rd518, %rd517, 2;
	add.s64 	%rd519, %rd101, %rd518;
	st.global.u32 	[%rd519], %r77;
$L__BB42_143:
	setp.eq.s64 	%p362, %rd71, 0;
	@%p362 bra 	$L__BB42_147;
	setp.ne.s16 	%p363, %rs3, 0;
	mov.b64 	%rd751, 0;
	@%p363 bra 	$L__BB42_146;
	ld.global.u64 	%rd751, [%rd83];
$L__BB42_146:
	cvt.s64.s32 	%rd521, %r134;
	add.s64 	%rd522, %rd751, %rd521;
	shl.b64 	%rd523, %rd522, 2;
	add.s64 	%rd524, %rd101, %rd523;
	st.global.u32 	[%rd524], %r78;
$L__BB42_147:
	setp.eq.s64 	%p364, %rd72, 0;
	@%p364 bra 	$L__BB42_151;
	setp.ne.s16 	%p365, %rs3, 0;
	mov.b64 	%rd752, 0;
	@%p365 bra 	$L__BB42_150;
	ld.global.u64 	%rd752, [%rd83];
$L__BB42_150:
	cvt.s64.s32 	%rd526, %r135;
	add.s64 	%rd527, %rd752, %rd526;
	shl.b64 	%rd528, %rd527, 2;
	add.s64 	%rd529, %rd101, %rd528;
	st.global.u32 	[%rd529], %r79;
$L__BB42_151:
	setp.eq.s64 	%p366, %rd73, 0;
	@%p366 bra 	$L__BB42_155;
	setp.ne.s16 	%p367, %rs3, 0;
	mov.b64 	%rd753, 0;
	@%p367 bra 	$L__BB42_154;
	ld.global.u64 	%rd753, [%rd83];
$L__BB42_154:
	cvt.s64.s32 	%rd531, %r136;
	add.s64 	%rd532, %rd753, %rd531;
	shl.b64 	%rd533, %rd532, 2;
	add.s64 	%rd534, %rd101, %rd533;
	st.global.u32 	[%rd534], %r80;
$L__BB42_155:
	setp.eq.s64 	%p368, %rd74, 0;
	@%p368 bra 	$L__BB42_159;
	setp.ne.s16 	%p369, %rs3, 0;
	mov.b64 	%rd754, 0;
	@%p369 bra 	$L__BB42_158;
	ld.global.u64 	%rd754, [%rd83];
$L__BB42_158:
	cvt.s64.s32 	%rd536, %r137;
	add.s64 	%rd537, %rd754, %rd536;
	shl.b64 	%rd538, %rd537, 2;
	add.s64 	%rd539, %rd101, %rd538;
	st.global.u32 	[%rd539], %r81;
$L__BB42_159:
	setp.eq.s64 	%p370, %rd75, 0;
	@%p370 bra 	$L__BB42_163;
	setp.ne.s16 	%p371, %rs3, 0;
	mov.b64 	%rd755, 0;
	@%p371 bra 	$L__BB42_162;
	ld.global.u64 	%rd755, [%rd83];
$L__BB42_162:
	cvt.s64.s32 	%rd541, %r138;
	add.s64 	%rd542, %rd755, %rd541;
	shl.b64 	%rd543, %rd542, 2;
	add.s64 	%rd544, %rd101, %rd543;
	st.global.u32 	[%rd544], %r82;
$L__BB42_163:
	setp.eq.s64 	%p372, %rd76, 0;
	@%p372 bra 	$L__BB42_167;
	setp.ne.s16 	%p373, %rs3, 0;
	mov.b64 	%rd756, 0;
	@%p373 bra 	$L__BB42_166;
	ld.global.u64 	%rd756, [%rd83];
$L__BB42_166:
	cvt.s64.s32 	%rd546, %r139;
	add.s64 	%rd547, %rd756, %rd546;
	shl.b64 	%rd548, %rd547, 2;
	add.s64 	%rd549, %rd101, %rd548;
	st.global.u32 	[%rd549], %r83;
$L__BB42_167:
	setp.eq.s64 	%p374, %rd77, 0;
	@%p374 bra 	$L__BB42_171;
	setp.ne.s16 	%p375, %rs3, 0;
	mov.b64 	%rd757, 0;
	@%p375 bra 	$L__BB42_170;
	ld.global.u64 	%rd757, [%rd83];
$L__BB42_170:
	cvt.s64.s32 	%rd551, %r140;
	add.s64 	%rd552, %rd757, %rd551;
	shl.b64 	%rd553, %rd552, 2;
	add.s64 	%rd554, %rd101, %rd553;
	st.global.u32 	[%rd554], %r84;
$L__BB42_171:
	setp.eq.s64 	%p376, %rd78, 0;
	@%p376 bra 	$L__BB42_175;
	setp.ne.s16 	%p377, %rs3, 0;
	mov.b64 	%rd758, 0;
	@%p377 bra 	$L__BB42_174;
	ld.global.u64 	%rd758, [%rd83];
$L__BB42_174:
	cvt.s64.s32 	%rd556, %r141;
	add.s64 	%rd557, %rd758, %rd556;
	shl.b64 	%rd558, %rd557, 2;
	add.s64 	%rd559, %rd101, %rd558;
	st.global.u32 	[%rd559], %r85;
$L__BB42_175:
	setp.eq.s64 	%p378, %rd79, 0;
	@%p378 bra 	$L__BB42_179;
	setp.ne.s16 	%p379, %rs3, 0;
	mov.b64 	%rd759, 0;
	@%p379 bra 	$L__BB42_178;
	ld.global.u64 	%rd759, [%rd83];
$L__BB42_178:
	cvt.s64.s32 	%rd561, %r142;
	add.s64 	%rd562, %rd759, %rd561;
	shl.b64 	%rd563, %rd562, 2;
	add.s64 	%rd564, %rd101, %rd563;
	st.global.u32 	[%rd564], %r86;
$L__BB42_179:
	setp.eq.s64 	%p380, %rd80, 0;
	@%p380 bra 	$L__BB42_517;
	setp.ne.s16 	%p381, %rs3, 0;
	mov.b64 	%rd760, 0;
	@%p381 bra 	$L__BB42_182;
	ld.global.u64 	%rd760, [%rd83];
$L__BB42_182:
	cvt.s64.s32 	%rd566, %r143;
	add.s64 	%rd567, %rd760, %rd566;
	shl.b64 	%rd568, %rd567, 2;
	add.s64 	%rd569, %rd101, %rd568;
	st.global.u32 	[%rd569], %r87;
	bra.uni 	$L__BB42_517;
$L__BB42_183:
	setp.eq.s64 	%p382, %rd67, 0;
	bar.sync 	0;
	@%p382 bra 	$L__BB42_185;
	sub.s32 	%r1107, %r130, %r145;
	shl.b32 	%r1108, %r1107, 2;
	mov.u32 	%r1109, _ZZN3cub18CUB_300001_SM_10006detail6select23DeviceSelectSweepKernelINS2_10policy_hubIjbiLb0ELNS0_10SelectImplE0EE10Policy1000EN6thrust24THRUST_300001_SM_1000_NS17counting_iteratorIjNS9_11use_defaultESB_SB_EENS9_18transform_iteratorI9NonZeroOpIlEPKlSB_SB_EEPjSJ_NS0_13ScanTileStateIiLb1EEENS0_8NullTypeESM_iNS2_19streaming_context_tIlLb1EEELS5_0EEEvT0_T1_T2_T3_T4_T5_T6_T7_iT8_NS1_7vsmem_tEE19static_temp_storage;
	add.s32 	%r1110, %r1109, %r1108;
	st.shared.u32 	[%r1110], %r74;
$L__BB42_185:
	setp.eq.s64 	%p383, %rd68, 0;
	@%p383 bra 	$L__BB42_187;
	sub.s32 	%r1111, %r131, %r145;
	shl.b32 	%r1112, %r1111, 2;
	mov.u32 	%r1113, _ZZN3cub18CUB_300001_SM_10006detail6select23DeviceSelectSweepKernelINS2_10policy_hubIjbiLb0ELNS0_10SelectImplE0EE10Policy1000EN6thrust24THRUST_300001_SM_1000_NS17counting_iteratorIjNS9_11use_defaultESB_SB_EENS9_18transform_iteratorI9NonZeroOpIlEPKlSB_SB_EEPjSJ_NS0_13ScanTileStateIiLb1EEENS0_8NullTypeESM_iNS2_19streaming_context_tIlLb1EEELS5_0EEEvT0_T1_T2_T3_T4_T5_T6_T7_iT8_NS1_7vsmem_tEE19static_temp_storage;
	add.s32 	%r1114, %r1113, %r1112;
	st.shared.u32 	[%r1114], %r75;
$L__BB42_187:
	setp.eq.s64 	%p384, %rd69, 0;
	@%p384 bra 	$L__BB42_189;
	sub.s32 	%r1115, %r132, %r145;
	shl.b32 	%r1116, %r1115, 2;
	mov.u32 	%r1117, _ZZN3cub18CUB_300001_SM_10006detail6select23DeviceSelectSweepKernelINS2_10policy_hubIjbiLb0ELNS0_10SelectImplE0EE10Policy1000EN6thrust24THRUST_300001_SM_1000_NS17counting_iteratorIjNS9_11use_defaultESB_SB_EENS9_18transform_iteratorI9NonZeroOpIlEPKlSB_SB_EEPjSJ_NS0_13ScanTileStateIiLb1EEENS0_8NullTypeESM_iNS2_19streaming_context_tIlLb1EEELS5_0EEEvT0_T1_T2_T3_T4_T5_T6_T7_iT8_NS1_7vsmem_tEE19static_temp_storage;
	add.s32 	%r1118, %r1117, %r1116;
	st.shared.u32 	[%r1118], %r76;
$L__BB42_189:
	setp.eq.s64 	%p385, %rd70, 0;
	@%p385 bra 	$L__BB42_191;
	sub.s32 	%r1119, %r133, %r145;
	shl.b32 	%r1120, %r1119, 2;
	mov.u32 	%r1121, _ZZN3cub18CUB_300001_SM_10006detail6select23DeviceSelectSweepKernelINS2_10policy_hubIjbiLb0ELNS0_10SelectImplE0EE10Policy1000EN6thrust24THRUST_300001_SM_1000_NS17counting_iteratorIjNS9_11use_defaultESB_SB_EENS9_18transform_iteratorI9NonZeroOpIlEPKlSB_SB_EEPjSJ_NS0_13ScanTileStateIiLb1EEENS0_8NullTypeESM_iNS2_19streaming_context_tIlLb1EEELS5_0EEEvT0_T1_T2_T3_T4_T5_T6_T7_iT8_NS1_7vsmem_tEE19static_temp_storage;
	add.s32 	%r1122, %r1121, %r1120;
	st.shared.u32 	[%r1122], %r77;
$L__BB42_191:
	setp.eq.s64 	%p386, %rd71, 0;
	@%p386 bra 	$L__BB42_193;
	sub.s32 	%r1123, %r134, %r145;
	shl.b32 	%r1124, %r1123, 2;
	mov.u32 	%r1125, _ZZN3cub18CUB_300001_SM_10006detail6select23DeviceSelectSweepKernelINS2_10policy_hubIjbiLb0ELNS0_10SelectImplE0EE10Policy1000EN6thrust24THRUST_300001_SM_1000_NS17counting_iteratorIjNS9_11use_defaultESB_SB_EENS9_18transform_iteratorI9NonZeroOpIlEPKlSB_SB_EEPjSJ_NS0_13ScanTileStateIiLb1EEENS0_8NullTypeESM_iNS2_19streaming_context_tIlLb1EEELS5_0EEEvT0_T1_T2_T3_T4_T5_T6_T7_iT8_NS1_7vsmem_tEE19static_temp_storage;
	add.s32 	%r1126, %r1125, %r1124;
	st.shared.u32 	[%r1126], %r78;
$L__BB42_193:
	setp.eq.s64 	%p387, %rd72, 0;
	@%p387 bra 	$L__BB42_195;
	sub.s32 	%r1127, %r135, %r145;
	shl.b32 	%r1128, %r1127, 2;
	mov.u32 	%r1129, _ZZN3cub18CUB_300001_SM_10006detail6select23DeviceSelectSweepKernelINS2_10policy_hubIjbiLb0ELNS0_10SelectImplE0EE10Policy1000EN6thrust24THRUST_300001_SM_1000_NS17counting_iteratorIjNS9_11use_defaultESB_SB_EENS9_18transform_iteratorI9NonZeroOpIlEPKlSB_SB_EEPjSJ_NS0_13ScanTileStateIiLb1EEENS0_8NullTypeESM_iNS2_19streaming_context_tIlLb1EEELS5_0EEEvT0_T1_T2_T3_T4_T5_T6_T7_iT8_NS1_7vsmem_tEE19static_temp_storage;
	add.s32 	%r1130, %r1129, %r1128;
	st.shared.u32 	[%r1130], %r79;
$L__BB42_195:
	setp.eq.s64 	%p388, %rd73, 0;
	@%p388 bra 	$L__BB42_197;
	sub.s32 	%r1131, %r136, %r145;
	shl.b32 	%r1132, %r1131, 2;
	mov.u32 	%r1133, _ZZN3cub18CUB_300001_SM_10006detail6select23DeviceSelectSweepKernelINS2_10policy_hubIjbiLb0ELNS0_10SelectImplE0EE10Policy1000EN6thrust24THRUST_300001_SM_1000_NS17counting_iteratorIjNS9_11use_defaultESB_SB_EENS9_18transform_iteratorI9NonZeroOpIlEPKlSB_SB_EEPjSJ_NS0_13ScanTileStateIiLb1EEENS0_8NullTypeESM_iNS2_19streaming_context_tIlLb1EEELS5_0EEEvT0_T1_T2_T3_T4_T5_T6_T7_iT8_NS1_7vsmem_tEE19static_temp_storage;
	add.s32 	%r1134, %r1133, %r1132;
	st.shared.u32 	[%r1134], %r80;
$L__BB42_197:
	setp.eq.s64 	%p389, %rd74, 0;
	@%p389 bra 	$L__BB42_199;
	sub.s32 	%r1135, %r137, %r145;
	shl.b32 	%r1136, %r1135, 2;
	mov.u32 	%r1137, _ZZN3cub18CUB_300001_SM_10006detail6select23DeviceSelectSweepKernelINS2_10policy_hubIjbiLb0ELNS0_10SelectImplE0EE10Policy1000EN6thrust24THRUST_300001_SM_1000_NS17counting_iteratorIjNS9_11use_defaultESB_SB_EENS9_18transform_iteratorI9NonZeroOpIlEPKlSB_SB_EEPjSJ_NS0_13ScanTileStateIiLb1EEENS0_8NullTypeESM_iNS2_19streaming_context_tIlLb1EEELS5_0EEEvT0_T1_T2_T3_T4_T5_T6_T7_iT8_NS1_7vsmem_tEE19static_temp_storage;
	add.s32 	%r1138, %r1137, %r1136;
	st.shared.u32 	[%r1138], %r81;
$L__BB42_199:
	setp.eq.s64 	%p390, %rd75, 0;
	@%p390 bra 	$L__BB42_201;
	sub.s32 	%r1139, %r138, %r145;
	shl.b32 	%r1140, %r1139, 2;
	mov.u32 	%r1141, _ZZN3cub18CUB_300001_SM_10006detail6select23DeviceSelectSweepKernelINS2_10policy_hubIjbiLb0ELNS0_10SelectImplE0EE10Policy1000EN6thrust24THRUST_300001_SM_1000_NS17counting_iteratorIjNS9_11use_defaultESB_SB_EENS9_18transform_iteratorI9NonZeroOpIlEPKlSB_SB_EEPjSJ_NS0_13ScanTileStateIiLb1EEENS0_8NullTypeESM_iNS2_19streaming_context_tIlLb1EEELS5_0EEEvT0_T1_T2_T3_T4_T5_T6_T7_iT8_NS1_7vsmem_tEE19static_temp_storage;
	add.s32 	%r1142, %r1141, %r1140;
	st.shared.u32 	[%r1142], %r82;
$L__BB42_201:
	setp.eq.s64 	%p391, %rd76, 0;
	@%p391 bra 	$L__BB42_203;
	sub.s32 	%r1143, %r139, %r145;
	shl.b32 	%r1144, %r1143, 2;
	mov.u32 	%r1145, _ZZN3cub18CUB_300001_SM_10006detail6select23DeviceSelectSweepKernelINS2_10policy_hubIjbiLb0ELNS0_10SelectImplE0EE10Policy1000EN6thrust24THRUST_300001_SM_1000_NS17counting_iteratorIjNS9_11use_defaultESB_SB_EENS9_18transform_iteratorI9NonZeroOpIlEPKlSB_SB_EEPjSJ_NS0_13ScanTileStateIiLb1EEENS0_8NullTypeESM_iNS2_19streaming_context_tIlLb1EEELS5_0EEEvT0_T1_T2_T3_T4_T5_T6_T7_iT8_NS1_7vsmem_tEE19static_temp_storage;
	add.s32 	%r1146, %r1145, %r1144;
	st.shared.u32 	[%r1146], %r83;
$L__BB42_203:
	setp.eq.s64 	%p392, %rd77, 0;
	@%p392 bra 	$L__BB42_205;
	sub.s32 	%r1147, %r140, %r145;
	shl.b32 	%r1148, %r1147, 2;
	mov.u32 	%r1149, _ZZN3cub18CUB_300001_SM_10006detail6select23DeviceSelectSweepKernelINS2_10policy_hubIjbiLb0ELNS0_10SelectImplE0EE10Policy1000EN6thrust24THRUST_300001_SM_1000_NS17counting_iteratorIjNS9_11use_defaultESB_SB_EENS9_18transform_iteratorI9NonZeroOpIlEPKlSB_SB_EEPjSJ_NS0_13ScanTileStateIiLb1EEENS0_8NullTypeESM_iNS2_19streaming_context_tIlLb1EEELS5_0EEEvT0_T1_T2_T3_T4_T5_T6_T7_iT8_NS1_7vsmem_tEE19static_temp_storage;
	add.s32 	%r1150, %r1149, %r1148;
	st.shared.u32 	[%r1150], %r84;
$L__BB42_205:
	setp.eq.s64 	%p393, %rd78, 0;
	@%p393 bra 	$L__BB42_207;
	sub.s32 	%r1151, %r141, %r145;
	shl.b32 	%r1152, %r1151, 2;
	mov.u32 	%r1153, _ZZN3cub18CUB_300001_SM_10006detail6select23DeviceSelectSweepKernelINS2_10policy_hubIjbiLb0ELNS0_10SelectImplE0EE10Policy1000EN6thrust24THRUST_300001_SM_1000_NS17counting_iteratorIjNS9_11use_defaultESB_SB_EENS9_18transform_iteratorI9NonZeroOpIlEPKlSB_SB_EEPjSJ_NS0_13ScanTileStateIiLb1EEENS0_8NullTypeESM_iNS2_19streaming_context_tIlLb1EEELS5_0EEEvT0_T1_T2_T3_T4_T5_T6_T7_iT8_NS1_7vsmem_tEE19static_temp_storage;
	add.s32 	%r1154, %r1153, %r1152;
	st.shared.u32 	[%r1154], %r85;
$L__BB42_207:
	setp.eq.s64 	%p394, %rd79, 0;
	@%p394 bra 	$L__BB42_209;
	sub.s32 	%r1155, %r142, %r145;
	shl.b32 	%r1156, %r1155, 2;
	mov.u32 	%r1157, _ZZN3cub18CUB_300001_SM_10006detail6select23DeviceSelectSweepKernelINS2_10policy_hubIjbiLb0ELNS0_10SelectImplE0EE10Policy1000EN6thrust24THRUST_300001_SM_1000_NS17counting_iteratorIjNS9_11use_defaultESB_SB_EENS9_18transform_iteratorI9NonZeroOpIlEPKlSB_SB_EEPjSJ_NS0_13ScanTileStateIiLb1EEENS0_8NullTypeESM_iNS2_19streaming_context_tIlLb1EEELS5_0EEEvT0_T1_T2_T3_T4_T5_T6_T7_iT8_NS1_7vsmem_tEE19static_temp_storage;
	add.s32 	%r1158, %r1157, %r1156;
	st.shared.u32 	[%r1158], %r86;
$L__BB42_209:
	setp.eq.s64 	%p395, %rd80, 0;
	@%p395 bra 	$L__BB42_211;
	sub.s32 	%r1159, %r143, %r145;
	shl.b32 	%r1160, %r1159, 2;
	mov.u32 	%r1161, _ZZN3cub18CUB_300001_SM_10006detail6select23DeviceSelectSweepKernelINS2_10policy_hubIjbiLb0ELNS0_10SelectImplE0EE10Policy1000EN6thrust24THRUST_300001_SM_1000_NS17counting_iteratorIjNS9_11use_defaultESB_SB_EENS9_18transform_iteratorI9NonZeroOpIlEPKlSB_SB_EEPjSJ_NS0_13ScanTileStateIiLb1EEENS0_8NullTypeESM_iNS2_19streaming_context_tIlLb1EEELS5_0EEEvT0_T1_T2_T3_T4_T5_T6_T7_iT8_NS1_7vsmem_tEE19static_temp_storage;
	add.s32 	%r1162, %r1161, %r1160;
	st.shared.u32 	[%r1162], %r87;
$L__BB42_211:
	bar.sync 	0;
	setp.ge.s32 	%p396, %r1506, %r144;
	@%p396 bra 	$L__BB42_517;
	ld.param.u64 	%rd715, [_ZN3cub18CUB_300001_SM_10006detail6select23DeviceSelectSweepKernelINS2_10policy_hubIjbiLb0ELNS0_10SelectImplE0EE10Policy1000EN6thrust24THRUST_300001_SM_1000_NS17counting_iteratorIjNS9_11use_defaultESB_SB_EENS9_18transform_iteratorI9NonZeroOpIlEPKlSB_SB_EEPjSJ_NS0_13ScanTileStateIiLb1EEENS0_8NullTypeESM_iNS2_19streaming_context_tIlLb1EEELS5_0EEEvT0_T1_T2_T3_T4_T5_T6_T7_iT8_NS1_7vsmem_tE_param_2];
	cvta.to.global.u64 	%rd84, %rd715;
	mov.u64 	%rd570, %rd227;
	ld.param.u8 	%rs4, [%rd570];
	ld.param.u64 	%rd571, [%rd570+24];
	cvta.to.global.u64 	%rd85, %rd571;
	not.b32 	%r1163, %r1506;
	add.s32 	%r147, %r144, %r1163;
	and.b32  	%r1164, %r147, 1536;
	setp.eq.s32 	%p397, %r1164, 1536;
	@%p397 bra 	$L__BB42_217;
	shr.u32 	%r1165, %r147, 9;
	add.s32 	%r1166, %r1165, 1;
	and.b32  	%r1167, %r1166, 3;
	add.s32 	%r1505, %r1506, %r145;
	shl.b32 	%r1168, %r1506, 2;
	mov.u32 	%r1169, _ZZN3cub18CUB_300001_SM_10006detail6select23DeviceSelectSweepKernelINS2_10policy_hubIjbiLb0ELNS0_10SelectImplE0EE10Policy1000EN6thrust24THRUST_300001_SM_1000_NS17counting_iteratorIjNS9_11use_defaultESB_SB_EENS9_18transform_iteratorI9NonZeroOpIlEPKlSB_SB_EEPjSJ_NS0_13ScanTileStateIiLb1EEENS0_8NullTypeESM_iNS2_19streaming_context_tIlLb1EEELS5_0EEEvT0_T1_T2_T3_T4_T5_T6_T7_iT8_NS1_7vsmem_tEE19static_temp_storage;
	add.s32 	%r1504, %r1169, %r1168;
	neg.s32 	%r1503, %r1167;
	shl.b32 	%r1170, %r1166, 9;
	and.b32  	%r1171, %r1170, 1536;
	add.s32 	%r1506, %r1506, %r1171;
$L__BB42_214:
	.pragma "nounroll";
	setp.ne.s16 	%p398, %rs4, 0;
	ld.shared.u32 	%r155, [%r1504];
	mov.b64 	%rd742, 0;
	@%p398 bra 	$L__BB42_216;
	ld.global.u64 	%rd742, [%rd85];
$L__BB42_216:
	cvt.s64.s32 	%rd573, %r1505;
	add.s64 	%rd574, %rd742, %rd573;
	shl.b64 	%rd575, %rd574, 2;
	add.s64 	%rd576, %rd84, %rd575;
	st.global.u32 	[%rd576], %r155;
	add.s32 	%r1505, %r1505, 512;
	add.s32 	%r1504, %r1504, 2048;
	add.s32 	%r1503, %r1503, 1;
	setp.ne.s32 	%p399, %r1503, 0;
	@%p399 bra 	$L__BB42_214;
$L__BB42_217:
	setp.lt.u32 	%p400, %r147, 1536;
	@%p400 bra 	$L__BB42_517;
	add.s32 	%r1508, %r1506, %r145;
	shl.b32 	%r1172, %r1506, 2;
	mov.u32 	%r1173, _ZZN3cub18CUB_300001_SM_10006detail6select23DeviceSelectSweepKernelINS2_10policy_hubIjbiLb0ELNS0_10SelectImplE0EE10Policy1000EN6thrust24THRUST_300001_SM_1000_NS17counting_iteratorIjNS9_11use_defaultESB_SB_EENS9_18transform_iteratorI9NonZeroOpIlEPKlSB_SB_EEPjSJ_NS0_13ScanTileStateIiLb1EEENS0_8NullTypeESM_iNS2_19streaming_context_tIlLb1EEELS5_0EEEvT0_T1_T2_T3_T4_T5_T6_T7_iT8_NS1_7vsmem_tEE19static_temp_storage;
	add.s32 	%r1174, %r1172, %r1173;
	add.s32 	%r1507, %r1174, 4096;
$L__BB42_219:
	setp.ne.s16 	%p401, %rs4, 0;
	cvt.s64.s32 	%rd88, %r1508;
	ld.shared.u32 	%r165, [%r1507+-4096];
	mov.b64 	%rd743, 0;
	@%p401 bra 	$L__BB42_221;
	ld.global.u64 	%rd743, [%rd85];
$L__BB42_221:
	setp.ne.s16 	%p402, %rs4, 0;
	add.s64 	%rd579, %rd743, %rd88;
	shl.b64 	%rd580, %rd579, 2;
	add.s64 	%rd581, %rd84, %rd580;
	st.global.u32 	[%rd581], %r165;
	ld.shared.u32 	%r166, [%r1507+-2048];
	mov.b64 	%rd744, 0;
	@%p402 bra 	$L__BB42_223;
	ld.global.u64 	%rd744, [%rd85];
$L__BB42_223:
	setp.ne.s16 	%p403, %rs4, 0;
	add.s64 	%rd583, %rd744, %rd88;
	shl.b64 	%rd584, %rd583, 2;
	add.s64 	%rd585, %rd84, %rd584;
	st.global.u32 	[%rd585+2048], %r166;
	ld.shared.u32 	%r167, [%r1507];
	mov.b64 	%rd745, 0;
	@%p403 bra 	$L__BB42_225;
	ld.global.u64 	%rd745, [%rd85];
$L__BB42_225:
	setp.ne.s16 	%p404, %rs4, 0;
	add.s64 	%rd587, %rd745, %rd88;
	shl.b64 	%rd588, %rd587, 2;
	add.s64 	%rd589, %rd84, %rd588;
	st.global.u32 	[%rd589+4096], %r167;
	ld.shared.u32 	%r168, [%r1507+2048];
	mov.b64 	%rd746, 0;
	@%p404 bra 	$L__BB42_227;
	ld.global.u64 	%rd746, [%rd85];
$L__BB42_227:
	cvt.u32.u64 	%r1175, %rd88;
	add.s64 	%rd590, %rd746, %rd88;
	shl.b64 	%rd591, %rd590, 2;
	add.s64 	%rd592, %rd84, %rd591;
	st.global.u32 	[%rd592+6144], %r168;
	add.s32 	%r1506, %r1506, 2048;
	add.s32 	%r1508, %r1175, 2048;
	add.s32 	%r1507, %r1507, 8192;
	setp.lt.s32 	%p405, %r1506, %r144;
	@%p405 bra 	$L__BB42_219;
	bra.uni 	$L__BB42_517;
$L__BB42_228:
	ld.param.u32 	%r1481, [_ZN3cub18CUB_300001_SM_10006detail6select23DeviceSelectSweepKernelINS2_10policy_hubIjbiLb0ELNS0_10SelectImplE0EE10Policy1000EN6thrust24THRUST_300001_SM_1000_NS17counting_iteratorIjNS9_11use_defaultESB_SB_EENS9_18transform_iteratorI9NonZeroOpIlEPKlSB_SB_EEPjSJ_NS0_13ScanTileStateIiLb1EEENS0_8NullTypeESM_iNS2_19streaming_context_tIlLb1EEELS5_0EEEvT0_T1_T2_T3_T4_T5_T6_T7_iT8_NS1_7vsmem_tE_param_7];
	sub.s32 	%r172, %r1481, %r3;
	setp.ne.s32 	%p2, %r1543, 0;
	@%p2 bra 	$L__BB42_361;
	ld.param.u8 	%rs37, [%rd1];
	setp.eq.s16 	%p158, %rs37, 0;
	ld.param.u64 	%rd353, [%rd1+16];
	cvt.u32.u64 	%r742, %rd353;
	selp.b32 	%r743, %r742, 0, %p158;
	mov.u32 	%r173, %tid.x;
	mul.lo.s32 	%r744, %r173, 14;
	add.s32 	%r745, %r1, %r3;
	add.s32 	%r746, %r745, %r743;
	setp.ge.s32 	%p159, %r744, %r172;
	add.s32 	%r174, %r746, %r744;
	or.b32  	%r175, %r744, 1;
	add.s32 	%r176, %r174, 1;
	add.s32 	%r177, %r744, 2;
	add.s32 	%r178, %r174, 2;
	add.s32 	%r179, %r744, 3;
	add.s32 	%r180, %r174, 3;
	add.s32 	%r181, %r744, 4;
	add.s32 	%r182, %r174, 4;
	add.s32 	%r183, %r744, 5;
	add.s32 	%r184, %r174, 5;
	add.s32 	%r185, %r744, 6;
	add.s32 	%r186, %r174, 6;
	add.s32 	%r187, %r744, 7;
	add.s32 	%r188, %r174, 7;
	add.s32 	%r189, %r744, 8;
	add.s32 	%r190, %r174, 8;
	add.s32 	%r191, %r744, 9;
	add.s32 	%r192, %r174, 9;
	add.s32 	%r193, %r744, 10;
	add.s32 	%r194, %r174, 10;
	add.s32 	%r195, %r744, 11;
	add.s32 	%r196, %r174, 11;
	add.s32 	%r197, %r744, 12;
	add.s32 	%r198, %r174, 12;
	add.s32 	%r199, %r744, 13;
	add.s32 	%r200, %r174, 13;
	bar.sync 	0;
	selp.b64 	%rd354, %rd353, 0, %p158;
	cvt.u64.u32 	%rd355, %r3;
	add.s64 	%rd356, %rd354, %rd355;
	cvt.u64.u32 	%rd357, %r744;
	add.s64 	%rd358, %rd356, %rd357;
	shl.b64 	%rd359, %rd358, 3;
	add.s64 	%rd126, %rd4, %rd359;
	mov.b32 	%r1510, 1;
	@%p159 bra 	$L__BB42_231;
	ld.global.u64 	%rd360, [%rd126];
	setp.ne.s64 	%p160, %rd360, 0;
	selp.u32 	%r1510, 1, 0, %p160;
$L__BB42_231:
	setp.ge.s32 	%p161, %r175, %r172;
	mov.b32 	%r1511, 1;
	@%p161 bra 	$L__BB42_233;
	ld.global.u64 	%rd361, [%rd126+8];
	setp.ne.s64 	%p162, %rd361, 0;
	selp.u32 	%r1511, 1, 0, %p162;
$L__BB42_233:
	setp.ge.s32 	%p163, %r177, %r172;
	mov.b32 	%r1512, 1;
	@%p163 bra 	$L__BB42_235;
	ld.global.u64 	%rd362, [%rd126+16];
	setp.ne.s64 	%p164, %rd362, 0;
	selp.u32 	%r1512, 1, 0, %p164;
$L__BB42_235:
	setp.ge.s32 	%p165, %r179, %r172;
	mov.b32 	%r1513, 1;
	@%p165 bra 	$L__BB42_237;
	ld.global.u64 	%rd363, [%rd126+24];
	setp.ne.s64 	%p166, %rd363, 0;
	selp.u32 	%r1513, 1, 0, %p166;
$L__BB42_237:
	setp.ge.s32 	%p167, %r181, %r172;
	mov.b32 	%r1514, 1;
	@%p167 bra 	$L__BB42_239;
	ld.global.u64 	%rd364, [%rd126+32];
	setp.ne.s64 	%p168, %rd364, 0;
	selp.u32 	%r1514, 1, 0, %p168;
$L__BB42_239:
	setp.ge.s32 	%p169, %r183, %r172;
	mov.b32 	%r1515, 1;
	@%p169 bra 	$L__BB42_241;
	ld.global.u64 	%rd365, [%rd126+40];
	setp.ne.s64 	%p170, %rd365, 0;
	selp.u32 	%r1515, 1, 0, %p170;
$L__BB42_241:
	setp.ge.s32 	%p171, %r185, %r172;
	mov.b32 	%r1516, 1;
	@%p171 bra 	$L__BB42_243;
	ld.global.u64 	%rd366, [%rd126+48];
	setp.ne.s64 	%p172, %rd366, 0;
	selp.u32 	%r1516, 1, 0, %p172;
$L__BB42_243:
	setp.ge.s32 	%p173, %r187, %r172;
	mov.b32 	%r1517, 1;
	@%p173 bra 	$L__BB42_245;
	ld.global.u64 	%rd367, [%rd126+56];
	setp.ne.s64 	%p174, %rd367, 0;
	selp.u32 	%r1517, 1, 0, %p174;
$L__BB42_245:
	setp.ge.s32 	%p175, %r189, %r172;
	mov.b32 	%r1518, 1;
	@%p175 bra 	$L__BB42_247;
	ld.global.u64 	%rd368, [%rd126+64];
	setp.ne.s64 	%p176, %rd368, 0;
	selp.u32 	%r1518, 1, 0, %p176;
$L__BB42_247:
	setp.ge.s32 	%p177, %r191, %r172;
	mov.b32 	%r1519, 1;
	@%p177 bra 	$L__BB42_249;
	ld.global.u64 	%rd369, [%rd126+72];
	setp.ne.s64 	%p178, %rd369, 0;
	selp.u32 	%r1519, 1, 0, %p178;
$L__BB42_249:
	setp.ge.s32 	%p179, %r193, %r172;
	mov.b32 	%r1520, 1;
	@%p179 bra 	$L__BB42_251;
	ld.global.u64 	%rd370, [%rd126+80];
	setp.ne.s64 	%p180, %rd370, 0;
	selp.u32 	%r1520, 1, 0, %p180;
$L__BB42_251:
	setp.ge.s32 	%p181, %r195, %r172;
	mov.b32 	%r1521, 1;
	@%p181 bra 	$L__BB42_253;
	ld.global.u64 	%rd371, [%rd126+88];
	setp.ne.s64 	%p182, %rd371, 0;
	selp.u32 	%r1521, 1, 0, %p182;
$L__BB42_253:
	setp.ge.s32 	%p183, %r197, %r172;
	mov.b32 	%r1522, 1;
	@%p183 bra 	$L__BB42_255;
	ld.global.u64 	%rd372, [%rd126+96];
	setp.ne.s64 	%p184, %rd372, 0;
	selp.u32 	%r1522, 1, 0, %p184;
$L__BB42_255:
	setp.ge.s32 	%p185, %r199, %r172;
	mov.b32 	%r1523, 1;
	@%p185 bra 	$L__BB42_257;
	ld.global.u64 	%rd373, [%rd126+104];
	setp.ne.s64 	%p186, %rd373, 0;
	selp.u32 	%r1523, 1, 0, %p186;
$L__BB42_257:
	bar.sync 	0;
	add.s32 	%r791, %r1511, %r1510;
	add.s32 	%r792, %r1512, %r791;
	add.s32 	%r793, %r1513, %r792;
	add.s32 	%r794, %r1514, %r793;
	add.s32 	%r795, %r1515, %r794;
	add.s32 	%r796, %r1516, %r795;
	add.s32 	%r797, %r1517, %r796;
	add.s32 	%r798, %r1518, %r797;
	add.s32 	%r229, %r1519, %r798;
	add.s32 	%r230, %r1520, %r229;
	add.s32 	%r231, %r1521, %r230;
	add.s32 	%r232, %r1522, %r231;
	add.s32 	%r765, %r1523, %r232;
	shr.u32 	%r233, %r173, 5;
	// begin inline asm
	mov.u32 %r760, %laneid;
	// end inline asm
	mov.b32 	%r763, 1;
	mov.b32 	%r788, 0;
	mov.b32 	%r790, -1;
	// begin inline asm
	{  .reg .s32 r0;  .reg .pred p;  shfl.sync.up.b32 r0|p, %r765, %r763, %r788, %r790;  @p add.s32 r0, r0, %r765;  mov.s32 %r761, r0;}
	// end inline asm
	mov.b32 	%r769, 2;
	// begin inline asm
	{  .reg .s32 r0;  .reg .pred p;  shfl.sync.up.b32 r0|p, %r761, %r769, %r788, %r790;  @p add.s32 r0, r0, %r761;  mov.s32 %r767, r0;}
	// end inline asm
	mov.b32 	%r775, 4;
	// begin inline asm
	{  .reg .s32 r0;  .reg .pred p;  shfl.sync.up.b32 r0|p, %r767, %r775, %r788, %r790;  @p add.s32 r0, r0, %r767;  mov.s32 %r773, r0;}
	// end inline asm
	mov.b32 	%r781, 8;
	// begin inline asm
	{  .reg .s32 r0;  .reg .pred p;  shfl.sync.up.b32 r0|p, %r773, %r781, %r788, %r790;  @p add.s32 r0, r0, %r773;  mov.s32 %r779, r0;}
	// end inline asm
	mov.b32 	%r787, 16;
	// begin inline asm
	{  .reg .s32 r0;  .reg .pred p;  shfl.sync.up.b32 r0|p, %r779, %r787, %r788, %r790;  @p add.s32 r0, r0, %r779;  mov.s32 %r785, r0;}
	// end inline asm
	setp.ne.s32 	%p187, %r760, 31;
	@%p187 bra 	$L__BB42_259;
	shl.b32 	%r799, %r233, 2;
	mov.u32 	%r800, _ZZN3cub18CUB_300001_SM_10006detail6select23DeviceSelectSweepKernelINS2_10policy_hubIjbiLb0ELNS0_10SelectImplE0EE10Policy1000EN6thrust24THRUST_300001_SM_1000_NS17counting_iteratorIjNS9_11use_defaultESB_SB_EENS9_18transform_iteratorI9NonZeroOpIlEPKlSB_SB_EEPjSJ_NS0_13ScanTileStateIiLb1EEENS0_8NullTypeESM_iNS2_19streaming_context_tIlLb1EEELS5_0EEEvT0_T1_T2_T3_T4_T5_T6_T7_iT8_NS1_7vsmem_tEE19static_temp_storage;
	add.s32 	%r801, %r800, %r799;
	st.shared.u32 	[%r801], %r785;
$L__BB42_259:
	bar.sync 	0;
	ld.shared.v4.u32 	{%r236, %r237, %r238, %r239}, [_ZZN3cub18CUB_300001_SM_10006detail6select23DeviceSelectSweepKernelINS2_10policy_hubIjbiLb0ELNS0_10SelectImplE0EE10Policy1000EN6thrust24THRUST_300001_SM_1000_NS17counting_iteratorIjNS9_11use_defaultESB_SB_EENS9_18transform_iteratorI9NonZeroOpIlEPKlSB_SB_EEPjSJ_NS0_13ScanTileStateIiLb1EEENS0_8NullTypeESM_iNS2_19streaming_context_tIlLb1EEELS5_0EEEvT0_T1_T2_T3_T4_T5_T6_T7_iT8_NS1_7vsmem_tEE19static_temp_storage];
	shr.u32 	%r802, %r173, 5;
	add.s32 	%r803, %r237, %r236;
	setp.eq.s32 	%p188, %r802, 2;
	selp.b32 	%r804, %r803, %r236, %p188;
	add.s32 	%r805, %r803, %r238;
	setp.eq.s32 	%p189, %r802, 3;
	selp.b32 	%r806, %r805, %r804, %p189;
	add.s32 	%r807, %r805, %r239;
	setp.eq.s32 	%p190, %r802, 4;
	selp.b32 	%r808, %r807, %r806, %p190;
	ld.shared.v4.u32 	{%r240, %r241, %r242, %r243}, [_ZZN3cub18CUB_300001_SM_10006detail6select23DeviceSelectSweepKernelINS2_10policy_hubIjbiLb0ELNS0_10SelectImplE0EE10Policy1000EN6thrust24THRUST_300001_SM_1000_NS17counting_iteratorIjNS9_11use_defaultESB_SB_EENS9_18transform_iteratorI9NonZeroOpIlEPKlSB_SB_EEPjSJ_NS0_13ScanTileStateIiLb1EEENS0_8NullTypeESM_iNS2_19streaming_context_tIlLb1EEELS5_0EEEvT0_T1_T2_T3_T4_T5_T6_T7_iT8_NS1_7vsmem_tEE19static_temp_storage+16];
	add.s32 	%r809, %r807, %r240;
	setp.eq.s32 	%p191, %r802, 5;
	selp.b32 	%r810, %r809, %r808, %p191;
	add.s32 	%r811, %r809, %r241;
	setp.eq.s32 	%p192, %r802, 6;
	selp.b32 	%r812, %r811, %r810, %p192;
	add.s32 	%r813, %r811, %r242;
	setp.eq.s32 	%p193, %r802, 7;
	selp.b32 	%r814, %r813, %r812, %p193;
	add.s32 	%r815, %r813, %r243;
	setp.eq.s32 	%p194, %r802, 8;
	selp.b32 	%r816, %r815, %r814, %p194;
	ld.shared.v4.u32 	{%r244, %r245, %r246, %r247}, [_ZZN3cub18CUB_300001_SM_10006detail6select23DeviceSelectSweepKernelINS2_10policy_hubIjbiLb0ELNS0_10SelectImplE0EE10Policy1000EN6thrust24THRUST_300001_SM_1000_NS17counting_iteratorIjNS9_11use_defaultESB_SB_EENS9_18transform_iteratorI9NonZeroOpIlEPKlSB_SB_EEPjSJ_NS0_13ScanTileStateIiLb1EEENS0_8NullTypeESM_iNS2_19streaming_context_tIlLb1EEELS5_0EEEvT0_T1_T2_T3_T4_T5_T6_T7_iT8_NS1_7vsmem_tEE19static_temp_storage+32];
	add.s32 	%r817, %r815, %r244;
	setp.eq.s32 	%p195, %r802, 9;
	selp.b32 	%r818, %r817, %r816, %p195;
	add.s32 	%r819, %r817, %r245;
	setp.eq.s32 	%p196, %r802, 10;
	selp.b32 	%r820, %r819, %r818, %p196;
	add.s32 	%r821, %r819, %r246;
	setp.eq.s32 	%p197, %r802, 11;
	selp.b32 	%r822, %r821, %r820, %p197;
	add.s32 	%r823, %r821, %r247;
	setp.eq.s32 	%p198, %r802, 12;
	selp.b32 	%r824, %r823, %r822, %p198;
	ld.shared.v4.u32 	{%r248, %r249, %r250, %r251}, [_ZZN3cub18CUB_300001_SM_10006detail6select23DeviceSelectSweepKernelINS2_10policy_hubIjbiLb0ELNS0_10SelectImplE0EE10Policy1000EN6thrust24THRUST_300001_SM_1000_NS17counting_iteratorIjNS9_11use_defaultESB_SB_EENS9_18transform_iteratorI9NonZeroOpIlEPKlSB_SB_EEPjSJ_NS0_13ScanTileStateIiLb1EEENS0_8NullTypeESM_iNS2_19streaming_context_tIlLb1EEELS5_0EEEvT0_T1_T2_T3_T4_T5_T6_T7_iT8_NS1_7vsmem_tEE19static_temp_storage+48];
	add.s32 	%r825, %r823, %r248;
	setp.eq.s32 	%p199, %r802, 13;
	selp.b32 	%r826, %r825, %r824, %p199;
	add.s32 	%r827, %r825, %r249;
	setp.eq.s32 	%p200, %r802, 14;
	selp.b32 	%r828, %r827, %r826, %p200;
	add.s32 	%r829, %r827, %r250;
	setp.eq.s32 	%p201, %r802, 15;
	selp.b32 	%r830, %r829, %r828, %p201;
	setp.lt.u32 	%p202, %r173, 32;
	selp.b32 	%r831, 0, %r830, %p202;
	setp.eq.s32 	%p203, %r760, 0;
	add.s32 	%r832, %r1523, %r232;
	sub.s32 	%r833, %r785, %r832;
	selp.b32 	%r834, 0, %r833, %p203;
	add.s32 	%r252, %r831, %r834;
	add.s32 	%r253, %r252, %r1510;
	add.s32 	%r835, %r1511, %r1510;
	add.s32 	%r254, %r835, %r252;
	add.s32 	%r255, %r254, %r1512;
	add.s32 	%r256, %r255, %r1513;
	add.s32 	%r257, %r256, %r1514;
	add.s32 	%r258, %r257, %r1515;
	add.s32 	%r259, %r258, %r1516;
	add.s32 	%r260, %r259, %r1517;
	add.s32 	%r261, %r260, %r1518;
	add.s32 	%r262, %r229, %r252;
	add.s32 	%r263, %r230, %r252;
	add.s32 	%r264, %r231, %r252;
	add.s32 	%r265, %r232, %r252;
	add.s32 	%r836, %r172, %r251;
	add.s32 	%r837, %r836, %r829;
	add.s32 	%r1564, %r837, -7168;
	setp.gt.s32 	%p204, %r1564, 512;
	@%p204 bra 	$L__BB42_316;
	mov.u64 	%rd374, %rd227;
	ld.param.u8 	%rs5, [%rd374];
	ld.param.u64 	%rd375, [%rd374+24];
	cvta.to.global.u64 	%rd127, %rd375;
	setp.ne.s32 	%p205, %r1510, 0;
	setp.lt.s32 	%p206, %r252, %r1564;
	and.pred  	%p207, %p205, %p206;
	@%p207 bra 	$L__BB42_261;
	bra.uni 	$L__BB42_264;
$L__BB42_261:
	setp.ne.s16 	%p208, %rs5, 0;
	mov.b64 	%rd768, 0;
	@%p208 bra 	$L__BB42_263;
	ld.global.u64 	%rd768, [%rd127];
$L__BB42_263:
	cvt.s64.s32 	%rd377, %r252;
	add.s64 	%rd378, %rd768, %rd377;
	shl.b64 	%rd379, %rd378, 2;
	add.s64 	%rd380, %rd2, %rd379;
	st.global.u32 	[%rd380], %r174;
$L__BB42_264:
	setp.eq.s32 	%p209, %r1511, 0;
	setp.ge.s32 	%p210, %r253, %r1564;
	or.pred  	%p211, %p209, %p210;
	@%p211 bra 	$L__BB42_268;
	setp.ne.s16 	%p212, %rs5, 0;
	mov.b64 	%rd769, 0;
	@%p212 bra 	$L__BB42_267;
	ld.global.u64 	%rd769, [%rd127];
$L__BB42_267:
	cvt.s64.s32 	%rd382, %r253;
	add.s64 	%rd383, %rd769, %rd382;
	shl.b64 	%rd384, %rd383, 2;
	add.s64 	%rd385, %rd2, %rd384;
	st.global.u32 	[%rd385], %r176;
$L__BB42_268:
	setp.eq.s32 	%p213, %r1512, 0;
	setp.ge.s32 	%p214, %r254, %r1564;
	or.pred  	%p215, %p213, %p214;
	@%p215 bra 	$L__BB42_272;
	setp.ne.s16 	%p216, %rs5, 0;
	mov.b64 	%rd770, 0;
	@%p216 bra 	$L__BB42_271;
	ld.global.u64 	%rd770, [%rd127];
$L__BB42_271:
	cvt.s64.s32 	%rd387, %r254;
	add.s64 	%rd388, %rd770, %rd387;
	shl.b64 	%rd389, %rd388, 2;
	add.s64 	%rd390, %rd2, %rd389;
	st.global.u32 	[%rd390], %r178;
$L__BB42_272:
	setp.eq.s32 	%p217, %r1513, 0;
	setp.ge.s32 	%p218, %r255, %r1564;
	or.pred  	%p219, %p217, %p218;
	@%p219 bra 	$L__BB42_276;
	setp.ne.s16 	%p220, %rs5, 0;
	mov.b64 	%rd771, 0;
	@%p220 bra 	$L__BB42_275;
	ld.global.u64 	%rd771, [%rd127];
$L__BB42_275:
	cvt.s64.s32 	%rd392, %r255;
	add.s64 	%rd393, %rd771, %rd392;
	shl.b64 	%rd394, %rd393, 2;
	add.s64 	%rd395, %rd2, %rd394;
	st.global.u32 	[%rd395], %r180;
$L__BB42_276:
	setp.eq.s32 	%p221, %r1514, 0;
	setp.ge.s32 	%p222, %r256, %r1564;
	or.pred  	%p223, %p221, %p222;
	@%p223 bra 	$L__BB42_280;
	setp.ne.s16 	%p224, %rs5, 0;
	mov.b64 	%rd772, 0;
	@%p224 bra 	$L__BB42_279;
	ld.global.u64 	%rd772, [%rd127];
$L__BB42_279:
	cvt.s64.s32 	%rd397, %r256;
	add.s64 	%rd398, %rd772, %rd397;
	shl.b64 	%rd399, %rd398, 2;
	add.s64 	%rd400, %rd2, %rd399;
	st.global.u32 	[%rd400], %r182;
$L__BB42_280:
	setp.eq.s32 	%p225, %r1515, 0;
	setp.ge.s32 	%p226, %r257, %r1564;
	or.pred  	%p227, %p225, %p226;
	@%p227 bra 	$L__BB42_284;
	setp.ne.s16 	%p228, %rs5, 0;
	mov.b64 	%rd773, 0;
	@%p228 bra 	$L__BB42_283;
	ld.global.u64 	%rd773, [%rd127];
$L__BB42_283:
	cvt.s64.s32 	%rd402, %r257;
	add.s64 	%rd403, %rd773, %rd402;
	shl.b64 	%rd404, %rd403, 2;
	add.s64 	%rd405, %rd2, %rd404;
	st.global.u32 	[%rd405], %r184;
$L__BB42_284:
	setp.eq.s32 	%p229, %r1516, 0;
	setp.ge.s32 	%p230, %r258, %r1564;
	or.pred  	%p231, %p229, %p230;
	@%p231 bra 	$L__BB42_288;
	setp.ne.s16 	%p232, %rs5, 0;
	mov.b64 	%rd774, 0;
	@%p232 bra 	$L__BB42_287;
	ld.global.u64 	%rd774, [%rd127];
$L__BB42_287:
	cvt.s64.s32 	%rd407, %r258;
	add.s64 	%rd408, %rd774, %rd407;
	shl.b64 	%rd409, %rd408, 2;
	add.s64 	%rd410, %rd2, %rd409;
	st.global.u32 	[%rd410], %r186;
$L__BB42_288:
	setp.eq.s32 	%p233, %r1517, 0;
	setp.ge.s32 	%p234, %r259, %r1564;
	or.pred  	%p235, %p233, %p234;
	@%p235 bra 	$L__BB42_292;
	setp.ne.s16 	%p236, %rs5, 0;
	mov.b64 	%rd775, 0;
	@%p236 bra 	$L__BB42_291;
	ld.global.u64 	%rd775, [%rd127];
$L__BB42_291:
	cvt.s64.s32 	%rd412, %r259;
	add.s64 	%rd413, %rd775, %rd412;
	shl.b64 	%rd414, %rd413, 2;
	add.s64 	%rd415, %rd2, %rd414;
	st.global.u32 	[%rd415], %r188;
$L__BB42_292:
	setp.eq.s32 	%p237, %r1518, 0;
	setp.ge.s32 	%p238, %r260, %r1564;
	or.pred  	%p239, %p237, %p238;
	@%p239 bra 	$L__BB42_296;
	setp.ne.s16 	%p240, %rs5, 0;
	mov.b64 	%rd776, 0;
	@%p240 bra 	$L__BB42_295;
	ld.global.u64 	%rd776, [%rd127];
$L__BB42_295:
	cvt.s64.s32 	%rd417, %r260;
	add.s64 	%rd418, %rd776, %rd417;
	shl.b64 	%rd419, %rd418, 2;
	add.s64 	%rd420, %rd2, %rd419;
	st.global.u32 	[%rd420], %r190;
$L__BB42_296:
	setp.eq.s32 	%p241, %r1519, 0;
	setp.ge.s32 	%p242, %r261, %r1564;
	or.pred  	%p243, %p241, %p242;
	@%p243 bra 	$L__BB42_300;
	setp.ne.s16 	%p244, %rs5, 0;
	mov.b64 	%rd777, 0;
	@%p244 bra 	$L__BB42_299;
	ld.global.u64 	%rd777, [%rd127];
$L__BB42_299:
	cvt.s64.s32 	%rd422, %r261;
	add.s64 	%rd423, %rd777, %rd422;
	shl.b64 	%rd424, %rd423, 2;
	add.s64 	%rd425, %rd2, %rd424;
	st.global.u32 	[%rd425], %r192;
$L__BB42_300:
	setp.eq.s32 	%p245, %r1520, 0;
	setp.ge.s32 	%p246, %r262, %r1564;
	or.pred  	%p247, %p245, %p246;
	@%p247 bra 	$L__BB42_304;
	setp.ne.s16 	%p248, %rs5, 0;
	mov.b64 	%rd778, 0;
	@%p248 bra 	$L__BB42_303;
	ld.global.u64 	%rd778, [%rd127];
$L__BB42_303:
	cvt.s64.s32 	%rd427, %r262;
	add.s64 	%rd428, %rd778, %rd427;
	shl.b64 	%rd429, %rd428, 2;
	add.s64 	%rd430, %rd2, %rd429;
	st.global.u32 	[%rd430], %r194;
$L__BB42_304:
	setp.eq.s32 	%p249, %r1521, 0;
	setp.ge.s32 	%p250, %r263, %r1564;
	or.pred  	%p251, %p249, %p250;
	@%p251 bra 	$L__BB42_308;
	setp.ne.s16 	%p252, %rs5, 0;
	mov.b64 	%rd779, 0;
	@%p252 bra 	$L__BB42_307;
	ld.global.u64 	%rd779, [%rd127];
$L__BB42_307:
	cvt.s64.s32 	%rd432, %r263;
	add.s64 	%rd433, %rd779, %rd432;
	shl.b64 	%rd434, %rd433, 2;
	add.s64 	%rd435, %rd2, %rd434;
	st.global.u32 	[%rd435], %r196;
$L__BB42_308:
	setp.eq.s32 	%p253, %r1522, 0;
	setp.ge.s32 	%p254, %r264, %r1564;
	or.pred  	%p255, %p253, %p254;
	@%p255 bra 	$L__BB42_312;
	setp.ne.s16 	%p256, %rs5, 0;
	mov.b64 	%rd780, 0;
	@%p256 bra 	$L__BB42_311;
	ld.global.u64 	%rd780, [%rd127];
$L__BB42_311:
	cvt.s64.s32 	%rd437, %r264;
	add.s64 	%rd438, %rd780, %rd437;
	shl.b64 	%rd439, %rd438, 2;
	add.s64 	%rd440, %rd2, %rd439;
	st.global.u32 	[%rd440], %r198;
$L__BB42_312:
	setp.eq.s32 	%p257, %r1523, 0;
	setp.ge.s32 	%p258, %r265, %r1564;
	or.pred  	%p259, %p257, %p258;
	@%p259 bra 	$L__BB42_509;
	setp.ne.s16 	%p260, %rs5, 0;
	mov.b64 	%rd781, 0;
	@%p260 bra 	$L__BB42_315;
	ld.global.u64 	%rd781, [%rd127];
$L__BB42_315:
	cvt.s64.s32 	%rd442, %r265;
	add.s64 	%rd443, %rd781, %rd442;
	shl.b64 	%rd444, %rd443, 2;
	add.s64 	%rd445, %rd2, %rd444;
	st.global.u32 	[%rd445], %r200;
	bra.uni 	$L__BB42_509;
$L__BB42_316:
	bar.sync 	0;
	setp.eq.s32 	%p261, %r1510, 0;
	@%p261 bra 	$L__BB42_318;
	shl.b32 	%r838, %r252, 2;
	mov.u32 	%r839, _ZZN3cub18CUB_300001_SM_10006detail6select23DeviceSelectSweepKernelINS2_10policy_hubIjbiLb0ELNS0_10SelectImplE0EE10Policy1000EN6thrust24THRUST_300001_SM_1000_NS17counting_iteratorIjNS9_11use_defaultESB_SB_EENS9_18transform_iteratorI9NonZeroOpIlEPKlSB_SB_EEPjSJ_NS0_13ScanTileStateIiLb1EEENS0_8NullTypeESM_iNS2_19streaming_context_tIlLb1EEELS5_0EEEvT0_T1_T2_T3_T4_T5_T6_T7_iT8_NS1_7vsmem_tEE19static_temp_storage;
	add.s32 	%r840, %r839, %r838;
	st.shared.u32 	[%r840], %r174;
$L__BB42_318:
	setp.eq.s32 	%p262, %r1511, 0;
	@%p262 bra 	$L__BB42_320;
	shl.b32 	%r841, %r253, 2;
	mov.u32 	%r842, _ZZN3cub18CUB_300001_SM_10006detail6select23DeviceSelectSweepKernelINS2_10policy_hubIjbiLb0ELNS0_10SelectImplE0EE10Policy1000EN6thrust24THRUST_300001_SM_1000_NS17counting_iteratorIjNS9_11use_defaultESB_SB_EENS9_18transform_iteratorI9NonZeroOpIlEPKlSB_SB_EEPjSJ_NS0_13ScanTileStateIiLb1EEENS0_8NullTypeESM_iNS2_19streaming_context_tIlLb1EEELS5_0EEEvT0_T1_T2_T3_T4_T5_T6_T7_iT8_NS1_7vsmem_tEE19static_temp_storage;
	add.s32 	%r843, %r842, %r841;
	st.shared.u32 	[%r843], %r176;
$L__BB42_320:
	setp.eq.s32 	%p263, %r1512, 0;
	@%p263 bra 	$L__BB42_322;
	shl.b32 	%r844, %r254, 2;
	mov.u32 	%r845, _ZZN3cub18CUB_300001_SM_10006detail6select23DeviceSelectSweepKernelINS2_10policy_hubIjbiLb0ELNS0_10SelectImplE0EE10Policy1000EN6thrust24THRUST_300001_SM_1000_NS17counting_iteratorIjNS9_11use_defaultESB_SB_EENS9_18transform_iteratorI9NonZeroOpIlEPKlSB_SB_EEPjSJ_NS0_13ScanTileStateIiLb1EEENS0_8NullTypeESM_iNS2_19streaming_context_tIlLb1EEELS5_0EEEvT0_T1_T2_T3_T4_T5_T6_T7_iT8_NS1_7vsmem_tEE19static_temp_storage;
	add.s32 	%r846, %r845, %r844;
	st.shared.u32 	[%r846], %r178;
$L__BB42_322:
	setp.eq.s32 	%p264, %r1513, 0;
	@%p264 bra 	$L__BB42_324;
	shl.b32 	%r847, %r255, 2;
	mov.u32 	%r848, _ZZN3cub18CUB_300001_SM_10006detail6select23DeviceSelectSweepKernelINS2_10policy_hubIjbiLb0ELNS0_10SelectImplE0EE10Policy1000EN6thrust24THRUST_300001_SM_1000_NS17counting_iteratorIjNS9_11use_defaultESB_SB_EENS9_18transform_iteratorI9NonZeroOpIlEPKlSB_SB_EEPjSJ_NS0_13ScanTileStateIiLb1EEENS0_8NullTypeESM_iNS2_19streaming_context_tIlLb1EEELS5_0EEEvT0_T1_T2_T3_T4_T5_T6_T7_iT8_NS1_7vsmem_tEE19static_temp_storage;
	add.s32 	%r849, %r848, %r847;
	st.shared.u32 	[%r849], %r180;
$L__BB42_324:
	setp.eq.s32 	%p265, %r1514, 0;
	@%p265 bra 	$L__BB42_326;
	shl.b32 	%r850, %r256, 2;
	mov.u32 	%r851, _ZZN3cub18CUB_300001_SM_10006detail6select23DeviceSelectSweepKernelINS2_10policy_hubIjbiLb0ELNS0_10SelectImplE0EE10Policy1000EN6thrust24THRUST_300001_SM_1000_NS17counting_iteratorIjNS9_11use_defaultESB_SB_EENS9_18transform_iteratorI9NonZeroOpIlEPKlSB_SB_EEPjSJ_NS0_13ScanTileStateIiLb1EEENS0_8NullTypeESM_iNS2_19streaming_context_tIlLb1EEELS5_0EEEvT0_T1_T2_T3_T4_T5_T6_T7_iT8_NS1_7vsmem_tEE19static_temp_storage;
	add.s32 	%r852, %r851, %r850;
	st.shared.u32 	[%r852], %r182;
$L__BB42_326:
	setp.eq.s32 	%p266, %r1515, 0;
	@%p266 bra 	$L__BB42_328;
	shl.b32 	%r853, %r257, 2;
	mov.u32 	%r854, _ZZN3cub18CUB_300001_SM_10006detail6select23DeviceSelectSweepKernelINS2_10policy_hubIjbiLb0ELNS0_10SelectImplE0EE10Policy1000EN6thrust24THRUST_300001_SM_1000_NS17counting_iteratorIjNS9_11use_defaultESB_SB_EENS9_18transform_iteratorI9NonZeroOpIlEPKlSB_SB_EEPjSJ_NS0_13ScanTileStateIiLb1EEENS0_8NullTypeESM_iNS2_19streaming_context_tIlLb1EEELS5_0EEEvT0_T1_T2_T3_T4_T5_T6_T7_iT8_NS1_7vsmem_tEE19static_temp_storage;
	add.s32 	%r855, %r854, %r853;
	st.shared.u32 	[%r855], %r184;
$L__BB42_328:
	setp.eq.s32 	%p267, %r1516, 0;
	@%p267 bra 	$L__BB42_330;
	shl.b32 	%r856, %r258, 2;
	mov.u32 	%r857, _ZZN3cub18CUB_300001_SM_10006detail6select23DeviceSelectSweepKernelINS2_10policy_hubIjbiLb0ELNS0_10SelectImplE0EE10Policy1000EN6thrust24THRUST_300001_SM_1000_NS17counting_iteratorIjNS9_11use_defaultESB_SB_EENS9_18transform_iteratorI9NonZeroOpIlEPKlSB_SB_EEPjSJ_NS0_13ScanTileStateIiLb1EEENS0_8NullTypeESM_iNS2_19streaming_context_tIlLb1EEELS5_0EEEvT0_T1_T2_T3_T4_T5_T6_T7_iT8_NS1_7vsmem_tEE19static_temp_storage;
	add.s32 	%r858, %r857, %r856;
	st.shared.u32 	[%r858], %r186;
$L__BB42_330:
	setp.eq.s32 	%p268, %r1517, 0;
	@%p268 bra 	$L__BB42_332;
	shl.b32 	%r859, %r259, 2;
	mov.u32 	%r860, _ZZN3cub18CUB_300001_SM_10006detail6select23DeviceSelectSweepKernelINS2_10policy_hubIjbiLb0ELNS0_10SelectImplE0EE10Policy1000EN6thrust24THRUST_300001_SM_1000_NS17counting_iteratorIjNS9_11use_defaultESB_SB_EENS9_18transform_iteratorI9NonZeroOpIlEPKlSB_SB_EEPjSJ_NS0_13ScanTileStateIiLb1EEENS0_8NullTypeESM_iNS2_19streaming_context_tIlLb1EEELS5_0EEEvT0_T1_T2_T3_T4_T5_T6_T7_iT8_NS1_7vsmem_tEE19static_temp_storage;
	add.s32 	%r861, %r860, %r859;
	st.shared.u32 	[%r861], %r188;
$L__BB42_332:
	setp.eq.s32 	%p269, %r1518, 0;
	@%p269 bra 	$L__BB42_334;
	shl.b32 	%r862, %r260, 2;
	mov.u32 	%r863, _ZZN3cub18CUB_300001_SM_10006detail6select23DeviceSelectSweepKernelINS2_10policy_hubIjbiLb0ELNS0_10SelectImplE0EE10Policy1000EN6thrust24THRUST_300001_SM_1000_NS17counting_iteratorIjNS9_11use_defaultESB_SB_EENS9_18transform_iteratorI9NonZeroOpIlEPKlSB_SB_EEPjSJ_NS0_13ScanTileStateIiLb1EEENS0_8NullTypeESM_iNS2_19streaming_context_tIlLb1EEELS5_0EEEvT0_T1_T2_T3_T4_T5_T6_T7_iT8_NS1_7vsmem_tEE19static_temp_storage;
	add.s32 	%r864, %r863, %r862;
	st.shared.u32 	[%r864], %r190;
$L__BB42_334:
	setp.eq.s32 	%p270, %r1519, 0;
	@%p270 bra 	$L__BB42_336;
	shl.b32 	%r865, %r261, 2;
	mov.u32 	%r866, _ZZN3cub18CUB_300001_SM_10006detail6select23DeviceSelectSweepKernelINS2_10policy_hubIjbiLb0ELNS0_10SelectImplE0EE10Policy1000EN6thrust24THRUST_300001_SM_1000_NS17counting_iteratorIjNS9_11use_defaultESB_SB_EENS9_18transform_iteratorI9NonZeroOpIlEPKlSB_SB_EEPjSJ_NS0_13ScanTileStateIiLb1EEENS0_8NullTypeESM_iNS2_19streaming_context_tIlLb1EEELS5_0EEEvT0_T1_T2_T3_T4_T5_T6_T7_iT8_NS1_7vsmem_tEE19static_temp_storage;
	add.s32 	%r867, %r866, %r865;
	st.shared.u32 	[%r867], %r192;
$L__BB42_336:
	setp.eq.s32 	%p271, %r1520, 0;
	@%p271 bra 	$L__BB42_338;
	shl.b32 	%r868, %r262, 2;
	mov.u32 	%r869, _ZZN3cub18CUB_300001_SM_10006detail6select23DeviceSelectSweepKernelINS2_10policy_hubIjbiLb0ELNS0_10SelectImplE0EE10Policy1000EN6thrust24THRUST_300001_SM_1000_NS17counting_iteratorIjNS9_11use_defaultESB_SB_EENS9_18transform_iteratorI9NonZeroOpIlEPKlSB_SB_EEPjSJ_NS0_13ScanTileStateIiLb1EEENS0_8NullTypeESM_iNS2_19streaming_context_tIlLb1EEELS5_0EEEvT0_T1_T2_T3_T4_T5_T6_T7_iT8_NS1_7vsmem_tEE19static_temp_storage;
	add.s32 	%r870, %r869, %r868;
	st.shared.u32 	[%r870], %r194;
$L__BB42_338:
	setp.eq.s32 	%p272, %r1521, 0;
	@%p272 bra 	$L__BB42_340;
	shl.b32 	%r871, %r263, 2;
	mov.u32 	%r872, _ZZN3cub18CUB_300001_SM_10006detail6select23DeviceSelectSweepKernelINS2_10policy_hubIjbiLb0ELNS0_10SelectImplE0EE10Policy1000EN6thrust24THRUST_300001_SM_1000_NS17counting_iteratorIjNS9_11use_defaultESB_SB_EENS9_18transform_iteratorI9NonZeroOpIlEPKlSB_SB_EEPjSJ_NS0_13ScanTileStateIiLb1EEENS0_8NullTypeESM_iNS2_19streaming_context_tIlLb1EEELS5_0EEEvT0_T1_T2_T3_T4_T5_T6_T7_iT8_NS1_7vsmem_tEE19static_temp_storage;
	add.s32 	%r873, %r872, %r871;
	st.shared.u32 	[%r873], %r196;
$L__BB42_340:
	setp.eq.s32 	%p273, %r1522, 0;
	@%p273 bra 	$L__BB42_342;
	shl.b32 	%r874, %r264, 2;
	mov.u32 	%r875, _ZZN3cub18CUB_300001_SM_10006detail6select23DeviceSelectSweepKernelINS2_10policy_hubIjbiLb0ELNS0_10SelectImplE0EE10Policy1000EN6thrust24THRUST_300001_SM_1000_NS17counting_iteratorIjNS9_11use_defaultESB_SB_EENS9_18transform_iteratorI9NonZeroOpIlEPKlSB_SB_EEPjSJ_NS0_13ScanTileStateIiLb1EEENS0_8NullTypeESM_iNS2_19streaming_context_tIlLb1EEELS5_0EEEvT0_T1_T2_T3_T4_T5_T6_T7_iT8_NS1_7vsmem_tEE19static_temp_storage;
	add.s32 	%r876, %r875, %r874;
	st.shared.u32 	[%r876], %r198;
$L__BB42_342:
	setp.eq.s32 	%p274, %r1523, 0;
	@%p274 bra 	$L__BB42_344;
	shl.b32 	%r877, %r265, 2;
	mov.u32 	%r878, _ZZN3cub18CUB_300001_SM_10006detail6select23DeviceSelectSweepKernelINS2_10policy_hubIjbiLb0ELNS0_10SelectImplE0EE10Policy1000EN6thrust24THRUST_300001_SM_1000_NS17counting_iteratorIjNS9_11use_defaultESB_SB_EENS9_18transform_iteratorI9NonZeroOpIlEPKlSB_SB_EEPjSJ_NS0_13ScanTileStateIiLb1EEENS0_8NullTypeESM_iNS2_19streaming_context_tIlLb1EEELS5_0EEEvT0_T1_T2_T3_T4_T5_T6_T7_iT8_NS1_7vsmem_tEE19static_temp_storage;
	add.s32 	%r879, %r878, %r877;
	st.shared.u32 	[%r879], %r200;
$L__BB42_344:
	bar.sync 	0;
	mov.u32 	%r1528, %tid.x;
	setp.ge.u32 	%p275, %r1528, %r1564;
	@%p275 bra 	$L__BB42_509;
	ld.param.u32 	%r1483, [_ZN3cub18CUB_300001_SM_10006detail6select23DeviceSelectSweepKernelINS2_10policy_hubIjbiLb0ELNS0_10SelectImplE0EE10Policy1000EN6thrust24THRUST_300001_SM_1000_NS17counting_iteratorIjNS9_11use_defaultESB_SB_EENS9_18transform_iteratorI9NonZeroOpIlEPKlSB_SB_EEPjSJ_NS0_13ScanTileStateIiLb1EEENS0_8NullTypeESM_iNS2_19streaming_context_tIlLb1EEELS5_0EEEvT0_T1_T2_T3_T4_T5_T6_T7_iT8_NS1_7vsmem_tE_param_7];
	ld.param.u64 	%rd711, [_ZN3cub18CUB_300001_SM_10006detail6select23DeviceSelectSweepKernelINS2_10policy_hubIjbiLb0ELNS0_10SelectImplE0EE10Policy1000EN6thrust24THRUST_300001_SM_1000_NS17counting_iteratorIjNS9_11use_defaultESB_SB_EENS9_18transform_iteratorI9NonZeroOpIlEPKlSB_SB_EEPjSJ_NS0_13ScanTileStateIiLb1EEENS0_8NullTypeESM_iNS2_19streaming_context_tIlLb1EEELS5_0EEEvT0_T1_T2_T3_T4_T5_T6_T7_iT8_NS1_7vsmem_tE_param_2];
	cvta.to.global.u64 	%rd128, %rd711;
	mov.u64 	%rd446, %rd227;
	ld.param.u8 	%rs6, [%rd446];
	ld.param.u64 	%rd447, [%rd446+24];
	cvta.to.global.u64 	%rd129, %rd447;
	add.s32 	%r880, %r237, %r238;
	add.s32 	%r881, %r880, %r239;
	add.s32 	%r882, %r881, %r240;
	add.s32 	%r883, %r882, %r241;
	add.s32 	%r884, %r883, %r242;
	add.s32 	%r885, %r884, %r243;
	add.s32 	%r886, %r885, %r244;
	add.s32 	%r887, %r886, %r245;
	add.s32 	%r888, %r887, %r246;
	add.s32 	%r889, %r888, %r247;
	add.s32 	%r890, %r889, %r248;
	add.s32 	%r891, %r890, %r249;
	add.s32 	%r892, %r891, %r250;
	add.s32 	%r893, %r892, %r251;
	add.s32 	%r894, %r893, %r236;
	add.s32 	%r895, %r894, %r1483;
	sub.s32 	%r896, %r895, %r1528;
	add.s32 	%r268, %r896, -7169;
	and.b32  	%r897, %r268, 1536;
	setp.eq.s32 	%p276, %r897, 1536;
	@%p276 bra 	$L__BB42_350;
	cvt.u64.u32 	%rd761, %r1528;
	shl.b32 	%r898, %r1528, 2;
	mov.u32 	%r899, _ZZN3cub18CUB_300001_SM_10006detail6select23DeviceSelectSweepKernelINS2_10policy_hubIjbiLb0ELNS0_10SelectImplE0EE10Policy1000EN6thrust24THRUST_300001_SM_1000_NS17counting_iteratorIjNS9_11use_defaultESB_SB_EENS9_18transform_iteratorI9NonZeroOpIlEPKlSB_SB_EEPjSJ_NS0_13ScanTileStateIiLb1EEENS0_8NullTypeESM_iNS2_19streaming_context_tIlLb1EEELS5_0EEEvT0_T1_T2_T3_T4_T5_T6_T7_iT8_NS1_7vsmem_tEE19static_temp_storage;
	add.s32 	%r1525, %r899, %r898;
	shr.u32 	%r900, %r268, 9;
	add.s32 	%r901, %r900, 1;
	and.b32  	%r902, %r901, 3;
	neg.s32 	%r1524, %r902;
$L__BB42_347:
	.pragma "nounroll";
	setp.ne.s16 	%p277, %rs6, 0;
	ld.shared.u32 	%r273, [%r1525];
	mov.b64 	%rd762, 0;
	@%p277 bra 	$L__BB42_349;
	ld.global.u64 	%rd762, [%rd129];
$L__BB42_349:
	add.s64 	%rd449, %rd762, %rd761;
	shl.b64 	%rd450, %rd449, 2;
	add.s64 	%rd451, %rd128, %rd450;
	st.global.u32 	[%rd451], %r273;
	add.s64 	%rd761, %rd761, 512;
	cvt.u32.u64 	%r1528, %rd761;
	add.s32 	%r1525, %r1525, 2048;
	add.s32 	%r1524, %r1524, 1;
	setp.ne.s32 	%p278, %r1524, 0;
	@%p278 bra 	$L__BB42_347;
$L__BB42_350:
	setp.lt.u32 	%p279, %r268, 1536;
	@%p279 bra 	$L__BB42_509;
	mul.wide.u32 	%rd453, %r1528, 4;
	add.s64 	%rd135, %rd128, %rd453;
	shl.b32 	%r903, %r1528, 2;
	mov.u32 	%r904, _ZZN3cub18CUB_300001_SM_10006detail6select23DeviceSelectSweepKernelINS2_10policy_hubIjbiLb0ELNS0_10SelectImplE0EE10Policy1000EN6thrust24THRUST_300001_SM_1000_NS17counting_iteratorIjNS9_11use_defaultESB_SB_EENS9_18transform_iteratorI9NonZeroOpIlEPKlSB_SB_EEPjSJ_NS0_13ScanTileStateIiLb1EEENS0_8NullTypeESM_iNS2_19streaming_context_tIlLb1EEELS5_0EEEvT0_T1_T2_T3_T4_T5_T6_T7_iT8_NS1_7vsmem_tEE19static_temp_storage;
	add.s32 	%r905, %r903, %r904;
	add.s32 	%r1527, %r905, 4096;
	mov.b64 	%rd763, 0;
$L__BB42_352:
	setp.ne.s16 	%p280, %rs6, 0;
	ld.shared.u32 	%r281, [%r1527+-4096];
	mov.b64 	%rd764, 0;
	@%p280 bra 	$L__BB42_354;
	ld.global.u64 	%rd764, [%rd129];
$L__BB42_354:
	setp.ne.s16 	%p281, %rs6, 0;
	shl.b64 	%rd456, %rd764, 2;
	add.s64 	%rd457, %rd763, %rd456;
	add.s64 	%rd458, %rd135, %rd457;
	st.global.u32 	[%rd458], %r281;
	ld.shared.u32 	%r282, [%r1527+-2048];
	mov.b64 	%rd765, 0;
	@%p281 bra 	$L__BB42_356;
	ld.global.u64 	%rd765, [%rd129];
$L__BB42_356:
	setp.ne.s16 	%p282, %rs6, 0;
	shl.b64 	%rd460, %rd765, 2;
	add.s64 	%rd461, %rd763, %rd460;
	add.s64 	%rd462, %rd135, %rd461;
	st.global.u32 	[%rd462+2048], %r282;
	ld.shared.u32 	%r283, [%r1527];
	mov.b64 	%rd766, 0;
	@%p282 bra 	$L__BB42_358;
	ld.global.u64 	%rd766, [%rd129];
$L__BB42_358:
	setp.ne.s16 	%p283, %rs6, 0;
	shl.b64 	%rd464, %rd766, 2;
	add.s64 	%rd465, %rd763, %rd464;
	add.s64 	%rd466, %rd135, %rd465;
	st.global.u32 	[%rd466+4096], %r283;
	ld.shared.u32 	%r284, [%r1527+2048];
	mov.b64 	%rd767, 0;
	@%p283 bra 	$L__BB42_360;
	ld.global.u64 	%rd767, [%rd129];
$L__BB42_360:
	shl.b64 	%rd467, %rd767, 2;
	add.s64 	%rd468, %rd763, %rd467;
	add.s64 	%rd469, %rd135, %rd468;
	st.global.u32 	[%rd469+6144], %r284;
	add.s32 	%r1528, %r1528, 2048;
	add.s64 	%rd763, %rd763, 8192;
	add.s32 	%r1527, %r1527, 8192;
	setp.lt.s32 	%p284, %r1528, %r1564;
	@%p284 bra 	$L__BB42_352;
	bra.uni 	$L__BB42_509;
$L__BB42_361:
	ld.param.u8 	%rs17, [%rd1];
	setp.eq.s16 	%p3, %rs17, 0;
	ld.param.u64 	%rd228, [%rd1+16];
	cvt.u32.u64 	%r454, %rd228;
	selp.b32 	%r455, %r454, 0, %p3;
	mov.u32 	%r1560, %tid.x;
	mul.lo.s32 	%r456, %r1560, 14;
	add.s32 	%r457, %r1, %r3;
	add.s32 	%r458, %r457, %r455;
	setp.ge.s32 	%p4, %r456, %r172;
	add.s32 	%r288, %r458, %r456;
	or.b32  	%r289, %r456, 1;
	add.s32 	%r290, %r288, 1;
	add.s32 	%r291, %r456, 2;
	add.s32 	%r292, %r288, 2;
	add.s32 	%r293, %r456, 3;
	add.s32 	%r294, %r288, 3;
	add.s32 	%r295, %r456, 4;
	add.s32 	%r296, %r288, 4;
	add.s32 	%r297, %r456, 5;
	add.s32 	%r298, %r288, 5;
	add.s32 	%r299, %r456, 6;
	add.s32 	%r300, %r288, 6;
	add.s32 	%r301, %r456, 7;
	add.s32 	%r302, %r288, 7;
	add.s32 	%r303, %r456, 8;
	add.s32 	%r304, %r288, 8;
	add.s32 	%r305, %r456, 9;
	add.s32 	%r306, %r288, 9;
	add.s32 	%r307, %r456, 10;
	add.s32 	%r308, %r288, 10;
	add.s32 	%r309, %r456, 11;
	add.s32 	%r310, %r288, 11;
	add.s32 	%r311, %r456, 12;
	add.s32 	%r312, %r288, 12;
	add.s32 	%r313, %r456, 13;
	add.s32 	%r314, %r288, 13;
	bar.sync 	0;
	selp.b64 	%rd229, %rd228, 0, %p3;
	cvt.s64.s32 	%rd230, %r3;
	add.s64 	%rd231, %rd229, %rd230;
	cvt.u64.u32 	%rd232, %r456;
	add.s64 	%rd233, %rd231, %rd232;
	shl.b64 	%rd234, %rd233, 3;
	add.s64 	%rd174, %rd4, %rd234;
	mov.b32 	%r1529, 1;
	@%p4 bra 	$L__BB42_363;
	ld.global.u64 	%rd235, [%rd174];
	setp.ne.s64 	%p5, %rd235, 0;
	selp.u32 	%r1529, 1, 0, %p5;
$L__BB42_363:
	setp.ge.s32 	%p6, %r289, %r172;
	mov.b32 	%r1530, 1;
	@%p6 bra 	$L__BB42_365;
	ld.global.u64 	%rd236, [%rd174+8];
	setp.ne.s64 	%p7, %rd236, 0;
	selp.u32 	%r1530, 1, 0, %p7;
$L__BB42_365:
	setp.ge.s32 	%p8, %r291, %r172;
	mov.b32 	%r1531, 1;
	@%p8 bra 	$L__BB42_367;
	ld.global.u64 	%rd237, [%rd174+16];
	setp.ne.s64 	%p9, %rd237, 0;
	selp.u32 	%r1531, 1, 0, %p9;
$L__BB42_367:
	setp.ge.s32 	%p10, %r293, %r172;
	mov.b32 	%r1532, 1;
	@%p10 bra 	$L__BB42_369;
	ld.global.u64 	%rd238, [%rd174+24];
	setp.ne.s64 	%p11, %rd238, 0;
	selp.u32 	%r1532, 1, 0, %p11;
$L__BB42_369:
	setp.ge.s32 	%p12, %r295, %r172;
	mov.b32 	%r1533, 1;
	@%p12 bra 	$L__BB42_371;
	ld.global.u64 	%rd239, [%rd174+32];
	setp.ne.s64 	%p13, %rd239, 0;
	selp.u32 	%r1533, 1, 0, %p13;
$L__BB42_371:
	setp.ge.s32 	%p14, %r297, %r172;
	mov.b32 	%r1534, 1;
	@%p14 bra 	$L__BB42_373;
	ld.global.u64 	%rd240, [%rd174+40];
	setp.ne.s64 	%p15, %rd240, 0;
	selp.u32 	%r1534, 1, 0, %p15;
$L__BB42_373:
	setp.ge.s32 	%p16, %r299, %r172;
	mov.b32 	%r1535, 1;
	@%p16 bra 	$L__BB42_375;
	ld.global.u64 	%rd241, [%rd174+48];
	setp.ne.s64 	%p17, %rd241, 0;
	selp.u32 	%r1535, 1, 0, %p17;
$L__BB42_375:
	setp.ge.s32 	%p18, %r301, %r172;
	mov.b32 	%r1536, 1;
	@%p18 bra 	$L__BB42_377;
	ld.global.u64 	%rd242, [%rd174+56];
	setp.ne.s64 	%p19, %rd242, 0;
	selp.u32 	%r1536, 1, 0, %p19;
$L__BB42_377:
	setp.ge.s32 	%p20, %r303, %r172;
	mov.b32 	%r1537, 1;
	@%p20 bra 	$L__BB42_379;
	ld.global.u64 	%rd243, [%rd174+64];
	setp.ne.s64 	%p21, %rd243, 0;
	selp.u32 	%r1537, 1, 0, %p21;
$L__BB42_379:
	setp.ge.s32 	%p22, %r305, %r172;
	mov.b32 	%r1538, 1;
	@%p22 bra 	$L__BB42_381;
	ld.global.u64 	%rd244, [%rd174+72];
	setp.ne.s64 	%p23, %rd244, 0;
	selp.u32 	%r1538, 1, 0, %p23;
$L__BB42_381:
	setp.ge.s32 	%p24, %r307, %r172;
	mov.b32 	%r1539, 1;
	@%p24 bra 	$L__BB42_383;
	ld.global.u64 	%rd245, [%rd174+80];
	setp.ne.s64 	%p25, %rd245, 0;
	selp.u32 	%r1539, 1, 0, %p25;
$L__BB42_383:
	setp.ge.s32 	%p26, %r309, %r172;
	mov.b32 	%r1540, 1;
	@%p26 bra 	$L__BB42_385;
	ld.global.u64 	%rd246, [%rd174+88];
	setp.ne.s64 	%p27, %rd246, 0;
	selp.u32 	%r1540, 1, 0, %p27;
$L__BB42_385:
	setp.ge.s32 	%p28, %r311, %r172;
	mov.b32 	%r1541, 1;
	@%p28 bra 	$L__BB42_387;
	ld.global.u64 	%rd247, [%rd174+96];
	setp.ne.s64 	%p29, %rd247, 0;
	selp.u32 	%r1541, 1, 0, %p29;
$L__BB42_387:
	setp.ge.s32 	%p30, %r313, %r172;
	mov.b32 	%r1542, 1;
	@%p30 bra 	$L__BB42_389;
	ld.global.u64 	%rd248, [%rd174+104];
	setp.ne.s64 	%p31, %rd248, 0;
	selp.u32 	%r1542, 1, 0, %p31;
$L__BB42_389:
	bar.sync 	0;
	add.s32 	%r503, %r1530, %r1529;
	add.s32 	%r504, %r1531, %r503;
	add.s32 	%r505, %r1532, %r504;
	add.s32 	%r343, %r1533, %r505;
	add.s32 	%r506, %r1534, %r343;
	add.s32 	%r507, %r1535, %r506;
	add.s32 	%r508, %r1536, %r507;
	add.s32 	%r509, %r1537, %r508;
	add.s32 	%r510, %r1538, %r509;
	add.s32 	%r511, %r1539, %r510;
	add.s32 	%r512, %r1540, %r511;
	add.s32 	%r513, %r1541, %r512;
	add.s32 	%r477, %r1542, %r513;
	shr.u32 	%r345, %r1560, 5;
	// begin inline asm
	mov.u32 %r472, %laneid;
	// end inline asm
	mov.b32 	%r475, 1;
	mov.b32 	%r500, 0;
	mov.b32 	%r502, -1;
	// begin inline asm
	{  .reg .s32 r0;  .reg .pred p;  shfl.sync.up.b32 r0|p, %r477, %r475, %r500, %r502;  @p add.s32 r0, r0, %r477;  mov.s32 %r473, r0;}
	// end inline asm
	mov.b32 	%r481, 2;
	// begin inline asm
	{  .reg .s32 r0;  .reg .pred p;  shfl.sync.up.b32 r0|p, %r473, %r481, %r500, %r502;  @p add.s32 r0, r0, %r473;  mov.s32 %r479, r0;}
	// end inline asm
	mov.b32 	%r487, 4;
	// begin inline asm
	{  .reg .s32 r0;  .reg .pred p;  shfl.sync.up.b32 r0|p, %r479, %r487, %r500, %r502;  @p add.s32 r0, r0, %r479;  mov.s32 %r485, r0;}
	// end inline asm
	mov.b32 	%r493, 8;
	// begin inline asm
	{  .reg .s32 r0;  .reg .pred p;  shfl.sync.up.b32 r0|p, %r485, %r493, %r500, %r502;  @p add.s32 r0, r0, %r485;  mov.s32 %r491, r0;}
	// end inline asm
	mov.b32 	%r499, 16;
	// begin inline asm
	{  .reg .s32 r0;  .reg .pred p;  shfl.sync.up.b32 r0|p, %r491, %r499, %r500, %r502;  @p add.s32 r0, r0, %r491;  mov.s32 %r497, r0;}
	// end inline asm
	setp.ne.s32 	%p32, %r472, 31;
	@%p32 bra 	$L__BB42_391;
	shl.b32 	%r514, %r345, 2;
	mov.u32 	%r515, _ZZN3cub18CUB_300001_SM_10006detail6select23DeviceSelectSweepKernelINS2_10policy_hubIjbiLb0ELNS0_10SelectImplE0EE10Policy1000EN6thrust24THRUST_300001_SM_1000_NS17counting_iteratorIjNS9_11use_defaultESB_SB_EENS9_18transform_iteratorI9NonZeroOpIlEPKlSB_SB_EEPjSJ_NS0_13ScanTileStateIiLb1EEENS0_8NullTypeESM_iNS2_19streaming_context_tIlLb1EEELS5_0EEEvT0_T1_T2_T3_T4_T5_T6_T7_iT8_NS1_7vsmem_tEE19static_temp_storage;
	add.s32 	%r516, %r515, %r514;
	st.shared.u32 	[%r516], %r497;
$L__BB42_391:
	sub.s32 	%r517, %r497, %r477;
	bar.sync 	0;
	ld.shared.v4.u32 	{%r518, %r519, %r520, %r521}, [_ZZN3cub18CUB_300001_SM_10006detail6select23DeviceSelectSweepKernelINS2_10policy_hubIjbiLb0ELNS0_10SelectImplE0EE10Policy1000EN6thrust24THRUST_300001_SM_1000_NS17counting_iteratorIjNS9_11use_defaultESB_SB_EENS9_18transform_iteratorI9NonZeroOpIlEPKlSB_SB_EEPjSJ_NS0_13ScanTileStateIiLb1EEENS0_8NullTypeESM_iNS2_19streaming_context_tIlLb1EEELS5_0EEEvT0_T1_T2_T3_T4_T5_T6_T7_iT8_NS1_7vsmem_tEE19static_temp_storage];
	add.s32 	%r522, %r519, %r518;
	setp.eq.s32 	%p33, %r345, 2;
	selp.b32 	%r523, %r522, %r518, %p33;
	add.s32 	%r524, %r522, %r520;
	setp.eq.s32 	%p34, %r345, 3;
	selp.b32 	%r525, %r524, %r523, %p34;
	add.s32 	%r526, %r524, %r521;
	setp.eq.s32 	%p35, %r345, 4;
	selp.b32 	%r527, %r526, %r525, %p35;
	ld.shared.v4.u32 	{%r528, %r529, %r530, %r531}, [_ZZN3cub18CUB_300001_SM_10006detail6select23DeviceSelectSweepKernelINS2_10policy_hubIjbiLb0ELNS0_10SelectImplE0EE10Policy1000EN6thrust24THRUST_300001_SM_1000_NS17counting_iteratorIjNS9_11use_defaultESB_SB_EENS9_18transform_iteratorI9NonZeroOpIlEPKlSB_SB_EEPjSJ_NS0_13ScanTileStateIiLb1EEENS0_8NullTypeESM_iNS2_19streaming_context_tIlLb1EEELS5_0EEEvT0_T1_T2_T3_T4_T5_T6_T7_iT8_NS1_7vsmem_tEE19static_temp_storage+16];
	add.s32 	%r532, %r526, %r528;
	setp.eq.s32 	%p36, %r345, 5;
	selp.b32 	%r533, %r532, %r527, %p36;
	add.s32 	%r534, %r532, %r529;
	setp.eq.s32 	%p37, %r345, 6;
	selp.b32 	%r535, %r534, %r533, %p37;
	add.s32 	%r536, %r534, %r530;
	setp.eq.s32 	%p38, %r345, 7;
	selp.b32 	%r537, %r536, %r535, %p38;
	add.s32 	%r538, %r536, %r531;
	setp.eq.s32 	%p39, %r345, 8;
	selp.b32 	%r539, %r538, %r537, %p39;
	ld.shared.v4.u32 	{%r540, %r541, %r542, %r543}, [_ZZN3cub18CUB_300001_SM_10006detail6select23DeviceSelectSweepKernelINS2_10policy_hubIjbiLb0ELNS0_10SelectImplE0EE10Policy1000EN6thrust24THRUST_300001_SM_1000_NS17counting_iteratorIjNS9_11use_defaultESB_SB_EENS9_18transform_iteratorI9NonZeroOpIlEPKlSB_SB_EEPjSJ_NS0_13ScanTileStateIiLb1EEENS0_8NullTypeESM_iNS2_19streaming_context_tIlLb1EEELS5_0EEEvT0_T1_T2_T3_T4_T5_T6_T7_iT8_NS1_7vsmem_tEE19static_temp_storage+32];
	add.s32 	%r544, %r538, %r540;
	setp.eq.s32 	%p40, %r345, 9;
	selp.b32 	%r545, %r544, %r539, %p40;
	add.s32 	%r546, %r544, %r541;
	setp.eq.s32 	%p41, %r345, 10;
	selp.b32 	%r547, %r546, %r545, %p41;
	add.s32 	%r548, %r546, %r542;
	setp.eq.s32 	%p42, %r345, 11;
	selp.b32 	%r549, %r548, %r547, %p42;
	add.s32 	%r550, %r548, %r543;
	setp.eq.s32 	%p43, %r345, 12;
	selp.b32 	%r551, %r550, %r549, %p43;
	ld.shared.v4.u32 	{%r552, %r553, %r554, %r555}, [_ZZN3cub18CUB_300001_SM_10006detail6select23DeviceSelectSweepKernelINS2_10policy_hubIjbiLb0ELNS0_10SelectImplE0EE10Policy1000EN6thrust24THRUST_300001_SM_1000_NS17counting_iteratorIjNS9_11use_defaultESB_SB_EENS9_18transform_iteratorI9NonZeroOpIlEPKlSB_SB_EEPjSJ_NS0_13ScanTileStateIiLb1EEENS0_8NullTypeESM_iNS2_19streaming_context_tIlLb1EEELS5_0EEEvT0_T1_T2_T3_T4_T5_T6_T7_iT8_NS1_7vsmem_tEE19static_temp_storage+48];
	add.s32 	%r556, %r550, %r552;
	setp.eq.s32 	%p44, %r345, 13;
	selp.b32 	%r557, %r556, %r551, %p44;
	add.s32 	%r558, %r556, %r553;
	setp.eq.s32 	%p45, %r345, 14;
	selp.b32 	%r559, %r558, %r557, %p45;
	add.s32 	%r560, %r558, %r554;
	setp.eq.s32 	%p46, %r345, 15;
	selp.b32 	%r561, %r560, %r559, %p46;
	add.s32 	%r348, %r560, %r555;
	setp.gt.u32 	%p47, %r1560, 31;
	setp.lt.u32 	%p48, %r1560, 32;
	setp.eq.s32 	%p49, %r472, 0;
	selp.b32 	%r562, 0, %r517, %p49;
	add.s32 	%r1556, %r561, %r562;
	selp.b32 	%r350, %r517, %r1556, %p48;
	@%p47 bra 	$L__BB42_407;
	setp.ne.s32 	%p50, %r1560, 0;
	mul.wide.s32 	%rd249, %r1543, 8;
	add.s64 	%rd175, %rd3, %rd249;
	@%p50 bra 	$L__BB42_394;
	st.shared.u32 	[_ZZN3cub18CUB_300001_SM_10006detail6select23DeviceSelectSweepKernelINS2_10policy_hubIjbiLb0ELNS0_10SelectImplE0EE10Policy1000EN6thrust24THRUST_300001_SM_1000_NS17counting_iteratorIjNS9_11use_defaultESB_SB_EENS9_18transform_iteratorI9NonZeroOpIlEPKlSB_SB_EEPjSJ_NS0_13ScanTileStateIiLb1EEENS0_8NullTypeESM_iNS2_19streaming_context_tIlLb1EEELS5_0EEEvT0_T1_T2_T3_T4_T5_T6_T7_iT8_NS1_7vsmem_tEE19static_temp_storage+108], %r348;
	add.s64 	%rd250, %rd175, 256;
	mov.b32 	%r563, 100;
	// begin inline asm
	st.relaxed.gpu.v2.u32 [%rd250], {%r563, %r348};
	// end inline asm
$L__BB42_394:
	not.b32 	%r569, %r1560;
	add.s32 	%r1551, %r1543, %r569;
	mov.b32 	%r565, 675;
	// begin inline asm
	nanosleep.u32 %r565;
	// end inline asm
	mul.wide.s32 	%rd252, %r1551, 8;
	add.s64 	%rd253, %rd3, %rd252;
	add.s64 	%rd251, %rd253, 256;
	// begin inline asm
	ld.relaxed.gpu.v2.u32 {%r1553, %r1545}, [%rd251];
	// end inline asm
	mov.b32 	%r1546, 422;
$L__BB42_395:
	setp.eq.s32 	%p51, %r1553, 99;
	mov.b32 	%r570, -1;
	vote.sync.any.pred 	%p52, %p51, %r570;
	not.pred 	%p53, %p52;
	@%p53 bra 	$L__BB42_397;
	mul.lo.s32 	%r739, %r1543, 16807;
	and.b32  	%r1543, %r739, 2147483647;
	add.s32 	%r740, %r1546, 1;
	rem.u32 	%r736, %r1543, %r740;
	// begin inline asm
	nanosleep.u32 %r736;
	// end inline asm
	shr.u32 	%r1546, %r1546, 1;
	// begin inline asm
	ld.relaxed.gpu.v2.u32 {%r1553, %r1545}, [%rd251];
	// end inline asm
	bra.uni 	$L__BB42_395;
$L__BB42_397:
	setp.eq.s32 	%p54, %r1553, 101;
	mov.b32 	%r597, -1;
	vote.sync.ballot.b32 	%r599, %p54, %r597;
	// begin inline asm
	mov.u32 %r572, %lanemask_ge;
	// end inline asm
	and.b32  	%r600, %r599, %r572;
	or.b32  	%r601, %r600, -2147483648;
	add.s32 	%r602, %r601, -1;
	not.b32 	%r603, %r601;
	and.b32  	%r604, %r603, %r602;
	popc.b32 	%r576, %r604;
	mov.b32 	%r575, 1;
	// begin inline asm
	shfl.sync.down.b32 %r573, %r1545, %r575, %r576, %r597;
	// end inline asm
	setp.lt.s32 	%p56, %r472, %r576;
	selp.b32 	%r605, %r573, 0, %p56;
	add.s32 	%r579, %r605, %r1545;
	mov.b32 	%r580, 2;
	// begin inline asm
	shfl.sync.down.b32 %r578, %r579, %r580, %r576, %r597;
	// end inline asm
	add.s32 	%r365, %r472, 2;
	setp.gt.s32 	%p57, %r365, %r576;
	selp.b32 	%r606, 0, %r578, %p57;
	add.s32 	%r584, %r579, %r606;
	mov.b32 	%r585, 4;
	// begin inline asm
	shfl.sync.down.b32 %r583, %r584, %r585, %r576, %r597;
	// end inline asm
	add.s32 	%r366, %r472, 4;
	setp.gt.s32 	%p58, %r366, %r576;
	selp.b32 	%r607, 0, %r583, %p58;
	add.s32 	%r589, %r584, %r607;
	mov.b32 	%r590, 8;
	// begin inline asm
	shfl.sync.down.b32 %r588, %r589, %r590, %r576, %r597;
	// end inline asm
	add.s32 	%r367, %r472, 8;
	setp.gt.s32 	%p59, %r367, %r576;
	selp.b32 	%r608, 0, %r588, %p59;
	add.s32 	%r594, %r589, %r608;
	mov.b32 	%r595, 16;
	// begin inline asm
	shfl.sync.down.b32 %r593, %r594, %r595, %r576, %r597;
	// end inline asm
	add.s32 	%r368, %r472, 16;
	setp.gt.s32 	%p60, %r368, %r576;
	selp.b32 	%r609, 0, %r593, %p60;
	add.s32 	%r1549, %r594, %r609;
	add.s64 	%rd177, %rd3, 256;
	mov.b32 	%r1547, 422;
$L__BB42_398:
	setp.ne.s32 	%p61, %r1553, 101;
	mov.b32 	%r610, -1;
	vote.sync.all.pred 	%p62, %p61, %r610;
	not.pred 	%p63, %p62;
	@%p63 bra 	$L__BB42_403;
	shr.u32 	%r1547, %r1547, 1;
	mul.wide.s32 	%rd349, %r1551, 8;
	add.s64 	%rd350, %rd177, %rd349;
	add.s64 	%rd348, %rd350, -256;
	// begin inline asm
	ld.relaxed.gpu.v2.u32 {%r1553, %r1554}, [%rd348];
	// end inline asm
	mov.u32 	%r1555, %r1547;
$L__BB42_400:
	setp.eq.s32 	%p148, %r1553, 99;
	mov.b32 	%r692, -1;
	vote.sync.any.pred 	%p149, %p148, %r692;
	not.pred 	%p150, %p149;
	@%p150 bra 	$L__BB42_402;
	mul.lo.s32 	%r734, %r1543, 16807;
	and.b32  	%r1543, %r734, 2147483647;
	add.s32 	%r735, %r1555, 1;
	rem.u32 	%r731, %r1543, %r735;
	// begin inline asm
	nanosleep.u32 %r731;
	// end inline asm
	shr.u32 	%r1555, %r1555, 1;
	// begin inline asm
	ld.relaxed.gpu.v2.u32 {%r1553, %r1554}, [%rd348];
	// end inline asm
	bra.uni 	$L__BB42_400;
$L__BB42_402:
	setp.eq.s32 	%p151, %r1553, 101;
	mov.b32 	%r718, -1;
	vote.sync.ballot.b32 	%r719, %p151, %r718;
	and.b32  	%r720, %r719, %r572;
	or.b32  	%r721, %r720, -2147483648;
	add.s32 	%r722, %r721, -1;
	not.b32 	%r723, %r721;
	and.b32  	%r724, %r723, %r722;
	popc.b32 	%r697, %r724;
	mov.b32 	%r696, 1;
	// begin inline asm
	shfl.sync.down.b32 %r694, %r1554, %r696, %r697, %r718;
	// end inline asm
	setp.lt.s32 	%p153, %r472, %r697;
	selp.b32 	%r725, %r694, 0, %p153;
	add.s32 	%r700, %r725, %r1554;
	mov.b32 	%r701, 2;
	// begin inline asm
	shfl.sync.down.b32 %r699, %r700, %r701, %r697, %r718;
	// end inline asm
	setp.gt.s32 	%p154, %r365, %r697;
	selp.b32 	%r726, 0, %r699, %p154;
	add.s32 	%r705, %r700, %r726;
	mov.b32 	%r706, 4;
	// begin inline asm
	shfl.sync.down.b32 %r704, %r705, %r706, %r697, %r718;
	// end inline asm
	setp.gt.s32 	%p155, %r366, %r697;
	selp.b32 	%r727, 0, %r704, %p155;
	add.s32 	%r710, %r705, %r727;
	mov.b32 	%r711, 8;
	// begin inline asm
	shfl.sync.down.b32 %r709, %r710, %r711, %r697, %r718;
	// end inline asm
	setp.gt.s32 	%p156, %r367, %r697;
	selp.b32 	%r728, 0, %r709, %p156;
	add.s32 	%r715, %r710, %r728;
	mov.b32 	%r716, 16;
	// begin inline asm
	shfl.sync.down.b32 %r714, %r715, %r716, %r697, %r718;
	// end inline asm
	setp.gt.s32 	%p157, %r368, %r697;
	selp.b32 	%r729, 0, %r714, %p157;
	add.s32 	%r730, %r729, %r1549;
	add.s32 	%r1549, %r730, %r715;
	add.s32 	%r1551, %r1551, -32;
	bra.uni 	$L__BB42_398;
$L__BB42_403:
	setp.ne.s32 	%p64, %r1560, 0;
	@%p64 bra 	$L__BB42_405;
	add.s32 	%r613, %r1549, %r348;
	add.s64 	%rd254, %rd175, 256;
	mov.b32 	%r612, 101;
	// begin inline asm
	st.relaxed.gpu.v2.u32 [%rd254], {%r612, %r613};
	// end inline asm
	st.shared.u32 	[_ZZN3cub18CUB_300001_SM_10006detail6select23DeviceSelectSweepKernelINS2_10policy_hubIjbiLb0ELNS0_10SelectImplE0EE10Policy1000EN6thrust24THRUST_300001_SM_1000_NS17counting_iteratorIjNS9_11use_defaultESB_SB_EENS9_18transform_iteratorI9NonZeroOpIlEPKlSB_SB_EEPjSJ_NS0_13ScanTileStateIiLb1EEENS0_8NullTypeESM_iNS2_19streaming_context_tIlLb1EEELS5_0EEEvT0_T1_T2_T3_T4_T5_T6_T7_iT8_NS1_7vsmem_tEE19static_temp_storage+100], %r1549;
	st.shared.u32 	[_ZZN3cub18CUB_300001_SM_10006detail6select23DeviceSelectSweepKernelINS2_10policy_hubIjbiLb0ELNS0_10SelectImplE0EE10Policy1000EN6thrust24THRUST_300001_SM_1000_NS17counting_iteratorIjNS9_11use_defaultESB_SB_EENS9_18transform_iteratorI9NonZeroOpIlEPKlSB_SB_EEPjSJ_NS0_13ScanTileStateIiLb1EEENS0_8NullTypeESM_iNS2_19streaming_context_tIlLb1EEELS5_0EEEvT0_T1_T2_T3_T4_T5_T6_T7_iT8_NS1_7vsmem_tEE19static_temp_storage+104], %r613;
$L__BB42_405:
	setp.ne.s32 	%p65, %r472, 0;
	mov.u32 	%r1556, %r350;
	@%p65 bra 	$L__BB42_407;
	st.shared.u32 	[_ZZN3cub18CUB_300001_SM_10006detail6select23DeviceSelectSweepKernelINS2_10policy_hubIjbiLb0ELNS0_10SelectImplE0EE10Policy1000EN6thrust24THRUST_300001_SM_1000_NS17counting_iteratorIjNS9_11use_defaultESB_SB_EENS9_18transform_iteratorI9NonZeroOpIlEPKlSB_SB_EEPjSJ_NS0_13ScanTileStateIiLb1EEENS0_8NullTypeESM_iNS2_19streaming_context_tIlLb1EEELS5_0EEEvT0_T1_T2_T3_T4_T5_T6_T7_iT8_NS1_7vsmem_tEE19static_temp_storage+80], %r1549;
	mov.u32 	%r1556, %r1549;
$L__BB42_407:
	mov.u64 	%rd179, %rd227;
	bar.sync 	0;
	setp.eq.s32 	%p66, %r1560, 0;
	ld.shared.u32 	%r614, [_ZZN3cub18CUB_300001_SM_10006detail6select23DeviceSelectSweepKernelINS2_10policy_hubIjbiLb0ELNS0_10SelectImplE0EE10Policy1000EN6thrust24THRUST_300001_SM_1000_NS17counting_iteratorIjNS9_11use_defaultESB_SB_EENS9_18transform_iteratorI9NonZeroOpIlEPKlSB_SB_EEPjSJ_NS0_13ScanTileStateIiLb1EEENS0_8NullTypeESM_iNS2_19streaming_context_tIlLb1EEELS5_0EEEvT0_T1_T2_T3_T4_T5_T6_T7_iT8_NS1_7vsmem_tEE19static_temp_storage+80];
	selp.b32 	%r615, 0, %r614, %p66;
	add.s32 	%r391, %r615, %r1556;
	add.s32 	%r392, %r391, %r1529;
	add.s32 	%r393, %r503, %r391;
	add.s32 	%r394, %r393, %r1531;
	add.s32 	%r395, %r394, %r1532;
	add.s32 	%r396, %r343, %r391;
	add.s32 	%r397, %r396, %r1534;
	add.s32 	%r398, %r397, %r1535;
	add.s32 	%r399, %r398, %r1536;
	add.s32 	%r400, %r399, %r1537;
	add.s32 	%r401, %r400, %r1538;
	add.s32 	%r402, %r401, %r1539;
	add.s32 	%r403, %r402, %r1540;
	add.s32 	%r404, %r403, %r1541;
	ld.shared.v2.u32 	{%r617, %r405}, [_ZZN3cub18CUB_300001_SM_10006detail6select23DeviceSelectSweepKernelINS2_10policy_hubIjbiLb0ELNS0_10SelectImplE0EE10Policy1000EN6thrust24THRUST_300001_SM_1000_NS17counting_iteratorIjNS9_11use_defaultESB_SB_EENS9_18transform_iteratorI9NonZeroOpIlEPKlSB_SB_EEPjSJ_NS0_13ScanTileStateIiLb1EEENS0_8NullTypeESM_iNS2_19streaming_context_tIlLb1EEELS5_0EEEvT0_T1_T2_T3_T4_T5_T6_T7_iT8_NS1_7vsmem_tEE19static_temp_storage+104];
	ld.shared.u32 	%r406, [_ZZN3cub18CUB_300001_SM_10006detail6select23DeviceSelectSweepKernelINS2_10policy_hubIjbiLb0ELNS0_10SelectImplE0EE10Policy1000EN6thrust24THRUST_300001_SM_1000_NS17counting_iteratorIjNS9_11use_defaultESB_SB_EENS9_18transform_iteratorI9NonZeroOpIlEPKlSB_SB_EEPjSJ_NS0_13ScanTileStateIiLb1EEENS0_8NullTypeESM_iNS2_19streaming_context_tIlLb1EEELS5_0EEEvT0_T1_T2_T3_T4_T5_T6_T7_iT8_NS1_7vsmem_tEE19static_temp_storage+100];
	sub.s32 	%r618, 7168, %r172;
	sub.s32 	%r1564, %r617, %r618;
	sub.s32 	%r408, %r405, %r618;
	setp.gt.s32 	%p67, %r408, 512;
	@%p67 bra 	$L__BB42_464;
	ld.param.u8 	%rs7, [%rd179];
	ld.param.u64 	%rd255, [%rd179+24];
	cvta.to.global.u64 	%rd180, %rd255;
	setp.ne.s32 	%p68, %r1529, 0;
	setp.lt.s32 	%p69, %r391, %r1564;
	and.pred  	%p70, %p68, %p69;
	@%p70 bra 	$L__BB42_409;
	bra.uni 	$L__BB42_412;
$L__BB42_409:
	setp.ne.s16 	%p71, %rs7, 0;
	mov.b64 	%rd787, 0;
	@%p71 bra 	$L__BB42_411;
	ld.global.u64 	%rd787, [%rd180];
$L__BB42_411:
	cvt.s64.s32 	%rd257, %r391;
	add.s64 	%rd258, %rd787, %rd257;
	shl.b64 	%rd259, %rd258, 2;
	add.s64 	%rd260, %rd2, %rd259;
	st.global.u32 	[%rd260], %r288;
$L__BB42_412:
	setp.eq.s32 	%p72, %r1530, 0;
	setp.ge.s32 	%p73, %r392, %r1564;
	or.pred  	%p74, %p72, %p73;
	@%p74 bra 	$L__BB42_416;
	setp.ne.s16 	%p75, %rs7, 0;
	mov.b64 	%rd788, 0;
	@%p75 bra 	$L__BB42_415;
	ld.global.u64 	%rd788, [%rd180];
$L__BB42_415:
	cvt.s64.s32 	%rd262, %r392;
	add.s64 	%rd263, %rd788, %rd262;
	shl.b64 	%rd264, %rd263, 2;
	add.s64 	%rd265, %rd2, %rd264;
	st.global.u32 	[%rd265], %r290;
$L__BB42_416:
	setp.eq.s32 	%p76, %r1531, 0;
	setp.ge.s32 	%p77, %r393, %r1564;
	or.pred  	%p78, %p76, %p77;
	@%p78 bra 	$L__BB42_420;
	setp.ne.s16 	%p79, %rs7, 0;
	mov.b64 	%rd789, 0;
	@%p79 bra 	$L__BB42_419;
	ld.global.u64 	%rd789, [%rd180];
$L__BB42_419:
	cvt.s64.s32 	%rd267, %r393;
	add.s64 	%rd268, %rd789, %rd267;
	shl.b64 	%rd269, %rd268, 2;
	add.s64 	%rd270, %rd2, %rd269;
	st.global.u32 	[%rd270], %r292;
$L__BB42_420:
	setp.eq.s32 	%p80, %r1532, 0;
	setp.ge.s32 	%p81, %r394, %r1564;
	or.pred  	%p82, %p80, %p81;
	@%p82 bra 	$L__BB42_424;
	setp.ne.s16 	%p83, %rs7, 0;
	mov.b64 	%rd790, 0;
	@%p83 bra 	$L__BB42_423;
	ld.global.u64 	%rd790, [%rd180];
$L__BB42_423:
	cvt.s64.s32 	%rd272, %r394;
	add.s64 	%rd273, %rd790, %rd272;
	shl.b64 	%rd274, %rd273, 2;
	add.s64 	%rd275, %rd2, %rd274;
	st.global.u32 	[%rd275], %r294;
$L__BB42_424:
	setp.eq.s32 	%p84, %r1533, 0;
	setp.ge.s32 	%p85, %r395, %r1564;
	or.pred  	%p86, %p84, %p85;
	@%p86 bra 	$L__BB42_428;
	setp.ne.s16 	%p87, %rs7, 0;
	mov.b64 	%rd791, 0;
	@%p87 bra 	$L__BB42_427;
	ld.global.u64 	%rd791, [%rd180];
$L__BB42_427:
	cvt.s64.s32 	%rd277, %r395;
	add.s64 	%rd278, %rd791, %rd277;
	shl.b64 	%rd279, %rd278, 2;
	add.s64 	%rd280, %rd2, %rd279;
	st.global.u32 	[%rd280], %r296;
$L__BB42_428:
	setp.eq.s32 	%p88, %r1534, 0;
	setp.ge.s32 	%p89, %r396, %r1564;
	or.pred  	%p90, %p88, %p89;
	@%p90 bra 	$L__BB42_432;
	setp.ne.s16 	%p91, %rs7, 0;
	mov.b64 	%rd792, 0;
	@%p91 bra 	$L__BB42_431;
	ld.global.u64 	%rd792, [%rd180];
$L__BB42_431:
	cvt.s64.s32 	%rd282, %r396;
	add.s64 	%rd283, %rd792, %rd282;
	shl.b64 	%rd284, %rd283, 2;
	add.s64 	%rd285, %rd2, %rd284;
	st.global.u32 	[%rd285], %r298;
$L__BB42_432:
	setp.eq.s32 	%p92, %r1535, 0;
	setp.ge.s32 	%p93, %r397, %r1564;
	or.pred  	%p94, %p92, %p93;
	@%p94 bra 	$L__BB42_436;
	setp.ne.s16 	%p95, %rs7, 0;
	mov.b64 	%rd793, 0;
	@%p95 bra 	$L__BB42_435;
	ld.global.u64 	%rd793, [%rd180];
$L__BB42_435:
	cvt.s64.s32 	%rd287, %r397;
	add.s64 	%rd288, %rd793, %rd287;
	shl.b64 	%rd289, %rd288, 2;
	add.s64 	%rd290, %rd2, %rd289;
	st.global.u32 	[%rd290], %r300;
$L__BB42_436:
	setp.eq.s32 	%p96, %r1536, 0;
	setp.ge.s32 	%p97, %r398, %r1564;
	or.pred  	%p98, %p96, %p97;
	@%p98 bra 	$L__BB42_440;
	setp.ne.s16 	%p99, %rs7, 0;
	mov.b64 	%rd794, 0;
	@%p99 bra 	$L__BB42_439;
	ld.global.u64 	%rd794, [%rd180];
$L__BB42_439:
	cvt.s64.s32 	%rd292, %r398;
	add.s64 	%rd293, %rd794, %rd292;
	shl.b64 	%rd294, %rd293, 2;
	add.s64 	%rd295, %rd2, %rd294;
	st.global.u32 	[%rd295], %r302;
$L__BB42_440:
	setp.eq.s32 	%p100, %r1537, 0;
	setp.ge.s32 	%p101, %r399, %r1564;
	or.pred  	%p102, %p100, %p101;
	@%p102 bra 	$L__BB42_444;
	setp.ne.s16 	%p103, %rs7, 0;
	mov.b64 	%rd795, 0;
	@%p103 bra 	$L__BB42_443;
	ld.global.u64 	%rd795, [%rd180];
$L__BB42_443:
	cvt.s64.s32 	%rd297, %r399;
	add.s64 	%rd298, %rd795, %rd297;
	shl.b64 	%rd299, %rd298, 2;
	add.s64 	%rd300, %rd2, %rd299;
	st.global.u32 	[%rd300], %r304;
$L__BB42_444:
	setp.eq.s32 	%p104, %r1538, 0;
	setp.ge.s32 	%p105, %r400, %r1564;
	or.pred  	%p106, %p104, %p105;
	@%p106 bra 	$L__BB42_448;
	setp.ne.s16 	%p107, %rs7, 0;
	mov.b64 	%rd796, 0;
	@%p107 bra 	$L__BB42_447;
	ld.global.u64 	%rd796, [%rd180];
$L__BB42_447:
	cvt.s64.s32 	%rd302, %r400;
	add.s64 	%rd303, %rd796, %rd302;
	shl.b64 	%rd304, %rd303, 2;
	add.s64 	%rd305, %rd2, %rd304;
	st.global.u32 	[%rd305], %r306;
$L__BB42_448:
	setp.eq.s32 	%p108, %r1539, 0;
	setp.ge.s32 	%p109, %r401, %r1564;
	or.pred  	%p110, %p108, %p109;
	@%p110 bra 	$L__BB42_452;
	setp.ne.s16 	%p111, %rs7, 0;
	mov.b64 	%rd797, 0;
	@%p111 bra 	$L__BB42_451;
	ld.global.u64 	%rd797, [%rd180];
$L__BB42_451:
	cvt.s64.s32 	%rd307, %r401;
	add.s64 	%rd308, %rd797, %rd307;
	shl.b64 	%rd309, %rd308, 2;
	add.s64 	%rd310, %rd2, %rd309;
	st.global.u32 	[%rd310], %r308;
$L__BB42_452:
	setp.eq.s32 	%p112, %r1540, 0;
	setp.ge.s32 	%p113, %r402, %r1564;
	or.pred  	%p114, %p112, %p113;
	@%p114 bra 	$L__BB42_456;
	setp.ne.s16 	%p115, %rs7, 0;
	mov.b64 	%rd798, 0;
	@%p115 bra 	$L__BB42_455;
	ld.global.u64 	%rd798, [%rd180];
$L__BB42_455:
	cvt.s64.s32 	%rd312, %r402;
	add.s64 	%rd313, %rd798, %rd312;
	shl.b64 	%rd314, %rd313, 2;
	add.s64 	%rd315, %rd2, %rd314;
	st.global.u32 	[%rd315], %r310;
$L__BB42_456:
	setp.eq.s32 	%p116, %r1541, 0;
	setp.ge.s32 	%p117, %r403, %r1564;
	or.pred  	%p118, %p116, %p117;
	@%p118 bra 	$L__BB42_460;
	setp.ne.s16 	%p119, %rs7, 0;
	mov.b64 	%rd799, 0;
	@%p119 bra 	$L__BB42_459;
	ld.global.u64 	%rd799, [%rd180];
$L__BB42_459:
	cvt.s64.s32 	%rd317, %r403;
	add.s64 	%rd318, %rd799, %rd317;
	shl.b64 	%rd319, %rd318, 2;
	add.s64 	%rd320, %rd2, %rd319;
	st.global.u32 	[%rd320], %r312;
$L__BB42_460:
	setp.eq.s32 	%p120, %r1542, 0;
	setp.ge.s32 	%p121, %r404, %r1564;
	or.pred  	%p122, %p120, %p121;
	@%p122 bra 	$L__BB42_509;
	setp.ne.s16 	%p123, %rs7, 0;
	mov.b64 	%rd800, 0;
	@%p123 bra 	$L__BB42_463;
	ld.global.u64 	%rd800, [%rd180];
$L__BB42_463:
	cvt.s64.s32 	%rd322, %r404;
	add.s64 	%rd323, %rd800, %rd322;
	shl.b64 	%rd324, %rd323, 2;
	add.s64 	%rd325, %rd2, %rd324;
	st.global.u32 	[%rd325], %r314;
	bra.uni 	$L__BB42_509;
$L__BB42_464:
	bar.sync 	0;
	setp.eq.s32 	%p124, %r1529, 0;
	@%p124 bra 	$L__BB42_466;
	sub.s32 	%r619, %r391, %r406;
	shl.b32 	%r620, %r619, 2;
	mov.u32 	%r621, _ZZN3cub18CUB_300001_SM_10006detail6select23DeviceSelectSweepKernelINS2_10policy_hubIjbiLb0ELNS0_10SelectImplE0EE10Policy1000EN6thrust24THRUST_300001_SM_1000_NS17counting_iteratorIjNS9_11use_defaultESB_SB_EENS9_18transform_iteratorI9NonZeroOpIlEPKlSB_SB_EEPjSJ_NS0_13ScanTileStateIiLb1EEENS0_8NullTypeESM_iNS2_19streaming_context_tIlLb1EEELS5_0EEEvT0_T1_T2_T3_T4_T5_T6_T7_iT8_NS1_7vsmem_tEE19static_temp_storage;
	add.s32 	%r622, %r621, %r620;
	st.shared.u32 	[%r622], %r288;
$L__BB42_466:
	setp.eq.s32 	%p125, %r1530, 0;
	@%p125 bra 	$L__BB42_468;
	sub.s32 	%r623, %r392, %r406;
	shl.b32 	%r624, %r623, 2;
	mov.u32 	%r625, _ZZN3cub18CUB_300001_SM_10006detail6select23DeviceSelectSweepKernelINS2_10policy_hubIjbiLb0ELNS0_10SelectImplE0EE10Policy1000EN6thrust24THRUST_300001_SM_1000_NS17counting_iteratorIjNS9_11use_defaultESB_SB_EENS9_18transform_iteratorI9NonZeroOpIlEPKlSB_SB_EEPjSJ_NS0_13ScanTileStateIiLb1EEENS0_8NullTypeESM_iNS2_19streaming_context_tIlLb1EEELS5_0EEEvT0_T1_T2_T3_T4_T5_T6_T7_iT8_NS1_7vsmem_tEE19static_temp_storage;
	add.s32 	%r626, %r625, %r624;
	st.shared.u32 	[%r626], %r290;
$L__BB42_468:
	setp.eq.s32 	%p126, %r1531, 0;
	@%p126 bra 	$L__BB42_470;
	sub.s32 	%r627, %r393, %r406;
	shl.b32 	%r628, %r627, 2;
	mov.u32 	%r629, _ZZN3cub18CUB_300001_SM_10006detail6select23DeviceSelectSweepKernelINS2_10policy_hubIjbiLb0ELNS0_10SelectImplE0EE10Policy1000EN6thrust24THRUST_300001_SM_1000_NS17counting_iteratorIjNS9_11use_defaultESB_SB_EENS9_18transform_iteratorI9NonZeroOpIlEPKlSB_SB_EEPjSJ_NS0_13ScanTileStateIiLb1EEENS0_8NullTypeESM_iNS2_19streaming_context_tIlLb1EEELS5_0EEEvT0_T1_T2_T3_T4_T5_T6_T7_iT8_NS1_7vsmem_tEE19static_temp_storage;
	add.s32 	%r630, %r629, %r628;
	st.shared.u32 	[%r630], %r292;
$L__BB42_470:
	setp.eq.s32 	%p127, %r1532, 0;
	@%p127 bra 	$L__BB42_472;
	sub.s32 	%r631, %r394, %r406;
	shl.b32 	%r632, %r631, 2;
	mov.u32 	%r633, _ZZN3cub18CUB_300001_SM_10006detail6select23DeviceSelectSweepKernelINS2_10policy_hubIjbiLb0ELNS0_10SelectImplE0EE10Policy1000EN6thrust24THRUST_300001_SM_1000_NS17counting_iteratorIjNS9_11use_defaultESB_SB_EENS9_18transform_iteratorI9NonZeroOpIlEPKlSB_SB_EEPjSJ_NS0_13ScanTileStateIiLb1EEENS0_8NullTypeESM_iNS2_19streaming_context_tIlLb1EEELS5_0EEEvT0_T1_T2_T3_T4_T5_T6_T7_iT8_NS1_7vsmem_tEE19static_temp_storage;
	add.s32 	%r634, %r633, %r632;
	st.shared.u32 	[%r634], %r294;
$L__BB42_472:
	setp.eq.s32 	%p128, %r1533, 0;
	@%p128 bra 	$L__BB42_474;
	sub.s32 	%r635, %r395, %r406;
	shl.b32 	%r636, %r635, 2;
	mov.u32 	%r637, _ZZN3cub18CUB_300001_SM_10006detail6select23DeviceSelectSweepKernelINS2_10policy_hubIjbiLb0ELNS0_10SelectImplE0EE10Policy1000EN6thrust24THRUST_300001_SM_1000_NS17counting_iteratorIjNS9_11use_defaultESB_SB_EENS9_18transform_iteratorI9NonZeroOpIlEPKlSB_SB_EEPjSJ_NS0_13ScanTileStateIiLb1EEENS0_8NullTypeESM_iNS2_19streaming_context_tIlLb1EEELS5_0EEEvT0_T1_T2_T3_T4_T5_T6_T7_iT8_NS1_7vsmem_tEE19static_temp_storage;
	add.s32 	%r638, %r637, %r636;
	st.shared.u32 	[%r638], %r296;
$L__BB42_474:
	setp.eq.s32 	%p129, %r1534, 0;
	@%p129 bra 	$L__BB42_476;
	sub.s32 	%r639, %r396, %r406;
	shl.b32 	%r640, %r639, 2;
	mov.u32 	%r641, _ZZN3cub18CUB_300001_SM_10006detail6select23DeviceSelectSweepKernelINS2_10policy_hubIjbiLb0ELNS0_10SelectImplE0EE10Policy1000EN6thrust24THRUST_300001_SM_1000_NS17counting_iteratorIjNS9_11use_defaultESB_SB_EENS9_18transform_iteratorI9NonZeroOpIlEPKlSB_SB_EEPjSJ_NS0_13ScanTileStateIiLb1EEENS0_8NullTypeESM_iNS2_19streaming_context_tIlLb1EEELS5_0EEEvT0_T1_T2_T3_T4_T5_T6_T7_iT8_NS1_7vsmem_tEE19static_temp_storage;
	add.s32 	%r642, %r641, %r640;
	st.shared.u32 	[%r642], %r298;
$L__BB42_476:
	setp.eq.s32 	%p130, %r1535, 0;
	@%p130 bra 	$L__BB42_478;
	sub.s32 	%r643, %r397, %r406;
	shl.b32 	%r644, %r643, 2;
	mov.u32 	%r645, _ZZN3cub18CUB_300001_SM_10006detail6select23DeviceSelectSweepKernelINS2_10policy_hubIjbiLb0ELNS0_10SelectImplE0EE10Policy1000EN6thrust24THRUST_300001_SM_1000_NS17counting_iteratorIjNS9_11use_defaultESB_SB_EENS9_18transform_iteratorI9NonZeroOpIlEPKlSB_SB_EEPjSJ_NS0_13ScanTileStateIiLb1EEENS0_8NullTypeESM_iNS2_19streaming_context_tIlLb1EEELS5_0EEEvT0_T1_T2_T3_T4_T5_T6_T7_iT8_NS1_7vsmem_tEE19static_temp_storage;
	add.s32 	%r646, %r645, %r644;
	st.shared.u32 	[%r646], %r300;
$L__BB42_478:
	setp.eq.s32 	%p131, %r1536, 0;
	@%p131 bra 	$L__BB42_480;
	sub.s32 	%r647, %r398, %r406;
	shl.b32 	%r648, %r647, 2;
	mov.u32 	%r649, _ZZN3cub18CUB_300001_SM_10006detail6select23DeviceSelectSweepKernelINS2_10policy_hubIjbiLb0ELNS0_10SelectImplE0EE10Policy1000EN6thrust24THRUST_300001_SM_1000_NS17counting_iteratorIjNS9_11use_defaultESB_SB_EENS9_18transform_iteratorI9NonZeroOpIlEPKlSB_SB_EEPjSJ_NS0_13ScanTileStateIiLb1EEENS0_8NullTypeESM_iNS2_19streaming_context_tIlLb1EEELS5_0EEEvT0_T1_T2_T3_T4_T5_T6_T7_iT8_NS1_7vsmem_tEE19static_temp_storage;
	add.s32 	%r650, %r649, %r648;
	st.shared.u32 	[%r650], %r302;
$L__BB42_480:
	setp.eq.s32 	%p132, %r1537, 0;
	@%p132 bra 	$L__BB42_482;
	sub.s32 	%r651, %r399, %r406;
	shl.b32 	%r652, %r651, 2;
	mov.u32 	%r653, _ZZN3cub18CUB_300001_SM_10006detail6select23DeviceSelectSweepKernelINS2_10policy_hubIjbiLb0ELNS0_10SelectImplE0EE10Policy1000EN6thrust24THRUST_300001_SM_1000_NS17counting_iteratorIjNS9_11use_defaultESB_SB_EENS9_18transform_iteratorI9NonZeroOpIlEPKlSB_SB_EEPjSJ_NS0_13ScanTileStateIiLb1EEENS0_8NullTypeESM_iNS2_19streaming_context_tIlLb1EEELS5_0EEEvT0_T1_T2_T3_T4_T5_T6_T7_iT8_NS1_7vsmem_tEE19static_temp_storage;
	add.s32 	%r654, %r653, %r652;
	st.shared.u32 	[%r654], %r304;
$L__BB42_482:
	setp.eq.s32 	%p133, %r1538, 0;
	@%p133 bra 	$L__BB42_484;
	sub.s32 	%r655, %r400, %r406;
	shl.b32 	%r656, %r655, 2;
	mov.u32 	%r657, _ZZN3cub18CUB_300001_SM_10006detail6select23DeviceSelectSweepKernelINS2_10policy_hubIjbiLb0ELNS0_10SelectImplE0EE10Policy1000EN6thrust24THRUST_300001_SM_1000_NS17counting_iteratorIjNS9_11use_defaultESB_SB_EENS9_18transform_iteratorI9NonZeroOpIlEPKlSB_SB_EEPjSJ_NS0_13ScanTileStateIiLb1EEENS0_8NullTypeESM_iNS2_19streaming_context_tIlLb1EEELS5_0EEEvT0_T1_T2_T3_T4_T5_T6_T7_iT8_NS1_7vsmem_tEE19static_temp_storage;
	add.s32 	%r658, %r657, %r656;
	st.shared.u32 	[%r658], %r306;
$L__BB42_484:
	setp.eq.s32 	%p134, %r1539, 0;
	@%p134 bra 	$L__BB42_486;
	sub.s32 	%r659, %r401, %r406;
	shl.b32 	%r660, %r659, 2;
	mov.u32 	%r661, _ZZN3cub18CUB_300001_SM_10006detail6select23DeviceSelectSweepKernelINS2_10policy_hubIjbiLb0ELNS0_10SelectImplE0EE10Policy1000EN6thrust24THRUST_300001_SM_1000_NS17counting_iteratorIjNS9_11use_defaultESB_SB_EENS9_18transform_iteratorI9NonZeroOpIlEPKlSB_SB_EEPjSJ_NS0_13ScanTileStateIiLb1EEENS0_8NullTypeESM_iNS2_19streaming_context_tIlLb1EEELS5_0EEEvT0_T1_T2_T3_T4_T5_T6_T7_iT8_NS1_7vsmem_tEE19static_temp_storage;
	add.s32 	%r662, %r661, %r660;
	st.shared.u32 	[%r662], %r308;
$L__BB42_486:
	setp.eq.s32 	%p135, %r1540, 0;
	@%p135 bra 	$L__BB42_488;
	sub.s32 	%r663, %r402, %r406;
	shl.b32 	%r664, %r663, 2;
	mov.u32 	%r665, _ZZN3cub18CUB_300001_SM_10006detail6select23DeviceSelectSweepKernelINS2_10policy_hubIjbiLb0ELNS0_10SelectImplE0EE10Policy1000EN6thrust24THRUST_300001_SM_1000_NS17counting_iteratorIjNS9_11use_defaultESB_SB_EENS9_18transform_iteratorI9NonZeroOpIlEPKlSB_SB_EEPjSJ_NS0_13ScanTileStateIiLb1EEENS0_8NullTypeESM_iNS2_19streaming_context_tIlLb1EEELS5_0EEEvT0_T1_T2_T3_T4_T5_T6_T7_iT8_NS1_7vsmem_tEE19static_temp_storage;
	add.s32 	%r666, %r665, %r664;
	st.shared.u32 	[%r666], %r310;
$L__BB42_488:
	setp.eq.s32 	%p136, %r1541, 0;
	@%p136 bra 	$L__BB42_490;
	sub.s32 	%r667, %r403, %r406;
	shl.b32 	%r668, %r667, 2;
	mov.u32 	%r669, _ZZN3cub18CUB_300001_SM_10006detail6select23DeviceSelectSweepKernelINS2_10policy_hubIjbiLb0ELNS0_10SelectImplE0EE10Policy1000EN6thrust24THRUST_300001_SM_1000_NS17counting_iteratorIjNS9_11use_defaultESB_SB_EENS9_18transform_iteratorI9NonZeroOpIlEPKlSB_SB_EEPjSJ_NS0_13ScanTileStateIiLb1EEENS0_8NullTypeESM_iNS2_19streaming_context_tIlLb1EEELS5_0EEEvT0_T1_T2_T3_T4_T5_T6_T7_iT8_NS1_7vsmem_tEE19static_temp_storage;
	add.s32 	%r670, %r669, %r668;
	st.shared.u32 	[%r670], %r312;
$L__BB42_490:
	setp.eq.s32 	%p137, %r1542, 0;
	@%p137 bra 	$L__BB42_492;
	sub.s32 	%r671, %r404, %r406;
	shl.b32 	%r672, %r671, 2;
	mov.u32 	%r673, _ZZN3cub18CUB_300001_SM_10006detail6select23DeviceSelectSweepKernelINS2_10policy_hubIjbiLb0ELNS0_10SelectImplE0EE10Policy1000EN6thrust24THRUST_300001_SM_1000_NS17counting_iteratorIjNS9_11use_defaultESB_SB_EENS9_18transform_iteratorI9NonZeroOpIlEPKlSB_SB_EEPjSJ_NS0_13ScanTileStateIiLb1EEENS0_8NullTypeESM_iNS2_19streaming_context_tIlLb1EEELS5_0EEEvT0_T1_T2_T3_T4_T5_T6_T7_iT8_NS1_7vsmem_tEE19static_temp_storage;
	add.s32 	%r674, %r673, %r672;
	st.shared.u32 	[%r674], %r314;
$L__BB42_492:
	bar.sync 	0;
	setp.ge.s32 	%p138, %r1560, %r408;
	@%p138 bra 	$L__BB42_509;
	ld.param.u32 	%r1482, [_ZN3cub18CUB_300001_SM_10006detail6select23DeviceSelectSweepKernelINS2_10policy_hubIjbiLb0ELNS0_10SelectImplE0EE10Policy1000EN6thrust24THRUST_300001_SM_1000_NS17counting_iteratorIjNS9_11use_defaultESB_SB_EENS9_18transform_iteratorI9NonZeroOpIlEPKlSB_SB_EEPjSJ_NS0_13ScanTileStateIiLb1EEENS0_8NullTypeESM_iNS2_19streaming_context_tIlLb1EEELS5_0EEEvT0_T1_T2_T3_T4_T5_T6_T7_iT8_NS1_7vsmem_tE_param_7];
	ld.param.u8 	%rs8, [%rd179];
	ld.param.u64 	%rd326, [%rd179+24];
	cvta.to.global.u64 	%rd181, %rd326;
	add.s32 	%r675, %r405, %r1482;
	add.s32 	%r676, %r1560, %r3;
	sub.s32 	%r677, %r675, %r676;
	add.s32 	%r409, %r677, -7169;
	and.b32  	%r678, %r409, 1536;
	setp.eq.s32 	%p139, %r678, 1536;
	@%p139 bra 	$L__BB42_498;
	shr.u32 	%r679, %r409, 9;
	add.s32 	%r680, %r679, 1;
	and.b32  	%r681, %r680, 3;
	add.s32 	%r1559, %r1560, %r406;
	shl.b32 	%r682, %r1560, 2;
	mov.u32 	%r683, _ZZN3cub18CUB_300001_SM_10006detail6select23DeviceSelectSweepKernelINS2_10policy_hubIjbiLb0ELNS0_10SelectImplE0EE10Policy1000EN6thrust24THRUST_300001_SM_1000_NS17counting_iteratorIjNS9_11use_defaultESB_SB_EENS9_18transform_iteratorI9NonZeroOpIlEPKlSB_SB_EEPjSJ_NS0_13ScanTileStateIiLb1EEENS0_8NullTypeESM_iNS2_19streaming_context_tIlLb1EEELS5_0EEEvT0_T1_T2_T3_T4_T5_T6_T7_iT8_NS1_7vsmem_tEE19static_temp_storage;
	add.s32 	%r1558, %r683, %r682;
	neg.s32 	%r1557, %r681;
	shl.b32 	%r684, %r680, 9;
	and.b32  	%r685, %r684, 1536;
	add.s32 	%r1560, %r1560, %r685;
$L__BB42_495:
	.pragma "nounroll";
	setp.ne.s16 	%p140, %rs8, 0;
	ld.shared.u32 	%r417, [%r1558];
	mov.b64 	%rd782, 0;
	@%p140 bra 	$L__BB42_497;
	ld.global.u64 	%rd782, [%rd181];
$L__BB42_497:
	cvt.s64.s32 	%rd328, %r1559;
	add.s64 	%rd329, %rd782, %rd328;
	shl.b64 	%rd330, %rd329, 2;
	add.s64 	%rd331, %rd2, %rd330;
	st.global.u32 	[%rd331], %r417;
	add.s32 	%r1559, %r1559, 512;
	add.s32 	%r1558, %r1558, 2048;
	add.s32 	%r1557, %r1557, 1;
	setp.ne.s32 	%p141, %r1557, 0;
	@%p141 bra 	$L__BB42_495;
$L__BB42_498:
	setp.lt.u32 	%p142, %r409, 1536;
	@%p142 bra 	$L__BB42_509;
	add.s32 	%r1562, %r1560, %r406;
	shl.b32 	%r686, %r1560, 2;
	mov.u32 	%r687, _ZZN3cub18CUB_300001_SM_10006detail6select23DeviceSelectSweepKernelINS2_10policy_hubIjbiLb0ELNS0_10SelectImplE0EE10Policy1000EN6thrust24THRUST_300001_SM_1000_NS17counting_iteratorIjNS9_11use_defaultESB_SB_EENS9_18transform_iteratorI9NonZeroOpIlEPKlSB_SB_EEPjSJ_NS0_13ScanTileStateIiLb1EEENS0_8NullTypeESM_iNS2_19streaming_context_tIlLb1EEELS5_0EEEvT0_T1_T2_T3_T4_T5_T6_T7_iT8_NS1_7vsmem_tEE19static_temp_storage;
	add.s32 	%r688, %r686, %r687;
	add.s32 	%r1561, %r688, 4096;
$L__BB42_500:
	setp.ne.s16 	%p143, %rs8, 0;
	cvt.s64.s32 	%rd184, %r1562;
	ld.shared.u32 	%r427, [%r1561+-4096];
	mov.b64 	%rd783, 0;
	@%p143 bra 	$L__BB42_502;
	ld.global.u64 	%rd783, [%rd181];
$L__BB42_502:
	setp.ne.s16 	%p144, %rs8, 0;
	add.s64 	%rd334, %rd783, %rd184;
	shl.b64 	%rd335, %rd334, 2;
	add.s64 	%rd336, %rd2, %rd335;
	st.global.u32 	[%rd336], %r427;
	ld.shared.u32 	%r428, [%r1561+-2048];
	mov.b64 	%rd784, 0;
	@%p144 bra 	$L__BB42_504;
	ld.global.u64 	%rd784, [%rd181];
$L__BB42_504:
	setp.ne.s16 	%p145, %rs8, 0;
	add.s64 	%rd338, %rd784, %rd184;
	shl.b64 	%rd339, %rd338, 2;
	add.s64 	%rd340, %rd2, %rd339;
	st.global.u32 	[%rd340+2048], %r428;
	ld.shared.u32 	%r429, [%r1561];
	mov.b64 	%rd785, 0;
	@%p145 bra 	$L__BB42_506;
	ld.global.u64 	%rd785, [%rd181];
$L__BB42_506:
	setp.ne.s16 	%p146, %rs8, 0;
	add.s64 	%rd342, %rd785, %rd184;
	shl.b64 	%rd343, %rd342, 2;
	add.s64 	%rd344, %rd2, %rd343;
	st.global.u32 	[%rd344+4096], %r429;
	ld.shared.u32 	%r430, [%r1561+2048];
	mov.b64 	%rd786, 0;
	@%p146 bra 	$L__BB42_508;
	ld.global.u64 	%rd786, [%rd181];
$L__BB42_508:
	cvt.u32.u64 	%r689, %rd184;
	add.s64 	%rd345, %rd786, %rd184;
	shl.b64 	%rd346, %rd345, 2;
	add.s64 	%rd347, %rd2, %rd346;
	st.global.u32 	[%rd347+6144], %r430;
	add.s32 	%r1560, %r1560, 2048;
	add.s32 	%r1562, %r689, 2048;
	add.s32 	%r1561, %r1561, 8192;
	setp.lt.s32 	%p147, %r1560, %r408;
	@%p147 bra 	$L__BB42_500;
$L__BB42_509:
	mov.u32 	%r906, %tid.x;
	setp.ne.s32 	%p285, %r906, 0;
	@%p285 bra 	$L__BB42_517;
	mov.u64 	%rd221, %rd227;
	ld.param.u8 	%rs57, [%rd221+1];
	setp.eq.s16 	%p286, %rs57, 0;
	@%p286 bra 	$L__BB42_514;
	ld.param.u8 	%rs58, [%rd221];
	setp.ne.s16 	%p287, %rs58, 0;
	mov.b32 	%r1565, 0;
	@%p287 bra 	$L__BB42_513;
	ld.param.u64 	%rd470, [%rd221+24];
	cvta.to.global.u64 	%rd471, %rd470;
	ld.global.u32 	%r1565, [%rd471];
$L__BB42_513:
	ld.param.u64 	%rd720, [_ZN3cub18CUB_300001_SM_10006detail6select23DeviceSelectSweepKernelINS2_10policy_hubIjbiLb0ELNS0_10SelectImplE0EE10Policy1000EN6thrust24THRUST_300001_SM_1000_NS17counting_iteratorIjNS9_11use_defaultESB_SB_EENS9_18transform_iteratorI9NonZeroOpIlEPKlSB_SB_EEPjSJ_NS0_13ScanTileStateIiLb1EEENS0_8NullTypeESM_iNS2_19streaming_context_tIlLb1EEELS5_0EEEvT0_T1_T2_T3_T4_T5_T6_T7_iT8_NS1_7vsmem_tE_param_3];
	add.s32 	%r908, %r1565, %r1564;
	cvta.to.global.u64 	%rd472, %rd720;
	st.global.u32 	[%rd472], %r908;
	bra.uni 	$L__BB42_517;
$L__BB42_514:
	ld.param.u8 	%rs59, [%rd221];
	setp.ne.s16 	%p288, %rs59, 0;
	mov.b64 	%rd801, 0;
	@%p288 bra 	$L__BB42_516;
	ld.param.u64 	%rd474, [%rd221+24];
	cvta.to.global.u64 	%rd475, %rd474;
	ld.global.u64 	%rd801, [%rd475];
$L__BB42_516:
	cvt.s64.s32 	%rd476, %r1564;
	add.s64 	%rd477, %rd801, %rd476;
	ld.param.u64 	%rd478, [%rd221+32];
	cvta.to.global.u64 	%rd479, %rd478;
	st.global.u64 	[%rd479], %rd477;
$L__BB42_517:
	ret;

}
	// .globl	_ZN3cub18CUB_300001_SM_10006detail6select23DeviceSelectSweepKernelINS2_10policy_hubIjbiLb0ELNS0_10SelectImplE0EE10Policy1000EN6thrust24THRUST_300001_SM_1000_NS17counting_iteratorIjNS9_11use_defaultESB_SB_EENS9_18transform_iteratorI9NonZeroOpIiEPKiSB_SB_EEPjSJ_NS0_13ScanTileStateIiLb1EEENS0_8NullTypeESM_iNS2_19streaming_context_tIlLb1EEELS5_0EEEvT0_T1_T2_T3_T4_T5_T6_T7_iT8_NS1_7vsmem_tE
.visible .entry _ZN3cub18CUB_300001_SM_10006detail6select23DeviceSelectSweepKernelINS2_10policy_hubIjbiLb0ELNS0_10SelectImplE0EE10Policy1000EN6thrust24THRUST_300001_SM_1000_NS17counting_iteratorIjNS9_11use_defaultESB_SB_EENS9_18transform_iteratorI9NonZeroOpIiEPKiSB_SB_EEPjSJ_NS0_13ScanTileStateIiLb1EEENS0_8NullTypeESM_iNS2_19streaming_context_tIlLb1EEELS5_0EEEvT0_T1_T2_T3_T4_T5_T6_T7_iT8_NS1_7vsmem_tE(
	.param .align 4 .b8 _ZN3cub18CUB_300001_SM_10006detail6select23DeviceSelectSweepKernelINS2_10policy_hubIjbiLb0ELNS0_10SelectImplE0EE10Policy1000EN6thrust24THRUST_300001_SM_1000_NS17counting_iteratorIjNS9_11use_defaultESB_SB_EENS9_18transform_iteratorI9NonZeroOpIiEPKiSB_SB_EEPjSJ_NS0_13ScanTileStateIiLb1EEENS0_8NullTypeESM_iNS2_19streaming_context_tIlLb1EEELS5_0EEEvT0_T1_T2_T3_T4_T5_T6_T7_iT8_NS1_7vsmem_tE_param_0[4],
	.param .align 8 .b8 _ZN3cub18CUB_300001_SM_10006detail6select23DeviceSelectSweepKernelINS2_10policy_hubIjbiLb0ELNS0_10SelectImplE0EE10Policy1000EN6thrust24THRUST_300001_SM_1000_NS17counting_iteratorIjNS9_11use_defaultESB_SB_EENS9_18transform_iteratorI9NonZeroOpIiEPKiSB_SB_EEPjSJ_NS0_13ScanTileStateIiLb1EEENS0_8NullTypeESM_iNS2_19streaming_context_tIlLb1EEELS5_0EEEvT0_T1_T2_T3_T4_T5_T6_T7_iT8_NS1_7vsmem_tE_param_1[16],
	.param .u64 .ptr .align 1 _ZN3cub18CUB_300001_SM_10006detail6select23DeviceSelectSweepKernelINS2_10policy_hubIjbiLb0ELNS0_10SelectImplE0EE10Policy1000EN6thrust24THRUST_300001_SM_1000_NS17counting_iteratorIjNS9_11use_defaultESB_SB_EENS9_18transform_iteratorI9NonZeroOpIiEPKiSB_SB_EEPjSJ_NS0_13ScanTileStateIiLb1EEENS0_8NullTypeESM_iNS2_19streaming_context_tIlLb1EEELS5_0EEEvT0_T1_T2_T3_T4_T5_T6_T7_iT8_NS1_7vsmem_tE_param_2,
	.param .u64 .ptr .align 1 _ZN3cub18CUB_300001_SM_10006detail6select23DeviceSelectSweepKernelINS2_10policy_hubIjbiLb0ELNS0_10SelectImplE0EE10Policy1000EN6thrust24THRUST_300001_SM_1000_NS17counting_iteratorIjNS9_11use_defaultESB_SB_EENS9_18transform_iteratorI9NonZeroOpIiEPKiSB_SB_EEPjSJ_NS0_13ScanTileStateIiLb1EEENS0_8NullTypeESM_iNS2_19streaming_context_tIlLb1EEELS5_0EEEvT0_T1_T2_T3_T4_T5_T6_T7_iT8_NS1_7vsmem_tE_param_3,
	.param .align 8 .b8 _ZN3cub18CUB_300001_SM_10006detail6select23DeviceSelectSweepKernelINS2_10policy_hubIjbiLb0ELNS0_10SelectImplE0EE10Policy1000EN6thrust24THRUST_300001_SM_1000_NS17counting_iteratorIjNS9_11use_defaultESB_SB_EENS9_18transform_iteratorI9NonZeroOpIiEPKiSB_SB_EEPjSJ_NS0_13ScanTileStateIiLb1EEENS0_8NullTypeESM_iNS2_19streaming_context_tIlLb1EEELS5_0EEEvT0_T1_T2_T3_T4_T5_T6_T7_iT8_NS1_7vsmem_tE_param_4[8],
	.param .align 1 .b8 _ZN3cub18CUB_300001_SM_10006detail6select23DeviceSelectSweepKernelINS2_10policy_hubIjbiLb0ELNS0_10SelectImplE0EE10Policy1000EN6thrust24THRUST_300001_SM_1000_NS17counting_iteratorIjNS9_11use_defaultESB_SB_EENS9_18transform_iteratorI9NonZeroOpIiEPKiSB_SB_EEPjSJ_NS0_13ScanTileStateIiLb1EEENS0_8NullTypeESM_iNS2_19streaming_context_tIlLb1EEELS5_0EEEvT0_T1_T2_T3_T4_T5_T6_T7_iT8_NS1_7vsmem_tE_param_5[1],
	.param .align 1 .b8 _ZN3cub18CUB_300001_SM_10006detail6select23DeviceSelectSweepKernelINS2_10policy_hubIjbiLb0ELNS0_10SelectImplE0EE10Policy1000EN6thrust24THRUST_300001_SM_1000_NS17counting_iteratorIjNS9_11use_defaultESB_SB_EENS9_18transform_iteratorI9NonZeroOpIiEPKiSB_SB_EEPjSJ_NS0_13ScanTileStateIiLb1EEENS0_8NullTypeESM_iNS2_19streaming_context_tIlLb1EEELS5_0EEEvT0_T1_T2_T3_T4_T5_T6_T7_iT8_NS1_7vsmem_tE_param_6[1],
	.param .u32 _ZN3cub18CUB_300001_SM_10006detail6select23DeviceSelectSweepKernelINS2_10policy_hubIjbiLb0ELNS0_10SelectImplE0EE10Policy1000EN6thrust24THRUST_300001_SM_1000_NS17counting_iteratorIjNS9_11use_defaultESB_SB_EENS9_18transform_iteratorI9NonZeroOpIiEPKiSB_SB_EEPjSJ_NS0_13ScanTileStateIiLb1EEENS0_8NullTypeESM_iNS2_19streaming_context_tIlLb1EEELS5_0EEEvT0_T1_T2_T3_T4_T5_T6_T7_iT8_NS1_7vsmem_tE_param_7,
	.param .u32 _ZN3cub18CUB_300001_SM_10006detail6select23DeviceSelectSweepKernelINS2_10policy_hubIjbiLb0ELNS0_10SelectImplE0EE10Policy1000EN6thrust24THRUST_300001_SM_1000_NS17counting_iteratorIjNS9_11use_defaultESB_SB_EENS9_18transform_iteratorI9NonZeroOpIiEPKiSB_SB_EEPjSJ_NS0_13ScanTileStateIiLb1EEENS0_8NullTypeESM_iNS2_19streaming_context_tIlLb1EEELS5_0EEEvT0_T1_T2_T3_T4_T5_T6_T7_iT8_NS1_7vsmem_tE_param_8,
	.param .align 8 .b8 _ZN3cub18CUB_300001_SM_10006detail6select23DeviceSelectSweepKernelINS2_10policy_hubIjbiLb0ELNS0_10SelectImplE0EE10Policy1000EN6thrust24THRUST_300001_SM_1000_NS17counting_iteratorIjNS9_11use_defaultESB_SB_EENS9_18transform_iteratorI9NonZeroOpIiEPKiSB_SB_EEPjSJ_NS0_13ScanTileStateIiLb1EEENS0_8NullTypeESM_iNS2_19streaming_context_tIlLb1EEELS5_0EEEvT0_T1_T2_T3_T4_T5_T6_T7_iT8_NS1_7vsmem_tE_param_9[40],
	.param .align 8 .b8 _ZN3cub18CUB_300001_SM_10006detail6select23DeviceSelectSweepKernelINS2_10policy_hubIjbiLb0ELNS0_10SelectImplE0EE10Policy1000EN6thrust24THRUST_300001_SM_1000_NS17counting_iteratorIjNS9_11use_defaultESB_SB_EENS9_18transform_iteratorI9NonZeroOpIiEPKiSB_SB_EEPjSJ_NS0_13ScanTileStateIiLb1EEENS0_8NullTypeESM_iNS2_19streaming_context_tIlLb1EEELS5_0EEEvT0_T1_T2_T3_T4_T5_T6_T7_iT8_NS1_7vsmem_tE_param_10[8]
)
.maxntid 512
{
	.reg .pred 	%p<505>;
	.reg .b16 	%rs<92>;
	.reg .b32 	%r<1557>;
	.reg .b64 	%rd<722>;
	// demoted variable
	.shared .align 16 .b8 _ZZN3cub18CUB_300001_SM_10006detail6select23DeviceSelectSweepKernelINS2_10policy_hubIjbiLb0ELNS0_10SelectImplE0EE10Policy1000EN6thrust24THRUST_300001_SM_1000_NS17counting_iteratorIjNS9_11use_defaultESB_SB_EENS9_18transform_iteratorI9NonZeroOpIiEPKiSB_SB_EEPjSJ_NS0_13ScanTileStateIiLb1EEENS0_8NullTypeESM_iNS2_19streaming_context_tIlLb1EEELS5_0EEEvT0_T1_T2_T3_T4_T5_T6_T7_iT8_NS1_7vsmem_tEE19static_temp_storage[28672];
	ld.param.u64 	%rd3, [_ZN3cub18CUB_300001_SM_10006detail6select23DeviceSelectSweepKernelINS2_10policy_hubIjbiLb0ELNS0_10SelectImplE0EE10Policy1000EN6thrust24THRUST_300001_SM_1000_NS17counting_iteratorIjNS9_11use_defaultESB_SB_EENS9_18transform_iteratorI9NonZeroOpIiEPKiSB_SB_EEPjSJ_NS0_13ScanTileStateIiLb1EEENS0_8NullTypeESM_iNS2_19streaming_context_tIlLb1EEELS5_0EEEvT0_T1_T2_T3_T4_T5_T6_T7_iT8_NS1_7vsmem_tE_param_4];
	ld.param.u32 	%r1, [_ZN3cub18CUB_300001_SM_10006detail6select23DeviceSelectSweepKernelINS2_10policy_hubIjbiLb0ELNS0_10SelectImplE0EE10Policy1000EN6thrust24THRUST_300001_SM_1000_NS17counting_iteratorIjNS9_11use_defaultESB_SB_EENS9_18transform_iteratorI9NonZeroOpIiEPKiSB_SB_EEPjSJ_NS0_13ScanTileStateIiLb1EEENS0_8NullTypeESM_iNS2_19streaming_context_tIlLb1EEELS5_0EEEvT0_T1_T2_T3_T4_T5_T6_T7_iT8_NS1_7vsmem_tE_param_0];
	ld.param.u64 	%rd195, [_ZN3cub18CUB_300001_SM_10006detail6select23DeviceSelectSweepKernelINS2_10policy_hubIjbiLb0ELNS0_10SelectImplE0EE10Policy1000EN6thrust24THRUST_300001_SM_1000_NS17counting_iteratorIjNS9_11use_defaultESB_SB_EENS9_18transform_iteratorI9NonZeroOpIiEPKiSB_SB_EEPjSJ_NS0_13ScanTileStateIiLb1EEENS0_8NullTypeESM_iNS2_19streaming_context_tIlLb1EEELS5_0EEEvT0_T1_T2_T3_T4_T5_T6_T7_iT8_NS1_7vsmem_tE_param_1];
	ld.param.u64 	%rd196, [_ZN3cub18CUB_300001_SM_10006detail6select23DeviceSelectSweepKernelINS2_10policy_hubIjbiLb0ELNS0_10SelectImplE0EE10Policy1000EN6thrust24THRUST_300001_SM_1000_NS17counting_iteratorIjNS9_11use_defaultESB_SB_EENS9_18transform_iteratorI9NonZeroOpIiEPKiSB_SB_EEPjSJ_NS0_13ScanTileStateIiLb1EEENS0_8NullTypeESM_iNS2_19streaming_context_tIlLb1EEELS5_0EEEvT0_T1_T2_T3_T4_T5_T6_T7_iT8_NS1_7vsmem_tE_param_2];
	ld.param.u32 	%r475, [_ZN3cub18CUB_300001_SM_10006detail6select23DeviceSelectSweepKernelINS2_10policy_hubIjbiLb0ELNS0_10SelectImplE0EE10Policy1000EN6thrust24THRUST_300001_SM_1000_NS17counting_iteratorIjNS9_11use_defaultESB_SB_EENS9_18transform_iteratorI9NonZeroOpIiEPKiSB_SB_EEPjSJ_NS0_13ScanTileStateIiLb1EEENS0_8NullTypeESM_iNS2_19streaming_context_tIlLb1EEELS5_0EEEvT0_T1_T2_T3_T4_T5_T6_T7_iT8_NS1_7vsmem_tE_param_8];
	mov.b64 	%rd194, _ZN3cub18CUB_300001_SM_10006detail6select23DeviceSelectSweepKernelINS2_10policy_hubIjbiLb0ELNS0_10SelectImplE0EE10Policy1000EN6thrust24THRUST_300001_SM_1000_NS17counting_iteratorIjNS9_11use_defaultESB_SB_EENS9_18transform_iteratorI9NonZeroOpIiEPKiSB_SB_EEPjSJ_NS0_13ScanTileStateIiLb1EEENS0_8NullTypeESM_iNS2_19streaming_context_tIlLb1EEELS5_0EEEvT0_T1_T2_T3_T4_T5_T6_T7_iT8_NS1_7vsmem_tE_param_9;
	mov.u64 	%rd1, %rd194;
	cvta.to.global.u64 	%rd2, %rd196;
	cvta.to.global.u64 	%rd4, %rd195;
	mov.u32 	%r476, %ctaid.x;
	mov.u32 	%r477, %nctaid.y;
	mov.u32 	%r478, %ctaid.y;
	mad.lo.s32 	%r1480, %r476, %r477, %r478;
	mul.lo.s32 	%r3, %r1480, 7168;
	add.s32 	%r479, %r475, -1;
	setp.ge.s32 	%p1, %r1480, %r479;
	@%p1 bra 	$L__BB43_228;
	setp.ne.s32 	%p289, %r1480, 0;
	@%p289 bra 	$L__BB43_108;
	ld.param.u8 	%rs72, [%rd1];
	setp.eq.s16 	%p408, %rs72, 0;
	ld.param.u64 	%rd535, [%rd1+16];
	cvt.u32.u64 	%r1284, %rd535;
	selp.b32 	%r1285, %r1284, 0, %p408;
	mov.u32 	%r4, %tid.x;
	mul.lo.s32 	%r1286, %r4, 14;
	add.s32 	%r1287, %r3, %r1286;
	add.s32 	%r1288, %r1287, %r1;
	add.s32 	%r5, %r1288, %r1285;
	add.s32 	%r6, %r5, 1;
	add.s32 	%r7, %r5, 2;
	add.s32 	%r8, %r5, 3;
	add.s32 	%r9, %r5, 4;
	add.s32 	%r10, %r5, 5;
	add.s32 	%r11, %r5, 6;
	add.s32 	%r12, %r5, 7;
	add.s32 	%r13, %r5, 8;
	add.s32 	%r14, %r5, 9;
	add.s32 	%r15, %r5, 10;
	add.s32 	%r16, %r5, 11;
	add.s32 	%r17, %r5, 12;
	add.s32 	%r18, %r5, 13;
	bar.sync 	0;
	selp.b64 	%rd536, %rd535, 0, %p408;
	cvt.u64.u32 	%rd537, %r3;
	add.s64 	%rd538, %rd536, %rd537;
	cvt.u64.u32 	%rd539, %r1286;
	add.s64 	%rd540, %rd538, %rd539;
	shl.b64 	%rd541, %rd540, 2;
	add.s64 	%rd542, %rd4, %rd541;
	ld.global.u32 	%r19, [%rd542];
	setp.ne.s32 	%p409, %r19, 0;
	ld.global.u32 	%r20, [%rd542+4];
	setp.ne.s32 	%p410, %r20, 0;
	ld.global.u32 	%r21, [%rd542+8];
	setp.ne.s32 	%p411, %r21, 0;
	ld.global.u32 	%r22, [%rd542+12];
	setp.ne.s32 	%p412, %r22, 0;
	ld.global.u32 	%r23, [%rd542+16];
	setp.ne.s32 	%p413, %r23, 0;
	ld.global.u32 	%r24, [%rd542+20];
	setp.ne.s32 	%p414, %r24, 0;
	ld.global.u32 	%r25, [%rd542+24];
	setp.ne.s32 	%p415, %r25, 0;
	ld.global.u32 	%r26, [%rd542+28];
	setp.ne.s32 	%p416, %r26, 0;
	ld.global.u32 	%r27, [%rd542+32];
	setp.ne.s32 	%p417, %r27, 0;
	ld.global.u32 	%r28, [%rd542+36];
	setp.ne.s32 	%p418, %r28, 0;
	ld.global.u32 	%r29, [%rd542+40];
	setp.ne.s32 	%p419, %r29, 0;
	ld.global.u32 	%r30, [%rd542+44];
	setp.ne.s32 	%p420, %r30, 0;
	ld.global.u32 	%r31, [%rd542+48];
	setp.ne.s32 	%p421, %r31, 0;
	ld.global.u32 	%r32, [%rd542+52];
	setp.ne.s32 	%p422, %r32, 0;
	selp.u32 	%r1289, 1, 0, %p409;
	selp.u32 	%r1290, 1, 0, %p410;
	selp.u32 	%r1291, 1, 0, %p411;
	selp.u32 	%r1292, 1, 0, %p412;
	selp.u32 	%r1293, 1, 0, %p413;
	selp.u32 	%r1294, 1, 0, %p414;
	selp.u32 	%r1295, 1, 0, %p415;
	selp.u32 	%r1296, 1, 0, %p416;
	selp.u32 	%r1297, 1, 0, %p417;
	selp.u32 	%r1298, 1, 0, %p418;
	selp.u32 	%r1299, 1, 0, %p419;
	selp.u32 	%r1300, 1, 0, %p420;
	selp.u32 	%r1301, 1, 0, %p421;
	selp.u32 	%r1302, 1, 0, %p422;
	bar.sync 	0;
	add.s32 	%r1303, %r1290, %r1289;
	add.s32 	%r1304, %r1303, %r1291;
	add.s32 	%r33, %r1304, %r1292;
	add.s32 	%r1305, %r33, %r1293;
	add.s32 	%r1306, %r1305, %r1294;
	add.s32 	%r1307, %r1306, %r1295;
	add.s32 	%r1308, %r1307, %r1296;
	add.s32 	%r1309, %r1308, %r1297;
	add.s32 	%r1310, %r1309, %r1298;
	add.s32 	%r1311, %r1310, %r1299;
	add.s32 	%r34, %r1311, %r1300;
	add.s32 	%r35, %r34, %r1301;
	add.s32 	%r1258, %r35, %r1302;
	shr.u32 	%r36, %r4, 5;
	// begin inline asm
	mov.u32 %r1253, %laneid;
	// end inline asm
	mov.b32 	%r1256, 1;
	mov.b32 	%r1281, 0;
	mov.b32 	%r1283, -1;
	// begin inline asm
	{  .reg .s32 r0;  .reg .pred p;  shfl.sync.up.b32 r0|p, %r1258, %r1256, %r1281, %r1283;  @p add.s32 r0, r0, %r1258;  mov.s32 %r1254, r0;}
	// end inline asm
	mov.b32 	%r1262, 2;
	// begin inline asm
	{  .reg .s32 r0;  .reg .pred p;  shfl.sync.up.b32 r0|p, %r1254, %r1262, %r1281, %r1283;  @p add.s32 r0, r0, %r1254;  mov.s32 %r1260, r0;}
	// end inline asm
	mov.b32 	%r1268, 4;
	// begin inline asm
	{  .reg .s32 r0;  .reg .pred p;  shfl.sync.up.b32 r0|p, %r1260, %r1268, %r1281, %r1283;  @p add.s32 r0, r0, %r1260;  mov.s32 %r1266, r0;}
	// end inline asm
	mov.b32 	%r1274, 8;
	// begin inline asm
	{  .reg .s32 r0;  .reg .pred p;  shfl.sync.up.b32 r0|p, %r1266, %r1274, %r1281, %r1283;  @p add.s32 r0, r0, %r1266;  mov.s32 %r1272, r0;}
	// end inline asm
	mov.b32 	%r1280, 16;
	// begin inline asm
	{  .reg .s32 r0;  .reg .pred p;  shfl.sync.up.b32 r0|p, %r1272, %r1280, %r1281, %r1283;  @p add.s32 r0, r0, %r1272;  mov.s32 %r1278, r0;}
	// end inline asm
	setp.ne.s32 	%p423, %r1253, 31;
	@%p423 bra 	$L__BB43_4;
	shl.b32 	%r1312, %r36, 2;
	mov.u32 	%r1313, _ZZN3cub18CUB_300001_SM_10006detail6select23DeviceSelectSweepKernelINS2_10policy_hubIjbiLb0ELNS0_10SelectImplE0EE10Policy1000EN6thrust24THRUST_300001_SM_1000_NS17counting_iteratorIjNS9_11use_defaultESB_SB_EENS9_18transform_iteratorI9NonZeroOpIiEPKiSB_SB_EEPjSJ_NS0_13ScanTileStateIiLb1EEENS0_8NullTypeESM_iNS2_19streaming_context_tIlLb1EEELS5_0EEEvT0_T1_T2_T3_T4_T5_T6_T7_iT8_NS1_7vsmem_tEE19static_temp_storage;
	add.s32 	%r1314, %r1313, %r1312;
	st.shared.u32 	[%r1314], %r1278;
$L__BB43_4:
	bar.sync 	0;
	ld.shared.v4.u32 	{%r39, %r40, %r41, %r42}, [_ZZN3cub18CUB_300001_SM_10006detail6select23DeviceSelectSweepKernelINS2_10policy_hubIjbiLb0ELNS0_10SelectImplE0EE10Policy1000EN6thrust24THRUST_300001_SM_1000_NS17counting_iteratorIjNS9_11use_defaultESB_SB_EENS9_18transform_iteratorI9NonZeroOpIiEPKiSB_SB_EEPjSJ_NS0_13ScanTileStateIiLb1EEENS0_8NullTypeESM_iNS2_19streaming_context_tIlLb1EEELS5_0EEEvT0_T1_T2_T3_T4_T5_T6_T7_iT8_NS1_7vsmem_tEE19static_temp_storage];
	shr.u32 	%r1315, %r4, 5;
	add.s32 	%r1316, %r40, %r39;
	setp.eq.s32 	%p424, %r1315, 2;
	selp.b32 	%r1317, %r1316, %r39, %p424;
	add.s32 	%r1318, %r1316, %r41;
	setp.eq.s32 	%p425, %r1315, 3;
	selp.b32 	%r1319, %r1318, %r1317, %p425;
	add.s32 	%r1320, %r1318, %r42;
	setp.eq.s32 	%p426, %r1315, 4;
	selp.b32 	%r1321, %r1320, %r1319, %p426;
	ld.shared.v4.u32 	{%r43, %r44, %r45, %r46}, [_ZZN3cub18CUB_300001_SM_10006detail6select23DeviceSelectSweepKernelINS2_10policy_hubIjbiLb0ELNS0_10SelectImplE0EE10Policy1000EN6thrust24THRUST_300001_SM_1000_NS17counting_iteratorIjNS9_11use_defaultESB_SB_EENS9_18transform_iteratorI9NonZeroOpIiEPKiSB_SB_EEPjSJ_NS0_13ScanTileStateIiLb1EEENS0_8NullTypeESM_iNS2_19streaming_context_tIlLb1EEELS5_0EEEvT0_T1_T2_T3_T4_T5_T6_T7_iT8_NS1_7vsmem_tEE19static_temp_storage+16];
	add.s32 	%r1322, %r1320, %r43;
	setp.eq.s32 	%p427, %r1315, 5;
	selp.b32 	%r1323, %r1322, %r1321, %p427;
	add.s32 	%r1324, %r1322, %r44;
	setp.eq.s32 	%p428, %r1315, 6;
	selp.b32 	%r1325, %r1324, %r1323, %p428;
	add.s32 	%r1326, %r1324, %r45;
	setp.eq.s32 	%p429, %r1315, 7;
	selp.b32 	%r1327, %r1326, %r1325, %p429;
	add.s32 	%r1328, %r1326, %r46;
	setp.eq.s32 	%p430, %r1315, 8;
	selp.b32 	%r1329, %r1328, %r1327, %p430;
	ld.shared.v4.u32 	{%r47, %r48, %r49, %r50}, [_ZZN3cub18CUB_300001_SM_10006detail6select23DeviceSelectSweepKernelINS2_10policy_hubIjbiLb0ELNS0_10SelectImplE0EE10Policy1000EN6thrust24THRUST_300001_SM_1000_NS17counting_iteratorIjNS9_11use_defaultESB_SB_EENS9_18transform_iteratorI9NonZeroOpIiEPKiSB_SB_EEPjSJ_NS0_13ScanTileStateIiLb1EEENS0_8NullTypeESM_iNS2_19streaming_context_tIlLb1EEELS5_0EEEvT0_T1_T2_T3_T4_T5_T6_T7_iT8_NS1_7vsmem_tEE19static_temp_storage+32];
	add.s32 	%r1330, %r1328, %r47;
	setp.eq.s32 	%p431, %r1315, 9;
	selp.b32 	%r1331, %r1330, %r1329, %p431;
	add.s32 	%r1332, %r1330, %r48;
	setp.eq.s32 	%p432, %r1315, 10;
	selp.b32 	%r1333, %r1332, %r1331, %p432;
	add.s32 	%r1334, %r1332, %r49;
	setp.eq.s32 	%p433, %r1315, 11;
	selp.b32 	%r1335, %r1334, %r1333, %p433;
	add.s32 	%r1336, %r1334, %r50;
	setp.eq.s32 	%p434, %r1315, 12;
	selp.b32 	%r1337, %r1336, %r1335, %p434;
	ld.shared.v4.u32 	{%r51, %r52, %r53, %r54}, [_ZZN3cub18CUB_300001_SM_10006detail6select23DeviceSelectSweepKernelINS2_10policy_hubIjbiLb0ELNS0_10SelectImplE0EE10Policy1000EN6thrust24THRUST_300001_SM_1000_NS17counting_iteratorIjNS9_11use_defaultESB_SB_EENS9_18transform_iteratorI9NonZeroOpIiEPKiSB_SB_EEPjSJ_NS0_13ScanTileStateIiLb1EEENS0_8NullTypeESM_iNS2_19streaming_context_tIlLb1EEELS5_0EEEvT0_T1_T2_T3_T4_T5_T6_T7_iT8_NS1_7vsmem_tEE19static_temp_storage+48];
	add.s32 	%r1338, %r1336, %r51;
	setp.eq.s32 	%p435, %r1315, 13;
	selp.b32 	%r1339, %r1338, %r1337, %p435;
	add.s32 	%r1340, %r1338, %r52;
	setp.eq.s32 	%p436, %r1315, 14;
	selp.b32 	%r1341, %r1340, %r1339, %p436;
	add.s32 	%r1342, %r1340, %r53;
	setp.eq.s32 	%p437, %r1315, 15;
	selp.b32 	%r1343, %r1342, %r1341, %p437;
	setp.lt.u32 	%p438, %r4, 32;
	selp.b32 	%r1344, 0, %r1343, %p438;
	setp.eq.s32 	%p439, %r1253, 0;
	setp.ne.s32 	%p440, %r32, 0;
	selp.u32 	%r1345, 1, 0, %p440;
	add.s32 	%r1346, %r35, %r1345;
	sub.s32 	%r1347, %r1278, %r1346;
	selp.b32 	%r1348, 0, %r1347, %p439;
	add.s32 	%r55, %r1344, %r1348;
	setp.ne.s32 	%p441, %r19, 0;
	selp.u32 	%r1349, 1, 0, %p441;
	add.s32 	%r56, %r55, %r1349;
	setp.ne.s32 	%p442, %r20, 0;
	selp.u32 	%r1350, 1, 0, %p442;
	add.s32 	%r1351, %r1350, %r1349;
	add.s32 	%r57, %r1351, %r55;
	setp.ne.s32 	%p443, %r21, 0;
	selp.u32 	%r1352, 1, 0, %p443;
	add.s32 	%r58, %r57, %r1352;
	add.s32 	%r59, %r33, %r55;
	setp.ne.s32 	%p444, %r23, 0;
	selp.u32 	%r1353, 1, 0, %p444;
	add.s32 	%r60, %r59, %r1353;
	setp.ne.s32 	%p445, %r24, 0;
	selp.u32 	%r1354, 1, 0, %p445;
	add.s32 	%r61, %r60, %r1354;
	setp.ne.s32 	%p446, %r25, 0;
	selp.u32 	%r1355, 1, 0, %p446;
	add.s32 	%r62, %r61, %r1355;
	setp.ne.s32 	%p447, %r26, 0;
	selp.u32 	%r1356, 1, 0, %p447;
	add.s32 	%r63, %r62, %r1356;
	setp.ne.s32 	%p448, %r27, 0;
	selp.u32 	%r1357, 1, 0, %p448;
	add.s32 	%r64, %r63, %r1357;
	setp.ne.s32 	%p449, %r28, 0;
	selp.u32 	%r1358, 1, 0, %p449;
	add.s32 	%r65, %r64, %r1358;
	setp.ne.s32 	%p450, %r29, 0;
	selp.u32 	%r1359, 1, 0, %p450;
	add.s32 	%r66, %r65, %r1359;
	add.s32 	%r67, %r34, %r55;
	add.s32 	%r68, %r35, %r55;
	setp.ne.s32 	%p451, %r4, 0;
	@%p451 bra 	$L__BB43_6;
	add.s64 	%rd543, %rd3, 256;
	add.s32 	%r1362, %r40, %r39;
	add.s32 	%r1363, %r1362, %r41;
	add.s32 	%r1364, %r1363, %r42;
	add.s32 	%r1365, %r1364, %r43;
	add.s32 	%r1366, %r1365, %r44;
	add.s32 	%r1367, %r1366, %r45;
	add.s32 	%r1368, %r1367, %r46;
	add.s32 	%r1369, %r1368, %r47;
	add.s32 	%r1370, %r1369, %r48;
	add.s32 	%r1371, %r1370, %r49;
	add.s32 	%r1372, %r1371, %r50;
	add.s32 	%r1373, %r1372, %r51;
	add.s32 	%r1374, %r1373, %r52;
	add.s32 	%r1375, %r1374, %r53;
	add.s32 	%r1361, %r1375, %r54;
	mov.b32 	%r1360, 101;
	// begin inline asm
	st.relaxed.gpu.v2.u32 [%rd543], {%r1360, %r1361};
	// end inline asm
$L__BB43_6:
	add.s32 	%r1376, %r40, %r39;
	add.s32 	%r1377, %r1376, %r41;
	add.s32 	%r1378, %r1377, %r42;
	add.s32 	%r1379, %r1378, %r43;
	add.s32 	%r1380, %r1379, %r44;
	add.s32 	%r1381, %r1380, %r45;
	add.s32 	%r1382, %r1381, %r46;
	add.s32 	%r1383, %r1382, %r47;
	add.s32 	%r1384, %r1383, %r48;
	add.s32 	%r1385, %r1384, %r49;
	add.s32 	%r1386, %r1385, %r50;
	add.s32 	%r1387, %r1386, %r51;
	add.s32 	%r1388, %r1387, %r52;
	add.s32 	%r1389, %r1388, %r53;
	add.s32 	%r1390, %r1389, %r54;
	setp.gt.s32 	%p452, %r1390, 512;
	@%p452 bra 	$L__BB43_63;
	setp.ne.s32 	%p453, %r19, 0;
	mov.u64 	%rd544, %rd194;
	ld.param.u8 	%rs1, [%rd544];
	ld.param.u64 	%rd545, [%rd544+24];
	cvta.to.global.u64 	%rd5, %rd545;
	@%p453 bra 	$L__BB43_8;
	bra.uni 	$L__BB43_11;
$L__BB43_8:
	setp.ne.s16 	%p454, %rs1, 0;
	mov.b64 	%rd648, 0;
	@%p454 bra 	$L__BB43_10;
	ld.global.u64 	%rd648, [%rd5];
$L__BB43_10:
	cvt.s64.s32 	%rd547, %r55;
	add.s64 	%rd548, %rd648, %rd547;
	shl.b64 	%rd549, %rd548, 2;
	add.s64 	%rd550, %rd2, %rd549;
	st.global.u32 	[%rd550], %r5;
$L__BB43_11:
	setp.eq.s32 	%p455, %r20, 0;
	@%p455 bra 	$L__BB43_15;
	setp.ne.s16 	%p456, %rs1, 0;
	mov.b64 	%rd649, 0;
	@%p456 bra 	$L__BB43_14;
	ld.global.u64 	%rd649, [%rd5];
$L__BB43_14:
	cvt.s64.s32 	%rd552, %r56;
	add.s64 	%rd553, %rd649, %rd552;
	shl.b64 	%rd554, %rd553, 2;
	add.s64 	%rd555, %rd2, %rd554;
	st.global.u32 	[%rd555], %r6;
$L__BB43_15:
	setp.eq.s32 	%p457, %r21, 0;
	@%p457 bra 	$L__BB43_19;
	setp.ne.s16 	%p458, %rs1, 0;
	mov.b64 	%rd650, 0;
	@%p458 bra 	$L__BB43_18;
	ld.global.u64 	%rd650, [%rd5];
$L__BB43_18:
	cvt.s64.s32 	%rd557, %r57;
	add.s64 	%rd558, %rd650, %rd557;
	shl.b64 	%rd559, %rd558, 2;
	add.s64 	%rd560, %rd2, %rd559;
	st.global.u32 	[%rd560], %r7;
$L__BB43_19:
	setp.eq.s32 	%p459, %r22, 0;
	@%p459 bra 	$L__BB43_23;
	setp.ne.s16 	%p460, %rs1, 0;
	mov.b64 	%rd651, 0;
	@%p460 bra 	$L__BB43_22;
	ld.global.u64 	%rd651, [%rd5];
$L__BB43_22:
	cvt.s64.s32 	%rd562, %r58;
	add.s64 	%rd563, %rd651, %rd562;
	shl.b64 	%rd564, %rd563, 2;
	add.s64 	%rd565, %rd2, %rd564;
	st.global.u32 	[%rd565], %r8;
$L__BB43_23:
	setp.eq.s32 	%p461, %r23, 0;
	@%p461 bra 	$L__BB43_27;
	setp.ne.s16 	%p462, %rs1, 0;
	mov.b64 	%rd652, 0;
	@%p462 bra 	$L__BB43_26;
	ld.global.u64 	%rd652, [%rd5];
$L__BB43_26:
	cvt.s64.s32 	%rd567, %r59;
	add.s64 	%rd568, %rd652, %rd567;
	shl.b64 	%rd569, %rd568, 2;
	add.s64 	%rd570, %rd2, %rd569;
	st.global.u32 	[%rd570], %r9;
$L__BB43_27:
	setp.eq.s32 	%p463, %r24, 0;
	@%p463 bra 	$L__BB43_31;
	setp.ne.s16 	%p464, %rs1, 0;
	mov.b64 	%rd653, 0;
	@%p464 bra 	$L__BB43_30;
	ld.global.u64 	%rd653, [%rd5];
$L__BB43_30:
	cvt.s64.s32 	%rd572, %r60;
	add.s64 	%rd573, %rd653, %rd572;
	shl.b64 	%rd574, %rd573, 2;
	add.s64 	%rd575, %rd2, %rd574;
	st.global.u32 	[%rd575], %r10;
$L__BB43_31:
	setp.eq.s32 	%p465, %r25, 0;
	@%p465 bra 	$L__BB43_35;
	setp.ne.s16 	%p466, %rs1, 0;
	mov.b64 	%rd654, 0;
	@%p466 bra 	$L__BB43_34;
	ld.global.u64 	%rd654, [%rd5];
$L__BB43_34:
	cvt.s64.s32 	%rd577, %r61;
	add.s64 	%rd578, %rd654, %rd577;
	shl.b64 	%rd579, %rd578, 2;
	add.s64 	%rd580, %rd2, %rd579;
	st.global.u32 	[%rd580], %r11;
$L__BB43_35:
	setp.eq.s32 	%p467, %r26, 0;
	@%p467 bra 	$L__BB43_39;
	setp.ne.s16 	%p468, %rs1, 0;
	mov.b64 	%rd655, 0;
	@%p468 bra 	$L__BB43_38;
	ld.global.u64 	%rd655, [%rd5];
$L__BB43_38:
	cvt.s64.s32 	%rd582, %r62;
	add.s64 	%rd583, %rd655, %rd582;
	shl.b64 	%rd584, %rd583, 2;
	add.s64 	%rd585, %rd2, %rd584;
	st.global.u32 	[%rd585], %r12;
$L__BB43_39:
	setp.eq.s32 	%p469, %r27, 0;
	@%p469 bra 	$L__BB43_43;
	setp.ne.s16 	%p470, %rs1, 0;
	mov.b64 	%rd656, 0;
	@%p470 bra 	$L__BB43_42;
	ld.global.u64 	%rd656, [%rd5];
$L__BB43_42:
	cvt.s64.s32 	%rd587, %r63;
	add.s64 	%rd588, %rd656, %rd587;
	shl.b64 	%rd589, %rd588, 2;
	add.s64 	%rd590, %rd2, %rd589;
	st.global.u32 	[%rd590], %r13;
$L__BB43_43:
	setp.eq.s32 	%p471, %r28, 0;
	@%p471 bra 	$L__BB43_47;
	setp.ne.s16 	%p472, %rs1, 0;
	mov.b64 	%rd657, 0;
	@%p472 bra 	$L__BB43_46;
	ld.global.u64 	%rd657, [%rd5];
$L__BB43_46:
	cvt.s64.s32 	%rd592, %r64;
	add.s64 	%rd593, %rd657, %rd592;
	shl.b64 	%rd594, %rd593, 2;
	add.s64 	%rd595, %rd2, %rd594;
	st.global.u32 	[%rd595], %r14;
$L__BB43_47:
	setp.eq.s32 	%p473, %r29, 0;
	@%p473 bra 	$L__BB43_51;
	setp.ne.s16 	%p474, %rs1, 0;
	mov.b64 	%rd658, 0;
	@%p474 bra 	$L__BB43_50;
	ld.global.u64 	%rd658, [%rd5];
$L__BB43_50:
	cvt.s64.s32 	%rd597, %r65;
	add.s64 	%rd598, %rd658, %rd597;
	shl.b64 	%rd599, %rd598, 2;
	add.s64 	%rd600, %rd2, %rd599;
	st.global.u32 	[%rd600], %r15;
$L__BB43_51:
	setp.eq.s32 	%p475, %r30, 0;
	@%p475 bra 	$L__BB43_55;
	setp.ne.s16 	%p476, %rs1, 0;
	mov.b64 	%rd659, 0;
	@%p476 bra 	$L__BB43_54;
	ld.global.u64 	%rd659, [%rd5];
$L__BB43_54:
	cvt.s64.s32 	%rd602, %r66;
	add.s64 	%rd603, %rd659, %rd602;
	shl.b64 	%rd604, %rd603, 2;
	add.s64 	%rd605, %rd2, %rd604;
	st.global.u32 	[%rd605], %r16;
$L__BB43_55:
	setp.eq.s32 	%p477, %r31, 0;
	@%p477 bra 	$L__BB43_59;
	setp.ne.s16 	%p478, %rs1, 0;
	mov.b64 	%rd660, 0;
	@%p478 bra 	$L__BB43_58;
	ld.global.u64 	%rd660, [%rd5];
$L__BB43_58:
	cvt.s64.s32 	%rd607, %r67;
	add.s64 	%rd608, %rd660, %rd607;
	shl.b64 	%rd609, %rd608, 2;
	add.s64 	%rd610, %rd2, %rd609;
	st.global.u32 	[%rd610], %r17;
$L__BB43_59:
	setp.eq.s32 	%p479, %r32, 0;
	@%p479 bra 	$L__BB43_517;
	setp.ne.s16 	%p480, %rs1, 0;
	mov.b64 	%rd661, 0;
	@%p480 bra 	$L__BB43_62;
	ld.global.u64 	%rd661, [%rd5];
$L__BB43_62:
	cvt.s64.s32 	%rd612, %r68;
	add.s64 	%rd613, %rd661, %rd612;
	shl.b64 	%rd614, %rd613, 2;
	add.s64 	%rd615, %rd2, %rd614;
	st.global.u32 	[%rd615], %r18;
	bra.uni 	$L__BB43_517;
$L__BB43_63:
	setp.eq.s32 	%p481, %r19, 0;
	bar.sync 	0;
	@%p481 bra 	$L__BB43_65;
	shl.b32 	%r1391, %r55, 2;
	mov.u32 	%r1392, _ZZN3cub18CUB_300001_SM_10006detail6select23DeviceSelectSweepKernelINS2_10policy_hubIjbiLb0ELNS0_10SelectImplE0EE10Policy1000EN6thrust24THRUST_300001_SM_1000_NS17counting_iteratorIjNS9_11use_defaultESB_SB_EENS9_18transform_iteratorI9NonZeroOpIiEPKiSB_SB_EEPjSJ_NS0_13ScanTileStateIiLb1EEENS0_8NullTypeESM_iNS2_19streaming_context_tIlLb1EEELS5_0EEEvT0_T1_T2_T3_T4_T5_T6_T7_iT8_NS1_7vsmem_tEE19static_temp_storage;
	add.s32 	%r1393, %r1392, %r1391;
	st.shared.u32 	[%r1393], %r5;
$L__BB43_65:
	setp.eq.s32 	%p482, %r20, 0;
	@%p482 bra 	$L__BB43_67;
	shl.b32 	%r1394, %r56, 2;
	mov.u32 	%r1395, _ZZN3cub18CUB_300001_SM_10006detail6select23DeviceSelectSweepKernelINS2_10policy_hubIjbiLb0ELNS0_10SelectImplE0EE10Policy1000EN6thrust24THRUST_300001_SM_1000_NS17counting_iteratorIjNS9_11use_defaultESB_SB_EENS9_18transform_iteratorI9NonZeroOpIiEPKiSB_SB_EEPjSJ_NS0_13ScanTileStateIiLb1EEENS0_8NullTypeESM_iNS2_19streaming_context_tIlLb1EEELS5_0EEEvT0_T1_T2_T3_T4_T5_T6_T7_iT8_NS1_7vsmem_tEE19static_temp_storage;
	add.s32 	%r1396, %r1395, %r1394;
	st.shared.u32 	[%r1396], %r6;
$L__BB43_67:
	setp.eq.s32 	%p483, %r21, 0;
	@%p483 bra 	$L__BB43_69;
	shl.b32 	%r1397, %r57, 2;
	mov.u32 	%r1398, _ZZN3cub18CUB_300001_SM_10006detail6select23DeviceSelectSweepKernelINS2_10policy_hubIjbiLb0ELNS0_10SelectImplE0EE10Policy1000EN6thrust24THRUST_300001_SM_1000_NS17counting_iteratorIjNS9_11use_defaultESB_SB_EENS9_18transform_iteratorI9NonZeroOpIiEPKiSB_SB_EEPjSJ_NS0_13ScanTileStateIiLb1EEENS0_8NullTypeESM_iNS2_19streaming_context_tIlLb1EEELS5_0EEEvT0_T1_T2_T3_T4_T5_T6_T7_iT8_NS1_7vsmem_tEE19static_temp_storage;
	add.s32 	%r1399, %r1398, %r1397;
	st.shared.u32 	[%r1399], %r7;
$L__BB43_69:
	setp.eq.s32 	%p484, %r22, 0;
	@%p484 bra 	$L__BB43_71;
	shl.b32 	%r1400, %r58, 2;
	mov.u32 	%r1401, _ZZN3cub18CUB_300001_SM_10006detail6select23DeviceSelectSweepKernelINS2_10policy_hubIjbiLb0ELNS0_10SelectImplE0EE10Policy1000EN6thrust24THRUST_300001_SM_1000_NS17counting_iteratorIjNS9_11use_defaultESB_SB_EENS9_18transform_iteratorI9NonZeroOpIiEPKiSB_SB_EEPjSJ_NS0_13ScanTileStateIiLb1EEENS0_8NullTypeESM_iNS2_19streaming_context_tIlLb1EEELS5_0EEEvT0_T1_T2_T3_T4_T5_T6_T7_iT8_NS1_7vsmem_tEE19static_temp_storage;
	add.s32 	%r1402, %r1401, %r1400;
	st.shared.u32 	[%r1402], %r8;
$L__BB43_71:
	setp.eq.s32 	%p485, %r23, 0;
	@%p485 bra 	$L__BB43_73;
	shl.b32 	%r1403, %r59, 2;
	mov.u32 	%r1404, _ZZN3cub18CUB_300001_SM_10006detail6select23DeviceSelectSweepKernelINS2_10policy_hubIjbiLb0ELNS0_10SelectImplE0EE10Policy1000EN6thrust24THRUST_300001_SM_1000_NS17counting_iteratorIjNS9_11use_defaultESB_SB_EENS9_18transform_iteratorI9NonZeroOpIiEPKiSB_SB_EEPjSJ_NS0_13ScanTileStateIiLb1EEENS0_8NullTypeESM_iNS2_19streaming_context_tIlLb1EEELS5_0EEEvT0_T1_T2_T3_T4_T5_T6_T7_iT8_NS1_7vsmem_tEE19static_temp_storage;
	add.s32 	%r1405, %r1404, %r1403;
	st.shared.u32 	[%r1405], %r9;
$L__BB43_73:
	setp.eq.s32 	%p486, %r24, 0;
	@%p486 bra 	$L__BB43_75;
	shl.b32 	%r1406, %r60, 2;
	mov.u32 	%r1407, _ZZN3cub18CUB_300001_SM_10006detail6select23DeviceSelectSweepKernelINS2_10policy_hubIjbiLb0ELNS0_10SelectImplE0EE10Policy1000EN6thrust24THRUST_300001_SM_1000_NS17counting_iteratorIjNS9_11use_defaultESB_SB_EENS9_18transform_iteratorI9NonZeroOpIiEPKiSB_SB_EEPjSJ_NS0_13ScanTileStateIiLb1EEENS0_8NullTypeESM_iNS2_19streaming_context_tIlLb1EEELS5_0EEEvT0_T1_T2_T3_T4_T5_T6_T7_iT8_NS1_7vsmem_tEE19static_temp_storage;
	add.s32 	%r1408, %r1407, %r1406;
	st.shared.u32 	[%r1408], %r10;
$L__BB43_75:
	setp.eq.s32 	%p487, %r25, 0;
	@%p487 bra 	$L__BB43_77;
	shl.b32 	%r1409, %r61, 2;
	mov.u32 	%r1410, _ZZN3cub18CUB_300001_SM_10006detail6select23DeviceSelectSweepKernelINS2_10policy_hubIjbiLb0ELNS0_10SelectImplE0EE10Policy1000EN6thrust24THRUST_300001_SM_1000_NS17counting_iteratorIjNS9_11use_defaultESB_SB_EENS9_18transform_iteratorI9NonZeroOpIiEPKiSB_SB_EEPjSJ_NS0_13ScanTileStateIiLb1EEENS0_8NullTypeESM_iNS2_19streaming_context_tIlLb1EEELS5_0EEEvT0_T1_T2_T3_T4_T5_T6_T7_iT8_NS1_7vsmem_tEE19static_temp_storage;
	add.s32 	%r1411, %r1410, %r1409;
	st.shared.u32 	[%r1411], %r11;
$L__BB43_77:
	setp.eq.s32 	%p488, %r26, 0;
	@%p488 bra 	$L__BB43_79;
	shl.b32 	%r1412, %r62, 2;
	mov.u32 	%r1413, _ZZN3cub18CUB_300001_SM_10006detail6select23DeviceSelectSweepKernelINS2_10policy_hubIjbiLb0ELNS0_10SelectImplE0EE10Policy1000EN6thrust24THRUST_300001_SM_1000_NS17counting_iteratorIjNS9_11use_defaultESB_SB_EENS9_18transform_iteratorI9NonZeroOpIiEPKiSB_SB_EEPjSJ_NS0_13ScanTileStateIiLb1EEENS0_8NullTypeESM_iNS2_19streaming_context_tIlLb1EEELS5_0EEEvT0_T1_T2_T3_T4_T5_T6_T7_iT8_NS1_7vsmem_tEE19static_temp_storage;
	add.s32 	%r1414, %r1413, %r1412;
	st.shared.u32 	[%r1414], %r12;
$L__BB43_79:
	setp.eq.s32 	%p489, %r27, 0;
	@%p489 bra 	$L__BB43_81;
	shl.b32 	%r1415, %r63, 2;
	mov.u32 	%r1416, _ZZN3cub18CUB_300001_SM_10006detail6select23DeviceSelectSweepKernelINS2_10policy_hubIjbiLb0ELNS0_10SelectImplE0EE10Policy1000EN6thrust24THRUST_300001_SM_1000_NS17counting_iteratorIjNS9_11use_defaultESB_SB_EENS9_18transform_iteratorI9NonZeroOpIiEPKiSB_SB_EEPjSJ_NS0_13ScanTileStateIiLb1EEENS0_8NullTypeESM_iNS2_19streaming_context_tIlLb1EEELS5_0EEEvT0_T1_T2_T3_T4_T5_T6_T7_iT8_NS1_7vsmem_tEE19static_temp_storage;
	add.s32 	%r1417, %r1416, %r1415;
	st.shared.u32 	[%r1417], %r13;
$L__BB43_81:
	setp.eq.s32 	%p490, %r28, 0;
	@%p490 bra 	$L__BB43_83;
	shl.b32 	%r1418, %r64, 2;
	mov.u32 	%r1419, _ZZN3cub18CUB_300001_SM_10006detail6select23DeviceSelectSweepKernelINS2_10policy_hubIjbiLb0ELNS0_10SelectImplE0EE10Policy1000EN6thrust24THRUST_300001_SM_1000_NS17counting_iteratorIjNS9_11use_defaultESB_SB_EENS9_18transform_iteratorI9NonZeroOpIiEPKiSB_SB_EEPjSJ_NS0_13ScanTileStateIiLb1EEENS0_8NullTypeESM_iNS2_19streaming_context_tIlLb1EEELS5_0EEEvT0_T1_T2_T3_T4_T5_T6_T7_iT8_NS1_7vsmem_tEE19static_temp_storage;
	add.s32 	%r1420, %r1419, %r1418;
	st.shared.u32 	[%r1420], %r14;
$L__BB43_83:
	setp.eq.s32 	%p491, %r29, 0;
	@%p491 bra 	$L__BB43_85;
	shl.b32 	%r1421, %r65, 2;
	mov.u32 	%r1422, _ZZN3cub18CUB_300001_SM_10006detail6select23DeviceSelectSweepKernelINS2_10policy_hubIjbiLb0ELNS0_10SelectImplE0EE10Policy1000EN6thrust24THRUST_300001_SM_1000_NS17counting_iteratorIjNS9_11use_defaultESB_SB_EENS9_18transform_iteratorI9NonZeroOpIiEPKiSB_SB_EEPjSJ_NS0_13ScanTileStateIiLb1EEENS0_8NullTypeESM_iNS2_19streaming_context_tIlLb1EEELS5_0EEEvT0_T1_T2_T3_T4_T5_T6_T7_iT8_NS1_7vsmem_tEE19static_temp_storage;
	add.s32 	%r1423, %r1422, %r1421;
	st.shared.u32 	[%r1423], %r15;
$L__BB43_85:
	setp.eq.s32 	%p492, %r30, 0;
	@%p492 bra 	$L__BB43_87;
	shl.b32 	%r1424, %r66, 2;
	mov.u32 	%r1425, _ZZN3cub18CUB_300001_SM_10006detail6select23DeviceSelectSweepKernelINS2_10policy_hubIjbiLb0ELNS0_10SelectImplE0EE10Policy1000EN6thrust24THRUST_300001_SM_1000_NS17counting_iteratorIjNS9_11use_defaultESB_SB_EENS9_18transform_iteratorI9NonZeroOpIiEPKiSB_SB_EEPjSJ_NS0_13ScanTileStateIiLb1EEENS0_8NullTypeESM_iNS2_19streaming_context_tIlLb1EEELS5_0EEEvT0_T1_T2_T3_T4_T5_T6_T7_iT8_NS1_7vsmem_tEE19static_temp_storage;
	add.s32 	%r1426, %r1425, %r1424;
	st.shared.u32 	[%r1426], %r16;
$L__BB43_87:
	setp.eq.s32 	%p493, %r31, 0;
	@%p493 bra 	$L__BB43_89;
	shl.b32 	%r1427, %r67, 2;
	mov.u32 	%r1428, _ZZN3cub18CUB_300001_SM_10006detail6select23DeviceSelectSweepKernelINS2_10policy_hubIjbiLb0ELNS0_10SelectImplE0EE10Policy1000EN6thrust24THRUST_300001_SM_1000_NS17counting_iteratorIjNS9_11use_defaultESB_SB_EENS9_18transform_iteratorI9NonZeroOpIiEPKiSB_SB_EEPjSJ_NS0_13ScanTileStateIiLb1EEENS0_8NullTypeESM_iNS2_19streaming_context_tIlLb1EEELS5_0EEEvT0_T1_T2_T3_T4_T5_T6_T7_iT8_NS1_7vsmem_tEE19static_temp_storage;
	add.s32 	%r1429, %r1428, %r1427;
	st.shared.u32 	[%r1429], %r17;
$L__BB43_89:
	setp.eq.s32 	%p494, %r32, 0;
	@%p494 bra 	$L__BB43_91;
	shl.b32 	%r1430, %r68, 2;
	mov.u32 	%r1431, _ZZN3cub18CUB_300001_SM_10006detail6select23DeviceSelectSweepKernelINS2_10policy_hubIjbiLb0ELNS0_10SelectImplE0EE10Policy1000EN6thrust24THRUST_300001_SM_1000_NS17counting_iteratorIjNS9_11use_defaultESB_SB_EENS9_18transform_iteratorI9NonZeroOpIiEPKiSB_SB_EEPjSJ_NS0_13ScanTileStateIiLb1EEENS0_8NullTypeESM_iNS2_19streaming_context_tIlLb1EEELS5_0EEEvT0_T1_T2_T3_T4_T5_T6_T7_iT8_NS1_7vsmem_tEE19static_temp_storage;
	add.s32 	%r1432, %r1431, %r1430;
	st.shared.u32 	[%r1432], %r18;
$L__BB43_91:
	bar.sync 	0;
	mov.u32 	%r1479, %tid.x;
	setp.ge.u32 	%p495, %r1479, %r1390;
	@%p495 bra 	$L__BB43_517;
	mov.u64 	%rd616, %rd194;
	ld.param.u8 	%rs2, [%rd616];
	ld.param.u64 	%rd617, [%rd616+24];
	cvta.to.global.u64 	%rd6, %rd617;
	add.s32 	%r1447, %r40, %r41;
	add.s32 	%r1448, %r1447, %r42;
	add.s32 	%r1449, %r1448, %r43;
	add.s32 	%r1450, %r1449, %r44;
	add.s32 	%r1451, %r1450, %r45;
	add.s32 	%r1452, %r1451, %r46;
	add.s32 	%r1453, %r1452, %r47;
	add.s32 	%r1454, %r1453, %r48;
	add.s32 	%r1455, %r1454, %r49;
	add.s32 	%r1456, %r1455, %r50;
	add.s32 	%r1457, %r1456, %r51;
	add.s32 	%r1458, %r1457, %r52;
	add.s32 	%r1459, %r1458, %r53;
	add.s32 	%r1460, %r1459, %r54;
	add.s32 	%r1461, %r1460, %r39;
	not.b32 	%r1462, %r1479;
	add.s32 	%r71, %r1461, %r1462;
	and.b32  	%r1463, %r71, 1536;
	setp.eq.s32 	%p496, %r1463, 1536;
	@%p496 bra 	$L__BB43_97;
	cvt.u64.u32 	%rd641, %r1479;
	shl.b32 	%r1464, %r1479, 2;
	mov.u32 	%r1465, _ZZN3cub18CUB_300001_SM_10006detail6select23DeviceSelectSweepKernelINS2_10policy_hubIjbiLb0ELNS0_10SelectImplE0EE10Policy1000EN6thrust24THRUST_300001_SM_1000_NS17counting_iteratorIjNS9_11use_defaultESB_SB_EENS9_18transform_iteratorI9NonZeroOpIiEPKiSB_SB_EEPjSJ_NS0_13ScanTileStateIiLb1EEENS0_8NullTypeESM_iNS2_19streaming_context_tIlLb1EEELS5_0EEEvT0_T1_T2_T3_T4_T5_T6_T7_iT8_NS1_7vsmem_tEE19static_temp_storage;
	add.s32 	%r1476, %r1465, %r1464;
	shr.u32 	%r1466, %r71, 9;
	add.s32 	%r1467, %r1466, 1;
	and.b32  	%r1468, %r1467, 3;
	neg.s32 	%r1475, %r1468;
$L__BB43_94:
	.pragma "nounroll";
	setp.ne.s16 	%p497, %rs2, 0;
	ld.shared.u32 	%r76, [%r1476];
	mov.b64 	%rd642, 0;
	@%p497 bra 	$L__BB43_96;
	ld.global.u64 	%rd642, [%rd6];
$L__BB43_96:
	add.s64 	%rd619, %rd642, %rd641;
	shl.b64 	%rd620, %rd619, 2;
	add.s64 	%rd621, %rd2, %rd620;
	st.global.u32 	[%rd621], %r76;
	add.s64 	%rd641, %rd641, 512;
	cvt.u32.u64 	%r1479, %rd641;
	add.s32 	%r1476, %r1476, 2048;
	add.s32 	%r1475, %r1475, 1;
	setp.ne.s32 	%p498, %r1475, 0;
	@%p498 bra 	$L__BB43_94;
$L__BB43_97:
	setp.lt.u32 	%p499, %r71, 1536;
	@%p499 bra 	$L__BB43_517;
	mul.wide.u32 	%rd623, %r1479, 4;
	add.s64 	%rd12, %rd2, %rd623;
	shl.b32 	%r1469, %r1479, 2;
	mov.u32 	%r1470, _ZZN3cub18CUB_300001_SM_10006detail6select23DeviceSelectSweepKernelINS2_10policy_hubIjbiLb0ELNS0_10SelectImplE0EE10Policy1000EN6thrust24THRUST_300001_SM_1000_NS17counting_iteratorIjNS9_11use_defaultESB_SB_EENS9_18transform_iteratorI9NonZeroOpIiEPKiSB_SB_EEPjSJ_NS0_13ScanTileStateIiLb1EEENS0_8NullTypeESM_iNS2_19streaming_context_tIlLb1EEELS5_0EEEvT0_T1_T2_T3_T4_T5_T6_T7_iT8_NS1_7vsmem_tEE19static_temp_storage;
	add.s32 	%r1471, %r1469, %r1470;
	add.s32 	%r1478, %r1471, 4096;
	mov.b64 	%rd643, 0;
$L__BB43_99:
	setp.ne.s16 	%p500, %rs2, 0;
	ld.shared.u32 	%r84, [%r1478+-4096];
	mov.b64 	%rd644, 0;
	@%p500 bra 	$L__BB43_101;
	ld.global.u64 	%rd644, [%rd6];
$L__BB43_101:
	setp.ne.s16 	%p501, %rs2, 0;
	shl.b64 	%rd626, %rd644, 2;
	add.s64 	%rd627, %rd643, %rd626;
	add.s64 	%rd628, %rd12, %rd627;
	st.global.u32 	[%rd628], %r84;
	ld.shared.u32 	%r85, [%r1478+-2048];
	mov.b64 	%rd645, 0;
	@%p501 bra 	$L__BB43_103;
	ld.global.u64 	%rd645, [%rd6];
$L__BB43_103:
	setp.ne.s16 	%p502, %rs2, 0;
	shl.b64 	%rd630, %rd645, 2;
	add.s64 	%rd631, %rd643, %rd630;
	add.s64 	%rd632, %rd12, %rd631;
	st.global.u32 	[%rd632+2048], %r85;
	ld.shared.u32 	%r86, [%r1478];
	mov.b64 	%rd646, 0;
	@%p502 bra 	$L__BB43_105;
	ld.global.u64 	%rd646, [%rd6];
$L__BB43_105:
	setp.ne.s16 	%p503, %rs2, 0;
	shl.b64 	%rd634, %rd646, 2;
	add.s64 	%rd635, %rd643, %rd634;
	add.s64 	%rd636, %rd12, %rd635;
	st.global.u32 	[%rd636+4096], %r86;
	ld.shared.u32 	%r87, [%r1478+2048];
	mov.b64 	%rd647, 0;
	@%p503 bra 	$L__BB43_107;
	ld.global.u64 	%rd647, [%rd6];
$L__BB43_107:
	shl.b64 	%rd637, %rd647, 2;
	add.s64 	%rd638, %rd643, %rd637;
	add.s64 	%rd639, %rd12, %rd638;
	st.global.u32 	[%rd639+6144], %r87;
	add.s32 	%r1479, %r1479, 2048;
	add.s64 	%rd643, %rd643, 8192;
	add.s32 	%r1478, %r1478, 8192;
	setp.lt.s32 	%p504, %r1479, %r1390;
	@%p504 bra 	$L__BB43_99;
	bra.uni 	$L__BB43_517;
$L__BB43_108:
	ld.param.u8 	%rs52, [%rd1];
	setp.eq.s16 	%p290, %rs52, 0;
	ld.param.u64 	%rd421, [%rd1+16];
	cvt.u32.u64 	%r995, %rd421;
	selp.b32 	%r996, %r995, 0, %p290;
	mov.u32 	%r1497, %tid.x;
	mul.lo.s32 	%r997, %r1497, 14;
	add.s32 	%r998, %r3, %r997;
	add.s32 	%r999, %r998, %r1;
	add.s32 	%r91, %r999, %r996;
	add.s32 	%r92, %r91, 1;
	add.s32 	%r93, %r91, 2;
	add.s32 	%r94, %r91, 3;
	add.s32 	%r95, %r91, 4;
	add.s32 	%r96, %r91, 5;
	add.s32 	%r97, %r91, 6;
	add.s32 	%r98, %r91, 7;
	add.s32 	%r99, %r91, 8;
	add.s32 	%r100, %r91, 9;
	add.s32 	%r101, %r91, 10;
	add.s32 	%r102, %r91, 11;
	add.s32 	%r103, %r91, 12;
	add.s32 	%r104, %r91, 13;
	bar.sync 	0;
	selp.b64 	%rd422, %rd421, 0, %p290;
	cvt.s64.s32 	%rd423, %r3;
	add.s64 	%rd424, %rd422, %rd423;
	cvt.u64.u32 	%rd425, %r997;
	add.s64 	%rd426, %rd424, %rd425;
	shl.b64 	%rd427, %rd426, 2;
	add.s64 	%rd428, %rd4, %rd427;
	ld.global.u32 	%r105, [%rd428];
	setp.ne.s32 	%p291, %r105, 0;
	ld.global.u32 	%r106, [%rd428+4];
	setp.ne.s32 	%p292, %r106, 0;
	ld.global.u32 	%r107, [%rd428+8];
	setp.ne.s32 	%p293, %r107, 0;
	ld.global.u32 	%r108, [%rd428+12];
	setp.ne.s32 	%p294, %r108, 0;
	ld.global.u32 	%r109, [%rd428+16];
	setp.ne.s32 	%p295, %r109, 0;
	ld.global.u32 	%r110, [%rd428+20];
	setp.ne.s32 	%p296, %r110, 0;
	ld.global.u32 	%r111, [%rd428+24];
	setp.ne.s32 	%p297, %r111, 0;
	ld.global.u32 	%r112, [%rd428+28];
	setp.ne.s32 	%p298, %r112, 0;
	ld.global.u32 	%r113, [%rd428+32];
	setp.ne.s32 	%p299, %r113, 0;
	ld.global.u32 	%r114, [%rd428+36];
	setp.ne.s32 	%p300, %r114, 0;
	ld.global.u32 	%r115, [%rd428+40];
	setp.ne.s32 	%p301, %r115, 0;
	ld.global.u32 	%r116, [%rd428+44];
	setp.ne.s32 	%p302, %r116, 0;
	ld.global.u32 	%r117, [%rd428+48];
	setp.ne.s32 	%p303, %r117, 0;
	ld.global.u32 	%r118, [%rd428+52];
	setp.ne.s32 	%p304, %r118, 0;
	selp.u32 	%r1000, 1, 0, %p291;
	selp.u32 	%r1001, 1, 0, %p292;
	selp.u32 	%r1002, 1, 0, %p293;
	selp.u32 	%r1003, 1, 0, %p294;
	selp.u32 	%r1004, 1, 0, %p295;
	selp.u32 	%r1005, 1, 0, %p296;
	selp.u32 	%r1006, 1, 0, %p297;
	selp.u32 	%r1007, 1, 0, %p298;
	selp.u32 	%r1008, 1, 0, %p299;
	selp.u32 	%r1009, 1, 0, %p300;
	selp.u32 	%r1010, 1, 0, %p301;
	selp.u32 	%r1011, 1, 0, %p302;
	selp.u32 	%r1012, 1, 0, %p303;
	selp.u32 	%r1013, 1, 0, %p304;
	bar.sync 	0;
	add.s32 	%r119, %r1001, %r1000;
	add.s32 	%r120, %r119, %r1002;
	add.s32 	%r121, %r120, %r1003;
	add.s32 	%r122, %r121, %r1004;
	add.s32 	%r123, %r122, %r1005;
	add.s32 	%r1014, %r123, %r1006;
	add.s32 	%r1015, %r1014, %r1007;
	add.s32 	%r124, %r1015, %r1008;
	add.s32 	%r125, %r124, %r1009;
	add.s32 	%r1016, %r125, %r1010;
	add.s32 	%r126, %r1016, %r1011;
	add.s32 	%r1017, %r126, %r1012;
	add.s32 	%r969, %r1017, %r1013;
	shr.u32 	%r128, %r1497, 5;
	// begin inline asm
	mov.u32 %r964, %laneid;
	// end inline asm
	mov.b32 	%r967, 1;
	mov.b32 	%r992, 0;
	mov.b32 	%r994, -1;
	// begin inline asm
	{  .reg .s32 r0;  .reg .pred p;  shfl.sync.up.b32 r0|p, %r969, %r967, %r992, %r994;  @p add.s32 r0, r0, %r969;  mov.s32 %r965, r0;}
	// end inline asm
	mov.b32 	%r973, 2;
	// begin inline asm
	{  .reg .s32 r0;  .reg .pred p;  shfl.sync.up.b32 r0|p, %r965, %r973, %r992, %r994;  @p add.s32 r0, r0, %r965;  mov.s32 %r971, r0;}
	// end inline asm
	mov.b32 	%r979, 4;
	// begin inline asm
	{  .reg .s32 r0;  .reg .pred p;  shfl.sync.up.b32 r0|p, %r971, %r979, %r992, %r994;  @p add.s32 r0, r0, %r971;  mov.s32 %r977, r0;}
	// end inline asm
	mov.b32 	%r985, 8;
	// begin inline asm
	{  .reg .s32 r0;  .reg .pred p;  shfl.sync.up.b32 r0|p, %r977, %r985, %r992, %r994;  @p add.s32 r0, r0, %r977;  mov.s32 %r983, r0;}
	// end inline asm
	mov.b32 	%r991, 16;
	// begin inline asm
	{  .reg .s32 r0;  .reg .pred p;  shfl.sync.up.b32 r0|p, %r983, %r991, %r992, %r994;  @p add.s32 r0, r0, %r983;  mov.s32 %r989, r0;}
	// end inline asm
	setp.ne.s32 	%p305, %r964, 31;
	@%p305 bra 	$L__BB43_110;
	shl.b32 	%r1018, %r128, 2;
	mov.u32 	%r1019, _ZZN3cub18CUB_300001_SM_10006detail6select23DeviceSelectSweepKernelINS2_10policy_hubIjbiLb0ELNS0_10SelectImplE0EE10Policy1000EN6thrust24THRUST_300001_SM_1000_NS17counting_iteratorIjNS9_11use_defaultESB_SB_EENS9_18transform_iteratorI9NonZeroOpIiEPKiSB_SB_EEPjSJ_NS0_13ScanTileStateIiLb1EEENS0_8NullTypeESM_iNS2_19streaming_context_tIlLb1EEELS5_0EEEvT0_T1_T2_T3_T4_T5_T6_T7_iT8_NS1_7vsmem_tEE19static_temp_storage;
	add.s32 	%r1020, %r1019, %r1018;
	st.shared.u32 	[%r1020], %r989;
$L__BB43_110:
	sub.s32 	%r1021, %r989, %r969;
	bar.sync 	0;
	ld.shared.v4.u32 	{%r1022, %r1023, %r1024, %r1025}, [_ZZN3cub18CUB_300001_SM_10006detail6select23DeviceSelectSweepKernelINS2_10policy_hubIjbiLb0ELNS0_10SelectImplE0EE10Policy1000EN6thrust24THRUST_300001_SM_1000_NS17counting_iteratorIjNS9_11use_defaultESB_SB_EENS9_18transform_iteratorI9NonZeroOpIiEPKiSB_SB_EEPjSJ_NS0_13ScanTileStateIiLb1EEENS0_8NullTypeESM_iNS2_19streaming_context_tIlLb1EEELS5_0EEEvT0_T1_T2_T3_T4_T5_T6_T7_iT8_NS1_7vsmem_tEE19static_temp_storage];
	add.s32 	%r1026, %r1023, %r1022;
	setp.eq.s32 	%p306, %r128, 2;
	selp.b32 	%r1027, %r1026, %r1022, %p306;
	add.s32 	%r1028, %r1026, %r1024;
	setp.eq.s32 	%p307, %r128, 3;
	selp.b32 	%r1029, %r1028, %r1027, %p307;
	add.s32 	%r1030, %r1028, %r1025;
	setp.eq.s32 	%p308, %r128, 4;
	selp.b32 	%r1031, %r1030, %r1029, %p308;
	ld.shared.v4.u32 	{%r1032, %r1033, %r1034, %r1035}, [_ZZN3cub18CUB_300001_SM_10006detail6select23DeviceSelectSweepKernelINS2_10policy_hubIjbiLb0ELNS0_10SelectImplE0EE10Policy1000EN6thrust24THRUST_300001_SM_1000_NS17counting_iteratorIjNS9_11use_defaultESB_SB_EENS9_18transform_iteratorI9NonZeroOpIiEPKiSB_SB_EEPjSJ_NS0_13ScanTileStateIiLb1EEENS0_8NullTypeESM_iNS2_19streaming_context_tIlLb1EEELS5_0EEEvT0_T1_T2_T3_T4_T5_T6_T7_iT8_NS1_7vsmem_tEE19static_temp_storage+16];
	add.s32 	%r1036, %r1030, %r1032;
	setp.eq.s32 	%p309, %r128, 5;
	selp.b32 	%r1037, %r1036, %r1031, %p309;
	add.s32 	%r1038, %r1036, %r1033;
	setp.eq.s32 	%p310, %r128, 6;
	selp.b32 	%r1039, %r1038, %r1037, %p310;
	add.s32 	%r1040, %r1038, %r1034;
	setp.eq.s32 	%p311, %r128, 7;
	selp.b32 	%r1041, %r1040, %r1039, %p311;
	add.s32 	%r1042, %r1040, %r1035;
	setp.eq.s32 	%p312, %r128, 8;
	selp.b32 	%r1043, %r1042, %r1041, %p312;
	ld.shared.v4.u32 	{%r1044, %r1045, %r1046, %r1047}, [_ZZN3cub18CUB_300001_SM_10006detail6select23DeviceSelectSweepKernelINS2_10policy_hubIjbiLb0ELNS0_10SelectImplE0EE10Policy1000EN6thrust24THRUST_300001_SM_1000_NS17counting_iteratorIjNS9_11use_defaultESB_SB_EENS9_18transform_iteratorI9NonZeroOpIiEPKiSB_SB_EEPjSJ_NS0_13ScanTileStateIiLb1EEENS0_8NullTypeESM_iNS2_19streaming_context_tIlLb1EEELS5_0EEEvT0_T1_T2_T3_T4_T5_T6_T7_iT8_NS1_7vsmem_tEE19static_temp_storage+32];
	add.s32 	%r1048, %r1042, %r1044;
	setp.eq.s32 	%p313, %r128, 9;
	selp.b32 	%r1049, %r1048, %r1043, %p313;
	add.s32 	%r1050, %r1048, %r1045;
	setp.eq.s32 	%p314, %r128, 10;
	selp.b32 	%r1051, %r1050, %r1049, %p314;
	add.s32 	%r1052, %r1050, %r1046;
	setp.eq.s32 	%p315, %r128, 11;
	selp.b32 	%r1053, %r1052, %r1051, %p315;
	add.s32 	%r1054, %r1052, %r1047;
	setp.eq.s32 	%p316, %r128, 12;
	selp.b32 	%r1055, %r1054, %r1053, %p316;
	ld.shared.v4.u32 	{%r1056, %r1057, %r1058, %r1059}, [_ZZN3cub18CUB_300001_SM_10006detail6select23DeviceSelectSweepKernelINS2_10policy_hubIjbiLb0ELNS0_10SelectImplE0EE10Policy1000EN6thrust24THRUST_300001_SM_1000_NS17counting_iteratorIjNS9_11use_defaultESB_SB_EENS9_18transform_iteratorI9NonZeroOpIiEPKiSB_SB_EEPjSJ_NS0_13ScanTileStateIiLb1EEENS0_8NullTypeESM_iNS2_19streaming_context_tIlLb1EEELS5_0EEEvT0_T1_T2_T3_T4_T5_T6_T7_iT8_NS1_7vsmem_tEE19static_temp_storage+48];
	add.s32 	%r1060, %r1054, %r1056;
	setp.eq.s32 	%p317, %r128, 13;
	selp.b32 	%r1061, %r1060, %r1055, %p317;
	add.s32 	%r1062, %r1060, %r1057;
	setp.eq.s32 	%p318, %r128, 14;
	selp.b32 	%r1063, %r1062, %r1061, %p318;
	add.s32 	%r1064, %r1062, %r1058;
	setp.eq.s32 	%p319, %r128, 15;
	selp.b32 	%r1065, %r1064, %r1063, %p319;
	add.s32 	%r131, %r1064, %r1059;
	setp.gt.u32 	%p320, %r1497, 31;
	setp.lt.u32 	%p321, %r1497, 32;
	setp.eq.s32 	%p322, %r964, 0;
	selp.b32 	%r1066, 0, %r1021, %p322;
	add.s32 	%r1493, %r1065, %r1066;
	selp.b32 	%r133, %r1021, %r1493, %p321;
	@%p320 bra 	$L__BB43_126;
	setp.ne.s32 	%p323, %r1497, 0;
	mul.wide.s32 	%rd429, %r1480, 8;
	add.s64 	%rd51, %rd3, %rd429;
	@%p323 bra 	$L__BB43_113;
	st.shared.u32 	[_ZZN3cub18CUB_300001_SM_10006detail6select23DeviceSelectSweepKernelINS2_10policy_hubIjbiLb0ELNS0_10SelectImplE0EE10Policy1000EN6thrust24THRUST_300001_SM_1000_NS17counting_iteratorIjNS9_11use_defaultESB_SB_EENS9_18transform_iteratorI9NonZeroOpIiEPKiSB_SB_EEPjSJ_NS0_13ScanTileStateIiLb1EEENS0_8NullTypeESM_iNS2_19streaming_context_tIlLb1EEELS5_0EEEvT0_T1_T2_T3_T4_T5_T6_T7_iT8_NS1_7vsmem_tEE19static_temp_storage+108], %r131;
	add.s64 	%rd430, %rd51, 256;
	mov.b32 	%r1067, 100;
	// begin inline asm
	st.relaxed.gpu.v2.u32 [%rd430], {%r1067, %r131};
	// end inline asm
$L__BB43_113:
	not.b32 	%r1073, %r1497;
	add.s32 	%r1488, %r1480, %r1073;
	mov.b32 	%r1069, 675;
	// begin inline asm
	nanosleep.u32 %r1069;
	// end inline asm
	mul.wide.s32 	%rd432, %r1488, 8;
	add.s64 	%rd433, %rd3, %rd432;
	add.s64 	%rd431, %rd433, 256;
	// begin inline asm
	ld.relaxed.gpu.v2.u32 {%r1490, %r1482}, [%rd431];
	// end inline asm
	mov.b32 	%r1483, 422;
$L__BB43_114:
	setp.eq.s32 	%p324, %r1490, 99;
	mov.b32 	%r1074, -1;
	vote.sync.any.pred 	%p325, %p324, %r1074;
	not.pred 	%p326, %p325;
	@%p326 bra 	$L__BB43_116;
	mul.lo.s32 	%r1251, %r1480, 16807;
	and.b32  	%r1480, %r1251, 2147483647;
	add.s32 	%r1252, %r1483, 1;
	rem.u32 	%r1248, %r1480, %r1252;
	// begin inline asm
	nanosleep.u32 %r1248;
	// end inline asm
	shr.u32 	%r1483, %r1483, 1;
	// begin inline asm
	ld.relaxed.gpu.v2.u32 {%r1490, %r1482}, [%rd431];
	// end inline asm
	bra.uni 	$L__BB43_114;
$L__BB43_116:
	setp.eq.s32 	%p327, %r1490, 101;
	mov.b32 	%r1101, -1;
	vote.sync.ballot.b32 	%r1103, %p327, %r1101;
	// begin inline asm
	mov.u32 %r1076, %lanemask_ge;
	// end inline asm
	and.b32  	%r1104, %r1103, %r1076;
	or.b32  	%r1105, %r1104, -2147483648;
	add.s32 	%r1106, %r1105, -1;
	not.b32 	%r1107, %r1105;
	and.b32  	%r1108, %r1107, %r1106;
	popc.b32 	%r1080, %r1108;
	mov.b32 	%r1079, 1;
	// begin inline asm
	shfl.sync.down.b32 %r1077, %r1482, %r1079, %r1080, %r1101;
	// end inline asm
	setp.lt.s32 	%p329, %r964, %r1080;
	selp.b32 	%r1109, %r1077, 0, %p329;
	add.s32 	%r1083, %r1109, %r1482;
	mov.b32 	%r1084, 2;
	// begin inline asm
	shfl.sync.down.b32 %r1082, %r1083, %r1084, %r1080, %r1101;
	// end inline asm
	add.s32 	%r1110, %r964, 2;
	setp.gt.s32 	%p330, %r1110, %r1080;
	selp.b32 	%r1111, 0, %r1082, %p330;
	add.s32 	%r1088, %r1083, %r1111;
	mov.b32 	%r1089, 4;
	// begin inline asm
	shfl.sync.down.b32 %r1087, %r1088, %r1089, %r1080, %r1101;
	// end inline asm
	add.s32 	%r1112, %r964, 4;
	setp.gt.s32 	%p331, %r1112, %r1080;
	selp.b32 	%r1113, 0, %r1087, %p331;
	add.s32 	%r1093, %r1088, %r1113;
	mov.b32 	%r1094, 8;
	// begin inline asm
	shfl.sync.down.b32 %r1092, %r1093, %r1094, %r1080, %r1101;
	// end inline asm
	add.s32 	%r1114, %r964, 8;
	setp.gt.s32 	%p332, %r1114, %r1080;
	selp.b32 	%r1115, 0, %r1092, %p332;
	add.s32 	%r1098, %r1093, %r1115;
	mov.b32 	%r1099, 16;
	// begin inline asm
	shfl.sync.down.b32 %r1097, %r1098, %r1099, %r1080, %r1101;
	// end inline asm
	add.s32 	%r1116, %r964, 16;
	setp.gt.s32 	%p333, %r1116, %r1080;
	selp.b32 	%r1117, 0, %r1097, %p333;
	add.s32 	%r1486, %r1098, %r1117;
	add.s64 	%rd53, %rd3, 256;
	mov.b32 	%r1484, 422;
$L__BB43_117:
	setp.ne.s32 	%p334, %r1490, 101;
	mov.b32 	%r1118, -1;
	vote.sync.all.pred 	%p335, %p334, %r1118;
	not.pred 	%p336, %p335;
	@%p336 bra 	$L__BB43_122;
	shr.u32 	%r1484, %r1484, 1;
	mul.wide.s32 	%rd529, %r1488, 8;
	add.s64 	%rd530, %rd53, %rd529;
	add.s64 	%rd528, %rd530, -256;
	// begin inline asm
	ld.relaxed.gpu.v2.u32 {%r1490, %r1491}, [%rd528];
	// end inline asm
	mov.u32 	%r1492, %r1484;
$L__BB43_119:
	setp.eq.s32 	%p398, %r1490, 99;
	mov.b32 	%r1200, -1;
	vote.sync.any.pred 	%p399, %p398, %r1200;
	not.pred 	%p400, %p399;
	@%p400 bra 	$L__BB43_121;
	mul.lo.s32 	%r1246, %r1480, 16807;
	and.b32  	%r1480, %r1246, 2147483647;
	add.s32 	%r1247, %r1492, 1;
	rem.u32 	%r1243, %r1480, %r1247;
	// begin inline asm
	nanosleep.u32 %r1243;
	// end inline asm
	shr.u32 	%r1492, %r1492, 1;
	// begin inline asm
	ld.relaxed.gpu.v2.u32 {%r1490, %r1491}, [%rd528];
	// end inline asm
	bra.uni 	$L__BB43_119;
$L__BB43_121:
	setp.eq.s32 	%p401, %r1490, 101;
	mov.b32 	%r1226, -1;
	vote.sync.ballot.b32 	%r1227, %p401, %r1226;
	and.b32  	%r1228, %r1227, %r1076;
	or.b32  	%r1229, %r1228, -2147483648;
	add.s32 	%r1230, %r1229, -1;
	not.b32 	%r1231, %r1229;
	and.b32  	%r1232, %r1231, %r1230;
	popc.b32 	%r1205, %r1232;
	mov.b32 	%r1204, 1;
	// begin inline asm
	shfl.sync.down.b32 %r1202, %r1491, %r1204, %r1205, %r1226;
	// end inline asm
	setp.lt.s32 	%p403, %r964, %r1205;
	selp.b32 	%r1233, %r1202, 0, %p403;
	add.s32 	%r1208, %r1233, %r1491;
	mov.b32 	%r1209, 2;
	// begin inline asm
	shfl.sync.down.b32 %r1207, %r1208, %r1209, %r1205, %r1226;
	// end inline asm
	setp.gt.s32 	%p404, %r1110, %r1205;
	selp.b32 	%r1235, 0, %r1207, %p404;
	add.s32 	%r1213, %r1208, %r1235;
	mov.b32 	%r1214, 4;
	// begin inline asm
	shfl.sync.down.b32 %r1212, %r1213, %r1214, %r1205, %r1226;
	// end inline asm
	setp.gt.s32 	%p405, %r1112, %r1205;
	selp.b32 	%r1237, 0, %r1212, %p405;
	add.s32 	%r1218, %r1213, %r1237;
	mov.b32 	%r1219, 8;
	// begin inline asm
	shfl.sync.down.b32 %r1217, %r1218, %r1219, %r1205, %r1226;
	// end inline asm
	setp.gt.s32 	%p406, %r1114, %r1205;
	selp.b32 	%r1239, 0, %r1217, %p406;
	add.s32 	%r1223, %r1218, %r1239;
	mov.b32 	%r1224, 16;
	// begin inline asm
	shfl.sync.down.b32 %r1222, %r1223, %r1224, %r1205, %r1226;
	// end inline asm
	setp.gt.s32 	%p407, %r1116, %r1205;
	selp.b32 	%r1241, 0, %r1222, %p407;
	add.s32 	%r1242, %r1241, %r1486;
	add.s32 	%r1486, %r1242, %r1223;
	add.s32 	%r1488, %r1488, -32;
	bra.uni 	$L__BB43_117;
$L__BB43_122:
	setp.ne.s32 	%p337, %r1497, 0;
	@%p337 bra 	$L__BB43_124;
	add.s32 	%r1121, %r1486, %r131;
	add.s64 	%rd434, %rd51, 256;
	mov.b32 	%r1120, 101;
	// begin inline asm
	st.relaxed.gpu.v2.u32 [%rd434], {%r1120, %r1121};
	// end inline asm
	st.shared.u32 	[_ZZN3cub18CUB_300001_SM_10006detail6select23DeviceSelectSweepKernelINS2_10policy_hubIjbiLb0ELNS0_10SelectImplE0EE10Policy1000EN6thrust24THRUST_300001_SM_1000_NS17counting_iteratorIjNS9_11use_defaultESB_SB_EENS9_18transform_iteratorI9NonZeroOpIiEPKiSB_SB_EEPjSJ_NS0_13ScanTileStateIiLb1EEENS0_8NullTypeESM_iNS2_19streaming_context_tIlLb1EEELS5_0EEEvT0_T1_T2_T3_T4_T5_T6_T7_iT8_NS1_7vsmem_tEE19static_temp_storage+100], %r1486;
	st.shared.u32 	[_ZZN3cub18CUB_300001_SM_10006detail6select23DeviceSelectSweepKernelINS2_10policy_hubIjbiLb0ELNS0_10SelectImplE0EE10Policy1000EN6thrust24THRUST_300001_SM_1000_NS17counting_iteratorIjNS9_11use_defaultESB_SB_EENS9_18transform_iteratorI9NonZeroOpIiEPKiSB_SB_EEPjSJ_NS0_13ScanTileStateIiLb1EEENS0_8NullTypeESM_iNS2_19streaming_context_tIlLb1EEELS5_0EEEvT0_T1_T2_T3_T4_T5_T6_T7_iT8_NS1_7vsmem_tEE19static_temp_storage+104], %r1121;
$L__BB43_124:
	setp.ne.s32 	%p338, %r964, 0;
	mov.u32 	%r1493, %r133;
	@%p338 bra 	$L__BB43_126;
	st.shared.u32 	[_ZZN3cub18CUB_300001_SM_10006detail6select23DeviceSelectSweepKernelINS2_10policy_hubIjbiLb0ELNS0_10SelectImplE0EE10Policy1000EN6thrust24THRUST_300001_SM_1000_NS17counting_iteratorIjNS9_11use_defaultESB_SB_EENS9_18transform_iteratorI9NonZeroOpIiEPKiSB_SB_EEPjSJ_NS0_13ScanTileStateIiLb1EEENS0_8NullTypeESM_iNS2_19streaming_context_tIlLb1EEELS5_0EEEvT0_T1_T2_T3_T4_T5_T6_T7_iT8_NS1_7vsmem_tEE19static_temp_storage+80], %r1486;
	mov.u32 	%r1493, %r1486;
$L__BB43_126:
	mov.u64 	%rd54, %rd194;
	bar.sync 	0;
	setp.eq.s32 	%p339, %r1497, 0;
	ld.shared.u32 	%r1122, [_ZZN3cub18CUB_300001_SM_10006detail6select23DeviceSelectSweepKernelINS2_10policy_hubIjbiLb0ELNS0_10SelectImplE0EE10Policy1000EN6thrust24THRUST_300001_SM_1000_NS17counting_iteratorIjNS9_11use_defaultESB_SB_EENS9_18transform_iteratorI9NonZeroOpIiEPKiSB_SB_EEPjSJ_NS0_13ScanTileStateIiLb1EEENS0_8NullTypeESM_iNS2_19streaming_context_tIlLb1EEELS5_0EEEvT0_T1_T2_T3_T4_T5_T6_T7_iT8_NS1_7vsmem_tEE19static_temp_storage+80];
	selp.b32 	%r1123, 0, %r1122, %p339;
	add.s32 	%r170, %r1123, %r1493;
	setp.ne.s32 	%p340, %r105, 0;
	selp.u32 	%r1124, 1, 0, %p340;
	add.s32 	%r171, %r170, %r1124;
	add.s32 	%r172, %r119, %r170;
	add.s32 	%r173, %r120, %r170;
	add.s32 	%r174, %r121, %r170;
	add.s32 	%r175, %r122, %r170;
	add.s32 	%r176, %r123, %r170;
	setp.ne.s32 	%p341, %r111, 0;
	selp.u32 	%r1125, 1, 0, %p341;
	add.s32 	%r177, %r176, %r1125;
	setp.ne.s32 	%p342, %r112, 0;
	selp.u32 	%r1126, 1, 0, %p342;
	add.s32 	%r178, %r177, %r1126;
	add.s32 	%r179, %r124, %r170;
	add.s32 	%r180, %r125, %r170;
	setp.ne.s32 	%p343, %r115, 0;
	selp.u32 	%r1127, 1, 0, %p343;
	add.s32 	%r181, %r180, %r1127;
	add.s32 	%r182, %r126, %r170;
	setp.ne.s32 	%p344, %r117, 0;
	selp.u32 	%r1128, 1, 0, %p344;
	add.s32 	%r183, %r182, %r1128;
	ld.shared.u32 	%r184, [_ZZN3cub18CUB_300001_SM_10006detail6select23DeviceSelectSweepKernelINS2_10policy_hubIjbiLb0ELNS0_10SelectImplE0EE10Policy1000EN6thrust24THRUST_300001_SM_1000_NS17counting_iteratorIjNS9_11use_defaultESB_SB_EENS9_18transform_iteratorI9NonZeroOpIiEPKiSB_SB_EEPjSJ_NS0_13ScanTileStateIiLb1EEENS0_8NullTypeESM_iNS2_19streaming_context_tIlLb1EEELS5_0EEEvT0_T1_T2_T3_T4_T5_T6_T7_iT8_NS1_7vsmem_tEE19static_temp_storage+108];
	ld.shared.u32 	%r185, [_ZZN3cub18CUB_300001_SM_10006detail6select23DeviceSelectSweepKernelINS2_10policy_hubIjbiLb0ELNS0_10SelectImplE0EE10Policy1000EN6thrust24THRUST_300001_SM_1000_NS17counting_iteratorIjNS9_11use_defaultESB_SB_EENS9_18transform_iteratorI9NonZeroOpIiEPKiSB_SB_EEPjSJ_NS0_13ScanTileStateIiLb1EEENS0_8NullTypeESM_iNS2_19streaming_context_tIlLb1EEELS5_0EEEvT0_T1_T2_T3_T4_T5_T6_T7_iT8_NS1_7vsmem_tEE19static_temp_storage+100];
	setp.gt.s32 	%p345, %r184, 512;
	@%p345 bra 	$L__BB43_183;
	setp.ne.s32 	%p346, %r105, 0;
	ld.param.u8 	%rs3, [%rd54];
	ld.param.u64 	%rd435, [%rd54+24];
	cvta.to.global.u64 	%rd55, %rd435;
	@%p346 bra 	$L__BB43_128;
	bra.uni 	$L__BB43_131;
$L__BB43_128:
	setp.ne.s16 	%p347, %rs3, 0;
	mov.b64 	%rd667, 0;
	@%p347 bra 	$L__BB43_130;
	ld.global.u64 	%rd667, [%rd55];
$L__BB43_130:
	cvt.s64.s32 	%rd437, %r170;
	add.s64 	%rd438, %rd667, %rd437;
	shl.b64 	%rd439, %rd438, 2;
	add.s64 	%rd440, %rd2, %rd439;
	st.global.u32 	[%rd440], %r91;
$L__BB43_131:
	setp.eq.s32 	%p348, %r106, 0;
	@%p348 bra 	$L__BB43_135;
	setp.ne.s16 	%p349, %rs3, 0;
	mov.b64 	%rd668, 0;
	@%p349 bra 	$L__BB43_134;
	ld.global.u64 	%rd668, [%rd55];
$L__BB43_134:
	cvt.s64.s32 	%rd442, %r171;
	add.s64 	%rd443, %rd668, %rd442;
	shl.b64 	%rd444, %rd443, 2;
	add.s64 	%rd445, %rd2, %rd444;
	st.global.u32 	[%rd445], %r92;
$L__BB43_135:
	setp.eq.s32 	%p350, %r107, 0;
	@%p350 bra 	$L__BB43_139;
	setp.ne.s16 	%p351, %rs3, 0;
	mov.b64 	%rd669, 0;
	@%p351 bra 	$L__BB43_138;
	ld.global.u64 	%rd669, [%rd55];
$L__BB43_138:
	cvt.s64.s32 	%rd447, %r172;
	add.s64 	%rd448, %rd669, %rd447;
	shl.b64 	%rd449, %rd448, 2;
	add.s64 	%rd450, %rd2, %rd449;
	st.global.u32 	[%rd450], %r93;
$L__BB43_139:
	setp.eq.s32 	%p352, %r108, 0;
	@%p352 bra 	$L__BB43_143;
	setp.ne.s16 	%p353, %rs3, 0;
	mov.b64 	%rd670, 0;
	@%p353 bra 	$L__BB43_142;
	ld.global.u64 	%rd670, [%rd55];
$L__BB43_142:
	cvt.s64.s32 	%rd452, %r173;
	add.s64 	%rd453, %rd670, %rd452;
	shl.b64 	%rd454, %rd453, 2;
	add.s64 	%rd455, %rd2, %rd454;
	st.global.u32 	[%rd455], %r94;
$L__BB43_143:
	setp.eq.s32 	%p354, %r109, 0;
	@%p354 bra 	$L__BB43_147;
	setp.ne.s16 	%p355, %rs3, 0;
	mov.b64 	%rd671, 0;
	@%p355 bra 	$L__BB43_146;
	ld.global.u64 	%rd671, [%rd55];
$L__BB43_146:
	cvt.s64.s32 	%rd457, %r174;
	add.s64 	%rd458, %rd671, %rd457;
	shl.b64 	%rd459, %rd458, 2;
	add.s64 	%rd460, %rd2, %rd459;
	st.global.u32 	[%rd460], %r95;
$L__BB43_147:
	setp.eq.s32 	%p356, %r110, 0;
	@%p356 bra 	$L__BB43_151;
	setp.ne.s16 	%p357, %rs3, 0;
	mov.b64 	%rd672, 0;
	@%p357 bra 	$L__BB43_150;
	ld.global.u64 	%rd672, [%rd55];
$L__BB43_150:
	cvt.s64.s32 	%rd462, %r175;
	add.s64 	%rd463, %rd672, %rd462;
	shl.b64 	%rd464, %rd463, 2;
	add.s64 	%rd465, %rd2, %rd464;
	st.global.u32 	[%rd465], %r96;
$L__BB43_151:
	setp.eq.s32 	%p358, %r111, 0;
	@%p358 bra 	$L__BB43_155;
	setp.ne.s16 	%p359, %rs3, 0;
	mov.b64 	%rd673, 0;
	@%p359 bra 	$L__BB43_154;
	ld.global.u64 	%rd673, [%rd55];
$L__BB43_154:
	cvt.s64.s32 	%rd467, %r176;
	add.s64 	%rd468, %rd673, %rd467;
	shl.b64 	%rd469, %rd468, 2;
	add.s64 	%rd470, %rd2, %rd469;
	st.global.u32 	[%rd470], %r97;
$L__BB43_155:
	setp.eq.s32 	%p360, %r112, 0;
	@%p360 bra 	$L__BB43_159;
	setp.ne.s16 	%p361, %rs3, 0;
	mov.b64 	%rd674, 0;
	@%p361 bra 	$L__BB43_158;
	ld.global.u64 	%rd674, [%rd55];
$L__BB43_158:
	cvt.s64.s32 	%rd472, %r177;
	add.s64 	%rd473, %rd674, %rd472;
	shl.b64 	%rd474, %rd473, 2;
	add.s64 	%rd475, %rd2, %rd474;
	st.global.u32 	[%rd475], %r98;
$L__BB43_159:
	setp.eq.s32 	%p362, %r113, 0;
	@%p362 bra 	$L__BB43_163;
	setp.ne.s16 	%p363, %rs3, 0;
	mov.b64 	%rd675, 0;
	@%p363 bra 	$L__BB43_162;
	ld.global.u64 	%rd675, [%rd55];
$L__BB43_162:
	cvt.s64.s32 	%rd477, %r178;
	add.s64 	%rd478, %rd675, %rd477;
	shl.b64 	%rd479, %rd478, 2;
	add.s64 	%rd480, %rd2, %rd479;
	st.global.u32 	[%rd480], %r99;
$L__BB43_163:
	setp.eq.s32 	%p364, %r114, 0;
	@%p364 bra 	$L__BB43_167;
	setp.ne.s16 	%p365, %rs3, 0;
	mov.b64 	%rd676, 0;
	@%p365 bra 	$L__BB43_166;
	ld.global.u64 	%rd676, [%rd55];
$L__BB43_166:
	cvt.s64.s32 	%rd482, %r179;
	add.s64 	%rd483, %rd676, %rd482;
	shl.b64 	%rd484, %rd483, 2;
	add.s64 	%rd485, %rd2, %rd484;
	st.global.u32 	[%rd485], %r100;
$L__BB43_167:
	setp.eq.s32 	%p366, %r115, 0;
	@%p366 bra 	$L__BB43_171;
	setp.ne.s16 	%p367, %rs3, 0;
	mov.b64 	%rd677, 0;
	@%p367 bra 	$L__BB43_170;
	ld.global.u64 	%rd677, [%rd55];
$L__BB43_170:
	cvt.s64.s32 	%rd487, %r180;
	add.s64 	%rd488, %rd677, %rd487;
	shl.b64 	%rd489, %rd488, 2;
	add.s64 	%rd490, %rd2, %rd489;
	st.global.u32 	[%rd490], %r101;
$L__BB43_171:
	setp.eq.s32 	%p368, %r116, 0;
	@%p368 bra 	$L__BB43_175;
	setp.ne.s16 	%p369, %rs3, 0;
	mov.b64 	%rd678, 0;
	@%p369 bra 	$L__BB43_174;
	ld.global.u64 	%rd678, [%rd55];
$L__BB43_174:
	cvt.s64.s32 	%rd492, %r181;
	add.s64 	%rd493, %rd678, %rd492;
	shl.b64 	%rd494, %rd493, 2;
	add.s64 	%rd495, %rd2, %rd494;
	st.global.u32 	[%rd495], %r102;
$L__BB43_175:
	setp.eq.s32 	%p370, %r117, 0;
	@%p370 bra 	$L__BB43_179;
	setp.ne.s16 	%p371, %rs3, 0;
	mov.b64 	%rd679, 0;
	@%p371 bra 	$L__BB43_178;
	ld.global.u64 	%rd679, [%rd55];
$L__BB43_178:
	cvt.s64.s32 	%rd497, %r182;
	add.s64 	%rd498, %rd679, %rd497;
	shl.b64 	%rd499, %rd498, 2;
	add.s64 	%rd500, %rd2, %rd499;
	st.global.u32 	[%rd500], %r103;
$L__BB43_179:
	setp.eq.s32 	%p372, %r118, 0;
	@%p372 bra 	$L__BB43_517;
	setp.ne.s16 	%p373, %rs3, 0;
	mov.b64 	%rd680, 0;
	@%p373 bra 	$L__BB43_182;
	ld.global.u64 	%rd680, [%rd55];
$L__BB43_182:
	cvt.s64.s32 	%rd502, %r183;
	add.s64 	%rd503, %rd680, %rd502;
	shl.b64 	%rd504, %rd503, 2;
	add.s64 	%rd505, %rd2, %rd504;
	st.global.u32 	[%rd505], %r104;
	bra.uni 	$L__BB43_517;
$L__BB43_183:
	setp.eq.s32 	%p374, %r105, 0;
	bar.sync 	0;
	@%p374 bra 	$L__BB43_185;
	sub.s32 	%r1129, %r170, %r185;
	shl.b32 	%r1130, %r1129, 2;
	mov.u32 	%r1131, _ZZN3cub18CUB_300001_SM_10006detail6select23DeviceSelectSweepKernelINS2_10policy_hubIjbiLb0ELNS0_10SelectImplE0EE10Policy1000EN6thrust24THRUST_300001_SM_1000_NS17counting_iteratorIjNS9_11use_defaultESB_SB_EENS9_18transform_iteratorI9NonZeroOpIiEPKiSB_SB_EEPjSJ_NS0_13ScanTileStateIiLb1EEENS0_8NullTypeESM_iNS2_19streaming_context_tIlLb1EEELS5_0EEEvT0_T1_T2_T3_T4_T5_T6_T7_iT8_NS1_7vsmem_tEE19static_temp_storage;
	add.s32 	%r1132, %r1131, %r1130;
	st.shared.u32 	[%r1132], %r91;
$L__BB43_185:
	setp.eq.s32 	%p375, %r106, 0;
	@%p375 bra 	$L__BB43_187;
	sub.s32 	%r1133, %r171, %r185;
	shl.b32 	%r1134, %r1133, 2;
	mov.u32 	%r1135, _ZZN3cub18CUB_300001_SM_10006detail6select23DeviceSelectSweepKernelINS2_10policy_hubIjbiLb0ELNS0_10SelectImplE0EE10Policy1000EN6thrust24THRUST_300001_SM_1000_NS17counting_iteratorIjNS9_11use_defaultESB_SB_EENS9_18transform_iteratorI9NonZeroOpIiEPKiSB_SB_EEPjSJ_NS0_13ScanTileStateIiLb1EEENS0_8NullTypeESM_iNS2_19streaming_context_tIlLb1EEELS5_0EEEvT0_T1_T2_T3_T4_T5_T6_T7_iT8_NS1_7vsmem_tEE19static_temp_storage;
	add.s32 	%r1136, %r1135, %r1134;
	st.shared.u32 	[%r1136], %r92;
$L__BB43_187:
	setp.eq.s32 	%p376, %r107, 0;
	@%p376 bra 	$L__BB43_189;
	sub.s32 	%r1137, %r172, %r185;
	shl.b32 	%r1138, %r1137, 2;
	mov.u32 	%r1139, _ZZN3cub18CUB_300001_SM_10006detail6select23DeviceSelectSweepKernelINS2_10policy_hubIjbiLb0ELNS0_10SelectImplE0EE10Policy1000EN6thrust24THRUST_300001_SM_1000_NS17counting_iteratorIjNS9_11use_defaultESB_SB_EENS9_18transform_iteratorI9NonZeroOpIiEPKiSB_SB_EEPjSJ_NS0_13ScanTileStateIiLb1EEENS0_8NullTypeESM_iNS2_19streaming_context_tIlLb1EEELS5_0EEEvT0_T1_T2_T3_T4_T5_T6_T7_iT8_NS1_7vsmem_tEE19static_temp_storage;
	add.s32 	%r1140, %r1139, %r1138;
	st.shared.u32 	[%r1140], %r93;
$L__BB43_189:
	setp.eq.s32 	%p377, %r108, 0;
	@%p377 bra 	$L__BB43_191;
	sub.s32 	%r1141, %r173, %r185;
	shl.b32 	%r1142, %r1141, 2;
	mov.u32 	%r1143, _ZZN3cub18CUB_300001_SM_10006detail6select23DeviceSelectSweepKernelINS2_10policy_hubIjbiLb0ELNS0_10SelectImplE0EE10Policy1000EN6thrust24THRUST_300001_SM_1000_NS17counting_iteratorIjNS9_11use_defaultESB_SB_EENS9_18transform_iteratorI9NonZeroOpIiEPKiSB_SB_EEPjSJ_NS0_13ScanTileStateIiLb1EEENS0_8NullTypeESM_iNS2_19streaming_context_tIlLb1EEELS5_0EEEvT0_T1_T2_T3_T4_T5_T6_T7_iT8_NS1_7vsmem_tEE19static_temp_storage;
	add.s32 	%r1144, %r1143, %r1142;
	st.shared.u32 	[%r1144], %r94;
$L__BB43_191:
	setp.eq.s32 	%p378, %r109, 0;
	@%p378 bra 	$L__BB43_193;
	sub.s32 	%r1145, %r174, %r185;
	shl.b32 	%r1146, %r1145, 2;
	mov.u32 	%r1147, _ZZN3cub18CUB_300001_SM_10006detail6select23DeviceSelectSweepKernelINS2_10policy_hubIjbiLb0ELNS0_10SelectImplE0EE10Policy1000EN6thrust24THRUST_300001_SM_1000_NS17counting_iteratorIjNS9_11use_defaultESB_SB_EENS9_18transform_iteratorI9NonZeroOpIiEPKiSB_SB_EEPjSJ_NS0_13ScanTileStateIiLb1EEENS0_8NullTypeESM_iNS2_19streaming_context_tIlLb1EEELS5_0EEEvT0_T1_T2_T3_T4_T5_T6_T7_iT8_NS1_7vsmem_tEE19static_temp_storage;
	add.s32 	%r1148, %r1147, %r1146;
	st.shared.u32 	[%r1148], %r95;
$L__BB43_193:
	setp.eq.s32 	%p379, %r110, 0;
	@%p379 bra 	$L__BB43_195;
	sub.s32 	%r1149, %r175, %r185;
	shl.b32 	%r1150, %r1149, 2;
	mov.u32 	%r1151, _ZZN3cub18CUB_300001_SM_10006detail6select23DeviceSelectSweepKernelINS2_10policy_hubIjbiLb0ELNS0_10SelectImplE0EE10Policy1000EN6thrust24THRUST_300001_SM_1000_NS17counting_iteratorIjNS9_11use_defaultESB_SB_EENS9_18transform_iteratorI9NonZeroOpIiEPKiSB_SB_EEPjSJ_NS0_13ScanTileStateIiLb1EEENS0_8NullTypeESM_iNS2_19streaming_context_tIlLb1EEELS5_0EEEvT0_T1_T2_T3_T4_T5_T6_T7_iT8_NS1_7vsmem_tEE19static_temp_storage;
	add.s32 	%r1152, %r1151, %r1150;
	st.shared.u32 	[%r1152], %r96;
$L__BB43_195:
	setp.eq.s32 	%p380, %r111, 0;
	@%p380 bra 	$L__BB43_197;
	sub.s32 	%r1153, %r176, %r185;
	shl.b32 	%r1154, %r1153, 2;
	mov.u32 	%r1155, _ZZN3cub18CUB_300001_SM_10006detail6select23DeviceSelectSweepKernelINS2_10policy_hubIjbiLb0ELNS0_10SelectImplE0EE10Policy1000EN6thrust24THRUST_300001_SM_1000_NS17counting_iteratorIjNS9_11use_defaultESB_SB_EENS9_18transform_iteratorI9NonZeroOpIiEPKiSB_SB_EEPjSJ_NS0_13ScanTileStateIiLb1EEENS0_8NullTypeESM_iNS2_19streaming_context_tIlLb1EEELS5_0EEEvT0_T1_T2_T3_T4_T5_T6_T7_iT8_NS1_7vsmem_tEE19static_temp_storage;
	add.s32 	%r1156, %r1155, %r1154;
	st.shared.u32 	[%r1156], %r97;
$L__BB43_197:
	setp.eq.s32 	%p381, %r112, 0;
	@%p381 bra 	$L__BB43_199;
	sub.s32 	%r1157, %r177, %r185;
	shl.b32 	%r1158, %r1157, 2;
	mov.u32 	%r1159, _ZZN3cub18CUB_300001_SM_10006detail6select23DeviceSelectSweepKernelINS2_10policy_hubIjbiLb0ELNS0_10SelectImplE0EE10Policy1000EN6thrust24THRUST_300001_SM_1000_NS17counting_iteratorIjNS9_11use_defaultESB_SB_EENS9_18transform_iteratorI9NonZeroOpIiEPKiSB_SB_EEPjSJ_NS0_13ScanTileStateIiLb1EEENS0_8NullTypeESM_iNS2_19streaming_context_tIlLb1EEELS5_0EEEvT0_T1_T2_T3_T4_T5_T6_T7_iT8_NS1_7vsmem_tEE19static_temp_storage;
	add.s32 	%r1160, %r1159, %r1158;
	st.shared.u32 	[%r1160], %r98;
$L__BB43_199:
	setp.eq.s32 	%p382, %r113, 0;
	@%p382 bra 	$L__BB43_201;
	sub.s32 	%r1161, %r178, %r185;
	shl.b32 	%r1162, %r1161, 2;
	mov.u32 	%r1163, _ZZN3cub18CUB_300001_SM_10006detail6select23DeviceSelectSweepKernelINS2_10policy_hubIjbiLb0ELNS0_10SelectImplE0EE10Policy1000EN6thrust24THRUST_300001_SM_1000_NS17counting_iteratorIjNS9_11use_defaultESB_SB_EENS9_18transform_iteratorI9NonZeroOpIiEPKiSB_SB_EEPjSJ_NS0_13ScanTileStateIiLb1EEENS0_8NullTypeESM_iNS2_19streaming_context_tIlLb1EEELS5_0EEEvT0_T1_T2_T3_T4_T5_T6_T7_iT8_NS1_7vsmem_tEE19static_temp_storage;
	add.s32 	%r1164, %r1163, %r1162;
	st.shared.u32 	[%r1164], %r99;
$L__BB43_201:
	setp.eq.s32 	%p383, %r114, 0;
	@%p383 bra 	$L__BB43_203;
	sub.s32 	%r1165, %r179, %r185;
	shl.b32 	%r1166, %r1165, 2;
	mov.u32 	%r1167, _ZZN3cub18CUB_300001_SM_10006detail6select23DeviceSelectSweepKernelINS2_10policy_hubIjbiLb0ELNS0_10SelectImplE0EE10Policy1000EN6thrust24THRUST_300001_SM_1000_NS17counting_iteratorIjNS9_11use_defaultESB_SB_EENS9_18transform_iteratorI9NonZeroOpIiEPKiSB_SB_EEPjSJ_NS0_13ScanTileStateIiLb1EEENS0_8NullTypeESM_iNS2_19streaming_context_tIlLb1EEELS5_0EEEvT0_T1_T2_T3_T4_T5_T6_T7_iT8_NS1_7vsmem_tEE19static_temp_storage;
	add.s32 	%r1168, %r1167, %r1166;
	st.shared.u32 	[%r1168], %r100;
$L__BB43_203:
	setp.eq.s32 	%p384, %r115, 0;
	@%p384 bra 	$L__BB43_205;
	sub.s32 	%r1169, %r180, %r185;
	shl.b32 	%r1170, %r1169, 2;
	mov.u32 	%r1171, _ZZN3cub18CUB_300001_SM_10006detail6select23DeviceSelectSweepKernelINS2_10policy_hubIjbiLb0ELNS0_10SelectImplE0EE10Policy1000EN6thrust24THRUST_300001_SM_1000_NS17counting_iteratorIjNS9_11use_defaultESB_SB_EENS9_18transform_iteratorI9NonZeroOpIiEPKiSB_SB_EEPjSJ_NS0_13ScanTileStateIiLb1EEENS0_8NullTypeESM_iNS2_19streaming_context_tIlLb1EEELS5_0EEEvT0_T1_T2_T3_T4_T5_T6_T7_iT8_NS1_7vsmem_tEE19static_temp_storage;
	add.s32 	%r1172, %r1171, %r1170;
	st.shared.u32 	[%r1172], %r101;
$L__BB43_205:
	setp.eq.s32 	%p385, %r116, 0;
	@%p385 bra 	$L__BB43_207;
	sub.s32 	%r1173, %r181, %r185;
	shl.b32 	%r1174, %r1173, 2;
	mov.u32 	%r1175, _ZZN3cub18CUB_300001_SM_10006detail6select23DeviceSelectSweepKernelINS2_10policy_hubIjbiLb0ELNS0_10SelectImplE0EE10Policy1000EN6thrust24THRUST_300001_SM_1000_NS17counting_iteratorIjNS9_11use_defaultESB_SB_EENS9_18transform_iteratorI9NonZeroOpIiEPKiSB_SB_EEPjSJ_NS0_13ScanTileStateIiLb1EEENS0_8NullTypeESM_iNS2_19streaming_context_tIlLb1EEELS5_0EEEvT0_T1_T2_T3_T4_T5_T6_T7_iT8_NS1_7vsmem_tEE19static_temp_storage;
	add.s32 	%r1176, %r1175, %r1174;
	st.shared.u32 	[%r1176], %r102;
$L__BB43_207:
	setp.eq.s32 	%p386, %r117, 0;
	@%p386 bra 	$L__BB43_209;
	sub.s32 	%r1177, %r182, %r185;
	shl.b32 	%r1178, %r1177, 2;
	mov.u32 	%r1179, _ZZN3cub18CUB_300001_SM_10006detail6select23DeviceSelectSweepKernelINS2_10policy_hubIjbiLb0ELNS0_10SelectImplE0EE10Policy1000EN6thrust24THRUST_300001_SM_1000_NS17counting_iteratorIjNS9_11use_defaultESB_SB_EENS9_18transform_iteratorI9NonZeroOpIiEPKiSB_SB_EEPjSJ_NS0_13ScanTileStateIiLb1EEENS0_8NullTypeESM_iNS2_19streaming_context_tIlLb1EEELS5_0EEEvT0_T1_T2_T3_T4_T5_T6_T7_iT8_NS1_7vsmem_tEE19static_temp_storage;
	add.s32 	%r1180, %r1179, %r1178;
	st.shared.u32 	[%r1180], %r103;
$L__BB43_209:
	setp.eq.s32 	%p387, %r118, 0;
	@%p387 bra 	$L__BB43_211;
	sub.s32 	%r1181, %r183, %r185;
	shl.b32 	%r1182, %r1181, 2;
	mov.u32 	%r1183, _ZZN3cub18CUB_300001_SM_10006detail6select23DeviceSelectSweepKernelINS2_10policy_hubIjbiLb0ELNS0_10SelectImplE0EE10Policy1000EN6thrust24THRUST_300001_SM_1000_NS17counting_iteratorIjNS9_11use_defaultESB_SB_EENS9_18transform_iteratorI9NonZeroOpIiEPKiSB_SB_EEPjSJ_NS0_13ScanTileStateIiLb1EEENS0_8NullTypeESM_iNS2_19streaming_context_tIlLb1EEELS5_0EEEvT0_T1_T2_T3_T4_T5_T6_T7_iT8_NS1_7vsmem_tEE19static_temp_storage;
	add.s32 	%r1184, %r1183, %r1182;
	st.shared.u32 	[%r1184], %r104;
$L__BB43_211:
	bar.sync 	0;
	setp.ge.s32 	%p388, %r1497, %r184;
	@%p388 bra 	$L__BB43_517;
	ld.param.u8 	%rs4, [%rd54];
	ld.param.u64 	%rd506, [%rd54+24];
	cvta.to.global.u64 	%rd56, %rd506;
	not.b32 	%r1185, %r1497;
	add.s32 	%r186, %r184, %r1185;
	and.b32  	%r1186, %r186, 1536;
	setp.eq.s32 	%p389, %r1186, 1536;
	@%p389 bra 	$L__BB43_217;
	shr.u32 	%r1187, %r186, 9;
	add.s32 	%r1188, %r1187, 1;
	and.b32  	%r1189, %r1188, 3;
	add.s32 	%r1496, %r1497, %r185;
	shl.b32 	%r1190, %r1497, 2;
	mov.u32 	%r1191, _ZZN3cub18CUB_300001_SM_10006detail6select23DeviceSelectSweepKernelINS2_10policy_hubIjbiLb0ELNS0_10SelectImplE0EE10Policy1000EN6thrust24THRUST_300001_SM_1000_NS17counting_iteratorIjNS9_11use_defaultESB_SB_EENS9_18transform_iteratorI9NonZeroOpIiEPKiSB_SB_EEPjSJ_NS0_13ScanTileStateIiLb1EEENS0_8NullTypeESM_iNS2_19streaming_context_tIlLb1EEELS5_0EEEvT0_T1_T2_T3_T4_T5_T6_T7_iT8_NS1_7vsmem_tEE19static_temp_storage;
	add.s32 	%r1495, %r1191, %r1190;
	neg.s32 	%r1494, %r1189;
	shl.b32 	%r1192, %r1188, 9;
	and.b32  	%r1193, %r1192, 1536;
	add.s32 	%r1497, %r1497, %r1193;
$L__BB43_214:
	.pragma "nounroll";
	setp.ne.s16 	%p390, %rs4, 0;
	ld.shared.u32 	%r194, [%r1495];
	mov.b64 	%rd662, 0;
	@%p390 bra 	$L__BB43_216;
	ld.global.u64 	%rd662, [%rd56];
$L__BB43_216:
	cvt.s64.s32 	%rd508, %r1496;
	add.s64 	%rd509, %rd662, %rd508;
	shl.b64 	%rd510, %rd509, 2;
	add.s64 	%rd511, %rd2, %rd510;
	st.global.u32 	[%rd511], %r194;
	add.s32 	%r1496, %r1496, 512;
	add.s32 	%r1495, %r1495, 2048;
	add.s32 	%r1494, %r1494, 1;
	setp.ne.s32 	%p391, %r1494, 0;
	@%p391 bra 	$L__BB43_214;
$L__BB43_217:
	setp.lt.u32 	%p392, %r186, 1536;
	@%p392 bra 	$L__BB43_517;
	add.s32 	%r1499, %r1497, %r185;
	shl.b32 	%r1194, %r1497, 2;
	mov.u32 	%r1195, _ZZN3cub18CUB_300001_SM_10006detail6select23DeviceSelectSweepKernelINS2_10policy_hubIjbiLb0ELNS0_10SelectImplE0EE10Policy1000EN6thrust24THRUST_300001_SM_1000_NS17counting_iteratorIjNS9_11use_defaultESB_SB_EENS9_18transform_iteratorI9NonZeroOpIiEPKiSB_SB_EEPjSJ_NS0_13ScanTileStateIiLb1EEENS0_8NullTypeESM_iNS2_19streaming_context_tIlLb1EEELS5_0EEEvT0_T1_T2_T3_T4_T5_T6_T7_iT8_NS1_7vsmem_tEE19static_temp_storage;
	add.s32 	%r1196, %r1194, %r1195;
	add.s32 	%r1498, %r1196, 4096;
$L__BB43_219:
	setp.ne.s16 	%p393, %rs4, 0;
	cvt.s64.s32 	%rd59, %r1499;
	ld.shared.u32 	%r204, [%r1498+-4096];
	mov.b64 	%rd663, 0;
	@%p393 bra 	$L__BB43_221;
	ld.global.u64 	%rd663, [%rd56];
$L__BB43_221:
	setp.ne.s16 	%p394, %rs4, 0;
	add.s64 	%rd514, %rd663, %rd59;
	shl.b64 	%rd515, %rd514, 2;
	add.s64 	%rd516, %rd2, %rd515;
	st.global.u32 	[%rd516], %r204;
	ld.shared.u32 	%r205, [%r1498+-2048];
	mov.b64 	%rd664, 0;
	@%p394 bra 	$L__BB43_223;
	ld.global.u64 	%rd664, [%rd56];
$L__BB43_223:
	setp.ne.s16 	%p395, %rs4, 0;
	add.s64 	%rd518, %rd664, %rd59;
	shl.b64 	%rd519, %rd518, 2;
	add.s64 	%rd520, %rd2, %rd519;
	st.global.u32 	[%rd520+2048], %r205;
	ld.shared.u32 	%r206, [%r1498];
	mov.b64 	%rd665, 0;
	@%p395 bra 	$L__BB43_225;
	ld.global.u64 	%rd665, [%rd56];
$L__BB43_225:
	setp.ne.s16 	%p396, %rs4, 0;
	add.s64 	%rd522, %rd665, %rd59;
	shl.b64 	%rd523, %rd522, 2;
	add.s64 	%rd524, %rd2, %rd523;
	st.global.u32 	[%rd524+4096], %r206;
	ld.shared.u32 	%r207, [%r1498+2048];
	mov.b64 	%rd666, 0;
	@%p396 bra 	$L__BB43_227;
	ld.global.u64 	%rd666, [%rd56];
$L__BB43_227:
	cvt.u32.u64 	%r1197, %rd59;
	add.s64 	%rd525, %rd666, %rd59;
	shl.b64 	%rd526, %rd525, 2;
	add.s64 	%rd527, %rd2, %rd526;
	st.global.u32 	[%rd527+6144], %r207;
	add.s32 	%r1497, %r1497, 2048;
	add.s32 	%r1499, %r1197, 2048;
	add.s32 	%r1498, %r1498, 8192;
	setp.lt.s32 	%p397, %r1497, %r184;
	@%p397 bra 	$L__BB43_219;
	bra.uni 	$L__BB43_517;
$L__BB43_228:
	ld.param.u32 	%r1472, [_ZN3cub18CUB_300001_SM_10006detail6select23DeviceSelectSweepKernelINS2_10policy_hubIjbiLb0ELNS0_10SelectImplE0EE10Policy1000EN6thrust24THRUST_300001_SM_1000_NS17counting_iteratorIjNS9_11use_defaultESB_SB_EENS9_18transform_iteratorI9NonZeroOpIiEPKiSB_SB_EEPjSJ_NS0_13ScanTileStateIiLb1EEENS0_8NullTypeESM_iNS2_19streaming_context_tIlLb1EEELS5_0EEEvT0_T1_T2_T3_T4_T5_T6_T7_iT8_NS1_7vsmem_tE_param_7];
	sub.s32 	%r211, %r1472, %r3;
	setp.ne.s32 	%p2, %r1480, 0;
	@%p2 bra 	$L__BB43_361;
	ld.param.u8 	%rs29, [%rd1];
	setp.eq.s16 	%p158, %rs29, 0;
	ld.param.u64 	%rd308, [%rd1+16];
	cvt.u32.u64 	%r784, %rd308;
	selp.b32 	%r785, %r784, 0, %p158;
	mov.u32 	%r1517, %tid.x;
	mul.lo.s32 	%r786, %r1517, 14;
	add.s32 	%r787, %r1, %r3;
	add.s32 	%r788, %r787, %r785;
	setp.ge.s32 	%p159, %r786, %r211;
	add.s32 	%r213, %r788, %r786;
	or.b32  	%r214, %r786, 1;
	add.s32 	%r215, %r213, 1;
	add.s32 	%r216, %r786, 2;
	add.s32 	%r217, %r213, 2;
	add.s32 	%r218, %r786, 3;
	add.s32 	%r219, %r213, 3;
	add.s32 	%r220, %r786, 4;
	add.s32 	%r221, %r213, 4;
	add.s32 	%r222, %r786, 5;
	add.s32 	%r223, %r213, 5;
	add.s32 	%r224, %r786, 6;
	add.s32 	%r225, %r213, 6;
	add.s32 	%r226, %r786, 7;
	add.s32 	%r227, %r213, 7;
	add.s32 	%r228, %r786, 8;
	add.s32 	%r229, %r213, 8;
	add.s32 	%r230, %r786, 9;
	add.s32 	%r231, %r213, 9;
	add.s32 	%r232, %r786, 10;
	add.s32 	%r233, %r213, 10;
	add.s32 	%r234, %r786, 11;
	add.s32 	%r235, %r213, 11;
	add.s32 	%r236, %r786, 12;
	add.s32 	%r237, %r213, 12;
	add.s32 	%r238, %r786, 13;
	add.s32 	%r239, %r213, 13;
	bar.sync 	0;
	selp.b64 	%rd309, %rd308, 0, %p158;
	cvt.u64.u32 	%rd310, %r3;
	add.s64 	%rd311, %rd309, %rd310;
	cvt.u64.u32 	%rd312, %r786;
	add.s64 	%rd313, %rd311, %rd312;
	shl.b64 	%rd314, %rd313, 2;
	add.s64 	%rd96, %rd4, %rd314;
	mov.b32 	%r1501, 1;
	@%p159 bra 	$L__BB43_231;
	ld.global.u32 	%r789, [%rd96];
	setp.ne.s32 	%p160, %r789, 0;
	selp.u32 	%r1501, 1, 0, %p160;
$L__BB43_231:
	setp.ge.s32 	%p161, %r214, %r211;
	mov.b32 	%r1502, 1;
	@%p161 bra 	$L__BB43_233;
	ld.global.u32 	%r791, [%rd96+4];
	setp.ne.s32 	%p162, %r791, 0;
	selp.u32 	%r1502, 1, 0, %p162;
$L__BB43_233:
	setp.ge.s32 	%p163, %r216, %r211;
	mov.b32 	%r1503, 1;
	@%p163 bra 	$L__BB43_235;
	ld.global.u32 	%r793, [%rd96+8];
	setp.ne.s32 	%p164, %r793, 0;
	selp.u32 	%r1503, 1, 0, %p164;
$L__BB43_235:
	setp.ge.s32 	%p165, %r218, %r211;
	mov.b32 	%r1504, 1;
	@%p165 bra 	$L__BB43_237;
	ld.global.u32 	%r795, [%rd96+12];
	setp.ne.s32 	%p166, %r795, 0;
	selp.u32 	%r1504, 1, 0, %p166;
$L__BB43_237:
	setp.ge.s32 	%p167, %r220, %r211;
	mov.b32 	%r1505, 1;
	@%p167 bra 	$L__BB43_239;
	ld.global.u32 	%r797, [%rd96+16];
	setp.ne.s32 	%p168, %r797, 0;
	selp.u32 	%r1505, 1, 0, %p168;
$L__BB43_239:
	setp.ge.s32 	%p169, %r222, %r211;
	mov.b32 	%r1506, 1;
	@%p169 bra 	$L__BB43_241;
	ld.global.u32 	%r799, [%rd96+20];
	setp.ne.s32 	%p170, %r799, 0;
	selp.u32 	%r1506, 1, 0, %p170;
$L__BB43_241:
	setp.ge.s32 	%p171, %r224, %r211;
	mov.b32 	%r1507, 1;
	@%p171 bra 	$L__BB43_243;
	ld.global.u32 	%r801, [%rd96+24];
	setp.ne.s32 	%p172, %r801, 0;
	selp.u32 	%r1507, 1, 0, %p172;
$L__BB43_243:
	setp.ge.s32 	%p173, %r226, %r211;
	mov.b32 	%r1508, 1;
	@%p173 bra 	$L__BB43_245;
	ld.global.u32 	%r803, [%rd96+28];
	setp.ne.s32 	%p174, %r803, 0;
	selp.u32 	%r1508, 1, 0, %p174;
$L__BB43_245:
	setp.ge.s32 	%p175, %r228, %r211;
	mov.b32 	%r1509, 1;
	@%p175 bra 	$L__BB43_247;
	ld.global.u32 	%r805, [%rd96+32];
	setp.ne.s32 	%p176, %r805, 0;
	selp.u32 	%r1509, 1, 0, %p176;
$L__BB43_247:
	setp.ge.s32 	%p177, %r230, %r211;
	mov.b32 	%r1510, 1;
	@%p177 bra 	$L__BB43_249;
	ld.global.u32 	%r807, [%rd96+36];
	setp.ne.s32 	%p178, %r807, 0;
	selp.u32 	%r1510, 1, 0, %p178;
$L__BB43_249:
	setp.ge.s32 	%p179, %r232, %r211;
	mov.b32 	%r1511, 1;
	@%p179 bra 	$L__BB43_251;
	ld.global.u32 	%r809, [%rd96+40];
	setp.ne.s32 	%p180, %r809, 0;
	selp.u32 	%r1511, 1, 0, %p180;
$L__BB43_251:
	setp.ge.s32 	%p181, %r234, %r211;
	mov.b32 	%r1512, 1;
	@%p181 bra 	$L__BB43_253;
	ld.global.u32 	%r811, [%rd96+44];
	setp.ne.s32 	%p182, %r811, 0;
	selp.u32 	%r1512, 1, 0, %p182;
$L__BB43_253:
	setp.ge.s32 	%p183, %r236, %r211;
	mov.b32 	%r1513, 1;
	@%p183 bra 	$L__BB43_255;
	ld.global.u32 	%r813, [%rd96+48];
	setp.ne.s32 	%p184, %r813, 0;
	selp.u32 	%r1513, 1, 0, %p184;
$L__BB43_255:
	setp.ge.s32 	%p185, %r238, %r211;
	mov.b32 	%r1514, 1;
	@%p185 bra 	$L__BB43_257;
	ld.global.u32 	%r815, [%rd96+52];
	setp.ne.s32 	%p186, %r815, 0;
	selp.u32 	%r1514, 1, 0, %p186;
$L__BB43_257:
	bar.sync 	0;
	add.s32 	%r268, %r1502, %r1501;
	add.s32 	%r847, %r1503, %r268;
	add.s32 	%r848, %r1504, %r847;
	add.s32 	%r269, %r1505, %r848;
	add.s32 	%r270, %r1506, %r269;
	add.s32 	%r849, %r1507, %r270;
	add.s32 	%r850, %r1508, %r849;
	add.s32 	%r851, %r1509, %r850;
	add.s32 	%r852, %r1510, %r851;
	add.s32 	%r853, %r1511, %r852;
	add.s32 	%r854, %r1512, %r853;
	add.s32 	%r855, %r1513, %r854;
	add.s32 	%r821, %r1514, %r855;
	shr.u32 	%r272, %r1517, 5;
	// begin inline asm
	mov.u32 %r816, %laneid;
	// end inline asm
	mov.b32 	%r819, 1;
	mov.b32 	%r844, 0;
	mov.b32 	%r846, -1;
	// begin inline asm
	{  .reg .s32 r0;  .reg .pred p;  shfl.sync.up.b32 r0|p, %r821, %r819, %r844, %r846;  @p add.s32 r0, r0, %r821;  mov.s32 %r817, r0;}
	// end inline asm
	mov.b32 	%r825, 2;
	// begin inline asm
	{  .reg .s32 r0;  .reg .pred p;  shfl.sync.up.b32 r0|p, %r817, %r825, %r844, %r846;  @p add.s32 r0, r0, %r817;  mov.s32 %r823, r0;}
	// end inline asm
	mov.b32 	%r831, 4;
	// begin inline asm
	{  .reg .s32 r0;  .reg .pred p;  shfl.sync.up.b32 r0|p, %r823, %r831, %r844, %r846;  @p add.s32 r0, r0, %r823;  mov.s32 %r829, r0;}
	// end inline asm
	mov.b32 	%r837, 8;
	// begin inline asm
	{  .reg .s32 r0;  .reg .pred p;  shfl.sync.up.b32 r0|p, %r829, %r837, %r844, %r846;  @p add.s32 r0, r0, %r829;  mov.s32 %r835, r0;}
	// end inline asm
	mov.b32 	%r843, 16;
	// begin inline asm
	{  .reg .s32 r0;  .reg .pred p;  shfl.sync.up.b32 r0|p, %r835, %r843, %r844, %r846;  @p add.s32 r0, r0, %r835;  mov.s32 %r841, r0;}
	// end inline asm
	setp.ne.s32 	%p187, %r816, 31;
	@%p187 bra 	$L__BB43_259;
	shl.b32 	%r856, %r272, 2;
	mov.u32 	%r857, _ZZN3cub18CUB_300001_SM_10006detail6select23DeviceSelectSweepKernelINS2_10policy_hubIjbiLb0ELNS0_10SelectImplE0EE10Policy1000EN6thrust24THRUST_300001_SM_1000_NS17counting_iteratorIjNS9_11use_defaultESB_SB_EENS9_18transform_iteratorI9NonZeroOpIiEPKiSB_SB_EEPjSJ_NS0_13ScanTileStateIiLb1EEENS0_8NullTypeESM_iNS2_19streaming_context_tIlLb1EEELS5_0EEEvT0_T1_T2_T3_T4_T5_T6_T7_iT8_NS1_7vsmem_tEE19static_temp_storage;
	add.s32 	%r858, %r857, %r856;
	st.shared.u32 	[%r858], %r841;
$L__BB43_259:
	bar.sync 	0;
	ld.shared.v4.u32 	{%r275, %r276, %r277, %r278}, [_ZZN3cub18CUB_300001_SM_10006detail6select23DeviceSelectSweepKernelINS2_10policy_hubIjbiLb0ELNS0_10SelectImplE0EE10Policy1000EN6thrust24THRUST_300001_SM_1000_NS17counting_iteratorIjNS9_11use_defaultESB_SB_EENS9_18transform_iteratorI9NonZeroOpIiEPKiSB_SB_EEPjSJ_NS0_13ScanTileStateIiLb1EEENS0_8NullTypeESM_iNS2_19streaming_context_tIlLb1EEELS5_0EEEvT0_T1_T2_T3_T4_T5_T6_T7_iT8_NS1_7vsmem_tEE19static_temp_storage];
	shr.u32 	%r859, %r1517, 5;
	add.s32 	%r860, %r276, %r275;
	setp.eq.s32 	%p188, %r859, 2;
	selp.b32 	%r861, %r860, %r275, %p188;
	add.s32 	%r862, %r860, %r277;
	setp.eq.s32 	%p189, %r859, 3;
	selp.b32 	%r863, %r862, %r861, %p189;
	add.s32 	%r864, %r862, %r278;
	setp.eq.s32 	%p190, %r859, 4;
	selp.b32 	%r865, %r864, %r863, %p190;
	ld.shared.v4.u32 	{%r279, %r280, %r281, %r282}, [_ZZN3cub18CUB_300001_SM_10006detail6select23DeviceSelectSweepKernelINS2_10policy_hubIjbiLb0ELNS0_10SelectImplE0EE10Policy1000EN6thrust24THRUST_300001_SM_1000_NS17counting_iteratorIjNS9_11use_defaultESB_SB_EENS9_18transform_iteratorI9NonZeroOpIiEPKiSB_SB_EEPjSJ_NS0_13ScanTileStateIiLb1EEENS0_8NullTypeESM_iNS2_19streaming_context_tIlLb1EEELS5_0EEEvT0_T1_T2_T3_T4_T5_T6_T7_iT8_NS1_7vsmem_tEE19static_temp_storage+16];
	add.s32 	%r866, %r864, %r279;
	setp.eq.s32 	%p191, %r859, 5;
	selp.b32 	%r867, %r866, %r865, %p191;
	add.s32 	%r868, %r866, %r280;
	setp.eq.s32 	%p192, %r859, 6;
	selp.b32 	%r869, %r868, %r867, %p192;
	add.s32 	%r870, %r868, %r281;
	setp.eq.s32 	%p193, %r859, 7;
	selp.b32 	%r871, %r870, %r869, %p193;
	add.s32 	%r872, %r870, %r282;
	setp.eq.s32 	%p194, %r859, 8;
	selp.b32 	%r873, %r872, %r871, %p194;
	ld.shared.v4.u32 	{%r283, %r284, %r285, %r286}, [_ZZN3cub18CUB_300001_SM_10006detail6select23DeviceSelectSweepKernelINS2_10policy_hubIjbiLb0ELNS0_10SelectImplE0EE10Policy1000EN6thrust24THRUST_300001_SM_1000_NS17counting_iteratorIjNS9_11use_defaultESB_SB_EENS9_18transform_iteratorI9NonZeroOpIiEPKiSB_SB_EEPjSJ_NS0_13ScanTileStateIiLb1EEENS0_8NullTypeESM_iNS2_19streaming_context_tIlLb1EEELS5_0EEEvT0_T1_T2_T3_T4_T5_T6_T7_iT8_NS1_7vsmem_tEE19static_temp_storage+32];
	add.s32 	%r874, %r872, %r283;
	setp.eq.s32 	%p195, %r859, 9;
	selp.b32 	%r875, %r874, %r873, %p195;
	add.s32 	%r876, %r874, %r284;
	setp.eq.s32 	%p196, %r859, 10;
	selp.b32 	%r877, %r876, %r875, %p196;
	add.s32 	%r878, %r876, %r285;
	setp.eq.s32 	%p197, %r859, 11;
	selp.b32 	%r879, %r878, %r877, %p197;
	add.s32 	%r880, %r878, %r286;
	setp.eq.s32 	%p198, %r859, 12;
	selp.b32 	%r881, %r880, %r879, %p198;
	ld.shared.v4.u32 	{%r287, %r288, %r289, %r290}, [_ZZN3cub18CUB_300001_SM_10006detail6select23DeviceSelectSweepKernelINS2_10policy_hubIjbiLb0ELNS0_10SelectImplE0EE10Policy1000EN6thrust24THRUST_300001_SM_1000_NS17counting_iteratorIjNS9_11use_defaultESB_SB_EENS9_18transform_iteratorI9NonZeroOpIiEPKiSB_SB_EEPjSJ_NS0_13ScanTileStateIiLb1EEENS0_8NullTypeESM_iNS2_19streaming_context_tIlLb1EEELS5_0EEEvT0_T1_T2_T3_T4_T5_T6_T7_iT8_NS1_7vsmem_tEE19static_temp_storage+48];
	add.s32 	%r882, %r880, %r287;
	setp.eq.s32 	%p199, %r859, 13;
	selp.b32 	%r883, %r882, %r881, %p199;
	add.s32 	%r884, %r882, %r288;
	setp.eq.s32 	%p200, %r859, 14;
	selp.b32 	%r885, %r884, %r883, %p200;
	add.s32 	%r886, %r884, %r289;
	setp.eq.s32 	%p201, %r859, 15;
	selp.b32 	%r887, %r886, %r885, %p201;
	setp.lt.u32 	%p202, %r1517, 32;
	selp.b32 	%r888, 0, %r887, %p202;
	setp.eq.s32 	%p203, %r816, 0;
	sub.s32 	%r889, %r841, %r821;
	selp.b32 	%r890, 0, %r889, %p203;
	add.s32 	%r291, %r888, %r890;
	add.s32 	%r292, %r291, %r1501;
	add.s32 	%r293, %r268, %r291;
	add.s32 	%r294, %r293, %r1503;
	add.s32 	%r295, %r294, %r1504;
	add.s32 	%r296, %r269, %r291;
	add.s32 	%r297, %r270, %r291;
	add.s32 	%r298, %r297, %r1507;
	add.s32 	%r299, %r298, %r1508;
	add.s32 	%r300, %r299, %r1509;
	add.s32 	%r301, %r300, %r1510;
	add.s32 	%r302, %r301, %r1511;
	add.s32 	%r303, %r302, %r1512;
	add.s32 	%r304, %r303, %r1513;
	add.s32 	%r891, %r211, %r290;
	add.s32 	%r892, %r891, %r886;
	add.s32 	%r1555, %r892, -7168;
	setp.gt.s32 	%p204, %r1555, 512;
	@%p204 bra 	$L__BB43_316;
	mov.u64 	%rd315, %rd194;
	ld.param.u8 	%rs5, [%rd315];
	ld.param.u64 	%rd316, [%rd315+24];
	cvta.to.global.u64 	%rd97, %rd316;
	setp.ne.s32 	%p205, %r1501, 0;
	setp.lt.s32 	%p206, %r291, %r1555;
	and.pred  	%p207, %p205, %p206;
	@%p207 bra 	$L__BB43_261;
	bra.uni 	$L__BB43_264;
$L__BB43_261:
	setp.ne.s16 	%p208, %rs5, 0;
	mov.b64 	%rd688, 0;
	@%p208 bra 	$L__BB43_263;
	ld.global.u64 	%rd688, [%rd97];
$L__BB43_263:
	cvt.s64.s32 	%rd318, %r291;
	add.s64 	%rd319, %rd688, %rd318;
	shl.b64 	%rd320, %rd319, 2;
	add.s64 	%rd321, %rd2, %rd320;
	st.global.u32 	[%rd321], %r213;
$L__BB43_264:
	setp.eq.s32 	%p209, %r1502, 0;
	setp.ge.s32 	%p210, %r292, %r1555;
	or.pred  	%p211, %p209, %p210;
	@%p211 bra 	$L__BB43_268;
	setp.ne.s16 	%p212, %rs5, 0;
	mov.b64 	%rd689, 0;
	@%p212 bra 	$L__BB43_267;
	ld.global.u64 	%rd689, [%rd97];
$L__BB43_267:
	cvt.s64.s32 	%rd323, %r292;
	add.s64 	%rd324, %rd689, %rd323;
	shl.b64 	%rd325, %rd324, 2;
	add.s64 	%rd326, %rd2, %rd325;
	st.global.u32 	[%rd326], %r215;
$L__BB43_268:
	setp.eq.s32 	%p213, %r1503, 0;
	setp.ge.s32 	%p214, %r293, %r1555;
	or.pred  	%p215, %p213, %p214;
	@%p215 bra 	$L__BB43_272;
	setp.ne.s16 	%p216, %rs5, 0;
	mov.b64 	%rd690, 0;
	@%p216 bra 	$L__BB43_271;
	ld.global.u64 	%rd690, [%rd97];
$L__BB43_271:
	cvt.s64.s32 	%rd328, %r293;
	add.s64 	%rd329, %rd690, %rd328;
	shl.b64 	%rd330, %rd329, 2;
	add.s64 	%rd331, %rd2, %rd330;
	st.global.u32 	[%rd331], %r217;
$L__BB43_272:
	setp.eq.s32 	%p217, %r1504, 0;
	setp.ge.s32 	%p218, %r294, %r1555;
	or.pred  	%p219, %p217, %p218;
	@%p219 bra 	$L__BB43_276;
	setp.ne.s16 	%p220, %rs5, 0;
	mov.b64 	%rd691, 0;
	@%p220 bra 	$L__BB43_275;
	ld.global.u64 	%rd691, [%rd97];
$L__BB43_275:
	cvt.s64.s32 	%rd333, %r294;
	add.s64 	%rd334, %rd691, %rd333;
	shl.b64 	%rd335, %rd334, 2;
	add.s64 	%rd336, %rd2, %rd335;
	st.global.u32 	[%rd336], %r219;
$L__BB43_276:
	setp.eq.s32 	%p221, %r1505, 0;
	setp.ge.s32 	%p222, %r295, %r1555;
	or.pred  	%p223, %p221, %p222;
	@%p223 bra 	$L__BB43_280;
	setp.ne.s16 	%p224, %rs5, 0;
	mov.b64 	%rd692, 0;
	@%p224 bra 	$L__BB43_279;
	ld.global.u64 	%rd692, [%rd97];
$L__BB43_279:
	cvt.s64.s32 	%rd338, %r295;
	add.s64 	%rd339, %rd692, %rd338;
	shl.b64 	%rd340, %rd339, 2;
	add.s64 	%rd341, %rd2, %rd340;
	st.global.u32 	[%rd341], %r221;
$L__BB43_280:
	setp.eq.s32 	%p225, %r1506, 0;
	setp.ge.s32 	%p226, %r296, %r1555;
	or.pred  	%p227, %p225, %p226;
	@%p227 bra 	$L__BB43_284;
	setp.ne.s16 	%p228, %rs5, 0;
	mov.b64 	%rd693, 0;
	@%p228 bra 	$L__BB43_283;
	ld.global.u64 	%rd693, [%rd97];
$L__BB43_283:
	cvt.s64.s32 	%rd343, %r296;
	add.s64 	%rd344, %rd693, %rd343;
	shl.b64 	%rd345, %rd344, 2;
	add.s64 	%rd346, %rd2, %rd345;
	st.global.u32 	[%rd346], %r223;
$L__BB43_284:
	setp.eq.s32 	%p229, %r1507, 0;
	setp.ge.s32 	%p230, %r297, %r1555;
	or.pred  	%p231, %p229, %p230;
	@%p231 bra 	$L__BB43_288;
	setp.ne.s16 	%p232, %rs5, 0;
	mov.b64 	%rd694, 0;
	@%p232 bra 	$L__BB43_287;
	ld.global.u64 	%rd694, [%rd97];
$L__BB43_287:
	cvt.s64.s32 	%rd348, %r297;
	add.s64 	%rd349, %rd694, %rd348;
	shl.b64 	%rd350, %rd349, 2;
	add.s64 	%rd351, %rd2, %rd350;
	st.global.u32 	[%rd351], %r225;
$L__BB43_288:
	setp.eq.s32 	%p233, %r1508, 0;
	setp.ge.s32 	%p234, %r298, %r1555;
	or.pred  	%p235, %p233, %p234;
	@%p235 bra 	$L__BB43_292;
	setp.ne.s16 	%p236, %rs5, 0;
	mov.b64 	%rd695, 0;
	@%p236 bra 	$L__BB43_291;
	ld.global.u64 	%rd695, [%rd97];
$L__BB43_291:
	cvt.s64.s32 	%rd353, %r298;
	add.s64 	%rd354, %rd695, %rd353;
	shl.b64 	%rd355, %rd354, 2;
	add.s64 	%rd356, %rd2, %rd355;
	st.global.u32 	[%rd356], %r227;
$L__BB43_292:
	setp.eq.s32 	%p237, %r1509, 0;
	setp.ge.s32 	%p238, %r299, %r1555;
	or.pred  	%p239, %p237, %p238;
	@%p239 bra 	$L__BB43_296;
	setp.ne.s16 	%p240, %rs5, 0;
	mov.b64 	%rd696, 0;
	@%p240 bra 	$L__BB43_295;
	ld.global.u64 	%rd696, [%rd97];
$L__BB43_295:
	cvt.s64.s32 	%rd358, %r299;
	add.s64 	%rd359, %rd696, %rd358;
	shl.b64 	%rd360, %rd359, 2;
	add.s64 	%rd361, %rd2, %rd360;
	st.global.u32 	[%rd361], %r229;
$L__BB43_296:
	setp.eq.s32 	%p241, %r1510, 0;
	setp.ge.s32 	%p242, %r300, %r1555;
	or.pred  	%p243, %p241, %p242;
	@%p243 bra 	$L__BB43_300;
	setp.ne.s16 	%p244, %rs5, 0;
	mov.b64 	%rd697, 0;
	@%p244 bra 	$L__BB43_299;
	ld.global.u64 	%rd697, [%rd97];
$L__BB43_299:
	cvt.s64.s32 	%rd363, %r300;
	add.s64 	%rd364, %rd697, %rd363;
	shl.b64 	%rd365, %rd364, 2;
	add.s64 	%rd366, %rd2, %rd365;
	st.global.u32 	[%rd366], %r231;
$L__BB43_300:
	setp.eq.s32 	%p245, %r1511, 0;
	setp.ge.s32 	%p246, %r301, %r1555;
	or.pred  	%p247, %p245, %p246;
	@%p247 bra 	$L__BB43_304;
	setp.ne.s16 	%p248, %rs5, 0;
	mov.b64 	%rd698, 0;
	@%p248 bra 	$L__BB43_303;
	ld.global.u64 	%rd698, [%rd97];
$L__BB43_303:
	cvt.s64.s32 	%rd368, %r301;
	add.s64 	%rd369, %rd698, %rd368;
	shl.b64 	%rd370, %rd369, 2;
	add.s64 	%rd371, %rd2, %rd370;
	st.global.u32 	[%rd371], %r233;
$L__BB43_304:
	setp.eq.s32 	%p249, %r1512, 0;
	setp.ge.s32 	%p250, %r302, %r1555;
	or.pred  	%p251, %p249, %p250;
	@%p251 bra 	$L__BB43_308;
	setp.ne.s16 	%p252, %rs5, 0;
	mov.b64 	%rd699, 0;
	@%p252 bra 	$L__BB43_307;
	ld.global.u64 	%rd699, [%rd97];
$L__BB43_307:
	cvt.s64.s32 	%rd373, %r302;
	add.s64 	%rd374, %rd699, %rd373;
	shl.b64 	%rd375, %rd374, 2;
	add.s64 	%rd376, %rd2, %rd375;
	st.global.u32 	[%rd376], %r235;
$L__BB43_308:
	setp.eq.s32 	%p253, %r1513, 0;
	setp.ge.s32 	%p254, %r303, %r1555;
	or.pred  	%p255, %p253, %p254;
	@%p255 bra 	$L__BB43_312;
	setp.ne.s16 	%p256, %rs5, 0;
	mov.b64 	%rd700, 0;
	@%p256 bra 	$L__BB43_311;
	ld.global.u64 	%rd700, [%rd97];
$L__BB43_311:
	cvt.s64.s32 	%rd378, %r303;
	add.s64 	%rd379, %rd700, %rd378;
	shl.b64 	%rd380, %rd379, 2;
	add.s64 	%rd381, %rd2, %rd380;
	st.global.u32 	[%rd381], %r237;
$L__BB43_312:
	setp.eq.s32 	%p257, %r1514, 0;
	setp.ge.s32 	%p258, %r304, %r1555;
	or.pred  	%p259, %p257, %p258;
	@%p259 bra 	$L__BB43_509;
	setp.ne.s16 	%p260, %rs5, 0;
	mov.b64 	%rd701, 0;
	@%p260 bra 	$L__BB43_315;
	ld.global.u64 	%rd701, [%rd97];
$L__BB43_315:
	cvt.s64.s32 	%rd383, %r304;
	add.s64 	%rd384, %rd701, %rd383;
	shl.b64 	%rd385, %rd384, 2;
	add.s64 	%rd386, %rd2, %rd385;
	st.global.u32 	[%rd386], %r239;
	bra.uni 	$L__BB43_509;
$L__BB43_316:
	bar.sync 	0;
	setp.eq.s32 	%p261, %r1501, 0;
	@%p261 bra 	$L__BB43_318;
	shl.b32 	%r893, %r291, 2;
	mov.u32 	%r894, _ZZN3cub18CUB_300001_SM_10006detail6select23DeviceSelectSweepKernelINS2_10policy_hubIjbiLb0ELNS0_10SelectImplE0EE10Policy1000EN6thrust24THRUST_300001_SM_1000_NS17counting_iteratorIjNS9_11use_defaultESB_SB_EENS9_18transform_iteratorI9NonZeroOpIiEPKiSB_SB_EEPjSJ_NS0_13ScanTileStateIiLb1EEENS0_8NullTypeESM_iNS2_19streaming_context_tIlLb1EEELS5_0EEEvT0_T1_T2_T3_T4_T5_T6_T7_iT8_NS1_7vsmem_tEE19static_temp_storage;
	add.s32 	%r895, %r894, %r893;
	st.shared.u32 	[%r895], %r213;
$L__BB43_318:
	setp.eq.s32 	%p262, %r1502, 0;
	@%p262 bra 	$L__BB43_320;
	shl.b32 	%r896, %r292, 2;
	mov.u32 	%r897, _ZZN3cub18CUB_300001_SM_10006detail6select23DeviceSelectSweepKernelINS2_10policy_hubIjbiLb0ELNS0_10SelectImplE0EE10Policy1000EN6thrust24THRUST_300001_SM_1000_NS17counting_iteratorIjNS9_11use_defaultESB_SB_EENS9_18transform_iteratorI9NonZeroOpIiEPKiSB_SB_EEPjSJ_NS0_13ScanTileStateIiLb1EEENS0_8NullTypeESM_iNS2_19streaming_context_tIlLb1EEELS5_0EEEvT0_T1_T2_T3_T4_T5_T6_T7_iT8_NS1_7vsmem_tEE19static_temp_storage;
	add.s32 	%r898, %r897, %r896;
	st.shared.u32 	[%r898], %r215;
$L__BB43_320:
	setp.eq.s32 	%p263, %r1503, 0;
	@%p263 bra 	$L__BB43_322;
	shl.b32 	%r899, %r293, 2;
	mov.u32 	%r900, _ZZN3cub18CUB_300001_SM_10006detail6select23DeviceSelectSweepKernelINS2_10policy_hubIjbiLb0ELNS0_10SelectImplE0EE10Policy1000EN6thrust24THRUST_300001_SM_1000_NS17counting_iteratorIjNS9_11use_defaultESB_SB_EENS9_18transform_iteratorI9NonZeroOpIiEPKiSB_SB_EEPjSJ_NS0_13ScanTileStateIiLb1EEENS0_8NullTypeESM_iNS2_19streaming_context_tIlLb1EEELS5_0EEEvT0_T1_T2_T3_T4_T5_T6_T7_iT8_NS1_7vsmem_tEE19static_temp_storage;
	add.s32 	%r901, %r900, %r899;
	st.shared.u32 	[%r901], %r217;
$L__BB43_322:
	setp.eq.s32 	%p264, %r1504, 0;
	@%p264 bra 	$L__BB43_324;
	shl.b32 	%r902, %r294, 2;
	mov.u32 	%r903, _ZZN3cub18CUB_300001_SM_10006detail6select23DeviceSelectSweepKernelINS2_10policy_hubIjbiLb0ELNS0_10SelectImplE0EE10Policy1000EN6thrust24THRUST_300001_SM_1000_NS17counting_iteratorIjNS9_11use_defaultESB_SB_EENS9_18transform_iteratorI9NonZeroOpIiEPKiSB_SB_EEPjSJ_NS0_13ScanTileStateIiLb1EEENS0_8NullTypeESM_iNS2_19streaming_context_tIlLb1EEELS5_0EEEvT0_T1_T2_T3_T4_T5_T6_T7_iT8_NS1_7vsmem_tEE19static_temp_storage;
	add.s32 	%r904, %r903, %r902;
	st.shared.u32 	[%r904], %r219;
$L__BB43_324:
	setp.eq.s32 	%p265, %r1505, 0;
	@%p265 bra 	$L__BB43_326;
	shl.b32 	%r905, %r295, 2;
	mov.u32 	%r906, _ZZN3cub18CUB_300001_SM_10006detail6select23DeviceSelectSweepKernelINS2_10policy_hubIjbiLb0ELNS0_10SelectImplE0EE10Policy1000EN6thrust24THRUST_300001_SM_1000_NS17counting_iteratorIjNS9_11use_defaultESB_SB_EENS9_18transform_iteratorI9NonZeroOpIiEPKiSB_SB_EEPjSJ_NS0_13ScanTileStateIiLb1EEENS0_8NullTypeESM_iNS2_19streaming_context_tIlLb1EEELS5_0EEEvT0_T1_T2_T3_T4_T5_T6_T7_iT8_NS1_7vsmem_tEE19static_temp_storage;
	add.s32 	%r907, %r906, %r905;
	st.shared.u32 	[%r907], %r221;
$L__BB43_326:
	setp.eq.s32 	%p266, %r1506, 0;
	@%p266 bra 	$L__BB43_328;
	shl.b32 	%r908, %r296, 2;
	mov.u32 	%r909, _ZZN3cub18CUB_300001_SM_10006detail6select23DeviceSelectSweepKernelINS2_10policy_hubIjbiLb0ELNS0_10SelectImplE0EE10Policy1000EN6thrust24THRUST_300001_SM_1000_NS17counting_iteratorIjNS9_11use_defaultESB_SB_EENS9_18transform_iteratorI9NonZeroOpIiEPKiSB_SB_EEPjSJ_NS0_13ScanTileStateIiLb1EEENS0_8NullTypeESM_iNS2_19streaming_context_tIlLb1EEELS5_0EEEvT0_T1_T2_T3_T4_T5_T6_T7_iT8_NS1_7vsmem_tEE19static_temp_storage;
	add.s32 	%r910, %r909, %r908;
	st.shared.u32 	[%r910], %r223;
$L__BB43_328:
	setp.eq.s32 	%p267, %r1507, 0;
	@%p267 bra 	$L__BB43_330;
	shl.b32 	%r911, %r297, 2;
	mov.u32 	%r912, _ZZN3cub18CUB_300001_SM_10006detail6select23DeviceSelectSweepKernelINS2_10policy_hubIjbiLb0ELNS0_10SelectImplE0EE10Policy1000EN6thrust24THRUST_300001_SM_1000_NS17counting_iteratorIjNS9_11use_defaultESB_SB_EENS9_18transform_iteratorI9NonZeroOpIiEPKiSB_SB_EEPjSJ_NS0_13ScanTileStateIiLb1EEENS0_8NullTypeESM_iNS2_19streaming_context_tIlLb1EEELS5_0EEEvT0_T1_T2_T3_T4_T5_T6_T7_iT8_NS1_7vsmem_tEE19static_temp_storage;
	add.s32 	%r913, %r912, %r911;
	st.shared.u32 	[%r913], %r225;
$L__BB43_330:
	setp.eq.s32 	%p268, %r1508, 0;
	@%p268 bra 	$L__BB43_332;
	shl.b32 	%r914, %r298, 2;
	mov.u32 	%r915, _ZZN3cub18CUB_300001_SM_10006detail6select23DeviceSelectSweepKernelINS2_10policy_hubIjbiLb0ELNS0_10SelectImplE0EE10Policy1000EN6thrust24THRUST_300001_SM_1000_NS17counting_iteratorIjNS9_11use_defaultESB_SB_EENS9_18transform_iteratorI9NonZeroOpIiEPKiSB_SB_EEPjSJ_NS0_13ScanTileStateIiLb1EEENS0_8NullTypeESM_iNS2_19streaming_context_tIlLb1EEELS5_0EEEvT0_T1_T2_T3_T4_T5_T6_T7_iT8_NS1_7vsmem_tEE19static_temp_storage;
	add.s32 	%r916, %r915, %r914;
	st.shared.u32 	[%r916], %r227;
$L__BB43_332:
	setp.eq.s32 	%p269, %r1509, 0;
	@%p269 bra 	$L__BB43_334;
	shl.b32 	%r917, %r299, 2;
	mov.u32 	%r918, _ZZN3cub18CUB_300001_SM_10006detail6select23DeviceSelectSweepKernelINS2_10policy_hubIjbiLb0ELNS0_10SelectImplE0EE10Policy1000EN6thrust24THRUST_300001_SM_1000_NS17counting_iteratorIjNS9_11use_defaultESB_SB_EENS9_18transform_iteratorI9NonZeroOpIiEPKiSB_SB_EEPjSJ_NS0_13ScanTileStateIiLb1EEENS0_8NullTypeESM_iNS2_19streaming_context_tIlLb1EEELS5_0EEEvT0_T1_T2_T3_T4_T5_T6_T7_iT8_NS1_7vsmem_tEE19static_temp_storage;
	add.s32 	%r919, %r918, %r917;
	st.shared.u32 	[%r919], %r229;
$L__BB43_334:
	setp.eq.s32 	%p270, %r1510, 0;
	@%p270 bra 	$L__BB43_336;
	shl.b32 	%r920, %r300, 2;
	mov.u32 	%r921, _ZZN3cub18CUB_300001_SM_10006detail6select23DeviceSelectSweepKernelINS2_10policy_hubIjbiLb0ELNS0_10SelectImplE0EE10Policy1000EN6thrust24THRUST_300001_SM_1000_NS17counting_iteratorIjNS9_11use_defaultESB_SB_EENS9_18transform_iteratorI9NonZeroOpIiEPKiSB_SB_EEPjSJ_NS0_13ScanTileStateIiLb1EEENS0_8NullTypeESM_iNS2_19streaming_context_tIlLb1EEELS5_0EEEvT0_T1_T2_T3_T4_T5_T6_T7_iT8_NS1_7vsmem_tEE19static_temp_storage;
	add.s32 	%r922, %r921, %r920;
	st.shared.u32 	[%r922], %r231;
$L__BB43_336:
	setp.eq.s32 	%p271, %r1511, 0;
	@%p271 bra 	$L__BB43_338;
	shl.b32 	%r923, %r301, 2;
	mov.u32 	%r924, _ZZN3cub18CUB_300001_SM_10006detail6select23DeviceSelectSweepKernelINS2_10policy_hubIjbiLb0ELNS0_10SelectImplE0EE10Policy1000EN6thrust24THRUST_300001_SM_1000_NS17counting_iteratorIjNS9_11use_defaultESB_SB_EENS9_18transform_iteratorI9NonZeroOpIiEPKiSB_SB_EEPjSJ_NS0_13ScanTileStateIiLb1EEENS0_8NullTypeESM_iNS2_19streaming_context_tIlLb1EEELS5_0EEEvT0_T1_T2_T3_T4_T5_T6_T7_iT8_NS1_7vsmem_tEE19static_temp_storage;
	add.s32 	%r925, %r924, %r923;
	st.shared.u32 	[%r925], %r233;
$L__BB43_338:
	setp.eq.s32 	%p272, %r1512, 0;
	@%p272 bra 	$L__BB43_340;
	shl.b32 	%r926, %r302, 2;
	mov.u32 	%r927, _ZZN3cub18CUB_300001_SM_10006detail6select23DeviceSelectSweepKernelINS2_10policy_hubIjbiLb0ELNS0_10SelectImplE0EE10Policy1000EN6thrust24THRUST_300001_SM_1000_NS17counting_iteratorIjNS9_11use_defaultESB_SB_EENS9_18transform_iteratorI9NonZeroOpIiEPKiSB_SB_EEPjSJ_NS0_13ScanTileStateIiLb1EEENS0_8NullTypeESM_iNS2_19streaming_context_tIlLb1EEELS5_0EEEvT0_T1_T2_T3_T4_T5_T6_T7_iT8_NS1_7vsmem_tEE19static_temp_storage;
	add.s32 	%r928, %r927, %r926;
	st.shared.u32 	[%r928], %r235;
$L__BB43_340:
	setp.eq.s32 	%p273, %r1513, 0;
	@%p273 bra 	$L__BB43_342;
	shl.b32 	%r929, %r303, 2;
	mov.u32 	%r930, _ZZN3cub18CUB_300001_SM_10006detail6select23DeviceSelectSweepKernelINS2_10policy_hubIjbiLb0ELNS0_10SelectImplE0EE10Policy1000EN6thrust24THRUST_300001_SM_1000_NS17counting_iteratorIjNS9_11use_defaultESB_SB_EENS9_18transform_iteratorI9NonZeroOpIiEPKiSB_SB_EEPjSJ_NS0_13ScanTileStateIiLb1EEENS0_8NullTypeESM_iNS2_19streaming_context_tIlLb1EEELS5_0EEEvT0_T1_T2_T3_T4_T5_T6_T7_iT8_NS1_7vsmem_tEE19static_temp_storage;
	add.s32 	%r931, %r930, %r929;
	st.shared.u32 	[%r931], %r237;
$L__BB43_342:
	setp.eq.s32 	%p274, %r1514, 0;
	@%p274 bra 	$L__BB43_344;
	shl.b32 	%r932, %r304, 2;
	mov.u32 	%r933, _ZZN3cub18CUB_300001_SM_10006detail6select23DeviceSelectSweepKernelINS2_10policy_hubIjbiLb0ELNS0_10SelectImplE0EE10Policy1000EN6thrust24THRUST_300001_SM_1000_NS17counting_iteratorIjNS9_11use_defaultESB_SB_EENS9_18transform_iteratorI9NonZeroOpIiEPKiSB_SB_EEPjSJ_NS0_13ScanTileStateIiLb1EEENS0_8NullTypeESM_iNS2_19streaming_context_tIlLb1EEELS5_0EEEvT0_T1_T2_T3_T4_T5_T6_T7_iT8_NS1_7vsmem_tEE19static_temp_storage;
	add.s32 	%r934, %r933, %r932;
	st.shared.u32 	[%r934], %r239;
$L__BB43_344:
	bar.sync 	0;
	setp.ge.u32 	%p275, %r1517, %r1555;
	@%p275 bra 	$L__BB43_509;
	ld.param.u32 	%r1474, [_ZN3cub18CUB_300001_SM_10006detail6select23DeviceSelectSweepKernelINS2_10policy_hubIjbiLb0ELNS0_10SelectImplE0EE10Policy1000EN6thrust24THRUST_300001_SM_1000_NS17counting_iteratorIjNS9_11use_defaultESB_SB_EENS9_18transform_iteratorI9NonZeroOpIiEPKiSB_SB_EEPjSJ_NS0_13ScanTileStateIiLb1EEENS0_8NullTypeESM_iNS2_19streaming_context_tIlLb1EEELS5_0EEEvT0_T1_T2_T3_T4_T5_T6_T7_iT8_NS1_7vsmem_tE_param_7];
	mov.u64 	%rd387, %rd194;
	ld.param.u8 	%rs6, [%rd387];
	ld.param.u64 	%rd388, [%rd387+24];
	cvta.to.global.u64 	%rd98, %rd388;
	add.s32 	%r935, %r276, %r277;
	add.s32 	%r936, %r935, %r278;
	add.s32 	%r937, %r936, %r279;
	add.s32 	%r938, %r937, %r280;
	add.s32 	%r939, %r938, %r281;
	add.s32 	%r940, %r939, %r282;
	add.s32 	%r941, %r940, %r283;
	add.s32 	%r942, %r941, %r284;
	add.s32 	%r943, %r942, %r285;
	add.s32 	%r944, %r943, %r286;
	add.s32 	%r945, %r944, %r287;
	add.s32 	%r946, %r945, %r288;
	add.s32 	%r947, %r946, %r289;
	add.s32 	%r948, %r947, %r290;
	add.s32 	%r949, %r948, %r275;
	add.s32 	%r950, %r949, %r1474;
	sub.s32 	%r951, %r950, %r1517;
	add.s32 	%r306, %r951, -7169;
	and.b32  	%r952, %r306, 1536;
	setp.eq.s32 	%p276, %r952, 1536;
	@%p276 bra 	$L__BB43_350;
	cvt.u64.u32 	%rd681, %r1517;
	shl.b32 	%r953, %r1517, 2;
	mov.u32 	%r954, _ZZN3cub18CUB_300001_SM_10006detail6select23DeviceSelectSweepKernelINS2_10policy_hubIjbiLb0ELNS0_10SelectImplE0EE10Policy1000EN6thrust24THRUST_300001_SM_1000_NS17counting_iteratorIjNS9_11use_defaultESB_SB_EENS9_18transform_iteratorI9NonZeroOpIiEPKiSB_SB_EEPjSJ_NS0_13ScanTileStateIiLb1EEENS0_8NullTypeESM_iNS2_19streaming_context_tIlLb1EEELS5_0EEEvT0_T1_T2_T3_T4_T5_T6_T7_iT8_NS1_7vsmem_tEE19static_temp_storage;
	add.s32 	%r1516, %r954, %r953;
	shr.u32 	%r955, %r306, 9;
	add.s32 	%r956, %r955, 1;
	and.b32  	%r957, %r956, 3;
	neg.s32 	%r1515, %r957;
$L__BB43_347:
	.pragma "nounroll";
	setp.ne.s16 	%p277, %rs6, 0;
	ld.shared.u32 	%r311, [%r1516];
	mov.b64 	%rd682, 0;
	@%p277 bra 	$L__BB43_349;
	ld.global.u64 	%rd682, [%rd98];
$L__BB43_349:
	add.s64 	%rd390, %rd682, %rd681;
	shl.b64 	%rd391, %rd390, 2;
	add.s64 	%rd392, %rd2, %rd391;
	st.global.u32 	[%rd392], %r311;
	add.s64 	%rd681, %rd681, 512;
	cvt.u32.u64 	%r1517, %rd681;
	add.s32 	%r1516, %r1516, 2048;
	add.s32 	%r1515, %r1515, 1;
	setp.ne.s32 	%p278, %r1515, 0;
	@%p278 bra 	$L__BB43_347;
$L__BB43_350:
	setp.lt.u32 	%p279, %r306, 1536;
	@%p279 bra 	$L__BB43_509;
	mul.wide.u32 	%rd394, %r1517, 4;
	add.s64 	%rd104, %rd2, %rd394;
	shl.b32 	%r958, %r1517, 2;
	mov.u32 	%r959, _ZZN3cub18CUB_300001_SM_10006detail6select23DeviceSelectSweepKernelINS2_10policy_hubIjbiLb0ELNS0_10SelectImplE0EE10Policy1000EN6thrust24THRUST_300001_SM_1000_NS17counting_iteratorIjNS9_11use_defaultESB_SB_EENS9_18transform_iteratorI9NonZeroOpIiEPKiSB_SB_EEPjSJ_NS0_13ScanTileStateIiLb1EEENS0_8NullTypeESM_iNS2_19streaming_context_tIlLb1EEELS5_0EEEvT0_T1_T2_T3_T4_T5_T6_T7_iT8_NS1_7vsmem_tEE19static_temp_storage;
	add.s32 	%r960, %r958, %r959;
	add.s32 	%r1518, %r960, 4096;
	mov.b64 	%rd683, 0;
$L__BB43_352:
	setp.ne.s16 	%p280, %rs6, 0;
	ld.shared.u32 	%r319, [%r1518+-4096];
	mov.b64 	%rd684, 0;
	@%p280 bra 	$L__BB43_354;
	ld.global.u64 	%rd684, [%rd98];
$L__BB43_354:
	setp.ne.s16 	%p281, %rs6, 0;
	shl.b64 	%rd397, %rd684, 2;
	add.s64 	%rd398, %rd683, %rd397;
	add.s64 	%rd399, %rd104, %rd398;
	st.global.u32 	[%rd399], %r319;
	ld.shared.u32 	%r320, [%r1518+-2048];
	mov.b64 	%rd685, 0;
	@%p281 bra 	$L__BB43_356;
	ld.global.u64 	%rd685, [%rd98];
$L__BB43_356:
	setp.ne.s16 	%p282, %rs6, 0;
	shl.b64 	%rd401, %rd685, 2;
	add.s64 	%rd402, %rd683, %rd401;
	add.s64 	%rd403, %rd104, %rd402;
	st.global.u32 	[%rd403+2048], %r320;
	ld.shared.u32 	%r321, [%r1518];
	mov.b64 	%rd686, 0;
	@%p282 bra 	$L__BB43_358;
	ld.global.u64 	%rd686, [%rd98];
$L__BB43_358:
	setp.ne.s16 	%p283, %rs6, 0;
	shl.b64 	%rd405, %rd686, 2;
	add.s64 	%rd406, %rd683, %rd405;
	add.s64 	%rd407, %rd104, %rd406;
	st.global.u32 	[%rd407+4096], %r321;
	ld.shared.u32 	%r322, [%r1518+2048];
	mov.b64 	%rd687, 0;
	@%p283 bra 	$L__BB43_360;
	ld.global.u64 	%rd687, [%rd98];
$L__BB43_360:
	shl.b64 	%rd408, %rd687, 2;
	add.s64 	%rd409, %rd683, %rd408;
	add.s64 	%rd410, %rd104, %rd409;
	st.global.u32 	[%rd410+6144], %r322;
	add.s32 	%r1517, %r1517, 2048;
	add.s64 	%rd683, %rd683, 8192;
	add.s32 	%r1518, %r1518, 8192;
	setp.lt.s32 	%p284, %r1517, %r1555;
	@%p284 bra 	$L__BB43_352;
	bra.uni 	$L__BB43_509;
$L__BB43_361:
	ld.param.u8 	%rs9, [%rd1];
	setp.eq.s16 	%p3, %rs9, 0;
	ld.param.u64 	%rd197, [%rd1+16];
	cvt.u32.u64 	%r481, %rd197;
	selp.b32 	%r482, %r481, 0, %p3;
	mov.u32 	%r1551, %tid.x;
	mul.lo.s32 	%r483, %r1551, 14;
	add.s32 	%r484, %r1, %r3;
	add.s32 	%r485, %r484, %r482;
	setp.ge.s32 	%p4, %r483, %r211;
	add.s32 	%r326, %r485, %r483;
	or.b32  	%r327, %r483, 1;
	add.s32 	%r328, %r326, 1;
	add.s32 	%r329, %r483, 2;
	add.s32 	%r330, %r326, 2;
	add.s32 	%r331, %r483, 3;
	add.s32 	%r332, %r326, 3;
	add.s32 	%r333, %r483, 4;
	add.s32 	%r334, %r326, 4;
	add.s32 	%r335, %r483, 5;
	add.s32 	%r336, %r326, 5;
	add.s32 	%r337, %r483, 6;
	add.s32 	%r338, %r326, 6;
	add.s32 	%r339, %r483, 7;
	add.s32 	%r340, %r326, 7;
	add.s32 	%r341, %r483, 8;
	add.s32 	%r342, %r326, 8;
	add.s32 	%r343, %r483, 9;
	add.s32 	%r344, %r326, 9;
	add.s32 	%r345, %r483, 10;
	add.s32 	%r346, %r326, 10;
	add.s32 	%r347, %r483, 11;
	add.s32 	%r348, %r326, 11;
	add.s32 	%r349, %r483, 12;
	add.s32 	%r350, %r326, 12;
	add.s32 	%r351, %r483, 13;
	add.s32 	%r352, %r326, 13;
	bar.sync 	0;
	selp.b64 	%rd198, %rd197, 0, %p3;
	cvt.s64.s32 	%rd199, %r3;
	add.s64 	%rd200, %rd198, %rd199;
	cvt.u64.u32 	%rd201, %r483;
	add.s64 	%rd202, %rd200, %rd201;
	shl.b64 	%rd203, %rd202, 2;
	add.s64 	%rd143, %rd4, %rd203;
	mov.b32 	%r1520, 1;
	@%p4 bra 	$L__BB43_363;
	ld.global.u32 	%r486, [%rd143];
	setp.ne.s32 	%p5, %r486, 0;
	selp.u32 	%r1520, 1, 0, %p5;
$L__BB43_363:
	setp.ge.s32 	%p6, %r327, %r211;
	mov.b32 	%r1521, 1;
	@%p6 bra 	$L__BB43_365;
	ld.global.u32 	%r488, [%rd143+4];
	setp.ne.s32 	%p7, %r488, 0;
	selp.u32 	%r1521, 1, 0, %p7;
$L__BB43_365:
	setp.ge.s32 	%p8, %r329, %r211;
	mov.b32 	%r1522, 1;
	@%p8 bra 	$L__BB43_367;
	ld.global.u32 	%r490, [%rd143+8];
	setp.ne.s32 	%p9, %r490, 0;
	selp.u32 	%r1522, 1, 0, %p9;
$L__BB43_367:
	setp.ge.s32 	%p10, %r331, %r211;
	mov.b32 	%r1523, 1;
	@%p10 bra 	$L__BB43_369;
	ld.global.u32 	%r492, [%rd143+12];
	setp.ne.s32 	%p11, %r492, 0;
	selp.u32 	%r1523, 1, 0, %p11;
$L__BB43_369:
	setp.ge.s32 	%p12, %r333, %r211;
	mov.b32 	%r1524, 1;
	@%p12 bra 	$L__BB43_371;
	ld.global.u32 	%r494, [%rd143+16];
	setp.ne.s32 	%p13, %r494, 0;
	selp.u32 	%r1524, 1, 0, %p13;
$L__BB43_371:
	setp.ge.s32 	%p14, %r335, %r211;
	mov.b32 	%r1525, 1;
	@%p14 bra 	$L__BB43_373;
	ld.global.u32 	%r496, [%rd143+20];
	setp.ne.s32 	%p15, %r496, 0;
	selp.u32 	%r1525, 1, 0, %p15;
$L__BB43_373:
	setp.ge.s32 	%p16, %r337, %r211;
	mov.b32 	%r1526, 1;
	@%p16 bra 	$L__BB43_375;
	ld.global.u32 	%r498, [%rd143+24];
	setp.ne.s32 	%p17, %r498, 0;
	selp.u32 	%r1526, 1, 0, %p17;
$L__BB43_375:
	setp.ge.s32 	%p18, %r339, %r211;
	mov.b32 	%r1527, 1;
	@%p18 bra 	$L__BB43_377;
	ld.global.u32 	%r500, [%rd143+28];
	setp.ne.s32 	%p19, %r500, 0;
	selp.u32 	%r1527, 1, 0, %p19;
$L__BB43_377:
	setp.ge.s32 	%p20, %r341, %r211;
	mov.b32 	%r1528, 1;
	@%p20 bra 	$L__BB43_379;
	ld.global.u32 	%r502, [%rd143+32];
	setp.ne.s32 	%p21, %r502, 0;
	selp.u32 	%r1528, 1, 0, %p21;
$L__BB43_379:
	setp.ge.s32 	%p22, %r343, %r211;
	mov.b32 	%r1529, 1;
	@%p22 bra 	$L__BB43_381;
	ld.global.u32 	%r504, [%rd143+36];
	setp.ne.s32 	%p23, %r504, 0;
	selp.u32 	%r1529, 1, 0, %p23;
$L__BB43_381:
	setp.ge.s32 	%p24, %r345, %r211;
	mov.b32 	%r1530, 1;
	@%p24 bra 	$L__BB43_383;
	ld.global.u32 	%r506, [%rd143+40];
	setp.ne.s32 	%p25, %r506, 0;
	selp.u32 	%r1530, 1, 0, %p25;
$L__BB43_383:
	setp.ge.s32 	%p26, %r347, %r211;
	mov.b32 	%r1531, 1;
	@%p26 bra 	$L__BB43_385;
	ld.global.u32 	%r508, [%rd143+44];
	setp.ne.s32 	%p27, %r508, 0;
	selp.u32 	%r1531, 1, 0, %p27;
$L__BB43_385:
	setp.ge.s32 	%p28, %r349, %r211;
	mov.b32 	%r1532, 1;
	@%p28 bra 	$L__BB43_387;
	ld.global.u32 	%r510, [%rd143+48];
	setp.ne.s32 	%p29, %r510, 0;
	selp.u32 	%r1532, 1, 0, %p29;
$L__BB43_387:
	setp.ge.s32 	%p30, %r351, %r211;
	mov.b32 	%r1533, 1;
	@%p30 bra 	$L__BB43_389;
	ld.global.u32 	%r512, [%rd143+52];
	setp.ne.s32 	%p31, %r512, 0;
	selp.u32 	%r1533, 1, 0, %p31;
$L__BB43_389:
	bar.sync 	0;
	add.s32 	%r544, %r1521, %r1520;
	add.s32 	%r545, %r1522, %r544;
	add.s32 	%r546, %r1523, %r545;
	add.s32 	%r547, %r1524, %r546;
	add.s32 	%r548, %r1525, %r547;
	add.s32 	%r549, %r1526, %r548;
	add.s32 	%r550, %r1527, %r549;
	add.s32 	%r551, %r1528, %r550;
	add.s32 	%r552, %r1529, %r551;
	add.s32 	%r553, %r1530, %r552;
	add.s32 	%r554, %r1531, %r553;
	add.s32 	%r555, %r1532, %r554;
	add.s32 	%r518, %r1533, %r555;
	shr.u32 	%r382, %r1551, 5;
	// begin inline asm
	mov.u32 %r513, %laneid;
	// end inline asm
	mov.b32 	%r516, 1;
	mov.b32 	%r541, 0;
	mov.b32 	%r543, -1;
	// begin inline asm
	{  .reg .s32 r0;  .reg .pred p;  shfl.sync.up.b32 r0|p, %r518, %r516, %r541, %r543;  @p add.s32 r0, r0, %r518;  mov.s32 %r514, r0;}
	// end inline asm
	mov.b32 	%r522, 2;
	// begin inline asm
	{  .reg .s32 r0;  .reg .pred p;  shfl.sync.up.b32 r0|p, %r514, %r522, %r541, %r543;  @p add.s32 r0, r0, %r514;  mov.s32 %r520, r0;}
	// end inline asm
	mov.b32 	%r528, 4;
	// begin inline asm
	{  .reg .s32 r0;  .reg .pred p;  shfl.sync.up.b32 r0|p, %r520, %r528, %r541, %r543;  @p add.s32 r0, r0, %r520;  mov.s32 %r526, r0;}
	// end inline asm
	mov.b32 	%r534, 8;
	// begin inline asm
	{  .reg .s32 r0;  .reg .pred p;  shfl.sync.up.b32 r0|p, %r526, %r534, %r541, %r543;  @p add.s32 r0, r0, %r526;  mov.s32 %r532, r0;}
	// end inline asm
	mov.b32 	%r540, 16;
	// begin inline asm
	{  .reg .s32 r0;  .reg .pred p;  shfl.sync.up.b32 r0|p, %r532, %r540, %r541, %r543;  @p add.s32 r0, r0, %r532;  mov.s32 %r538, r0;}
	// end inline asm
	setp.ne.s32 	%p32, %r513, 31;
	@%p32 bra 	$L__BB43_391;
	shl.b32 	%r556, %r382, 2;
	mov.u32 	%r557, _ZZN3cub18CUB_300001_SM_10006detail6select23DeviceSelectSweepKernelINS2_10policy_hubIjbiLb0ELNS0_10SelectImplE0EE10Policy1000EN6thrust24THRUST_300001_SM_1000_NS17counting_iteratorIjNS9_11use_defaultESB_SB_EENS9_18transform_iteratorI9NonZeroOpIiEPKiSB_SB_EEPjSJ_NS0_13ScanTileStateIiLb1EEENS0_8NullTypeESM_iNS2_19streaming_context_tIlLb1EEELS5_0EEEvT0_T1_T2_T3_T4_T5_T6_T7_iT8_NS1_7vsmem_tEE19static_temp_storage;
	add.s32 	%r558, %r557, %r556;
	st.shared.u32 	[%r558], %r538;
$L__BB43_391:
	sub.s32 	%r559, %r538, %r518;
	bar.sync 	0;
	ld.shared.v4.u32 	{%r560, %r561, %r562, %r563}, [_ZZN3cub18CUB_300001_SM_10006detail6select23DeviceSelectSweepKernelINS2_10policy_hubIjbiLb0ELNS0_10SelectImplE0EE10Policy1000EN6thrust24THRUST_300001_SM_1000_NS17counting_iteratorIjNS9_11use_defaultESB_SB_EENS9_18transform_iteratorI9NonZeroOpIiEPKiSB_SB_EEPjSJ_NS0_13ScanTileStateIiLb1EEENS0_8NullTypeESM_iNS2_19streaming_context_tIlLb1EEELS5_0EEEvT0_T1_T2_T3_T4_T5_T6_T7_iT8_NS1_7vsmem_tEE19static_temp_storage];
	add.s32 	%r564, %r561, %r560;
	setp.eq.s32 	%p33, %r382, 2;
	selp.b32 	%r565, %r564, %r560, %p33;
	add.s32 	%r566, %r564, %r562;
	setp.eq.s32 	%p34, %r382, 3;
	selp.b32 	%r567, %r566, %r565, %p34;
	add.s32 	%r568, %r566, %r563;
	setp.eq.s32 	%p35, %r382, 4;
	selp.b32 	%r569, %r568, %r567, %p35;
	ld.shared.v4.u32 	{%r570, %r571, %r572, %r573}, [_ZZN3cub18CUB_300001_SM_10006detail6select23DeviceSelectSweepKernelINS2_10policy_hubIjbiLb0ELNS0_10SelectImplE0EE10Policy1000EN6thrust24THRUST_300001_SM_1000_NS17counting_iteratorIjNS9_11use_defaultESB_SB_EENS9_18transform_iteratorI9NonZeroOpIiEPKiSB_SB_EEPjSJ_NS0_13ScanTileStateIiLb1EEENS0_8NullTypeESM_iNS2_19streaming_context_tIlLb1EEELS5_0EEEvT0_T1_T2_T3_T4_T5_T6_T7_iT8_NS1_7vsmem_tEE19static_temp_storage+16];
	add.s32 	%r574, %r568, %r570;
	setp.eq.s32 	%p36, %r382, 5;
	selp.b32 	%r575, %r574, %r569, %p36;
	add.s32 	%r576, %r574, %r571;
	setp.eq.s32 	%p37, %r382, 6;
	selp.b32 	%r577, %r576, %r575, %p37;
	add.s32 	%r578, %r576, %r572;
	setp.eq.s32 	%p38, %r382, 7;
	selp.b32 	%r579, %r578, %r577, %p38;
	add.s32 	%r580, %r578, %r573;
	setp.eq.s32 	%p39, %r382, 8;
	selp.b32 	%r581, %r580, %r579, %p39;
	ld.shared.v4.u32 	{%r582, %r583, %r584, %r585}, [_ZZN3cub18CUB_300001_SM_10006detail6select23DeviceSelectSweepKernelINS2_10policy_hubIjbiLb0ELNS0_10SelectImplE0EE10Policy1000EN6thrust24THRUST_300001_SM_1000_NS17counting_iteratorIjNS9_11use_defaultESB_SB_EENS9_18transform_iteratorI9NonZeroOpIiEPKiSB_SB_EEPjSJ_NS0_13ScanTileStateIiLb1EEENS0_8NullTypeESM_iNS2_19streaming_context_tIlLb1EEELS5_0EEEvT0_T1_T2_T3_T4_T5_T6_T7_iT8_NS1_7vsmem_tEE19static_temp_storage+32];
	add.s32 	%r586, %r580, %r582;
	setp.eq.s32 	%p40, %r382, 9;
	selp.b32 	%r587, %r586, %r581, %p40;
	add.s32 	%r588, %r586, %r583;
	setp.eq.s32 	%p41, %r382, 10;
	selp.b32 	%r589, %r588, %r587, %p41;
	add.s32 	%r590, %r588, %r584;
	setp.eq.s32 	%p42, %r382, 11;
	selp.b32 	%r591, %r590, %r589, %p42;
	add.s32 	%r592, %r590, %r585;
	setp.eq.s32 	%p43, %r382, 12;
	selp.b32 	%r593, %r592, %r591, %p43;
	ld.shared.v4.u32 	{%r594, %r595, %r596, %r597}, [_ZZN3cub18CUB_300001_SM_10006detail6select23DeviceSelectSweepKernelINS2_10policy_hubIjbiLb0ELNS0_10SelectImplE0EE10Policy1000EN6thrust24THRUST_300001_SM_1000_NS17counting_iteratorIjNS9_11use_defaultESB_SB_EENS9_18transform_iteratorI9NonZeroOpIiEPKiSB_SB_EEPjSJ_NS0_13ScanTileStateIiLb1EEENS0_8NullTypeESM_iNS2_19streaming_context_tIlLb1EEELS5_0EEEvT0_T1_T2_T3_T4_T5_T6_T7_iT8_NS1_7vsmem_tEE19static_temp_storage+48];
	add.s32 	%r598, %r592, %r594;
	setp.eq.s32 	%p44, %r382, 13;
	selp.b32 	%r599, %r598, %r593, %p44;
	add.s32 	%r600, %r598, %r595;
	setp.eq.s32 	%p45, %r382, 14;
	selp.b32 	%r601, %r600, %r599, %p45;
	add.s32 	%r602, %r600, %r596;
	setp.eq.s32 	%p46, %r382, 15;
	selp.b32 	%r603, %r602, %r601, %p46;
	add.s32 	%r385, %r602, %r597;
	setp.gt.u32 	%p47, %r1551, 31;
	setp.lt.u32 	%p48, %r1551, 32;
	setp.eq.s32 	%p49, %r513, 0;
	selp.b32 	%r604, 0, %r559, %p49;
	add.s32 	%r1547, %r603, %r604;
	selp.b32 	%r387, %r559, %r1547, %p48;
	@%p47 bra 	$L__BB43_407;
	setp.ne.s32 	%p50, %r1551, 0;
	mul.wide.s32 	%rd204, %r1480, 8;
	add.s64 	%rd144, %rd3, %rd204;
	@%p50 bra 	$L__BB43_394;
	st.shared.u32 	[_ZZN3cub18CUB_300001_SM_10006detail6select23DeviceSelectSweepKernelINS2_10policy_hubIjbiLb0ELNS0_10SelectImplE0EE10Policy1000EN6thrust24THRUST_300001_SM_1000_NS17counting_iteratorIjNS9_11use_defaultESB_SB_EENS9_18transform_iteratorI9NonZeroOpIiEPKiSB_SB_EEPjSJ_NS0_13ScanTileStateIiLb1EEENS0_8NullTypeESM_iNS2_19streaming_context_tIlLb1EEELS5_0EEEvT0_T1_T2_T3_T4_T5_T6_T7_iT8_NS1_7vsmem_tEE19static_temp_storage+108], %r385;
	add.s64 	%rd205, %rd144, 256;
	mov.b32 	%r605, 100;
	// begin inline asm
	st.relaxed.gpu.v2.u32 [%rd205], {%r605, %r385};
	// end inline asm
$L__BB43_394:
	not.b32 	%r611, %r1551;
	add.s32 	%r1542, %r1480, %r611;
	mov.b32 	%r607, 675;
	// begin inline asm
	nanosleep.u32 %r607;
	// end inline asm
	mul.wide.s32 	%rd207, %r1542, 8;
	add.s64 	%rd208, %rd3, %rd207;
	add.s64 	%rd206, %rd208, 256;
	// begin inline asm
	ld.relaxed.gpu.v2.u32 {%r1544, %r1536}, [%rd206];
	// end inline asm
	mov.b32 	%r1537, 422;
$L__BB43_395:
	setp.eq.s32 	%p51, %r1544, 99;
	mov.b32 	%r612, -1;
	vote.sync.any.pred 	%p52, %p51, %r612;
	not.pred 	%p53, %p52;
	@%p53 bra 	$L__BB43_397;
	mul.lo.s32 	%r781, %r1480, 16807;
	and.b32  	%r1480, %r781, 2147483647;
	add.s32 	%r782, %r1537, 1;
	rem.u32 	%r778, %r1480, %r782;
	// begin inline asm
	nanosleep.u32 %r778;
	// end inline asm
	shr.u32 	%r1537, %r1537, 1;
	// begin inline asm
	ld.relaxed.gpu.v2.u32 {%r1544, %r1536}, [%rd206];
	// end inline asm
	bra.uni 	$L__BB43_395;
$L__BB43_397:
	setp.eq.s32 	%p54, %r1544, 101;
	mov.b32 	%r639, -1;
	vote.sync.ballot.b32 	%r641, %p54, %r639;
	// begin inline asm
	mov.u32 %r614, %lanemask_ge;
	// end inline asm
	and.b32  	%r642, %r641, %r614;
	or.b32  	%r643, %r642, -2147483648;
	add.s32 	%r644, %r643, -1;
	not.b32 	%r645, %r643;
	and.b32  	%r646, %r645, %r644;
	popc.b32 	%r618, %r646;
	mov.b32 	%r617, 1;
	// begin inline asm
	shfl.sync.down.b32 %r615, %r1536, %r617, %r618, %r639;
	// end inline asm
	setp.lt.s32 	%p56, %r513, %r618;
	selp.b32 	%r647, %r615, 0, %p56;
	add.s32 	%r621, %r647, %r1536;
	mov.b32 	%r622, 2;
	// begin inline asm
	shfl.sync.down.b32 %r620, %r621, %r622, %r618, %r639;
	// end inline asm
	add.s32 	%r402, %r513, 2;
	setp.gt.s32 	%p57, %r402, %r618;
	selp.b32 	%r648, 0, %r620, %p57;
	add.s32 	%r626, %r621, %r648;
	mov.b32 	%r627, 4;
	// begin inline asm
	shfl.sync.down.b32 %r625, %r626, %r627, %r618, %r639;
	// end inline asm
	add.s32 	%r403, %r513, 4;
	setp.gt.s32 	%p58, %r403, %r618;
	selp.b32 	%r649, 0, %r625, %p58;
	add.s32 	%r631, %r626, %r649;
	mov.b32 	%r632, 8;
	// begin inline asm
	shfl.sync.down.b32 %r630, %r631, %r632, %r618, %r639;
	// end inline asm
	add.s32 	%r404, %r513, 8;
	setp.gt.s32 	%p59, %r404, %r618;
	selp.b32 	%r650, 0, %r630, %p59;
	add.s32 	%r636, %r631, %r650;
	mov.b32 	%r637, 16;
	// begin inline asm
	shfl.sync.down.b32 %r635, %r636, %r637, %r618, %r639;
	// end inline asm
	add.s32 	%r405, %r513, 16;
	setp.gt.s32 	%p60, %r405, %r618;
	selp.b32 	%r651, 0, %r635, %p60;
	add.s32 	%r1540, %r636, %r651;
	add.s64 	%rd146, %rd3, 256;
	mov.b32 	%r1538, 422;
$L__BB43_398:
	setp.ne.s32 	%p61, %r1544, 101;
	mov.b32 	%r652, -1;
	vote.sync.all.pred 	%p62, %p61, %r652;
	not.pred 	%p63, %p62;
	@%p63 bra 	$L__BB43_403;
	shr.u32 	%r1538, %r1538, 1;
	mul.wide.s32 	%rd304, %r1542, 8;
	add.s64 	%rd305, %rd146, %rd304;
	add.s64 	%rd303, %rd305, -256;
	// begin inline asm
	ld.relaxed.gpu.v2.u32 {%r1544, %r1545}, [%rd303];
	// end inline asm
	mov.u32 	%r1546, %r1538;
$L__BB43_400:
	setp.eq.s32 	%p148, %r1544, 99;
	mov.b32 	%r734, -1;
	vote.sync.any.pred 	%p149, %p148, %r734;
	not.pred 	%p150, %p149;
	@%p150 bra 	$L__BB43_402;
	mul.lo.s32 	%r776, %r1480, 16807;
	and.b32  	%r1480, %r776, 2147483647;
	add.s32 	%r777, %r1546, 1;
	rem.u32 	%r773, %r1480, %r777;
	// begin inline asm
	nanosleep.u32 %r773;
	// end inline asm
	shr.u32 	%r1546, %r1546, 1;
	// begin inline asm
	ld.relaxed.gpu.v2.u32 {%r1544, %r1545}, [%rd303];
	// end inline asm
	bra.uni 	$L__BB43_400;
$L__BB43_402:
	setp.eq.s32 	%p151, %r1544, 101;
	mov.b32 	%r760, -1;
	vote.sync.ballot.b32 	%r761, %p151, %r760;
	and.b32  	%r762, %r761, %r614;
	or.b32  	%r763, %r762, -2147483648;
	add.s32 	%r764, %r763, -1;
	not.b32 	%r765, %r763;
	and.b32  	%r766, %r765, %r764;
	popc.b32 	%r739, %r766;
	mov.b32 	%r738, 1;
	// begin inline asm
	shfl.sync.down.b32 %r736, %r1545, %r738, %r739, %r760;
	// end inline asm
	setp.lt.s32 	%p153, %r513, %r739;
	selp.b32 	%r767, %r736, 0, %p153;
	add.s32 	%r742, %r767, %r1545;
	mov.b32 	%r743, 2;
	// begin inline asm
	shfl.sync.down.b32 %r741, %r742, %r743, %r739, %r760;
	// end inline asm
	setp.gt.s32 	%p154, %r402, %r739;
	selp.b32 	%r768, 0, %r741, %p154;
	add.s32 	%r747, %r742, %r768;
	mov.b32 	%r748, 4;
	// begin inline asm
	shfl.sync.down.b32 %r746, %r747, %r748, %r739, %r760;
	// end inline asm
	setp.gt.s32 	%p155, %r403, %r739;
	selp.b32 	%r769, 0, %r746, %p155;
	add.s32 	%r752, %r747, %r769;
	mov.b32 	%r753, 8;
	// begin inline asm
	shfl.sync.down.b32 %r751, %r752, %r753, %r739, %r760;
	// end inline asm
	setp.gt.s32 	%p156, %r404, %r739;
	selp.b32 	%r770, 0, %r751, %p156;
	add.s32 	%r757, %r752, %r770;
	mov.b32 	%r758, 16;
	// begin inline asm
	shfl.sync.down.b32 %r756, %r757, %r758, %r739, %r760;
	// end inline asm
	setp.gt.s32 	%p157, %r405, %r739;
	selp.b32 	%r771, 0, %r756, %p157;
	add.s32 	%r772, %r771, %r1540;
	add.s32 	%r1540, %r772, %r757;
	add.s32 	%r1542, %r1542, -32;
	bra.uni 	$L__BB43_398;
$L__BB43_403:
	setp.ne.s32 	%p64, %r1551, 0;
	@%p64 bra 	$L__BB43_405;
	add.s32 	%r655, %r1540, %r385;
	add.s64 	%rd209, %rd144, 256;
	mov.b32 	%r654, 101;
	// begin inline asm
	st.relaxed.gpu.v2.u32 [%rd209], {%r654, %r655};
	// end inline asm
	st.shared.u32 	[_ZZN3cub18CUB_300001_SM_10006detail6select23DeviceSelectSweepKernelINS2_10policy_hubIjbiLb0ELNS0_10SelectImplE0EE10Policy1000EN6thrust24THRUST_300001_SM_1000_NS17counting_iteratorIjNS9_11use_defaultESB_SB_EENS9_18transform_iteratorI9NonZeroOpIiEPKiSB_SB_EEPjSJ_NS0_13ScanTileStateIiLb1EEENS0_8NullTypeESM_iNS2_19streaming_context_tIlLb1EEELS5_0EEEvT0_T1_T2_T3_T4_T5_T6_T7_iT8_NS1_7vsmem_tEE19static_temp_storage+100], %r1540;
	st.shared.u32 	[_ZZN3cub18CUB_300001_SM_10006detail6select23DeviceSelectSweepKernelINS2_10policy_hubIjbiLb0ELNS0_10SelectImplE0EE10Policy1000EN6thrust24THRUST_300001_SM_1000_NS17counting_iteratorIjNS9_11use_defaultESB_SB_EENS9_18transform_iteratorI9NonZeroOpIiEPKiSB_SB_EEPjSJ_NS0_13ScanTileStateIiLb1EEENS0_8NullTypeESM_iNS2_19streaming_context_tIlLb1EEELS5_0EEEvT0_T1_T2_T3_T4_T5_T6_T7_iT8_NS1_7vsmem_tEE19static_temp_storage+104], %r655;
$L__BB43_405:
	setp.ne.s32 	%p65, %r513, 0;
	mov.u32 	%r1547, %r387;
	@%p65 bra 	$L__BB43_407;
	st.shared.u32 	[_ZZN3cub18CUB_300001_SM_10006detail6select23DeviceSelectSweepKernelINS2_10policy_hubIjbiLb0ELNS0_10SelectImplE0EE10Policy1000EN6thrust24THRUST_300001_SM_1000_NS17counting_iteratorIjNS9_11use_defaultESB_SB_EENS9_18transform_iteratorI9NonZeroOpIiEPKiSB_SB_EEPjSJ_NS0_13ScanTileStateIiLb1EEENS0_8NullTypeESM_iNS2_19streaming_context_tIlLb1EEELS5_0EEEvT0_T1_T2_T3_T4_T5_T6_T7_iT8_NS1_7vsmem_tEE19static_temp_storage+80], %r1540;
	mov.u32 	%r1547, %r1540;
$L__BB43_407:
	mov.u64 	%rd148, %rd194;
	bar.sync 	0;
	setp.eq.s32 	%p66, %r1551, 0;
	ld.shared.u32 	%r656, [_ZZN3cub18CUB_300001_SM_10006detail6select23DeviceSelectSweepKernelINS2_10policy_hubIjbiLb0ELNS0_10SelectImplE0EE10Policy1000EN6thrust24THRUST_300001_SM_1000_NS17counting_iteratorIjNS9_11use_defaultESB_SB_EENS9_18transform_iteratorI9NonZeroOpIiEPKiSB_SB_EEPjSJ_NS0_13ScanTileStateIiLb1EEENS0_8NullTypeESM_iNS2_19streaming_context_tIlLb1EEELS5_0EEEvT0_T1_T2_T3_T4_T5_T6_T7_iT8_NS1_7vsmem_tEE19static_temp_storage+80];
	selp.b32 	%r657, 0, %r656, %p66;
	add.s32 	%r428, %r657, %r1547;
	add.s32 	%r429, %r428, %r1520;
	add.s32 	%r430, %r544, %r428;
	add.s32 	%r431, %r430, %r1522;
	add.s32 	%r432, %r431, %r1523;
	add.s32 	%r433, %r432, %r1524;
	add.s32 	%r434, %r433, %r1525;
	add.s32 	%r435, %r434, %r1526;
	add.s32 	%r436, %r435, %r1527;
	add.s32 	%r437, %r436, %r1528;
	add.s32 	%r438, %r437, %r1529;
	add.s32 	%r439, %r438, %r1530;
	add.s32 	%r440, %r439, %r1531;
	add.s32 	%r441, %r440, %r1532;
	ld.shared.v2.u32 	{%r659, %r442}, [_ZZN3cub18CUB_300001_SM_10006detail6select23DeviceSelectSweepKernelINS2_10policy_hubIjbiLb0ELNS0_10SelectImplE0EE10Policy1000EN6thrust24THRUST_300001_SM_1000_NS17counting_iteratorIjNS9_11use_defaultESB_SB_EENS9_18transform_iteratorI9NonZeroOpIiEPKiSB_SB_EEPjSJ_NS0_13ScanTileStateIiLb1EEENS0_8NullTypeESM_iNS2_19streaming_context_tIlLb1EEELS5_0EEEvT0_T1_T2_T3_T4_T5_T6_T7_iT8_NS1_7vsmem_tEE19static_temp_storage+104];
	ld.shared.u32 	%r443, [_ZZN3cub18CUB_300001_SM_10006detail6select23DeviceSelectSweepKernelINS2_10policy_hubIjbiLb0ELNS0_10SelectImplE0EE10Policy1000EN6thrust24THRUST_300001_SM_1000_NS17counting_iteratorIjNS9_11use_defaultESB_SB_EENS9_18transform_iteratorI9NonZeroOpIiEPKiSB_SB_EEPjSJ_NS0_13ScanTileStateIiLb1EEENS0_8NullTypeESM_iNS2_19streaming_context_tIlLb1EEELS5_0EEEvT0_T1_T2_T3_T4_T5_T6_T7_iT8_NS1_7vsmem_tEE19static_temp_storage+100];
	sub.s32 	%r660, 7168, %r211;
	sub.s32 	%r1555, %r659, %r660;
	sub.s32 	%r445, %r442, %r660;
	setp.gt.s32 	%p67, %r445, 512;
	@%p67 bra 	$L__BB43_464;
	ld.param.u8 	%rs7, [%rd148];
	ld.param.u64 	%rd210, [%rd148+24];
	cvta.to.global.u64 	%rd149, %rd210;
	setp.ne.s32 	%p68, %r1520, 0;
	setp.lt.s32 	%p69, %r428, %r1555;
	and.pred  	%p70, %p68, %p69;
	@%p70 bra 	$L__BB43_409;
	bra.uni 	$L__BB43_412;
$L__BB43_409:
	setp.ne.s16 	%p71, %rs7, 0;
	mov.b64 	%rd707, 0;
	@%p71 bra 	$L__BB43_411;
	ld.global.u64 	%rd707, [%rd149];
$L__BB43_411:
	cvt.s64.s32 	%rd212, %r428;
	add.s64 	%rd213, %rd707, %rd212;
	shl.b64 	%rd214, %rd213, 2;
	add.s64 	%rd215, %rd2, %rd214;
	st.global.u32 	[%rd215], %r326;
$L__BB43_412:
	setp.eq.s32 	%p72, %r1521, 0;
	setp.ge.s32 	%p73, %r429, %r1555;
	or.pred  	%p74, %p72, %p73;
	@%p74 bra 	$L__BB43_416;
	setp.ne.s16 	%p75, %rs7, 0;
	mov.b64 	%rd708, 0;
	@%p75 bra 	$L__BB43_415;
	ld.global.u64 	%rd708, [%rd149];
$L__BB43_415:
	cvt.s64.s32 	%rd217, %r429;
	add.s64 	%rd218, %rd708, %rd217;
	shl.b64 	%rd219, %rd218, 2;
	add.s64 	%rd220, %rd2, %rd219;
	st.global.u32 	[%rd220], %r328;
$L__BB43_416:
	setp.eq.s32 	%p76, %r1522, 0;
	setp.ge.s32 	%p77, %r430, %r1555;
	or.pred  	%p78, %p76, %p77;
	@%p78 bra 	$L__BB43_420;
	setp.ne.s16 	%p79, %rs7, 0;
	mov.b64 	%rd709, 0;
	@%p79 bra 	$L__BB43_419;
	ld.global.u64 	%rd709, [%rd149];
$L__BB43_419:
	cvt.s64.s32 	%rd222, %r430;
	add.s64 	%rd223, %rd709, %rd222;
	shl.b64 	%rd224, %rd223, 2;
	add.s64 	%rd225, %rd2, %rd224;
	st.global.u32 	[%rd225], %r330;
$L__BB43_420:
	setp.eq.s32 	%p80, %r1523, 0;
	setp.ge.s32 	%p81, %r431, %r1555;
	or.pred  	%p82, %p80, %p81;
	@%p82 bra 	$L__BB43_424;
	setp.ne.s16 	%p83, %rs7, 0;
	mov.b64 	%rd710, 0;
	@%p83 bra 	$L__BB43_423;
	ld.global.u64 	%rd710, [%rd149];
$L__BB43_423:
	cvt.s64.s32 	%rd227, %r431;
	add.s64 	%rd228, %rd710, %rd227;
	shl.b64 	%rd229, %rd228, 2;
	add.s64 	%rd230, %rd2, %rd229;
	st.global.u32 	[%rd230], %r332;
$L__BB43_424:
	setp.eq.s32 	%p84, %r1524, 0;
	setp.ge.s32 	%p85, %r432, %r1555;
	or.pred  	%p86, %p84, %p85;
	@%p86 bra 	$L__BB43_428;
	setp.ne.s16 	%p87, %rs7, 0;
	mov.b64 	%rd711, 0;
	@%p87 bra 	$L__BB43_427;
	ld.global.u64 	%rd711, [%rd149];
$L__BB43_427:
	cvt.s64.s32 	%rd232, %r432;
	add.s64 	%rd233, %rd711, %rd232;
	shl.b64 	%rd234, %rd233, 2;
	add.s64 	%rd235, %rd2, %rd234;
	st.global.u32 	[%rd235], %r334;
$L__BB43_428:
	setp.eq.s32 	%p88, %r1525, 0;
	setp.ge.s32 	%p89, %r433, %r1555;
	or.pred  	%p90, %p88, %p89;
	@%p90 bra 	$L__BB43_432;
	setp.ne.s16 	%p91, %rs7, 0;
	mov.b64 	%rd712, 0;
	@%p91 bra 	$L__BB43_431;
	ld.global.u64 	%rd712, [%rd149];
$L__BB43_431:
	cvt.s64.s32 	%rd237, %r433;
	add.s64 	%rd238, %rd712, %rd237;
	shl.b64 	%rd239, %rd238, 2;
	add.s64 	%rd240, %rd2, %rd239;
	st.global.u32 	[%rd240], %r336;
$L__BB43_432:
	setp.eq.s32 	%p92, %r1526, 0;
	setp.ge.s32 	%p93, %r434, %r1555;
	or.pred  	%p94, %p92, %p93;
	@%p94 bra 	$L__BB43_436;
	setp.ne.s16 	%p95, %rs7, 0;
	mov.b64 	%rd713, 0;
	@%p95 bra 	$L__BB43_435;
	ld.global.u64 	%rd713, [%rd149];
$L__BB43_435:
	cvt.s64.s32 	%rd242, %r434;
	add.s64 	%rd243, %rd713, %rd242;
	shl.b64 	%rd244, %rd243, 2;
	add.s64 	%rd245, %rd2, %rd244;
	st.global.u32 	[%rd245], %r338;
$L__BB43_436:
	setp.eq.s32 	%p96, %r1527, 0;
	setp.ge.s32 	%p97, %r435, %r1555;
	or.pred  	%p98, %p96, %p97;
	@%p98 bra 	$L__BB43_440;
	setp.ne.s16 	%p99, %rs7, 0;
	mov.b64 	%rd714, 0;
	@%p99 bra 	$L__BB43_439;
	ld.global.u64 	%rd714, [%rd149];
$L__BB43_439:
	cvt.s64.s32 	%rd247, %r435;
	add.s64 	%rd248, %rd714, %rd247;
	shl.b64 	%rd249, %rd248, 2;
	add.s64 	%rd250, %rd2, %rd249;
	st.global.u32 	[%rd250], %r340;
$L__BB43_440:
	setp.eq.s32 	%p100, %r1528, 0;
	setp.ge.s32 	%p101, %r436, %r1555;
	or.pred  	%p102, %p100, %p101;
	@%p102 bra 	$L__BB43_444;
	setp.ne.s16 	%p103, %rs7, 0;
	mov.b64 	%rd715, 0;
	@%p103 bra 	$L__BB43_443;
	ld.global.u64 	%rd715, [%rd149];
$L__BB43_443:
	cvt.s64.s32 	%rd252, %r436;
	add.s64 	%rd253, %rd715, %rd252;
	shl.b64 	%rd254, %rd253, 2;
	add.s64 	%rd255, %rd2, %rd254;
	st.global.u32 	[%rd255], %r342;
$L__BB43_444:
	setp.eq.s32 	%p104, %r1529, 0;
	setp.ge.s32 	%p105, %r437, %r1555;
	or.pred  	%p106, %p104, %p105;
	@%p106 bra 	$L__BB43_448;
	setp.ne.s16 	%p107, %rs7, 0;
	mov.b64 	%rd716, 0;
	@%p107 bra 	$L__BB43_447;
	ld.global.u64 	%rd716, [%rd149];
$L__BB43_447:
	cvt.s64.s32 	%rd257, %r437;
	add.s64 	%rd258, %rd716, %rd257;
	shl.b64 	%rd259, %rd258, 2;
	add.s64 	%rd260, %rd2, %rd259;
	st.global.u32 	[%rd260], %r344;
$L__BB43_448:
	setp.eq.s32 	%p108, %r1530, 0;
	setp.ge.s32 	%p109, %r438, %r1555;
	or.pred  	%p110, %p108, %p109;
	@%p110 bra 	$L__BB43_452;
	setp.ne.s16 	%p111, %rs7, 0;
	mov.b64 	%rd717, 0;
	@%p111 bra 	$L__BB43_451;
	ld.global.u64 	%rd717, [%rd149];
$L__BB43_451:
	cvt.s64.s32 	%rd262, %r438;
	add.s64 	%rd263, %rd717, %rd262;
	shl.b64 	%rd264, %rd263, 2;
	add.s64 	%rd265, %rd2, %rd264;
	st.global.u32 	[%rd265], %r346;
$L__BB43_452:
	setp.eq.s32 	%p112, %r1531, 0;
	setp.ge.s32 	%p113, %r439, %r1555;
	or.pred  	%p114, %p112, %p113;
	@%p114 bra 	$L__BB43_456;
	setp.ne.s16 	%p115, %rs7, 0;
	mov.b64 	%rd718, 0;
	@%p115 bra 	$L__BB43_455;
	ld.global.u64 	%rd718, [%rd149];
$L__BB43_455:
	cvt.s64.s32 	%rd267, %r439;
	add.s64 	%rd268, %rd718, %rd267;
	shl.b64 	%rd269, %rd268, 2;
	add.s64 	%rd270, %rd2, %rd269;
	st.global.u32 	[%rd270], %r348;
$L__BB43_456:
	setp.eq.s32 	%p116, %r1532, 0;
	setp.ge.s32 	%p117, %r440, %r1555;
	or.pred  	%p118, %p116, %p117;
	@%p118 bra 	$L__BB43_460;
	setp.ne.s16 	%p119, %rs7, 0;
	mov.b64 	%rd719, 0;
	@%p119 bra 	$L__BB43_459;
	ld.global.u64 	%rd719, [%rd149];
$L__BB43_459:
	cvt.s64.s32 	%rd272, %r440;
	add.s64 	%rd273, %rd719, %rd272;
	shl.b64 	%rd274, %rd273, 2;
	add.s64 	%rd275, %rd2, %rd274;
	st.global.u32 	[%rd275], %r350;
$L__BB43_460:
	setp.eq.s32 	%p120, %r1533, 0;
	setp.ge.s32 	%p121, %r441, %r1555;
	or.pred  	%p122, %p120, %p121;
	@%p122 bra 	$L__BB43_509;
	setp.ne.s16 	%p123, %rs7, 0;
	mov.b64 	%rd720, 0;
	@%p123 bra 	$L__BB43_463;
	ld.global.u64 	%rd720, [%rd149];
$L__BB43_463:
	cvt.s64.s32 	%rd277, %r441;
	add.s64 	%rd278, %rd720, %rd277;
	shl.b64 	%rd279, %rd278, 2;
	add.s64 	%rd280, %rd2, %rd279;
	st.global.u32 	[%rd280], %r352;
	bra.uni 	$L__BB43_509;
$L__BB43_464:
	bar.sync 	0;
	setp.eq.s32 	%p124, %r1520, 0;
	@%p124 bra 	$L__BB43_466;
	sub.s32 	%r661, %r428, %r443;
	shl.b32 	%r662, %r661, 2;
	mov.u32 	%r663, _ZZN3cub18CUB_300001_SM_10006detail6select23DeviceSelectSweepKernelINS2_10policy_hubIjbiLb0ELNS0_10SelectImplE0EE10Policy1000EN6thrust24THRUST_300001_SM_1000_NS17counting_iteratorIjNS9_11use_defaultESB_SB_EENS9_18transform_iteratorI9NonZeroOpIiEPKiSB_SB_EEPjSJ_NS0_13ScanTileStateIiLb1EEENS0_8NullTypeESM_iNS2_19streaming_context_tIlLb1EEELS5_0EEEvT0_T1_T2_T3_T4_T5_T6_T7_iT8_NS1_7vsmem_tEE19static_temp_storage;
	add.s32 	%r664, %r663, %r662;
	st.shared.u32 	[%r664], %r326;
$L__BB43_466:
	setp.eq.s32 	%p125, %r1521, 0;
	@%p125 bra 	$L__BB43_468;
	sub.s32 	%r665, %r429, %r443;
	shl.b32 	%r666, %r665, 2;
	mov.u32 	%r667, _ZZN3cub18CUB_300001_SM_10006detail6select23DeviceSelectSweepKernelINS2_10policy_hubIjbiLb0ELNS0_10SelectImplE0EE10Policy1000EN6thrust24THRUST_300001_SM_1000_NS17counting_iteratorIjNS9_11use_defaultESB_SB_EENS9_18transform_iteratorI9NonZeroOpIiEPKiSB_SB_EEPjSJ_NS0_13ScanTileStateIiLb1EEENS0_8NullTypeESM_iNS2_19streaming_context_tIlLb1EEELS5_0EEEvT0_T1_T2_T3_T4_T5_T6_T7_iT8_NS1_7vsmem_tEE19static_temp_storage;
	add.s32 	%r668, %r667, %r666;
	st.shared.u32 	[%r668], %r328;
$L__BB43_468:
	setp.eq.s32 	%p126, %r1522, 0;
	@%p126 bra 	$L__BB43_470;
	sub.s32 	%r669, %r430, %r443;
	shl.b32 	%r670, %r669, 2;
	mov.u32 	%r671, _ZZN3cub18CUB_300001_SM_10006detail6select23DeviceSelectSweepKernelINS2_10policy_hubIjbiLb0ELNS0_10SelectImplE0EE10Policy1000EN6thrust24THRUST_300001_SM_1000_NS17counting_iteratorIjNS9_11use_defaultESB_SB_EENS9_18transform_iteratorI9NonZeroOpIiEPKiSB_SB_EEPjSJ_NS0_13ScanTileStateIiLb1EEENS0_8NullTypeESM_iNS2_19streaming_context_tIlLb1EEELS5_0EEEvT0_T1_T2_T3_T4_T5_T6_T7_iT8_NS1_7vsmem_tEE19static_temp_storage;
	add.s32 	%r672, %r671, %r670;
	st.shared.u32 	[%r672], %r330;
$L__BB43_470:
	setp.eq.s32 	%p127, %r1523, 0;
	@%p127 bra 	$L__BB43_472;
	sub.s32 	%r673, %r431, %r443;
	shl.b32 	%r674, %r673, 2;
	mov.u32 	%r675, _ZZN3cub18CUB_300001_SM_10006detail6select23DeviceSelectSweepKernelINS2_10policy_hubIjbiLb0ELNS0_10SelectImplE0EE10Policy1000EN6thrust24THRUST_300001_SM_1000_NS17counting_iteratorIjNS9_11use_defaultESB_SB_EENS9_18transform_iteratorI9NonZeroOpIiEPKiSB_SB_EEPjSJ_NS0_13ScanTileStateIiLb1EEENS0_8NullTypeESM_iNS2_19streaming_context_tIlLb1EEELS5_0EEEvT0_T1_T2_T3_T4_T5_T6_T7_iT8_NS1_7vsmem_tEE19static_temp_storage;
	add.s32 	%r676, %r675, %r674;
	st.shared.u32 	[%r676], %r332;
$L__BB43_472:
	setp.eq.s32 	%p128, %r1524, 0;
	@%p128 bra 	$L__BB43_474;
	sub.s32 	%r677, %r432, %r443;
	shl.b32 	%r678, %r677, 2;
	mov.u32 	%r679, _ZZN3cub18CUB_300001_SM_10006detail6select23DeviceSelectSweepKernelINS2_10policy_hubIjbiLb0ELNS0_10SelectImplE0EE10Policy1000EN6thrust24THRUST_300001_SM_1000_NS17counting_iteratorIjNS9_11use_defaultESB_SB_EENS9_18transform_iteratorI9NonZeroOpIiEPKiSB_SB_EEPjSJ_NS0_13ScanTileStateIiLb1EEENS0_8NullTypeESM_iNS2_19streaming_context_tIlLb1EEELS5_0EEEvT0_T1_T2_T3_T4_T5_T6_T7_iT8_NS1_7vsmem_tEE19static_temp_storage;
	add.s32 	%r680, %r679, %r678;
	st.shared.u32 	[%r680], %r334;
$L__BB43_474:
	setp.eq.s32 	%p129, %r1525, 0;
	@%p129 bra 	$L__BB43_476;
	sub.s32 	%r681, %r433, %r443;
	shl.b32 	%r682, %r681, 2;
	mov.u32 	%r683, _ZZN3cub18CUB_300001_SM_10006detail6select23DeviceSelectSweepKernelINS2_10policy_hubIjbiLb0ELNS0_10SelectImplE0EE10Policy1000EN6thrust24THRUST_300001_SM_1000_NS17counting_iteratorIjNS9_11use_defaultESB_SB_EENS9_18transform_iteratorI9NonZeroOpIiEPKiSB_SB_EEPjSJ_NS0_13ScanTileStateIiLb1EEENS0_8NullTypeESM_iNS2_19streaming_context_tIlLb1EEELS5_0EEEvT0_T1_T2_T3_T4_T5_T6_T7_iT8_NS1_7vsmem_tEE19static_temp_storage;
	add.s32 	%r684, %r683, %r682;
	st.shared.u32 	[%r684], %r336;
$L__BB43_476:
	setp.eq.s32 	%p130, %r1526, 0;
	@%p130 bra 	$L__BB43_478;
	sub.s32 	%r685, %r434, %r443;
	shl.b32 	%r686, %r685, 2;
	mov.u32 	%r687, _ZZN3cub18CUB_300001_SM_10006detail6select23DeviceSelectSweepKernelINS2_10policy_hubIjbiLb0ELNS0_10SelectImplE0EE10Policy1000EN6thrust24THRUST_300001_SM_1000_NS17counting_iteratorIjNS9_11use_defaultESB_SB_EENS9_18transform_iteratorI9NonZeroOpIiEPKiSB_SB_EEPjSJ_NS0_13ScanTileStateIiLb1EEENS0_8NullTypeESM_iNS2_19streaming_context_tIlLb1EEELS5_0EEEvT0_T1_T2_T3_T4_T5_T6_T7_iT8_NS1_7vsmem_tEE19static_temp_storage;
	add.s32 	%r688, %r687, %r686;
	st.shared.u32 	[%r688], %r338;
$L__BB43_478:
	setp.eq.s32 	%p131, %r1527, 0;
	@%p131 bra 	$L__BB43_480;
	sub.s32 	%r689, %r435, %r443;
	shl.b32 	%r690, %r689, 2;
	mov.u32 	%r691, _ZZN3cub18CUB_300001_SM_10006detail6select23DeviceSelectSweepKernelINS2_10policy_hubIjbiLb0ELNS0_10SelectImplE0EE10Policy1000EN6thrust24THRUST_300001_SM_1000_NS17counting_iteratorIjNS9_11use_defaultESB_SB_EENS9_18transform_iteratorI9NonZeroOpIiEPKiSB_SB_EEPjSJ_NS0_13ScanTileStateIiLb1EEENS0_8NullTypeESM_iNS2_19streaming_context_tIlLb1EEELS5_0EEEvT0_T1_T2_T3_T4_T5_T6_T7_iT8_NS1_7vsmem_tEE19static_temp_storage;
	add.s32 	%r692, %r691, %r690;
	st.shared.u32 	[%r692], %r340;
$L__BB43_480:
	setp.eq.s32 	%p132, %r1528, 0;
	@%p132 bra 	$L__BB43_482;
	sub.s32 	%r693, %r436, %r443;
	shl.b32 	%r694, %r693, 2;
	mov.u32 	%r695, _ZZN3cub18CUB_300001_SM_10006detail6select23DeviceSelectSweepKernelINS2_10policy_hubIjbiLb0ELNS0_10SelectImplE0EE10Policy1000EN6thrust24THRUST_300001_SM_1000_NS17counting_iteratorIjNS9_11use_defaultESB_SB_EENS9_18transform_iteratorI9NonZeroOpIiEPKiSB_SB_EEPjSJ_NS0_13ScanTileStateIiLb1EEENS0_8NullTypeESM_iNS2_19streaming_context_tIlLb1EEELS5_0EEEvT0_T1_T2_T3_T4_T5_T6_T7_iT8_NS1_7vsmem_tEE19static_temp_storage;
	add.s32 	%r696, %r695, %r694;
	st.shared.u32 	[%r696], %r342;
$L__BB43_482:
	setp.eq.s32 	%p133, %r1529, 0;
	@%p133 bra 	$L__BB43_484;
	sub.s32 	%r697, %r437, %r443;
	shl.b32 	%r698, %r697, 2;
	mov.u32 	%r699, _ZZN3cub18CUB_300001_SM_10006detail6select23DeviceSelectSweepKernelINS2_10policy_hubIjbiLb0ELNS0_10SelectImplE0EE10Policy1000EN6thrust24THRUST_300001_SM_1000_NS17counting_iteratorIjNS9_11use_defaultESB_SB_EENS9_18transform_iteratorI9NonZeroOpIiEPKiSB_SB_EEPjSJ_NS0_13ScanTileStateIiLb1EEENS0_8NullTypeESM_iNS2_19streaming_context_tIlLb1EEELS5_0EEEvT0_T1_T2_T3_T4_T5_T6_T7_iT8_NS1_7vsmem_tEE19static_temp_storage;
	add.s32 	%r700, %r699, %r698;
	st.shared.u32 	[%r700], %r344;
$L__BB43_484:
	setp.eq.s32 	%p134, %r1530, 0;
	@%p134 bra 	$L__BB43_486;
	sub.s32 	%r701, %r438, %r443;
	shl.b32 	%r702, %r701, 2;
	mov.u32 	%r703, _ZZN3cub18CUB_300001_SM_10006detail6select23DeviceSelectSweepKernelINS2_10policy_hubIjbiLb0ELNS0_10SelectImplE0EE10Policy1000EN6thrust24THRUST_300001_SM_1000_NS17counting_iteratorIjNS9_11use_defaultESB_SB_EENS9_18transform_iteratorI9NonZeroOpIiEPKiSB_SB_EEPjSJ_NS0_13ScanTileStateIiLb1EEENS0_8NullTypeESM_iNS2_19streaming_context_tIlLb1EEELS5_0EEEvT0_T1_T2_T3_T4_T5_T6_T7_iT8_NS1_7vsmem_tEE19static_temp_storage;
	add.s32 	%r704, %r703, %r702;
	st.shared.u32 	[%r704], %r346;
$L__BB43_486:
	setp.eq.s32 	%p135, %r1531, 0;
	@%p135 bra 	$L__BB43_488;
	sub.s32 	%r705, %r439, %r443;
	shl.b32 	%r706, %r705, 2;
	mov.u32 	%r707, _ZZN3cub18CUB_300001_SM_10006detail6select23DeviceSelectSweepKernelINS2_10policy_hubIjbiLb0ELNS0_10SelectImplE0EE10Policy1000EN6thrust24THRUST_300001_SM_1000_NS17counting_iteratorIjNS9_11use_defaultESB_SB_EENS9_18transform_iteratorI9NonZeroOpIiEPKiSB_SB_EEPjSJ_NS0_13ScanTileStateIiLb1EEENS0_8NullTypeESM_iNS2_19streaming_context_tIlLb1EEELS5_0EEEvT0_T1_T2_T3_T4_T5_T6_T7_iT8_NS1_7vsmem_tEE19static_temp_storage;
	add.s32 	%r708, %r707, %r706;
	st.shared.u32 	[%r708], %r348;
$L__BB43_488:
	setp.eq.s32 	%p136, %r1532, 0;
	@%p136 bra 	$L__BB43_490;
	sub.s32 	%r709, %r440, %r443;
	shl.b32 	%r710, %r709, 2;
	mov.u32 	%r711, _ZZN3cub18CUB_300001_SM_10006detail6select23DeviceSelectSweepKernelINS2_10policy_hubIjbiLb0ELNS0_10SelectImplE0EE10Policy1000EN6thrust24THRUST_300001_SM_1000_NS17counting_iteratorIjNS9_11use_defaultESB_SB_EENS9_18transform_iteratorI9NonZeroOpIiEPKiSB_SB_EEPjSJ_NS0_13ScanTileStateIiLb1EEENS0_8NullTypeESM_iNS2_19streaming_context_tIlLb1EEELS5_0EEEvT0_T1_T2_T3_T4_T5_T6_T7_iT8_NS1_7vsmem_tEE19static_temp_storage;
	add.s32 	%r712, %r711, %r710;
	st.shared.u32 	[%r712], %r350;
$L__BB43_490:
	setp.eq.s32 	%p137, %r1533, 0;
	@%p137 bra 	$L__BB43_492;
	sub.s32 	%r713, %r441, %r443;
	shl.b32 	%r714, %r713, 2;
	mov.u32 	%r715, _ZZN3cub18CUB_300001_SM_10006detail6select23DeviceSelectSweepKernelINS2_10policy_hubIjbiLb0ELNS0_10SelectImplE0EE10Policy1000EN6thrust24THRUST_300001_SM_1000_NS17counting_iteratorIjNS9_11use_defaultESB_SB_EENS9_18transform_iteratorI9NonZeroOpIiEPKiSB_SB_EEPjSJ_NS0_13ScanTileStateIiLb1EEENS0_8NullTypeESM_iNS2_19streaming_context_tIlLb1EEELS5_0EEEvT0_T1_T2_T3_T4_T5_T6_T7_iT8_NS1_7vsmem_tEE19static_temp_storage;
	add.s32 	%r716, %r715, %r714;
	st.shared.u32 	[%r716], %r352;
$L__BB43_492:
	bar.sync 	0;
	setp.ge.s32 	%p138, %r1551, %r445;
	@%p138 bra 	$L__BB43_509;
	ld.param.u32 	%r1473, [_ZN3cub18CUB_300001_SM_10006detail6select23DeviceSelectSweepKernelINS2_10policy_hubIjbiLb0ELNS0_10SelectImplE0EE10Policy1000EN6thrust24THRUST_300001_SM_1000_NS17counting_iteratorIjNS9_11use_defaultESB_SB_EENS9_18transform_iteratorI9NonZeroOpIiEPKiSB_SB_EEPjSJ_NS0_13ScanTileStateIiLb1EEENS0_8NullTypeESM_iNS2_19streaming_context_tIlLb1EEELS5_0EEEvT0_T1_T2_T3_T4_T5_T6_T7_iT8_NS1_7vsmem_tE_param_7];
	ld.param.u8 	%rs8, [%rd148];
	ld.param.u64 	%rd281, [%rd148+24];
	cvta.to.global.u64 	%rd150, %rd281;
	add.s32 	%r717, %r442, %r1473;
	add.s32 	%r718, %r1551, %r3;
	sub.s32 	%r719, %r717, %r718;
	add.s32 	%r446, %r719, -7169;
	and.b32  	%r720, %r446, 1536;
	setp.eq.s32 	%p139, %r720, 1536;
	@%p139 bra 	$L__BB43_498;
	shr.u32 	%r721, %r446, 9;
	add.s32 	%r722, %r721, 1;
	and.b32  	%r723, %r722, 3;
	add.s32 	%r1550, %r1551, %r443;
	shl.b32 	%r724, %r1551, 2;
	mov.u32 	%r725, _ZZN3cub18CUB_300001_SM_10006detail6select23DeviceSelectSweepKernelINS2_10policy_hubIjbiLb0ELNS0_10SelectImplE0EE10Policy1000EN6thrust24THRUST_300001_SM_1000_NS17counting_iteratorIjNS9_11use_defaultESB_SB_EENS9_18transform_iteratorI9NonZeroOpIiEPKiSB_SB_EEPjSJ_NS0_13ScanTileStateIiLb1EEENS0_8NullTypeESM_iNS2_19streaming_context_tIlLb1EEELS5_0EEEvT0_T1_T2_T3_T4_T5_T6_T7_iT8_NS1_7vsmem_tEE19static_temp_storage;
	add.s32 	%r1549, %r725, %r724;
	neg.s32 	%r1548, %r723;
	shl.b32 	%r726, %r722, 9;
	and.b32  	%r727, %r726, 1536;
	add.s32 	%r1551, %r1551, %r727;
$L__BB43_495:
	.pragma "nounroll";
	setp.ne.s16 	%p140, %rs8, 0;
	ld.shared.u32 	%r454, [%r1549];
	mov.b64 	%rd702, 0;
	@%p140 bra 	$L__BB43_497;
	ld.global.u64 	%rd702, [%rd150];
$L__BB43_497:
	cvt.s64.s32 	%rd283, %r1550;
	add.s64 	%rd284, %rd702, %rd283;
	shl.b64 	%rd285, %rd284, 2;
	add.s64 	%rd286, %rd2, %rd285;
	st.global.u32 	[%rd286], %r454;
	add.s32 	%r1550, %r1550, 512;
	add.s32 	%r1549, %r1549, 2048;
	add.s32 	%r1548, %r1548, 1;
	setp.ne.s32 	%p141, %r1548, 0;
	@%p141 bra 	$L__BB43_495;
$L__BB43_498:
	setp.lt.u32 	%p142, %r446, 1536;
	@%p142 bra 	$L__BB43_509;
	add.s32 	%r1553, %r1551, %r443;
	shl.b32 	%r728, %r1551, 2;
	mov.u32 	%r729, _ZZN3cub18CUB_300001_SM_10006detail6select23DeviceSelectSweepKernelINS2_10policy_hubIjbiLb0ELNS0_10SelectImplE0EE10Policy1000EN6thrust24THRUST_300001_SM_1000_NS17counting_iteratorIjNS9_11use_defaultESB_SB_EENS9_18transform_iteratorI9NonZeroOpIiEPKiSB_SB_EEPjSJ_NS0_13ScanTileStateIiLb1EEENS0_8NullTypeESM_iNS2_19streaming_context_tIlLb1EEELS5_0EEEvT0_T1_T2_T3_T4_T5_T6_T7_iT8_NS1_7vsmem_tEE19static_temp_storage;
	add.s32 	%r730, %r728, %r729;
	add.s32 	%r1552, %r730, 4096;
$L__BB43_500:
	setp.ne.s16 	%p143, %rs8, 0;
	cvt.s64.s32 	%rd153, %r1553;
	ld.shared.u32 	%r464, [%r1552+-4096];
	mov.b64 	%rd703, 0;
	@%p143 bra 	$L__BB43_502;
	ld.global.u64 	%rd703, [%rd150];
$L__BB43_502:
	setp.ne.s16 	%p144, %rs8, 0;
	add.s64 	%rd289, %rd703, %rd153;
	shl.b64 	%rd290, %rd289, 2;
	add.s64 	%rd291, %rd2, %rd290;
	st.global.u32 	[%rd291], %r464;
	ld.shared.u32 	%r465, [%r1552+-2048];
	mov.b64 	%rd704, 0;
	@%p144 bra 	$L__BB43_504;
	ld.global.u64 	%rd704, [%rd150];
$L__BB43_504:
	setp.ne.s16 	%p145, %rs8, 0;
	add.s64 	%rd293, %rd704, %rd153;
	shl.b64 	%rd294, %rd293, 2;
	add.s64 	%rd295, %rd2, %rd294;
	st.global.u32 	[%rd295+2048], %r465;
	ld.shared.u32 	%r466, [%r1552];
	mov.b64 	%rd705, 0;
	@%p145 bra 	$L__BB43_506;
	ld.global.u64 	%rd705, [%rd150];
$L__BB43_506:
	setp.ne.s16 	%p146, %rs8, 0;
	add.s64 	%rd297, %rd705, %rd153;
	shl.b64 	%rd298, %rd297, 2;
	add.s64 	%rd299, %rd2, %rd298;
	st.global.u32 	[%rd299+4096], %r466;
	ld.shared.u32 	%r467, [%r1552+2048];
	mov.b64 	%rd706, 0;
	@%p146 bra 	$L__BB43_508;
	ld.global.u64 	%rd706, [%rd150];
$L__BB43_508:
	cvt.u32.u64 	%r731, %rd153;
	add.s64 	%rd300, %rd706, %rd153;
	shl.b64 	%rd301, %rd300, 2;
	add.s64 	%rd302, %rd2, %rd301;
	st.global.u32 	[%rd302+6144], %r467;
	add.s32 	%r1551, %r1551, 2048;
	add.s32 	%r1553, %r731, 2048;
	add.s32 	%r1552, %r1552, 8192;
	setp.lt.s32 	%p147, %r1551, %r445;
	@%p147 bra 	$L__BB43_500;
$L__BB43_509:
	mov.u32 	%r961, %tid.x;
	setp.ne.s32 	%p285, %r961, 0;
	@%p285 bra 	$L__BB43_517;
	mov.u64 	%rd190, %rd194;
	ld.param.u8 	%rs49, [%rd190+1];
	setp.eq.s16 	%p286, %rs49, 0;
	@%p286 bra 	$L__BB43_514;
	ld.param.u8 	%rs50, [%rd190];
	setp.ne.s16 	%p287, %rs50, 0;
	mov.b32 	%r1556, 0;
	@%p287 bra 	$L__BB43_513;
	ld.param.u64 	%rd411, [%rd190+24];
	cvta.to.global.u64 	%rd412, %rd411;
	ld.global.u32 	%r1556, [%rd412];
$L__BB43_513:
	ld.param.u64 	%rd640, [_ZN3cub18CUB_300001_SM_10006detail6select23DeviceSelectSweepKernelINS2_10policy_hubIjbiLb0ELNS0_10SelectImplE0EE10Policy1000EN6thrust24THRUST_300001_SM_1000_NS17counting_iteratorIjNS9_11use_defaultESB_SB_EENS9_18transform_iteratorI9NonZeroOpIiEPKiSB_SB_EEPjSJ_NS0_13ScanTileStateIiLb1EEENS0_8NullTypeESM_iNS2_19streaming_context_tIlLb1EEELS5_0EEEvT0_T1_T2_T3_T4_T5_T6_T7_iT8_NS1_7vsmem_tE_param_3];
	add.s32 	%r963, %r1556, %r1555;
	cvta.to.global.u64 	%rd413, %rd640;
	st.global.u32 	[%rd413], %r963;
	bra.uni 	$L__BB43_517;
$L__BB43_514:
	ld.param.u8 	%rs51, [%rd190];
	setp.ne.s16 	%p288, %rs51, 0;
	mov.b64 	%rd721, 0;
	@%p288 bra 	$L__BB43_516;
	ld.param.u64 	%rd415, [%rd190+24];
	cvta.to.global.u64 	%rd416, %rd415;
	ld.global.u64 	%rd721, [%rd416];
$L__BB43_516:
	cvt.s64.s32 	%rd417, %r1555;
	add.s64 	%rd418, %rd721, %rd417;
	ld.param.u64 	%rd419, [%rd190+32];
	cvta.to.global.u64 	%rd420, %rd419;
	st.global.u64 	[%rd420], %rd418;
$L__BB43_517:
	ret;

}
	// .globl	_ZN3cub18CUB_300001_SM_10006detail6select23DeviceSelectSweepKernelINS2_10policy_hubIjbiLb0ELNS0_10SelectImplE0EE10Policy1000EN6thrust24THRUST_300001_SM_1000_NS17counting_iteratorIjNS9_11use_defaultESB_SB_EENS9_18transform_iteratorI9NonZeroOpIsEPKsSB_SB_EEPjSJ_NS0_13ScanTileStateIiLb1EEENS0_8NullTypeESM_iNS2_19streaming_context_tIlLb1EEELS5_0EEEvT0_T1_T2_T3_T4_T5_T6_T7_iT8_NS1_7vsmem_tE
.visible .entry _ZN3cub18CUB_300001_SM_10006detail6select23DeviceSelectSweepKernelINS2_10policy_hubIjbiLb0ELNS0_10SelectImplE0EE10Policy1000EN6thrust24THRUST_300001_SM_1000_NS17counting_iteratorIjNS9_11use_defaultESB_SB_EENS9_18transform_iteratorI9NonZeroOpIsEPKsSB_SB_EEPjSJ_NS0_13ScanTileStateIiLb1EEENS0_8NullTypeESM_iNS2_19streaming_context_tIlLb1EEELS5_0EEEvT0_T1_T2_T3_T4_T5_T6_T7_iT8_NS1_7vsmem_tE(
	.param .align 4 .b8 _ZN3cub18CUB_300001_SM_10006detail6select23DeviceSelectSweepKernelINS2_10policy_hubIjbiLb0ELNS0_10SelectImplE0EE10Policy1000EN6thrust24THRUST_300001_SM_1000_NS17counting_iteratorIjNS9_11use_defaultESB_SB_EENS9_18transform_iteratorI9NonZeroOpIsEPKsSB_SB_EEPjSJ_NS0_13ScanTileStateIiLb1EEENS0_8NullTypeESM_iNS2_19streaming_context_tIlLb1EEELS5_0EEEvT0_T1_T2_T3_T4_T5_T6_T7_iT8_NS1_7vsmem_tE_param_0[4],
	.param .align 8 .b8 _ZN3cub18CUB_300001_SM_10006detail6select23DeviceSelectSweepKernelINS2_10policy_hubIjbiLb0ELNS0_10SelectImplE0EE10Policy1000EN6thrust24THRUST_300001_SM_1000_NS17counting_iteratorIjNS9_11use_defaultESB_SB_EENS9_18transform_iteratorI9NonZeroOpIsEPKsSB_SB_EEPjSJ_NS0_13ScanTileStateIiLb1EEENS0_8NullTypeESM_iNS2_19streaming_context_tIlLb1EEELS5_0EEEvT0_T1_T2_T3_T4_T5_T6_T7_iT8_NS1_7vsmem_tE_param_1[16],
	.param .u64 .ptr .align 1 _ZN3cub18CUB_300001_SM_10006detail6select23DeviceSelectSweepKernelINS2_10policy_hubIjbiLb0ELNS0_10SelectImplE0EE10Policy1000EN6thrust24THRUST_300001_SM_1000_NS17counting_iteratorIjNS9_11use_defaultESB_SB_EENS9_18transform_iteratorI9NonZeroOpIsEPKsSB_SB_EEPjSJ_NS0_13ScanTileStateIiLb1EEENS0_8NullTypeESM_iNS2_19streaming_context_tIlLb1EEELS5_0EEEvT0_T1_T2_T3_T4_T5_T6_T7_iT8_NS1_7vsmem_tE_param_2,
	.param .u64 .ptr .align 1 _ZN3cub18CUB_300001_SM_10006detail6select23DeviceSelectSweepKernelINS2_10policy_hubIjbiLb0ELNS0_10SelectImplE0EE10Policy1000EN6thrust24THRUST_300001_SM_1000_NS17counting_iteratorIjNS9_11use_defaultESB_SB_EENS9_18transform_iteratorI9NonZeroOpIsEPKsSB_SB_EEPjSJ_NS0_13ScanTileStateIiLb1EEENS0_8NullTypeESM_iNS2_19streaming_context_tIlLb1EEELS5_0EEEvT0_T1_T2_T3_T4_T5_T6_T7_iT8_NS1_7vsmem_tE_param_3,
	.param .align 8 .b8 _ZN3cub18CUB_300001_SM_10006detail6select23DeviceSelectSweepKernelINS2_10policy_hubIjbiLb0ELNS0_10SelectImplE0EE10Policy1000EN6thrust24THRUST_300001_SM_1000_NS17counting_iteratorIjNS9_11use_defaultESB_SB_EENS9_18transform_iteratorI9NonZeroOpIsEPKsSB_SB_EEPjSJ_NS0_13ScanTileStateIiLb1EEENS0_8NullTypeESM_iNS2_19streaming_context_tIlLb1EEELS5_0EEEvT0_T1_T2_T3_T4_T5_T6_T7_iT8_NS1_7vsmem_tE_param_4[8],
	.param .align 1 .b8 _ZN3cub18CUB_300001_SM_10006detail6select23DeviceSelectSweepKernelINS2_10policy_hubIjbiLb0ELNS0_10SelectImplE0EE10Policy1000EN6thrust24THRUST_300001_SM_1000_NS17counting_iteratorIjNS9_11use_defaultESB_SB_EENS9_18transform_iteratorI9NonZeroOpIsEPKsSB_SB_EEPjSJ_NS0_13ScanTileStateIiLb1EEENS0_8NullTypeESM_iNS2_19streaming_context_tIlLb1EEELS5_0EEEvT0_T1_T2_T3_T4_T5_T6_T7_iT8_NS1_7vsmem_tE_param_5[1],
	.param .align 1 .b8 _ZN3cub18CUB_300001_SM_10006detail6select23DeviceSelectSweepKernelINS2_10policy_hubIjbiLb0ELNS0_10SelectImplE0EE10Policy1000EN6thrust24THRUST_300001_SM_1000_NS17counting_iteratorIjNS9_11use_defaultESB_SB_EENS9_18transform_iteratorI9NonZeroOpIsEPKsSB_SB_EEPjSJ_NS0_13ScanTileStateIiLb1EEENS0_8NullTypeESM_iNS2_19streaming_context_tIlLb1EEELS5_0EEEvT0_T1_T2_T3_T4_T5_T6_T7_iT8_NS1_7vsmem_tE_param_6[1],
	.param .u32 _ZN3cub18CUB_300001_SM_10006detail6select23DeviceSelectSweepKernelINS2_10policy_hubIjbiLb0ELNS0_10SelectImplE0EE10Policy1000EN6thrust24THRUST_300001_SM_1000_NS17counting_iteratorIjNS9_11use_defaultESB_SB_EENS9_18transform_iteratorI9NonZeroOpIsEPKsSB_SB_EEPjSJ_NS0_13ScanTileStateIiLb1EEENS0_8NullTypeESM_iNS2_19streaming_context_tIlLb1EEELS5_0EEEvT0_T1_T2_T3_T4_T5_T6_T7_iT8_NS1_7vsmem_tE_param_7,
	.param .u32 _ZN3cub18CUB_300001_SM_10006detail6select23DeviceSelectSweepKernelINS2_10policy_hubIjbiLb0ELNS0_10SelectImplE0EE10Policy1000EN6thrust24THRUST_300001_SM_1000_NS17counting_iteratorIjNS9_11use_defaultESB_SB_EENS9_18transform_iteratorI9NonZeroOpIsEPKsSB_SB_EEPjSJ_NS0_13ScanTileStateIiLb1EEENS0_8NullTypeESM_iNS2_19streaming_context_tIlLb1EEELS5_0EEEvT0_T1_T2_T3_T4_T5_T6_T7_iT8_NS1_7vsmem_tE_param_8,
	.param .align 8 .b8 _ZN3cub18CUB_300001_SM_10006detail6select23DeviceSelectSweepKernelINS2_10policy_hubIjbiLb0ELNS0_10SelectImplE0EE10Policy1000EN6thrust24THRUST_300001_SM_1000_NS17counting_iteratorIjNS9_11use_defaultESB_SB_EENS9_18transform_iteratorI9NonZeroOpIsEPKsSB_SB_EEPjSJ_NS0_13ScanTileStateIiLb1EEENS0_8NullTypeESM_iNS2_19streaming_context_tIlLb1EEELS5_0EEEvT0_T1_T2_T3_T4_T5_T6_T7_iT8_NS1_7vsmem_tE_param_9[40],
	.param .align 8 .b8 _ZN3cub18CUB_300001_SM_10006detail6select23DeviceSelectSweepKernelINS2_10policy_hubIjbiLb0ELNS0_10SelectImplE0EE10Policy1000EN6thrust24THRUST_300001_SM_1000_NS17counting_iteratorIjNS9_11use_defaultESB_SB_EENS9_18transform_iteratorI9NonZeroOpIsEPKsSB_SB_EEPjSJ_NS0_13ScanTileStateIiLb1EEENS0_8NullTypeESM_iNS2_19streaming_context_tIlLb1EEELS5_0EEEvT0_T1_T2_T3_T4_T5_T6_T7_iT8_NS1_7vsmem_tE_param_10[8]
)
.maxntid 512
{
	.reg .pred 	%p<505>;
	.reg .b16 	%rs<148>;
	.reg .b32 	%r<1501>;
	.reg .b64 	%rd<722>;
	// demoted variable
	.shared .align 16 .b8 _ZZN3cub18CUB_300001_SM_10006detail6select23DeviceSelectSweepKernelINS2_10policy_hubIjbiLb0ELNS0_10SelectImplE0EE10Policy1000EN6thrust24THRUST_300001_SM_1000_NS17counting_iteratorIjNS9_11use_defaultESB_SB_EENS9_18transform_iteratorI9NonZeroOpIsEPKsSB_SB_EEPjSJ_NS0_13ScanTileStateIiLb1EEENS0_8NullTypeESM_iNS2_19streaming_context_tIlLb1EEELS5_0EEEvT0_T1_T2_T3_T4_T5_T6_T7_iT8_NS1_7vsmem_tEE19static_temp_storage[28672];
	ld.param.u64 	%rd3, [_ZN3cub18CUB_300001_SM_10006detail6select23DeviceSelectSweepKernelINS2_10policy_hubIjbiLb0ELNS0_10SelectImplE0EE10Policy1000EN6thrust24THRUST_300001_SM_1000_NS17counting_iteratorIjNS9_11use_defaultESB_SB_EENS9_18transform_iteratorI9NonZeroOpIsEPKsSB_SB_EEPjSJ_NS0_13ScanTileStateIiLb1EEENS0_8NullTypeESM_iNS2_19streaming_context_tIlLb1EEELS5_0EEEvT0_T1_T2_T3_T4_T5_T6_T7_iT8_NS1_7vsmem_tE_param_4];
	ld.param.u32 	%r1, [_ZN3cub18CUB_300001_SM_10006detail6select23DeviceSelectSweepKernelINS2_10policy_hubIjbiLb0ELNS0_10SelectImplE0EE10Policy1000EN6thrust24THRUST_300001_SM_1000_NS17counting_iteratorIjNS9_11use_defaultESB_SB_EENS9_18transform_iteratorI9NonZeroOpIsEPKsSB_SB_EEPjSJ_NS0_13ScanTileStateIiLb1EEENS0_8NullTypeESM_iNS2_19streaming_context_tIlLb1EEELS5_0EEEvT0_T1_T2_T3_T4_T5_T6_T7_iT8_NS1_7vsmem_tE_param_0];
	ld.param.u64 	%rd195, [_ZN3cub18CUB_300001_SM_10006detail6select23DeviceSelectSweepKernelINS2_10policy_hubIjbiLb0ELNS0_10SelectImplE0EE10Policy1000EN6thrust24THRUST_300001_SM_1000_NS17counting_iteratorIjNS9_11use_defaultESB_SB_EENS9_18transform_iteratorI9NonZeroOpIsEPKsSB_SB_EEPjSJ_NS0_13ScanTileStateIiLb1EEENS0_8NullTypeESM_iNS2_19streaming_context_tIlLb1EEELS5_0EEEvT0_T1_T2_T3_T4_T5_T6_T7_iT8_NS1_7vsmem_tE_param_1];
	ld.param.u64 	%rd196, [_ZN3cub18CUB_300001_SM_10006detail6select23DeviceSelectSweepKernelINS2_10policy_hubIjbiLb0ELNS0_10SelectImplE0EE10Policy1000EN6thrust24THRUST_300001_SM_1000_NS17counting_iteratorIjNS9_11use_defaultESB_SB_EENS9_18transform_iteratorI9NonZeroOpIsEPKsSB_SB_EEPjSJ_NS0_13ScanTileStateIiLb1EEENS0_8NullTypeESM_iNS2_19streaming_context_tIlLb1EEELS5_0EEEvT0_T1_T2_T3_T4_T5_T6_T7_iT8_NS1_7vsmem_tE_param_2];
	ld.param.u32 	%r447, [_ZN3cub18CUB_300001_SM_10006detail6select23DeviceSelectSweepKernelINS2_10policy_hubIjbiLb0ELNS0_10SelectImplE0EE10Policy1000EN6thrust24THRUST_300001_SM_1000_NS17counting_iteratorIjNS9_11use_defaultESB_SB_EENS9_18transform_iteratorI9NonZeroOpIsEPKsSB_SB_EEPjSJ_NS0_13ScanTileStateIiLb1EEENS0_8NullTypeESM_iNS2_19streaming_context_tIlLb1EEELS5_0EEEvT0_T1_T2_T3_T4_T5_T6_T7_iT8_NS1_7vsmem_tE_param_8];
	mov.b64 	%rd194, _ZN3cub18CUB_300001_SM_10006detail6select23DeviceSelectSweepKernelINS2_10policy_hubIjbiLb0ELNS0_10SelectImplE0EE10Policy1000EN6thrust24THRUST_300001_SM_1000_NS17counting_iteratorIjNS9_11use_defaultESB_SB_EENS9_18transform_iteratorI9NonZeroOpIsEPKsSB_SB_EEPjSJ_NS0_13ScanTileStateIiLb1EEENS0_8NullTypeESM_iNS2_19streaming_context_tIlLb1EEELS5_0EEEvT0_T1_T2_T3_T4_T5_T6_T7_iT8_NS1_7vsmem_tE_param_9;
	mov.u64 	%rd1, %rd194;
	cvta.to.global.u64 	%rd2, %rd196;
	cvta.to.global.u64 	%rd4, %rd195;
	mov.u32 	%r448, %ctaid.x;
	mov.u32 	%r449, %nctaid.y;
	mov.u32 	%r450, %ctaid.y;
	mad.lo.s32 	%r1424, %r448, %r449, %r450;
	mul.lo.s32 	%r3, %r1424, 7168;
	add.s32 	%r451, %r447, -1;
	setp.ge.s32 	%p1, %r1424, %r451;
	@%p1 bra 	$L__BB44_228;
	setp.ne.s32 	%p289, %r1424, 0;
	@%p289 bra 	$L__BB44_108;
	ld.param.u8 	%rs128, [%rd1];
	setp.eq.s16 	%p408, %rs128, 0;
	ld.param.u64 	%rd535, [%rd1+16];
	cvt.u32.u64 	%r1228, %rd535;
	selp.b32 	%r1229, %r1228, 0, %p408;
	mov.u32 	%r4, %tid.x;
	mul.lo.s32 	%r1230, %r4, 14;
	add.s32 	%r1231, %r3, %r1230;
	add.s32 	%r1232, %r1231, %r1;
	add.s32 	%r5, %r1232, %r1229;
	add.s32 	%r6, %r5, 1;
	add.s32 	%r7, %r5, 2;
	add.s32 	%r8, %r5, 3;
	add.s32 	%r9, %r5, 4;
	add.s32 	%r10, %r5, 5;
	add.s32 	%r11, %r5, 6;
	add.s32 	%r12, %r5, 7;
	add.s32 	%r13, %r5, 8;
	add.s32 	%r14, %r5, 9;
	add.s32 	%r15, %r5, 10;
	add.s32 	%r16, %r5, 11;
	add.s32 	%r17, %r5, 12;
	add.s32 	%r18, %r5, 13;
	bar.sync 	0;
	selp.b64 	%rd536, %rd535, 0, %p408;
	cvt.u64.u32 	%rd537, %r3;
	add.s64 	%rd538, %rd536, %rd537;
	cvt.u64.u32 	%rd539, %r1230;
	add.s64 	%rd540, %rd538, %rd539;
	shl.b64 	%rd541, %rd540, 1;
	add.s64 	%rd542, %rd4, %rd541;
	ld.global.u16 	%rs1, [%rd542];
	setp.ne.s16 	%p409, %rs1, 0;
	ld.global.u16 	%rs2, [%rd542+2];
	setp.ne.s16 	%p410, %rs2, 0;
	ld.global.u16 	%rs3, [%rd542+4];
	setp.ne.s16 	%p411, %rs3, 0;
	ld.global.u16 	%rs4, [%rd542+6];
	setp.ne.s16 	%p412, %rs4, 0;
	ld.global.u16 	%rs5, [%rd542+8];
	setp.ne.s16 	%p413, %rs5, 0;
	ld.global.u16 	%rs6, [%rd542+10];
	setp.ne.s16 	%p414, %rs6, 0;
	ld.global.u16 	%rs7, [%rd542+12];
	setp.ne.s16 	%p415, %rs7, 0;
	ld.global.u16 	%rs8, [%rd542+14];
	setp.ne.s16 	%p416, %rs8, 0;
	ld.global.u16 	%rs9, [%rd542+16];
	setp.ne.s16 	%p417, %rs9, 0;
	ld.global.u16 	%rs10, [%rd542+18];
	setp.ne.s16 	%p418, %rs10, 0;
	ld.global.u16 	%rs11, [%rd542+20];
	setp.ne.s16 	%p419, %rs11, 0;
	ld.global.u16 	%rs12, [%rd542+22];
	setp.ne.s16 	%p420, %rs12, 0;
	ld.global.u16 	%rs13, [%rd542+24];
	setp.ne.s16 	%p421, %rs13, 0;
	ld.global.u16 	%rs14, [%rd542+26];
	setp.ne.s16 	%p422, %rs14, 0;
	selp.u32 	%r1233, 1, 0, %p409;
	selp.u32 	%r1234, 1, 0, %p410;
	selp.u32 	%r1235, 1, 0, %p411;
	selp.u32 	%r1236, 1, 0, %p412;
	selp.u32 	%r1237, 1, 0, %p413;
	selp.u32 	%r1238, 1, 0, %p414;
	selp.u32 	%r1239, 1, 0, %p415;
	selp.u32 	%r1240, 1, 0, %p416;
	selp.u32 	%r1241, 1, 0, %p417;
	selp.u32 	%r1242, 1, 0, %p418;
	selp.u32 	%r1243, 1, 0, %p419;
	selp.u32 	%r1244, 1, 0, %p420;
	selp.u32 	%r1245, 1, 0, %p421;
	selp.u32 	%r1246, 1, 0, %p422;
	bar.sync 	0;
	add.s32 	%r1247, %r1234, %r1233;
	add.s32 	%r1248, %r1247, %r1235;
	add.s32 	%r19, %r1248, %r1236;
	add.s32 	%r1249, %r19, %r1237;
	add.s32 	%r1250, %r1249, %r1238;
	add.s32 	%r1251, %r1250, %r1239;
	add.s32 	%r1252, %r1251, %r1240;
	add.s32 	%r1253, %r1252, %r1241;
	add.s32 	%r1254, %r1253, %r1242;
	add.s32 	%r1255, %r1254, %r1243;
	add.s32 	%r20, %r1255, %r1244;
	add.s32 	%r21, %r20, %r1245;
	add.s32 	%r1202, %r21, %r1246;
	shr.u32 	%r22, %r4, 5;
	// begin inline asm
	mov.u32 %r1197, %laneid;
	// end inline asm
	mov.b32 	%r1200, 1;
	mov.b32 	%r1225, 0;
	mov.b32 	%r1227, -1;
	// begin inline asm
	{  .reg .s32 r0;  .reg .pred p;  shfl.sync.up.b32 r0|p, %r1202, %r1200, %r1225, %r1227;  @p add.s32 r0, r0, %r1202;  mov.s32 %r1198, r0;}
	// end inline asm
	mov.b32 	%r1206, 2;
	// begin inline asm
	{  .reg .s32 r0;  .reg .pred p;  shfl.sync.up.b32 r0|p, %r1198, %r1206, %r1225, %r1227;  @p add.s32 r0, r0, %r1198;  mov.s32 %r1204, r0;}
	// end inline asm
	mov.b32 	%r1212, 4;
	// begin inline asm
	{  .reg .s32 r0;  .reg .pred p;  shfl.sync.up.b32 r0|p, %r1204, %r1212, %r1225, %r1227;  @p add.s32 r0, r0, %r1204;  mov.s32 %r1210, r0;}
	// end inline asm
	mov.b32 	%r1218, 8;
	// begin inline asm
	{  .reg .s32 r0;  .reg .pred p;  shfl.sync.up.b32 r0|p, %r1210, %r1218, %r1225, %r1227;  @p add.s32 r0, r0, %r1210;  mov.s32 %r1216, r0;}
	// end inline asm
	mov.b32 	%r1224, 16;
	// begin inline asm
	{  .reg .s32 r0;  .reg .pred p;  shfl.sync.up.b32 r0|p, %r1216, %r1224, %r1225, %r1227;  @p add.s32 r0, r0, %r1216;  mov.s32 %r1222, r0;}
	// end inline asm
	setp.ne.s32 	%p423, %r1197, 31;
	@%p423 bra 	$L__BB44_4;
	shl.b32 	%r1256, %r22, 2;
	mov.u32 	%r1257, _ZZN3cub18CUB_300001_SM_10006detail6select23DeviceSelectSweepKernelINS2_10policy_hubIjbiLb0ELNS0_10SelectImplE0EE10Policy1000EN6thrust24THRUST_300001_SM_1000_NS17counting_iteratorIjNS9_11use_defaultESB_SB_EENS9_18transform_iteratorI9NonZeroOpIsEPKsSB_SB_EEPjSJ_NS0_13ScanTileStateIiLb1EEENS0_8NullTypeESM_iNS2_19streaming_context_tIlLb1EEELS5_0EEEvT0_T1_T2_T3_T4_T5_T6_T7_iT8_NS1_7vsmem_tEE19static_temp_storage;
	add.s32 	%r1258, %r1257, %r1256;
	st.shared.u32 	[%r1258], %r1222;
$L__BB44_4:
	bar.sync 	0;
	ld.shared.v4.u32 	{%r25, %r26, %r27, %r28}, [_ZZN3cub18CUB_300001_SM_10006detail6select23DeviceSelectSweepKernelINS2_10policy_hubIjbiLb0ELNS0_10SelectImplE0EE10Policy1000EN6thrust24THRUST_300001_SM_1000_NS17counting_iteratorIjNS9_11use_defaultESB_SB_EENS9_18transform_iteratorI9NonZeroOpIsEPKsSB_SB_EEPjSJ_NS0_13ScanTileStateIiLb1EEENS0_8NullTypeESM_iNS2_19streaming_context_tIlLb1EEELS5_0EEEvT0_T1_T2_T3_T4_T5_T6_T7_iT8_NS1_7vsmem_tEE19static_temp_storage];
	shr.u32 	%r1259, %r4, 5;
	add.s32 	%r1260, %r26, %r25;
	setp.eq.s32 	%p424, %r1259, 2;
	selp.b32 	%r1261, %r1260, %r25, %p424;
	add.s32 	%r1262, %r1260, %r27;
	setp.eq.s32 	%p425, %r1259, 3;
	selp.b32 	%r1263, %r1262, %r1261, %p425;
	add.s32 	%r1264, %r1262, %r28;
	setp.eq.s32 	%p426, %r1259, 4;
	selp.b32 	%r1265, %r1264, %r1263, %p426;
	ld.shared.v4.u32 	{%r29, %r30, %r31, %r32}, [_ZZN3cub18CUB_300001_SM_10006detail6select23DeviceSelectSweepKernelINS2_10policy_hubIjbiLb0ELNS0_10SelectImplE0EE10Policy1000EN6thrust24THRUST_300001_SM_1000_NS17counting_iteratorIjNS9_11use_defaultESB_SB_EENS9_18transform_iteratorI9NonZeroOpIsEPKsSB_SB_EEPjSJ_NS0_13ScanTileStateIiLb1EEENS0_8NullTypeESM_iNS2_19streaming_context_tIlLb1EEELS5_0EEEvT0_T1_T2_T3_T4_T5_T6_T7_iT8_NS1_7vsmem_tEE19static_temp_storage+16];
	add.s32 	%r1266, %r1264, %r29;
	setp.eq.s32 	%p427, %r1259, 5;
	selp.b32 	%r1267, %r1266, %r1265, %p427;
	add.s32 	%r1268, %r1266, %r30;
	setp.eq.s32 	%p428, %r1259, 6;
	selp.b32 	%r1269, %r1268, %r1267, %p428;
	add.s32 	%r1270, %r1268, %r31;
	setp.eq.s32 	%p429, %r1259, 7;
	selp.b32 	%r1271, %r1270, %r1269, %p429;
	add.s32 	%r1272, %r1270, %r32;
	setp.eq.s32 	%p430, %r1259, 8;
	selp.b32 	%r1273, %r1272, %r1271, %p430;
	ld.shared.v4.u32 	{%r33, %r34, %r35, %r36}, [_ZZN3cub18CUB_300001_SM_10006detail6select23DeviceSelectSweepKernelINS2_10policy_hubIjbiLb0ELNS0_10SelectImplE0EE10Policy1000EN6thrust24THRUST_300001_SM_1000_NS17counting_iteratorIjNS9_11use_defaultESB_SB_EENS9_18transform_iteratorI9NonZeroOpIsEPKsSB_SB_EEPjSJ_NS0_13ScanTileStateIiLb1EEENS0_8NullTypeESM_iNS2_19streaming_context_tIlLb1EEELS5_0EEEvT0_T1_T2_T3_T4_T5_T6_T7_iT8_NS1_7vsmem_tEE19static_temp_storage+32];
	add.s32 	%r1274, %r1272, %r33;
	setp.eq.s32 	%p431, %r1259, 9;
	selp.b32 	%r1275, %r1274, %r1273, %p431;
	add.s32 	%r1276, %r1274, %r34;
	setp.eq.s32 	%p432, %r1259, 10;
	selp.b32 	%r1277, %r1276, %r1275, %p432;
	add.s32 	%r1278, %r1276, %r35;
	setp.eq.s32 	%p433, %r1259, 11;
	selp.b32 	%r1279, %r1278, %r1277, %p433;
	add.s32 	%r1280, %r1278, %r36;
	setp.eq.s32 	%p434, %r1259, 12;
	selp.b32 	%r1281, %r1280, %r1279, %p434;
	ld.shared.v4.u32 	{%r37, %r38, %r39, %r40}, [_ZZN3cub18CUB_300001_SM_10006detail6select23DeviceSelectSweepKernelINS2_10policy_hubIjbiLb0ELNS0_10SelectImplE0EE10Policy1000EN6thrust24THRUST_300001_SM_1000_NS17counting_iteratorIjNS9_11use_defaultESB_SB_EENS9_18transform_iteratorI9NonZeroOpIsEPKsSB_SB_EEPjSJ_NS0_13ScanTileStateIiLb1EEENS0_8NullTypeESM_iNS2_19streaming_context_tIlLb1EEELS5_0EEEvT0_T1_T2_T3_T4_T5_T6_T7_iT8_NS1_7vsmem_tEE19static_temp_storage+48];
	add.s32 	%r1282, %r1280, %r37;
	setp.eq.s32 	%p435, %r1259, 13;
	selp.b32 	%r1283, %r1282, %r1281, %p435;
	add.s32 	%r1284, %r1282, %r38;
	setp.eq.s32 	%p436, %r1259, 14;
	selp.b32 	%r1285, %r1284, %r1283, %p436;
	add.s32 	%r1286, %r1284, %r39;
	setp.eq.s32 	%p437, %r1259, 15;
	selp.b32 	%r1287, %r1286, %r1285, %p437;
	setp.lt.u32 	%p438, %r4, 32;
	selp.b32 	%r1288, 0, %r1287, %p438;
	setp.eq.s32 	%p439, %r1197, 0;
	setp.ne.s16 	%p440, %rs14, 0;
	selp.u32 	%r1289, 1, 0, %p440;
	add.s32 	%r1290, %r21, %r1289;
	sub.s32 	%r1291, %r1222, %r1290;
	selp.b32 	%r1292, 0, %r1291, %p439;
	add.s32 	%r41, %r1288, %r1292;
	setp.ne.s16 	%p441, %rs1, 0;
	selp.u32 	%r1293, 1, 0, %p441;
	add.s32 	%r42, %r41, %r1293;
	setp.ne.s16 	%p442, %rs2, 0;
	selp.u32 	%r1294, 1, 0, %p442;
	add.s32 	%r1295, %r1294, %r1293;
	add.s32 	%r43, %r1295, %r41;
	setp.ne.s16 	%p443, %rs3, 0;
	selp.u32 	%r1296, 1, 0, %p443;
	add.s32 	%r44, %r43, %r1296;
	add.s32 	%r45, %r19, %r41;
	setp.ne.s16 	%p444, %rs5, 0;
	selp.u32 	%r1297, 1, 0, %p444;
	add.s32 	%r46, %r45, %r1297;
	setp.ne.s16 	%p445, %rs6, 0;
	selp.u32 	%r1298, 1, 0, %p445;
	add.s32 	%r47, %r46, %r1298;
	setp.ne.s16 	%p446, %rs7, 0;
	selp.u32 	%r1299, 1, 0, %p446;
	add.s32 	%r48, %r47, %r1299;
	setp.ne.s16 	%p447, %rs8, 0;
	selp.u32 	%r1300, 1, 0, %p447;
	add.s32 	%r49, %r48, %r1300;
	setp.ne.s16 	%p448, %rs9, 0;
	selp.u32 	%r1301, 1, 0, %p448;
	add.s32 	%r50, %r49, %r1301;
	setp.ne.s16 	%p449, %rs10, 0;
	selp.u32 	%r1302, 1, 0, %p449;
	add.s32 	%r51, %r50, %r1302;
	setp.ne.s16 	%p450, %rs11, 0;
	selp.u32 	%r1303, 1, 0, %p450;
	add.s32 	%r52, %r51, %r1303;
	add.s32 	%r53, %r20, %r41;
	add.s32 	%r54, %r21, %r41;
	setp.ne.s32 	%p451, %r4, 0;
	@%p451 bra 	$L__BB44_6;
	add.s64 	%rd543, %rd3, 256;
	add.s32 	%r1306, %r26, %r25;
	add.s32 	%r1307, %r1306, %r27;
	add.s32 	%r1308, %r1307, %r28;
	add.s32 	%r1309, %r1308, %r29;
	add.s32 	%r1310, %r1309, %r30;
	add.s32 	%r1311, %r1310, %r31;
	add.s32 	%r1312, %r1311, %r32;
	add.s32 	%r1313, %r1312, %r33;
	add.s32 	%r1314, %r1313, %r34;
	add.s32 	%r1315, %r1314, %r35;
	add.s32 	%r1316, %r1315, %r36;
	add.s32 	%r1317, %r1316, %r37;
	add.s32 	%r1318, %r1317, %r38;
	add.s32 	%r1319, %r1318, %r39;
	add.s32 	%r1305, %r1319, %r40;
	mov.b32 	%r1304, 101;
	// begin inline asm
	st.relaxed.gpu.v2.u32 [%rd543], {%r1304, %r1305};
	// end inline asm
$L__BB44_6:
	add.s32 	%r1320, %r26, %r25;
	add.s32 	%r1321, %r1320, %r27;
	add.s32 	%r1322, %r1321, %r28;
	add.s32 	%r1323, %r1322, %r29;
	add.s32 	%r1324, %r1323, %r30;
	add.s32 	%r1325, %r1324, %r31;
	add.s32 	%r1326, %r1325, %r32;
	add.s32 	%r1327, %r1326, %r33;
	add.s32 	%r1328, %r1327, %r34;
	add.s32 	%r1329, %r1328, %r35;
	add.s32 	%r1330, %r1329, %r36;
	add.s32 	%r1331, %r1330, %r37;
	add.s32 	%r1332, %r1331, %r38;
	add.s32 	%r1333, %r1332, %r39;
	add.s32 	%r1334, %r1333, %r40;
	setp.gt.s32 	%p452, %r1334, 512;
	@%p452 bra 	$L__BB44_63;
	setp.ne.s16 	%p453, %rs1, 0;
	mov.u64 	%rd544, %rd194;
	ld.param.u8 	%rs15, [%rd544];
	ld.param.u64 	%rd545, [%rd544+24];
	cvta.to.global.u64 	%rd5, %rd545;
	@%p453 bra 	$L__BB44_8;
	bra.uni 	$L__BB44_11;
$L__BB44_8:
	setp.ne.s16 	%p454, %rs15, 0;
	mov.b64 	%rd648, 0;
	@%p454 bra 	$L__BB44_10;
	ld.global.u64 	%rd648, [%rd5];
$L__BB44_10:
	cvt.s64.s32 	%rd547, %r41;
	add.s64 	%rd548, %rd648, %rd547;
	shl.b64 	%rd549, %rd548, 2;
	add.s64 	%rd550, %rd2, %rd549;
	st.global.u32 	[%rd550], %r5;
$L__BB44_11:
	setp.eq.s16 	%p455, %rs2, 0;
	@%p455 bra 	$L__BB44_15;
	setp.ne.s16 	%p456, %rs15, 0;
	mov.b64 	%rd649, 0;
	@%p456 bra 	$L__BB44_14;
	ld.global.u64 	%rd649, [%rd5];
$L__BB44_14:
	cvt.s64.s32 	%rd552, %r42;
	add.s64 	%rd553, %rd649, %rd552;
	shl.b64 	%rd554, %rd553, 2;
	add.s64 	%rd555, %rd2, %rd554;
	st.global.u32 	[%rd555], %r6;
$L__BB44_15:
	setp.eq.s16 	%p457, %rs3, 0;
	@%p457 bra 	$L__BB44_19;
	setp.ne.s16 	%p458, %rs15, 0;
	mov.b64 	%rd650, 0;
	@%p458 bra 	$L__BB44_18;
	ld.global.u64 	%rd650, [%rd5];
$L__BB44_18:
	cvt.s64.s32 	%rd557, %r43;
	add.s64 	%rd558, %rd650, %rd557;
	shl.b64 	%rd559, %rd558, 2;
	add.s64 	%rd560, %rd2, %rd559;
	st.global.u32 	[%rd560], %r7;
$L__BB44_19:
	setp.eq.s16 	%p459, %rs4, 0;
	@%p459 bra 	$L__BB44_23;
	setp.ne.s16 	%p460, %rs15, 0;
	mov.b64 	%rd651, 0;
	@%p460 bra 	$L__BB44_22;
	ld.global.u64 	%rd651, [%rd5];
$L__BB44_22:
	cvt.s64.s32 	%rd562, %r44;
	add.s64 	%rd563, %rd651, %rd562;
	shl.b64 	%rd564, %rd563, 2;
	add.s64 	%rd565, %rd2, %rd564;
	st.global.u32 	[%rd565], %r8;
$L__BB44_23:
	setp.eq.s16 	%p461, %rs5, 0;
	@%p461 bra 	$L__BB44_27;
	setp.ne.s16 	%p462, %rs15, 0;
	mov.b64 	%rd652, 0;
	@%p462 bra 	$L__BB44_26;
	ld.global.u64 	%rd652, [%rd5];
$L__BB44_26:
	cvt.s64.s32 	%rd567, %r45;
	add.s64 	%rd568, %rd652, %rd567;
	shl.b64 	%rd569, %rd568, 2;
	add.s64 	%rd570, %rd2, %rd569;
	st.global.u32 	[%rd570], %r9;
$L__BB44_27:
	setp.eq.s16 	%p463, %rs6, 0;
	@%p463 bra 	$L__BB44_31;
	setp.ne.s16 	%p464, %rs15, 0;
	mov.b64 	%rd653, 0;
	@%p464 bra 	$L__BB44_30;
	ld.global.u64 	%rd653, [%rd5];
$L__BB44_30:
	cvt.s64.s32 	%rd572, %r46;
	add.s64 	%rd573, %rd653, %rd572;
	shl.b64 	%rd574, %rd573, 2;
	add.s64 	%rd575, %rd2, %rd574;
	st.global.u32 	[%rd575], %r10;
$L__BB44_31:
	setp.eq.s16 	%p465, %rs7, 0;
	@%p465 bra 	$L__BB44_35;
	setp.ne.s16 	%p466, %rs15, 0;
	mov.b64 	%rd654, 0;
	@%p466 bra 	$L__BB44_34;
	ld.global.u64 	%rd654, [%rd5];
$L__BB44_34:
	cvt.s64.s32 	%rd577, %r47;
	add.s64 	%rd578, %rd654, %rd577;
	shl.b64 	%rd579, %rd578, 2;
	add.s64 	%rd580, %rd2, %rd579;
	st.global.u32 	[%rd580], %r11;
$L__BB44_35:
	setp.eq.s16 	%p467, %rs8, 0;
	@%p467 bra 	$L__BB44_39;
	setp.ne.s16 	%p468, %rs15, 0;
	mov.b64 	%rd655, 0;
	@%p468 bra 	$L__BB44_38;
	ld.global.u64 	%rd655, [%rd5];
$L__BB44_38:
	cvt.s64.s32 	%rd582, %r48;
	add.s64 	%rd583, %rd655, %rd582;
	shl.b64 	%rd584, %rd583, 2;
	add.s64 	%rd585, %rd2, %rd584;
	st.global.u32 	[%rd585], %r12;
$L__BB44_39:
	setp.eq.s16 	%p469, %rs9, 0;
	@%p469 bra 	$L__BB44_43;
	setp.ne.s16 	%p470, %rs15, 0;
	mov.b64 	%rd656, 0;
	@%p470 bra 	$L__BB44_42;
	ld.global.u64 	%rd656, [%rd5];
$L__BB44_42:
	cvt.s64.s32 	%rd587, %r49;
	add.s64 	%rd588, %rd656, %rd587;
	shl.b64 	%rd589, %rd588, 2;
	add.s64 	%rd590, %rd2, %rd589;
	st.global.u32 	[%rd590], %r13;
$L__BB44_43:
	setp.eq.s16 	%p471, %rs10, 0;
	@%p471 bra 	$L__BB44_47;
	setp.ne.s16 	%p472, %rs15, 0;
	mov.b64 	%rd657, 0;
	@%p472 bra 	$L__BB44_46;
	ld.global.u64 	%rd657, [%rd5];
$L__BB44_46:
	cvt.s64.s32 	%rd592, %r50;
	add.s64 	%rd593, %rd657, %rd592;
	shl.b64 	%rd594, %rd593, 2;
	add.s64 	%rd595, %rd2, %rd594;
	st.global.u32 	[%rd595], %r14;
$L__BB44_47:
	setp.eq.s16 	%p473, %rs11, 0;
	@%p473 bra 	$L__BB44_51;
	setp.ne.s16 	%p474, %rs15, 0;
	mov.b64 	%rd658, 0;
	@%p474 bra 	$L__BB44_50;
	ld.global.u64 	%rd658, [%rd5];
$L__BB44_50:
	cvt.s64.s32 	%rd597, %r51;
	add.s64 	%rd598, %rd658, %rd597;
	shl.b64 	%rd599, %rd598, 2;
	add.s64 	%rd600, %rd2, %rd599;
	st.global.u32 	[%rd600], %r15;
$L__BB44_51:
	setp.eq.s16 	%p475, %rs12, 0;
	@%p475 bra 	$L__BB44_55;
	setp.ne.s16 	%p476, %rs15, 0;
	mov.b64 	%rd659, 0;
	@%p476 bra 	$L__BB44_54;
	ld.global.u64 	%rd659, [%rd5];
$L__BB44_54:
	cvt.s64.s32 	%rd602, %r52;
	add.s64 	%rd603, %rd659, %rd602;
	shl.b64 	%rd604, %rd603, 2;
	add.s64 	%rd605, %rd2, %rd604;
	st.global.u32 	[%rd605], %r16;
$L__BB44_55:
	setp.eq.s16 	%p477, %rs13, 0;
	@%p477 bra 	$L__BB44_59;
	setp.ne.s16 	%p478, %rs15, 0;
	mov.b64 	%rd660, 0;
	@%p478 bra 	$L__BB44_58;
	ld.global.u64 	%rd660, [%rd5];
$L__BB44_58:
	cvt.s64.s32 	%rd607, %r53;
	add.s64 	%rd608, %rd660, %rd607;
	shl.b64 	%rd609, %rd608, 2;
	add.s64 	%rd610, %rd2, %rd609;
	st.global.u32 	[%rd610], %r17;
$L__BB44_59:
	setp.eq.s16 	%p479, %rs14, 0;
	@%p479 bra 	$L__BB44_517;
	setp.ne.s16 	%p480, %rs15, 0;
	mov.b64 	%rd661, 0;
	@%p480 bra 	$L__BB44_62;
	ld.global.u64 	%rd661, [%rd5];
$L__BB44_62:
	cvt.s64.s32 	%rd612, %r54;
	add.s64 	%rd613, %rd661, %rd612;
	shl.b64 	%rd614, %rd613, 2;
	add.s64 	%rd615, %rd2, %rd614;
	st.global.u32 	[%rd615], %r18;
	bra.uni 	$L__BB44_517;
$L__BB44_63:
	setp.eq.s16 	%p481, %rs1, 0;
	bar.sync 	0;
	@%p481 bra 	$L__BB44_65;
	shl.b32 	%r1335, %r41, 2;
	mov.u32 	%r1336, _ZZN3cub18CUB_300001_SM_10006detail6select23DeviceSelectSweepKernelINS2_10policy_hubIjbiLb0ELNS0_10SelectImplE0EE10Policy1000EN6thrust24THRUST_300001_SM_1000_NS17counting_iteratorIjNS9_11use_defaultESB_SB_EENS9_18transform_iteratorI9NonZeroOpIsEPKsSB_SB_EEPjSJ_NS0_13ScanTileStateIiLb1EEENS0_8NullTypeESM_iNS2_19streaming_context_tIlLb1EEELS5_0EEEvT0_T1_T2_T3_T4_T5_T6_T7_iT8_NS1_7vsmem_tEE19static_temp_storage;
	add.s32 	%r1337, %r1336, %r1335;
	st.shared.u32 	[%r1337], %r5;
$L__BB44_65:
	setp.eq.s16 	%p482, %rs2, 0;
	@%p482 bra 	$L__BB44_67;
	shl.b32 	%r1338, %r42, 2;
	mov.u32 	%r1339, _ZZN3cub18CUB_300001_SM_10006detail6select23DeviceSelectSweepKernelINS2_10policy_hubIjbiLb0ELNS0_10SelectImplE0EE10Policy1000EN6thrust24THRUST_300001_SM_1000_NS17counting_iteratorIjNS9_11use_defaultESB_SB_EENS9_18transform_iteratorI9NonZeroOpIsEPKsSB_SB_EEPjSJ_NS0_13ScanTileStateIiLb1EEENS0_8NullTypeESM_iNS2_19streaming_context_tIlLb1EEELS5_0EEEvT0_T1_T2_T3_T4_T5_T6_T7_iT8_NS1_7vsmem_tEE19static_temp_storage;
	add.s32 	%r1340, %r1339, %r1338;
	st.shared.u32 	[%r1340], %r6;
$L__BB44_67:
	setp.eq.s16 	%p483, %rs3, 0;
	@%p483 bra 	$L__BB44_69;
	shl.b32 	%r1341, %r43, 2;
	mov.u32 	%r1342, _ZZN3cub18CUB_300001_SM_10006detail6select23DeviceSelectSweepKernelINS2_10policy_hubIjbiLb0ELNS0_10SelectImplE0EE10Policy1000EN6thrust24THRUST_300001_SM_1000_NS17counting_iteratorIjNS9_11use_defaultESB_SB_EENS9_18transform_iteratorI9NonZeroOpIsEPKsSB_SB_EEPjSJ_NS0_13ScanTileStateIiLb1EEENS0_8NullTypeESM_iNS2_19streaming_context_tIlLb1EEELS5_0EEEvT0_T1_T2_T3_T4_T5_T6_T7_iT8_NS1_7vsmem_tEE19static_temp_storage;
	add.s32 	%r1343, %r1342, %r1341;
	st.shared.u32 	[%r1343], %r7;
$L__BB44_69:
	setp.eq.s16 	%p484, %rs4, 0;
	@%p484 bra 	$L__BB44_71;
	shl.b32 	%r1344, %r44, 2;
	mov.u32 	%r1345, _ZZN3cub18CUB_300001_SM_10006detail6select23DeviceSelectSweepKernelINS2_10policy_hubIjbiLb0ELNS0_10SelectImplE0EE10Policy1000EN6thrust24THRUST_300001_SM_1000_NS17counting_iteratorIjNS9_11use_defaultESB_SB_EENS9_18transform_iteratorI9NonZeroOpIsEPKsSB_SB_EEPjSJ_NS0_13ScanTileStateIiLb1EEENS0_8NullTypeESM_iNS2_19streaming_context_tIlLb1EEELS5_0EEEvT0_T1_T2_T3_T4_T5_T6_T7_iT8_NS1_7vsmem_tEE19static_temp_storage;
	add.s32 	%r1346, %r1345, %r1344;
	st.shared.u32 	[%r1346], %r8;
$L__BB44_71:
	setp.eq.s16 	%p485, %rs5, 0;
	@%p485 bra 	$L__BB44_73;
	shl.b32 	%r1347, %r45, 2;
	mov.u32 	%r1348, _ZZN3cub18CUB_300001_SM_10006detail6select23DeviceSelectSweepKernelINS2_10policy_hubIjbiLb0ELNS0_10SelectImplE0EE10Policy1000EN6thrust24THRUST_300001_SM_1000_NS17counting_iteratorIjNS9_11use_defaultESB_SB_EENS9_18transform_iteratorI9NonZeroOpIsEPKsSB_SB_EEPjSJ_NS0_13ScanTileStateIiLb1EEENS0_8NullTypeESM_iNS2_19streaming_context_tIlLb1EEELS5_0EEEvT0_T1_T2_T3_T4_T5_T6_T7_iT8_NS1_7vsmem_tEE19static_temp_storage;
	add.s32 	%r1349, %r1348, %r1347;
	st.shared.u32 	[%r1349], %r9;
$L__BB44_73:
	setp.eq.s16 	%p486, %rs6, 0;
	@%p486 bra 	$L__BB44_75;
	shl.b32 	%r1350, %r46, 2;
	mov.u32 	%r1351, _ZZN3cub18CUB_300001_SM_10006detail6select23DeviceSelectSweepKernelINS2_10policy_hubIjbiLb0ELNS0_10SelectImplE0EE10Policy1000EN6thrust24THRUST_300001_SM_1000_NS17counting_iteratorIjNS9_11use_defaultESB_SB_EENS9_18transform_iteratorI9NonZeroOpIsEPKsSB_SB_EEPjSJ_NS0_13ScanTileStateIiLb1EEENS0_8NullTypeESM_iNS2_19streaming_context_tIlLb1EEELS5_0EEEvT0_T1_T2_T3_T4_T5_T6_T7_iT8_NS1_7vsmem_tEE19static_temp_storage;
	add.s32 	%r1352, %r1351, %r1350;
	st.shared.u32 	[%r1352], %r10;
$L__BB44_75:
	setp.eq.s16 	%p487, %rs7, 0;
	@%p487 bra 	$L__BB44_77;
	shl.b32 	%r1353, %r47, 2;
	mov.u32 	%r1354, _ZZN3cub18CUB_300001_SM_10006detail6select23DeviceSelectSweepKernelINS2_10policy_hubIjbiLb0ELNS0_10SelectImplE0EE10Policy1000EN6thrust24THRUST_300001_SM_1000_NS17counting_iteratorIjNS9_11use_defaultESB_SB_EENS9_18transform_iteratorI9NonZeroOpIsEPKsSB_SB_EEPjSJ_NS0_13ScanTileStateIiLb1EEENS0_8NullTypeESM_iNS2_19streaming_context_tIlLb1EEELS5_0EEEvT0_T1_T2_T3_T4_T5_T6_T7_iT8_NS1_7vsmem_tEE19static_temp_storage;
	add.s32 	%r1355, %r1354, %r1353;
	st.shared.u32 	[%r1355], %r11;
$L__BB44_77:
	setp.eq.s16 	%p488, %rs8, 0;
	@%p488 bra 	$L__BB44_79;
	shl.b32 	%r1356, %r48, 2;
	mov.u32 	%r1357, _ZZN3cub18CUB_300001_SM_10006detail6select23DeviceSelectSweepKernelINS2_10policy_hubIjbiLb0ELNS0_10SelectImplE0EE10Policy1000EN6thrust24THRUST_300001_SM_1000_NS17counting_iteratorIjNS9_11use_defaultESB_SB_EENS9_18transform_iteratorI9NonZeroOpIsEPKsSB_SB_EEPjSJ_NS0_13ScanTileStateIiLb1EEENS0_8NullTypeESM_iNS2_19streaming_context_tIlLb1EEELS5_0EEEvT0_T1_T2_T3_T4_T5_T6_T7_iT8_NS1_7vsmem_tEE19static_temp_storage;
	add.s32 	%r1358, %r1357, %r1356;
	st.shared.u32 	[%r1358], %r12;
$L__BB44_79:
	setp.eq.s16 	%p489, %rs9, 0;
	@%p489 bra 	$L__BB44_81;
	shl.b32 	%r1359, %r49, 2;
	mov.u32 	%r1360, _ZZN3cub18CUB_300001_SM_10006detail6select23DeviceSelectSweepKernelINS2_10policy_hubIjbiLb0ELNS0_10SelectImplE0EE10Policy1000EN6thrust24THRUST_300001_SM_1000_NS17counting_iteratorIjNS9_11use_defaultESB_SB_EENS9_18transform_iteratorI9NonZeroOpIsEPKsSB_SB_EEPjSJ_NS0_13ScanTileStateIiLb1EEENS0_8NullTypeESM_iNS2_19streaming_context_tIlLb1EEELS5_0EEEvT0_T1_T2_T3_T4_T5_T6_T7_iT8_NS1_7vsmem_tEE19static_temp_storage;
	add.s32 	%r1361, %r1360, %r1359;
	st.shared.u32 	[%r1361], %r13;
$L__BB44_81:
	setp.eq.s16 	%p490, %rs10, 0;
	@%p490 bra 	$L__BB44_83;
	shl.b32 	%r1362, %r50, 2;
	mov.u32 	%r1363, _ZZN3cub18CUB_300001_SM_10006detail6select23DeviceSelectSweepKernelINS2_10policy_hubIjbiLb0ELNS0_10SelectImplE0EE10Policy1000EN6thrust24THRUST_300001_SM_1000_NS17counting_iteratorIjNS9_11use_defaultESB_SB_EENS9_18transform_iteratorI9NonZeroOpIsEPKsSB_SB_EEPjSJ_NS0_13ScanTileStateIiLb1EEENS0_8NullTypeESM_iNS2_19streaming_context_tIlLb1EEELS5_0EEEvT0_T1_T2_T3_T4_T5_T6_T7_iT8_NS1_7vsmem_tEE19static_temp_storage;
	add.s32 	%r1364, %r1363, %r1362;
	st.shared.u32 	[%r1364], %r14;
$L__BB44_83:
	setp.eq.s16 	%p491, %rs11, 0;
	@%p491 bra 	$L__BB44_85;
	shl.b32 	%r1365, %r51, 2;
	mov.u32 	%r1366, _ZZN3cub18CUB_300001_SM_10006detail6select23DeviceSelectSweepKernelINS2_10policy_hubIjbiLb0ELNS0_10SelectImplE0EE10Policy1000EN6thrust24THRUST_300001_SM_1000_NS17counting_iteratorIjNS9_11use_defaultESB_SB_EENS9_18transform_iteratorI9NonZeroOpIsEPKsSB_SB_EEPjSJ_NS0_13ScanTileStateIiLb1EEENS0_8NullTypeESM_iNS2_19streaming_context_tIlLb1EEELS5_0EEEvT0_T1_T2_T3_T4_T5_T6_T7_iT8_NS1_7vsmem_tEE19static_temp_storage;
	add.s32 	%r1367, %r1366, %r1365;
	st.shared.u32 	[%r1367], %r15;
$L__BB44_85:
	setp.eq.s16 	%p492, %rs12, 0;
	@%p492 bra 	$L__BB44_87;
	shl.b32 	%r1368, %r52, 2;
	mov.u32 	%r1369, _ZZN3cub18CUB_300001_SM_10006detail6select23DeviceSelectSweepKernelINS2_10policy_hubIjbiLb0ELNS0_10SelectImplE0EE10Policy1000EN6thrust24THRUST_300001_SM_1000_NS17counting_iteratorIjNS9_11use_defaultESB_SB_EENS9_18transform_iteratorI9NonZeroOpIsEPKsSB_SB_EEPjSJ_NS0_13ScanTileStateIiLb1EEENS0_8NullTypeESM_iNS2_19streaming_context_tIlLb1EEELS5_0EEEvT0_T1_T2_T3_T4_T5_T6_T7_iT8_NS1_7vsmem_tEE19static_temp_storage;
	add.s32 	%r1370, %r1369, %r1368;
	st.shared.u32 	[%r1370], %r16;
$L__BB44_87:
	setp.eq.s16 	%p493, %rs13, 0;
	@%p493 bra 	$L__BB44_89;
	shl.b32 	%r1371, %r53, 2;
	mov.u32 	%r1372, _ZZN3cub18CUB_300001_SM_10006detail6select23DeviceSelectSweepKernelINS2_10policy_hubIjbiLb0ELNS0_10SelectImplE0EE10Policy1000EN6thrust24THRUST_300001_SM_1000_NS17counting_iteratorIjNS9_11use_defaultESB_SB_EENS9_18transform_iteratorI9NonZeroOpIsEPKsSB_SB_EEPjSJ_NS0_13ScanTileStateIiLb1EEENS0_8NullTypeESM_iNS2_19streaming_context_tIlLb1EEELS5_0EEEvT0_T1_T2_T3_T4_T5_T6_T7_iT8_NS1_7vsmem_tEE19static_temp_storage;
	add.s32 	%r1373, %r1372, %r1371;
	st.shared.u32 	[%r1373], %r17;
$L__BB44_89:
	setp.eq.s16 	%p494, %rs14, 0;
	@%p494 bra 	$L__BB44_91;
	shl.b32 	%r1374, %r54, 2;
	mov.u32 	%r1375, _ZZN3cub18CUB_300001_SM_10006detail6select23DeviceSelectSweepKernelINS2_10policy_hubIjbiLb0ELNS0_10SelectImplE0EE10Policy1000EN6thrust24THRUST_300001_SM_1000_NS17counting_iteratorIjNS9_11use_defaultESB_SB_EENS9_18transform_iteratorI9NonZeroOpIsEPKsSB_SB_EEPjSJ_NS0_13ScanTileStateIiLb1EEENS0_8NullTypeESM_iNS2_19streaming_context_tIlLb1EEELS5_0EEEvT0_T1_T2_T3_T4_T5_T6_T7_iT8_NS1_7vsmem_tEE19static_temp_storage;
	add.s32 	%r1376, %r1375, %r1374;
	st.shared.u32 	[%r1376], %r18;
$L__BB44_91:
	bar.sync 	0;
	mov.u32 	%r1423, %tid.x;
	setp.ge.u32 	%p495, %r1423, %r1334;
	@%p495 bra 	$L__BB44_517;
	mov.u64 	%rd616, %rd194;
	ld.param.u8 	%rs16, [%rd616];
	ld.param.u64 	%rd617, [%rd616+24];
	cvta.to.global.u64 	%rd6, %rd617;
	add.s32 	%r1391, %r26, %r27;
	add.s32 	%r1392, %r1391, %r28;
	add.s32 	%r1393, %r1392, %r29;
	add.s32 	%r1394, %r1393, %r30;
	add.s32 	%r1395, %r1394, %r31;
	add.s32 	%r1396, %r1395, %r32;
	add.s32 	%r1397, %r1396, %r33;
	add.s32 	%r1398, %r1397, %r34;
	add.s32 	%r1399, %r1398, %r35;
	add.s32 	%r1400, %r1399, %r36;
	add.s32 	%r1401, %r1400, %r37;
	add.s32 	%r1402, %r1401, %r38;
	add.s32 	%r1403, %r1402, %r39;
	add.s32 	%r1404, %r1403, %r40;
	add.s32 	%r1405, %r1404, %r25;
	not.b32 	%r1406, %r1423;
	add.s32 	%r57, %r1405, %r1406;
	and.b32  	%r1407, %r57, 1536;
	setp.eq.s32 	%p496, %r1407, 1536;
	@%p496 bra 	$L__BB44_97;
	cvt.u64.u32 	%rd641, %r1423;
	shl.b32 	%r1408, %r1423, 2;
	mov.u32 	%r1409, _ZZN3cub18CUB_300001_SM_10006detail6select23DeviceSelectSweepKernelINS2_10policy_hubIjbiLb0ELNS0_10SelectImplE0EE10Policy1000EN6thrust24THRUST_300001_SM_1000_NS17counting_iteratorIjNS9_11use_defaultESB_SB_EENS9_18transform_iteratorI9NonZeroOpIsEPKsSB_SB_EEPjSJ_NS0_13ScanTileStateIiLb1EEENS0_8NullTypeESM_iNS2_19streaming_context_tIlLb1EEELS5_0EEEvT0_T1_T2_T3_T4_T5_T6_T7_iT8_NS1_7vsmem_tEE19static_temp_storage;
	add.s32 	%r1420, %r1409, %r1408;
	shr.u32 	%r1410, %r57, 9;
	add.s32 	%r1411, %r1410, 1;
	and.b32  	%r1412, %r1411, 3;
	neg.s32 	%r1419, %r1412;
$L__BB44_94:
	.pragma "nounroll";
	setp.ne.s16 	%p497, %rs16, 0;
	ld.shared.u32 	%r62, [%r1420];
	mov.b64 	%rd642, 0;
	@%p497 bra 	$L__BB44_96;
	ld.global.u64 	%rd642, [%rd6];
$L__BB44_96:
	add.s64 	%rd619, %rd642, %rd641;
	shl.b64 	%rd620, %rd619, 2;
	add.s64 	%rd621, %rd2, %rd620;
	st.global.u32 	[%rd621], %r62;
	add.s64 	%rd641, %rd641, 512;
	cvt.u32.u64 	%r1423, %rd641;
	add.s32 	%r1420, %r1420, 2048;
	add.s32 	%r1419, %r1419, 1;
	setp.ne.s32 	%p498, %r1419, 0;
	@%p498 bra 	$L__BB44_94;
$L__BB44_97:
	setp.lt.u32 	%p499, %r57, 1536;
	@%p499 bra 	$L__BB44_517;
	mul.wide.u32 	%rd623, %r1423, 4;
	add.s64 	%rd12, %rd2, %rd623;
	shl.b32 	%r1413, %r1423, 2;
	mov.u32 	%r1414, _ZZN3cub18CUB_300001_SM_10006detail6select23DeviceSelectSweepKernelINS2_10policy_hubIjbiLb0ELNS0_10SelectImplE0EE10Policy1000EN6thrust24THRUST_300001_SM_1000_NS17counting_iteratorIjNS9_11use_defaultESB_SB_EENS9_18transform_iteratorI9NonZeroOpIsEPKsSB_SB_EEPjSJ_NS0_13ScanTileStateIiLb1EEENS0_8NullTypeESM_iNS2_19streaming_context_tIlLb1EEELS5_0EEEvT0_T1_T2_T3_T4_T5_T6_T7_iT8_NS1_7vsmem_tEE19static_temp_storage;
	add.s32 	%r1415, %r1413, %r1414;
	add.s32 	%r1422, %r1415, 4096;
	mov.b64 	%rd643, 0;
$L__BB44_99:
	setp.ne.s16 	%p500, %rs16, 0;
	ld.shared.u32 	%r70, [%r1422+-4096];
	mov.b64 	%rd644, 0;
	@%p500 bra 	$L__BB44_101;
	ld.global.u64 	%rd644, [%rd6];
$L__BB44_101:
	setp.ne.s16 	%p501, %rs16, 0;
	shl.b64 	%rd626, %rd644, 2;
	add.s64 	%rd627, %rd643, %rd626;
	add.s64 	%rd628, %rd12, %rd627;
	st.global.u32 	[%rd628], %r70;
	ld.shared.u32 	%r71, [%r1422+-2048];
	mov.b64 	%rd645, 0;
	@%p501 bra 	$L__BB44_103;
	ld.global.u64 	%rd645, [%rd6];
$L__BB44_103:
	setp.ne.s16 	%p502, %rs16, 0;
	shl.b64 	%rd630, %rd645, 2;
	add.s64 	%rd631, %rd643, %rd630;
	add.s64 	%rd632, %rd12, %rd631;
	st.global.u32 	[%rd632+2048], %r71;
	ld.shared.u32 	%r72, [%r1422];
	mov.b64 	%rd646, 0;
	@%p502 bra 	$L__BB44_105;
	ld.global.u64 	%rd646, [%rd6];
$L__BB44_105:
	setp.ne.s16 	%p503, %rs16, 0;
	shl.b64 	%rd634, %rd646, 2;
	add.s64 	%rd635, %rd643, %rd634;
	add.s64 	%rd636, %rd12, %rd635;
	st.global.u32 	[%rd636+4096], %r72;
	ld.shared.u32 	%r73, [%r1422+2048];
	mov.b64 	%rd647, 0;
	@%p503 bra 	$L__BB44_107;
	ld.global.u64 	%rd647, [%rd6];
$L__BB44_107:
	shl.b64 	%rd637, %rd647, 2;
	add.s64 	%rd638, %rd643, %rd637;
	add.s64 	%rd639, %rd12, %rd638;
	st.global.u32 	[%rd639+6144], %r73;
	add.s32 	%r1423, %r1423, 2048;
	add.s64 	%rd643, %rd643, 8192;
	add.s32 	%r1422, %r1422, 8192;
	setp.lt.s32 	%p504, %r1423, %r1334;
	@%p504 bra 	$L__BB44_99;
	bra.uni 	$L__BB44_517;
$L__BB44_108:
	ld.param.u8 	%rs108, [%rd1];
	setp.eq.s16 	%p290, %rs108, 0;
	ld.param.u64 	%rd421, [%rd1+16];
	cvt.u32.u64 	%r939, %rd421;
	selp.b32 	%r940, %r939, 0, %p290;
	mov.u32 	%r1441, %tid.x;
	mul.lo.s32 	%r941, %r1441, 14;
	add.s32 	%r942, %r3, %r941;
	add.s32 	%r943, %r942, %r1;
	add.s32 	%r77, %r943, %r940;
	add.s32 	%r78, %r77, 1;
	add.s32 	%r79, %r77, 2;
	add.s32 	%r80, %r77, 3;
	add.s32 	%r81, %r77, 4;
	add.s32 	%r82, %r77, 5;
	add.s32 	%r83, %r77, 6;
	add.s32 	%r84, %r77, 7;
	add.s32 	%r85, %r77, 8;
	add.s32 	%r86, %r77, 9;
	add.s32 	%r87, %r77, 10;
	add.s32 	%r88, %r77, 11;
	add.s32 	%r89, %r77, 12;
	add.s32 	%r90, %r77, 13;
	bar.sync 	0;
	selp.b64 	%rd422, %rd421, 0, %p290;
	cvt.s64.s32 	%rd423, %r3;
	add.s64 	%rd424, %rd422, %rd423;
	cvt.u64.u32 	%rd425, %r941;
	add.s64 	%rd426, %rd424, %rd425;
	shl.b64 	%rd427, %rd426, 1;
	add.s64 	%rd428, %rd4, %rd427;
	ld.global.u16 	%rs17, [%rd428];
	setp.ne.s16 	%p291, %rs17, 0;
	ld.global.u16 	%rs18, [%rd428+2];
	setp.ne.s16 	%p292, %rs18, 0;
	ld.global.u16 	%rs19, [%rd428+4];
	setp.ne.s16 	%p293, %rs19, 0;
	ld.global.u16 	%rs20, [%rd428+6];
	setp.ne.s16 	%p294, %rs20, 0;
	ld.global.u16 	%rs21, [%rd428+8];
	setp.ne.s16 	%p295, %rs21, 0;
	ld.global.u16 	%rs22, [%rd428+10];
	setp.ne.s16 	%p296, %rs22, 0;
	ld.global.u16 	%rs23, [%rd428+12];
	setp.ne.s16 	%p297, %rs23, 0;
	ld.global.u16 	%rs24, [%rd428+14];
	setp.ne.s16 	%p298, %rs24, 0;
	ld.global.u16 	%rs25, [%rd428+16];
	setp.ne.s16 	%p299, %rs25, 0;
	ld.global.u16 	%rs26, [%rd428+18];
	setp.ne.s16 	%p300, %rs26, 0;
	ld.global.u16 	%rs27, [%rd428+20];
	setp.ne.s16 	%p301, %rs27, 0;
	ld.global.u16 	%rs28, [%rd428+22];
	setp.ne.s16 	%p302, %rs28, 0;
	ld.global.u16 	%rs29, [%rd428+24];
	setp.ne.s16 	%p303, %rs29, 0;
	ld.global.u16 	%rs30, [%rd428+26];
	setp.ne.s16 	%p304, %rs30, 0;
	selp.u32 	%r944, 1, 0, %p291;
	selp.u32 	%r945, 1, 0, %p292;
	selp.u32 	%r946, 1, 0, %p293;
	selp.u32 	%r947, 1, 0, %p294;
	selp.u32 	%r948, 1, 0, %p295;
	selp.u32 	%r949, 1, 0, %p296;
	selp.u32 	%r950, 1, 0, %p297;
	selp.u32 	%r951, 1, 0, %p298;
	selp.u32 	%r952, 1, 0, %p299;
	selp.u32 	%r953, 1, 0, %p300;
	selp.u32 	%r954, 1, 0, %p301;
	selp.u32 	%r955, 1, 0, %p302;
	selp.u32 	%r956, 1, 0, %p303;
	selp.u32 	%r957, 1, 0, %p304;
	bar.sync 	0;
	add.s32 	%r91, %r945, %r944;
	add.s32 	%r92, %r91, %r946;
	add.s32 	%r93, %r92, %r947;
	add.s32 	%r94, %r93, %r948;
	add.s32 	%r95, %r94, %r949;
	add.s32 	%r958, %r95, %r950;
	add.s32 	%r959, %r958, %r951;
	add.s32 	%r96, %r959, %r952;
	add.s32 	%r97, %r96, %r953;
	add.s32 	%r960, %r97, %r954;
	add.s32 	%r98, %r960, %r955;
	add.s32 	%r961, %r98, %r956;
	add.s32 	%r913, %r961, %r957;
	shr.u32 	%r100, %r1441, 5;
	// begin inline asm
	mov.u32 %r908, %laneid;
	// end inline asm
	mov.b32 	%r911, 1;
	mov.b32 	%r936, 0;
	mov.b32 	%r938, -1;
	// begin inline asm
	{  .reg .s32 r0;  .reg .pred p;  shfl.sync.up.b32 r0|p, %r913, %r911, %r936, %r938;  @p add.s32 r0, r0, %r913;  mov.s32 %r909, r0;}
	// end inline asm
	mov.b32 	%r917, 2;
	// begin inline asm
	{  .reg .s32 r0;  .reg .pred p;  shfl.sync.up.b32 r0|p, %r909, %r917, %r936, %r938;  @p add.s32 r0, r0, %r909;  mov.s32 %r915, r0;}
	// end inline asm
	mov.b32 	%r923, 4;
	// begin inline asm
	{  .reg .s32 r0;  .reg .pred p;  shfl.sync.up.b32 r0|p, %r915, %r923, %r936, %r938;  @p add.s32 r0, r0, %r915;  mov.s32 %r921, r0;}
	// end inline asm
	mov.b32 	%r929, 8;
	// begin inline asm
	{  .reg .s32 r0;  .reg .pred p;  shfl.sync.up.b32 r0|p, %r921, %r929, %r936, %r938;  @p add.s32 r0, r0, %r921;  mov.s32 %r927, r0;}
	// end inline asm
	mov.b32 	%r935, 16;
	// begin inline asm
	{  .reg .s32 r0;  .reg .pred p;  shfl.sync.up.b32 r0|p, %r927, %r935, %r936, %r938;  @p add.s32 r0, r0, %r927;  mov.s32 %r933, r0;}
	// end inline asm
	setp.ne.s32 	%p305, %r908, 31;
	@%p305 bra 	$L__BB44_110;
	shl.b32 	%r962, %r100, 2;
	mov.u32 	%r963, _ZZN3cub18CUB_300001_SM_10006detail6select23DeviceSelectSweepKernelINS2_10policy_hubIjbiLb0ELNS0_10SelectImplE0EE10Policy1000EN6thrust24THRUST_300001_SM_1000_NS17counting_iteratorIjNS9_11use_defaultESB_SB_EENS9_18transform_iteratorI9NonZeroOpIsEPKsSB_SB_EEPjSJ_NS0_13ScanTileStateIiLb1EEENS0_8NullTypeESM_iNS2_19streaming_context_tIlLb1EEELS5_0EEEvT0_T1_T2_T3_T4_T5_T6_T7_iT8_NS1_7vsmem_tEE19static_temp_storage;
	add.s32 	%r964, %r963, %r962;
	st.shared.u32 	[%r964], %r933;
$L__BB44_110:
	sub.s32 	%r965, %r933, %r913;
	bar.sync 	0;
	ld.shared.v4.u32 	{%r966, %r967, %r968, %r969}, [_ZZN3cub18CUB_300001_SM_10006detail6select23DeviceSelectSweepKernelINS2_10policy_hubIjbiLb0ELNS0_10SelectImplE0EE10Policy1000EN6thrust24THRUST_300001_SM_1000_NS17counting_iteratorIjNS9_11use_defaultESB_SB_EENS9_18transform_iteratorI9NonZeroOpIsEPKsSB_SB_EEPjSJ_NS0_13ScanTileStateIiLb1EEENS0_8NullTypeESM_iNS2_19streaming_context_tIlLb1EEELS5_0EEEvT0_T1_T2_T3_T4_T5_T6_T7_iT8_NS1_7vsmem_tEE19static_temp_storage];
	add.s32 	%r970, %r967, %r966;
	setp.eq.s32 	%p306, %r100, 2;
	selp.b32 	%r971, %r970, %r966, %p306;
	add.s32 	%r972, %r970, %r968;
	setp.eq.s32 	%p307, %r100, 3;
	selp.b32 	%r973, %r972, %r971, %p307;
	add.s32 	%r974, %r972, %r969;
	setp.eq.s32 	%p308, %r100, 4;
	selp.b32 	%r975, %r974, %r973, %p308;
	ld.shared.v4.u32 	{%r976, %r977, %r978, %r979}, [_ZZN3cub18CUB_300001_SM_10006detail6select23DeviceSelectSweepKernelINS2_10policy_hubIjbiLb0ELNS0_10SelectImplE0EE10Policy1000EN6thrust24THRUST_300001_SM_1000_NS17counting_iteratorIjNS9_11use_defaultESB_SB_EENS9_18transform_iteratorI9NonZeroOpIsEPKsSB_SB_EEPjSJ_NS0_13ScanTileStateIiLb1EEENS0_8NullTypeESM_iNS2_19streaming_context_tIlLb1EEELS5_0EEEvT0_T1_T2_T3_T4_T5_T6_T7_iT8_NS1_7vsmem_tEE19static_temp_storage+16];
	add.s32 	%r980, %r974, %r976;
	setp.eq.s32 	%p309, %r100, 5;
	selp.b32 	%r981, %r980, %r975, %p309;
	add.s32 	%r982, %r980, %r977;
	setp.eq.s32 	%p310, %r100, 6;
	selp.b32 	%r983, %r982, %r981, %p310;
	add.s32 	%r984, %r982, %r978;
	setp.eq.s32 	%p311, %r100, 7;
	selp.b32 	%r985, %r984, %r983, %p311;
	add.s32 	%r986, %r984, %r979;
	setp.eq.s32 	%p312, %r100, 8;
	selp.b32 	%r987, %r986, %r985, %p312;
	ld.shared.v4.u32 	{%r988, %r989, %r990, %r991}, [_ZZN3cub18CUB_300001_SM_10006detail6select23DeviceSelectSweepKernelINS2_10policy_hubIjbiLb0ELNS0_10SelectImplE0EE10Policy1000EN6thrust24THRUST_300001_SM_1000_NS17counting_iteratorIjNS9_11use_defaultESB_SB_EENS9_18transform_iteratorI9NonZeroOpIsEPKsSB_SB_EEPjSJ_NS0_13ScanTileStateIiLb1EEENS0_8NullTypeESM_iNS2_19streaming_context_tIlLb1EEELS5_0EEEvT0_T1_T2_T3_T4_T5_T6_T7_iT8_NS1_7vsmem_tEE19static_temp_storage+32];
	add.s32 	%r992, %r986, %r988;
	setp.eq.s32 	%p313, %r100, 9;
	selp.b32 	%r993, %r992, %r987, %p313;
	add.s32 	%r994, %r992, %r989;
	setp.eq.s32 	%p314, %r100, 10;
	selp.b32 	%r995, %r994, %r993, %p314;
	add.s32 	%r996, %r994, %r990;
	setp.eq.s32 	%p315, %r100, 11;
	selp.b32 	%r997, %r996, %r995, %p315;
	add.s32 	%r998, %r996, %r991;
	setp.eq.s32 	%p316, %r100, 12;
	selp.b32 	%r999, %r998, %r997, %p316;
	ld.shared.v4.u32 	{%r1000, %r1001, %r1002, %r1003}, [_ZZN3cub18CUB_300001_SM_10006detail6select23DeviceSelectSweepKernelINS2_10policy_hubIjbiLb0ELNS0_10SelectImplE0EE10Policy1000EN6thrust24THRUST_300001_SM_1000_NS17counting_iteratorIjNS9_11use_defaultESB_SB_EENS9_18transform_iteratorI9NonZeroOpIsEPKsSB_SB_EEPjSJ_NS0_13ScanTileStateIiLb1EEENS0_8NullTypeESM_iNS2_19streaming_context_tIlLb1EEELS5_0EEEvT0_T1_T2_T3_T4_T5_T6_T7_iT8_NS1_7vsmem_tEE19static_temp_storage+48];
	add.s32 	%r1004, %r998, %r1000;
	setp.eq.s32 	%p317, %r100, 13;
	selp.b32 	%r1005, %r1004, %r999, %p317;
	add.s32 	%r1006, %r1004, %r1001;
	setp.eq.s32 	%p318, %r100, 14;
	selp.b32 	%r1007, %r1006, %r1005, %p318;
	add.s32 	%r1008, %r1006, %r1002;
	setp.eq.s32 	%p319, %r100, 15;
	selp.b32 	%r1009, %r1008, %r1007, %p319;
	add.s32 	%r103, %r1008, %r1003;
	setp.gt.u32 	%p320, %r1441, 31;
	setp.lt.u32 	%p321, %r1441, 32;
	setp.eq.s32 	%p322, %r908, 0;
	selp.b32 	%r1010, 0, %r965, %p322;
	add.s32 	%r1437, %r1009, %r1010;
	selp.b32 	%r105, %r965, %r1437, %p321;
	@%p320 bra 	$L__BB44_126;
	setp.ne.s32 	%p323, %r1441, 0;
	mul.wide.s32 	%rd429, %r1424, 8;
	add.s64 	%rd51, %rd3, %rd429;
	@%p323 bra 	$L__BB44_113;
	st.shared.u32 	[_ZZN3cub18CUB_300001_SM_10006detail6select23DeviceSelectSweepKernelINS2_10policy_hubIjbiLb0ELNS0_10SelectImplE0EE10Policy1000EN6thrust24THRUST_300001_SM_1000_NS17counting_iteratorIjNS9_11use_defaultESB_SB_EENS9_18transform_iteratorI9NonZeroOpIsEPKsSB_SB_EEPjSJ_NS0_13ScanTileStateIiLb1EEENS0_8NullTypeESM_iNS2_19streaming_context_tIlLb1EEELS5_0EEEvT0_T1_T2_T3_T4_T5_T6_T7_iT8_NS1_7vsmem_tEE19static_temp_storage+108], %r103;
	add.s64 	%rd430, %rd51, 256;
	mov.b32 	%r1011, 100;
	// begin inline asm
	st.relaxed.gpu.v2.u32 [%rd430], {%r1011, %r103};
	// end inline asm
$L__BB44_113:
	not.b32 	%r1017, %r1441;
	add.s32 	%r1432, %r1424, %r1017;
	mov.b32 	%r1013, 675;
	// begin inline asm
	nanosleep.u32 %r1013;
	// end inline asm
	mul.wide.s32 	%rd432, %r1432, 8;
	add.s64 	%rd433, %rd3, %rd432;
	add.s64 	%rd431, %rd433, 256;
	// begin inline asm
	ld.relaxed.gpu.v2.u32 {%r1434, %r1426}, [%rd431];
	// end inline asm
	mov.b32 	%r1427, 422;
$L__BB44_114:
	setp.eq.s32 	%p324, %r1434, 99;
	mov.b32 	%r1018, -1;
	vote.sync.any.pred 	%p325, %p324, %r1018;
	not.pred 	%p326, %p325;
	@%p326 bra 	$L__BB44_116;
	mul.lo.s32 	%r1195, %r1424, 16807;
	and.b32  	%r1424, %r1195, 2147483647;
	add.s32 	%r1196, %r1427, 1;
	rem.u32 	%r1192, %r1424, %r1196;
	// begin inline asm
	nanosleep.u32 %r1192;
	// end inline asm
	shr.u32 	%r1427, %r1427, 1;
	// begin inline asm
	ld.relaxed.gpu.v2.u32 {%r1434, %r1426}, [%rd431];
	// end inline asm
	bra.uni 	$L__BB44_114;
$L__BB44_116:
	setp.eq.s32 	%p327, %r1434, 101;
	mov.b32 	%r1045, -1;
	vote.sync.ballot.b32 	%r1047, %p327, %r1045;
	// begin inline asm
	mov.u32 %r1020, %lanemask_ge;
	// end inline asm
	and.b32  	%r1048, %r1047, %r1020;
	or.b32  	%r1049, %r1048, -2147483648;
	add.s32 	%r1050, %r1049, -1;
	not.b32 	%r1051, %r1049;
	and.b32  	%r1052, %r1051, %r1050;
	popc.b32 	%r1024, %r1052;
	mov.b32 	%r1023, 1;
	// begin inline asm
	shfl.sync.down.b32 %r1021, %r1426, %r1023, %r1024, %r1045;
	// end inline asm
	setp.lt.s32 	%p329, %r908, %r1024;
	selp.b32 	%r1053, %r1021, 0, %p329;
	add.s32 	%r1027, %r1053, %r1426;
	mov.b32 	%r1028, 2;
	// begin inline asm
	shfl.sync.down.b32 %r1026, %r1027, %r1028, %r1024, %r1045;
	// end inline asm
	add.s32 	%r1054, %r908, 2;
	setp.gt.s32 	%p330, %r1054, %r1024;
	selp.b32 	%r1055, 0, %r1026, %p330;
	add.s32 	%r1032, %r1027, %r1055;
	mov.b32 	%r1033, 4;
	// begin inline asm
	shfl.sync.down.b32 %r1031, %r1032, %r1033, %r1024, %r1045;
	// end inline asm
	add.s32 	%r1056, %r908, 4;
	setp.gt.s32 	%p331, %r1056, %r1024;
	selp.b32 	%r1057, 0, %r1031, %p331;
	add.s32 	%r1037, %r1032, %r1057;
	mov.b32 	%r1038, 8;
	// begin inline asm
	shfl.sync.down.b32 %r1036, %r1037, %r1038, %r1024, %r1045;
	// end inline asm
	add.s32 	%r1058, %r908, 8;
	setp.gt.s32 	%p332, %r1058, %r1024;
	selp.b32 	%r1059, 0, %r1036, %p332;
	add.s32 	%r1042, %r1037, %r1059;
	mov.b32 	%r1043, 16;
	// begin inline asm
	shfl.sync.down.b32 %r1041, %r1042, %r1043, %r1024, %r1045;
	// end inline asm
	add.s32 	%r1060, %r908, 16;
	setp.gt.s32 	%p333, %r1060, %r1024;
	selp.b32 	%r1061, 0, %r1041, %p333;
	add.s32 	%r1430, %r1042, %r1061;
	add.s64 	%rd53, %rd3, 256;
	mov.b32 	%r1428, 422;
$L__BB44_117:
	setp.ne.s32 	%p334, %r1434, 101;
	mov.b32 	%r1062, -1;
	vote.sync.all.pred 	%p335, %p334, %r1062;
	not.pred 	%p336, %p335;
	@%p336 bra 	$L__BB44_122;
	shr.u32 	%r1428, %r1428, 1;
	mul.wide.s32 	%rd529, %r1432, 8;
	add.s64 	%rd530, %rd53, %rd529;
	add.s64 	%rd528, %rd530, -256;
	// begin inline asm
	ld.relaxed.gpu.v2.u32 {%r1434, %r1435}, [%rd528];
	// end inline asm
	mov.u32 	%r1436, %r1428;
$L__BB44_119:
	setp.eq.s32 	%p398, %r1434, 99;
	mov.b32 	%r1144, -1;
	vote.sync.any.pred 	%p399, %p398, %r1144;
	not.pred 	%p400, %p399;
	@%p400 bra 	$L__BB44_121;
	mul.lo.s32 	%r1190, %r1424, 16807;
	and.b32  	%r1424, %r1190, 2147483647;
	add.s32 	%r1191, %r1436, 1;
	rem.u32 	%r1187, %r1424, %r1191;
	// begin inline asm
	nanosleep.u32 %r1187;
	// end inline asm
	shr.u32 	%r1436, %r1436, 1;
	// begin inline asm
	ld.relaxed.gpu.v2.u32 {%r1434, %r1435}, [%rd528];
	// end inline asm
	bra.uni 	$L__BB44_119;
$L__BB44_121:
	setp.eq.s32 	%p401, %r1434, 101;
	mov.b32 	%r1170, -1;
	vote.sync.ballot.b32 	%r1171, %p401, %r1170;
	and.b32  	%r1172, %r1171, %r1020;
	or.b32  	%r1173, %r1172, -2147483648;
	add.s32 	%r1174, %r1173, -1;
	not.b32 	%r1175, %r1173;
	and.b32  	%r1176, %r1175, %r1174;
	popc.b32 	%r1149, %r1176;
	mov.b32 	%r1148, 1;
	// begin inline asm
	shfl.sync.down.b32 %r1146, %r1435, %r1148, %r1149, %r1170;
	// end inline asm
	setp.lt.s32 	%p403, %r908, %r1149;
	selp.b32 	%r1177, %r1146, 0, %p403;
	add.s32 	%r1152, %r1177, %r1435;
	mov.b32 	%r1153, 2;
	// begin inline asm
	shfl.sync.down.b32 %r1151, %r1152, %r1153, %r1149, %r1170;
	// end inline asm
	setp.gt.s32 	%p404, %r1054, %r1149;
	selp.b32 	%r1179, 0, %r1151, %p404;
	add.s32 	%r1157, %r1152, %r1179;
	mov.b32 	%r1158, 4;
	// begin inline asm
	shfl.sync.down.b32 %r1156, %r1157, %r1158, %r1149, %r1170;
	// end inline asm
	setp.gt.s32 	%p405, %r1056, %r1149;
	selp.b32 	%r1181, 0, %r1156, %p405;
	add.s32 	%r1162, %r1157, %r1181;
	mov.b32 	%r1163, 8;
	// begin inline asm
	shfl.sync.down.b32 %r1161, %r1162, %r1163, %r1149, %r1170;
	// end inline asm
	setp.gt.s32 	%p406, %r1058, %r1149;
	selp.b32 	%r1183, 0, %r1161, %p406;
	add.s32 	%r1167, %r1162, %r1183;
	mov.b32 	%r1168, 16;
	// begin inline asm
	shfl.sync.down.b32 %r1166, %r1167, %r1168, %r1149, %r1170;
	// end inline asm
	setp.gt.s32 	%p407, %r1060, %r1149;
	selp.b32 	%r1185, 0, %r1166, %p407;
	add.s32 	%r1186, %r1185, %r1430;
	add.s32 	%r1430, %r1186, %r1167;
	add.s32 	%r1432, %r1432, -32;
	bra.uni 	$L__BB44_117;
$L__BB44_122:
	setp.ne.s32 	%p337, %r1441, 0;
	@%p337 bra 	$L__BB44_124;
	add.s32 	%r1065, %r1430, %r103;
	add.s64 	%rd434, %rd51, 256;
	mov.b32 	%r1064, 101;
	// begin inline asm
	st.relaxed.gpu.v2.u32 [%rd434], {%r1064, %r1065};
	// end inline asm
	st.shared.u32 	[_ZZN3cub18CUB_300001_SM_10006detail6select23DeviceSelectSweepKernelINS2_10policy_hubIjbiLb0ELNS0_10SelectImplE0EE10Policy1000EN6thrust24THRUST_300001_SM_1000_NS17counting_iteratorIjNS9_11use_defaultESB_SB_EENS9_18transform_iteratorI9NonZeroOpIsEPKsSB_SB_EEPjSJ_NS0_13ScanTileStateIiLb1EEENS0_8NullTypeESM_iNS2_19streaming_context_tIlLb1EEELS5_0EEEvT0_T1_T2_T3_T4_T5_T6_T7_iT8_NS1_7vsmem_tEE19static_temp_storage+100], %r1430;
	st.shared.u32 	[_ZZN3cub18CUB_300001_SM_10006detail6select23DeviceSelectSweepKernelINS2_10policy_hubIjbiLb0ELNS0_10SelectImplE0EE10Policy1000EN6thrust24THRUST_300001_SM_1000_NS17counting_iteratorIjNS9_11use_defaultESB_SB_EENS9_18transform_iteratorI9NonZeroOpIsEPKsSB_SB_EEPjSJ_NS0_13ScanTileStateIiLb1EEENS0_8NullTypeESM_iNS2_19streaming_context_tIlLb1EEELS5_0EEEvT0_T1_T2_T3_T4_T5_T6_T7_iT8_NS1_7vsmem_tEE19static_temp_storage+104], %r1065;
$L__BB44_124:
	setp.ne.s32 	%p338, %r908, 0;
	mov.u32 	%r1437, %r105;
	@%p338 bra 	$L__BB44_126;
	st.shared.u32 	[_ZZN3cub18CUB_300001_SM_10006detail6select23DeviceSelectSweepKernelINS2_10policy_hubIjbiLb0ELNS0_10SelectImplE0EE10Policy1000EN6thrust24THRUST_300001_SM_1000_NS17counting_iteratorIjNS9_11use_defaultESB_SB_EENS9_18transform_iteratorI9NonZeroOpIsEPKsSB_SB_EEPjSJ_NS0_13ScanTileStateIiLb1EEENS0_8NullTypeESM_iNS2_19streaming_context_tIlLb1EEELS5_0EEEvT0_T1_T2_T3_T4_T5_T6_T7_iT8_NS1_7vsmem_tEE19static_temp_storage+80], %r1430;
	mov.u32 	%r1437, %r1430;
$L__BB44_126:
	mov.u64 	%rd54, %rd194;
	bar.sync 	0;
	setp.eq.s32 	%p339, %r1441, 0;
	ld.shared.u32 	%r1066, [_ZZN3cub18CUB_300001_SM_10006detail6select23DeviceSelectSweepKernelINS2_10policy_hubIjbiLb0ELNS0_10SelectImplE0EE10Policy1000EN6thrust24THRUST_300001_SM_1000_NS17counting_iteratorIjNS9_11use_defaultESB_SB_EENS9_18transform_iteratorI9NonZeroOpIsEPKsSB_SB_EEPjSJ_NS0_13ScanTileStateIiLb1EEENS0_8NullTypeESM_iNS2_19streaming_context_tIlLb1EEELS5_0EEEvT0_T1_T2_T3_T4_T5_T6_T7_iT8_NS1_7vsmem_tEE19static_temp_storage+80];
	selp.b32 	%r1067, 0, %r1066, %p339;
	add.s32 	%r142, %r1067, %r1437;
	setp.ne.s16 	%p340, %rs17, 0;
	selp.u32 	%r1068, 1, 0, %p340;
	add.s32 	%r143, %r142, %r1068;
	add.s32 	%r144, %r91, %r142;
	add.s32 	%r145, %r92, %r142;
	add.s32 	%r146, %r93, %r142;
	add.s32 	%r147, %r94, %r142;
	add.s32 	%r148, %r95, %r142;
	setp.ne.s16 	%p341, %rs23, 0;
	selp.u32 	%r1069, 1, 0, %p341;
	add.s32 	%r149, %r148, %r1069;
	setp.ne.s16 	%p342, %rs24, 0;
	selp.u32 	%r1070, 1, 0, %p342;
	add.s32 	%r150, %r149, %r1070;
	add.s32 	%r151, %r96, %r142;
	add.s32 	%r152, %r97, %r142;
	setp.ne.s16 	%p343, %rs27, 0;
	selp.u32 	%r1071, 1, 0, %p343;
	add.s32 	%r153, %r152, %r1071;
	add.s32 	%r154, %r98, %r142;
	setp.ne.s16 	%p344, %rs29, 0;
	selp.u32 	%r1072, 1, 0, %p344;
	add.s32 	%r155, %r154, %r1072;
	ld.shared.u32 	%r156, [_ZZN3cub18CUB_300001_SM_10006detail6select23DeviceSelectSweepKernelINS2_10policy_hubIjbiLb0ELNS0_10SelectImplE0EE10Policy1000EN6thrust24THRUST_300001_SM_1000_NS17counting_iteratorIjNS9_11use_defaultESB_SB_EENS9_18transform_iteratorI9NonZeroOpIsEPKsSB_SB_EEPjSJ_NS0_13ScanTileStateIiLb1EEENS0_8NullTypeESM_iNS2_19streaming_context_tIlLb1EEELS5_0EEEvT0_T1_T2_T3_T4_T5_T6_T7_iT8_NS1_7vsmem_tEE19static_temp_storage+108];
	ld.shared.u32 	%r157, [_ZZN3cub18CUB_300001_SM_10006detail6select23DeviceSelectSweepKernelINS2_10policy_hubIjbiLb0ELNS0_10SelectImplE0EE10Policy1000EN6thrust24THRUST_300001_SM_1000_NS17counting_iteratorIjNS9_11use_defaultESB_SB_EENS9_18transform_iteratorI9NonZeroOpIsEPKsSB_SB_EEPjSJ_NS0_13ScanTileStateIiLb1EEENS0_8NullTypeESM_iNS2_19streaming_context_tIlLb1EEELS5_0EEEvT0_T1_T2_T3_T4_T5_T6_T7_iT8_NS1_7vsmem_tEE19static_temp_storage+100];
	setp.gt.s32 	%p345, %r156, 512;
	@%p345 bra 	$L__BB44_183;
	setp.ne.s16 	%p346, %rs17, 0;
	ld.param.u8 	%rs31, [%rd54];
	ld.param.u64 	%rd435, [%rd54+24];
	cvta.to.global.u64 	%rd55, %rd435;
	@%p346 bra 	$L__BB44_128;
	bra.uni 	$L__BB44_131;
$L__BB44_128:
	setp.ne.s16 	%p347, %rs31, 0;
	mov.b64 	%rd667, 0;
	@%p347 bra 	$L__BB44_130;
	ld.global.u64 	%rd667, [%rd55];
$L__BB44_130:
	cvt.s64.s32 	%rd437, %r142;
	add.s64 	%rd438, %rd667, %rd437;
	shl.b64 	%rd439, %rd438, 2;
	add.s64 	%rd440, %rd2, %rd439;
	st.global.u32 	[%rd440], %r77;
$L__BB44_131:
	setp.eq.s16 	%p348, %rs18, 0;
	@%p348 bra 	$L__BB44_135;
	setp.ne.s16 	%p349, %rs31, 0;
	mov.b64 	%rd668, 0;
	@%p349 bra 	$L__BB44_134;
	ld.global.u64 	%rd668, [%rd55];
$L__BB44_134:
	cvt.s64.s32 	%rd442, %r143;
	add.s64 	%rd443, %rd668, %rd442;
	shl.b64 	%rd444, %rd443, 2;
	add.s64 	%rd445, %rd2, %rd444;
	st.global.u32 	[%rd445], %r78;
$L__BB44_135:
	setp.eq.s16 	%p350, %rs19, 0;
	@%p350 bra 	$L__BB44_139;
	setp.ne.s16 	%p351, %rs31, 0;
	mov.b64 	%rd669, 0;
	@%p351 bra 	$L__BB44_138;
	ld.global.u64 	%rd669, [%rd55];
$L__BB44_138:
	cvt.s64.s32 	%rd447, %r144;
	add.s64 	%rd448, %rd669, %rd447;
	shl.b64 	%rd449, %rd448, 2;
	add.s64 	%rd450, %rd2, %rd449;
	st.global.u32 	[%rd450], %r79;
$L__BB44_139:
	setp.eq.s16 	%p352, %rs20, 0;
	@%p352 bra 	$L__BB44_143;
	setp.ne.s16 	%p353, %rs31, 0;
	mov.b64 	%rd670, 0;
	@%p353 bra 	$L__BB44_142;
	ld.global.u64 	%rd670, [%rd55];
$L__BB44_142:
	cvt.s64.s32 	%rd452, %r145;
	add.s64 	%rd453, %rd670, %rd452;
	shl.b64 	%rd454, %rd453, 2;
	add.s64 	%rd455, %rd2, %rd454;
	st.global.u32 	[%rd455], %r80;
$L__BB44_143:
	setp.eq.s16 	%p354, %rs21, 0;
	@%p354 bra 	$L__BB44_147;
	setp.ne.s16 	%p355, %rs31, 0;
	mov.b64 	%rd671, 0;
	@%p355 bra 	$L__BB44_146;
	ld.global.u64 	%rd671, [%rd55];
$L__BB44_146:
	cvt.s64.s32 	%rd457, %r146;
	add.s64 	%rd458, %rd671, %rd457;
	shl.b64 	%rd459, %rd458, 2;
	add.s64 	%rd460, %rd2, %rd459;
	st.global.u32 	[%rd460], %r81;
$L__BB44_147:
	setp.eq.s16 	%p356, %rs22, 0;
	@%p356 bra 	$L__BB44_151;
	setp.ne.s16 	%p357, %rs31, 0;
	mov.b64 	%rd672, 0;
	@%p357 bra 	$L__BB44_150;
	ld.global.u64 	%rd672, [%rd55];
$L__BB44_150:
	cvt.s64.s32 	%rd462, %r147;
	add.s64 	%rd463, %rd672, %rd462;
	shl.b64 	%rd464, %rd463, 2;
	add.s64 	%rd465, %rd2, %rd464;
	st.global.u32 	[%rd465], %r82;
$L__BB44_151:
	setp.eq.s16 	%p358, %rs23, 0;
	@%p358 bra 	$L__BB44_155;
	setp.ne.s16 	%p359, %rs31, 0;
	mov.b64 	%rd673, 0;
	@%p359 bra 	$L__BB44_154;
	ld.global.u64 	%rd673, [%rd55];
$L__BB44_154:
	cvt.s64.s32 	%rd467, %r148;
	add.s64 	%rd468, %rd673, %rd467;
	shl.b64 	%rd469, %rd468, 2;
	add.s64 	%rd470, %rd2, %rd469;
	st.global.u32 	[%rd470], %r83;
$L__BB44_155:
	setp.eq.s16 	%p360, %rs24, 0;
	@%p360 bra 	$L__BB44_159;
	setp.ne.s16 	%p361, %rs31, 0;
	mov.b64 	%rd674, 0;
	@%p361 bra 	$L__BB44_158;
	ld.global.u64 	%rd674, [%rd55];
$L__BB44_158:
	cvt.s64.s32 	%rd472, %r149;
	add.s64 	%rd473, %rd674, %rd472;
	shl.b64 	%rd474, %rd473, 2;
	add.s64 	%rd475, %rd2, %rd474;
	st.global.u32 	[%rd475], %r84;
$L__BB44_159:
	setp.eq.s16 	%p362, %rs25, 0;
	@%p362 bra 	$L__BB44_163;
	setp.ne.s16 	%p363, %rs31, 0;
	mov.b64 	%rd675, 0;
	@%p363 bra 	$L__BB44_162;
	ld.global.u64 	%rd675, [%rd55];
$L__BB44_162:
	cvt.s64.s32 	%rd477, %r150;
	add.s64 	%rd478, %rd675, %rd477;
	shl.b64 	%rd479, %rd478, 2;
	add.s64 	%rd480, %rd2, %rd479;
	st.global.u32 	[%rd480], %r85;
$L__BB44_163:
	setp.eq.s16 	%p364, %rs26, 0;
	@%p364 bra 	$L__BB44_167;
	setp.ne.s16 	%p365, %rs31, 0;
	mov.b64 	%rd676, 0;
	@%p365 bra 	$L__BB44_166;
	ld.global.u64 	%rd676, [%rd55];
$L__BB44_166:
	cvt.s64.s32 	%rd482, %r151;
	add.s64 	%rd483, %rd676, %rd482;
	shl.b64 	%rd484, %rd483, 2;
	add.s64 	%rd485, %rd2, %rd484;
	st.global.u32 	[%rd485], %r86;
$L__BB44_167:
	setp.eq.s16 	%p366, %rs27, 0;
	@%p366 bra 	$L__BB44_171;
	setp.ne.s16 	%p367, %rs31, 0;
	mov.b64 	%rd677, 0;
	@%p367 bra 	$L__BB44_170;
	ld.global.u64 	%rd677, [%rd55];
$L__BB44_170:
	cvt.s64.s32 	%rd487, %r152;
	add.s64 	%rd488, %rd677, %rd487;
	shl.b64 	%rd489, %rd488, 2;
	add.s64 	%rd490, %rd2, %rd489;
	st.global.u32 	[%rd490], %r87;
$L__BB44_171:
	setp.eq.s16 	%p368, %rs28, 0;
	@%p368 bra 	$L__BB44_175;
	setp.ne.s16 	%p369, %rs31, 0;
	mov.b64 	%rd678, 0;
	@%p369 bra 	$L__BB44_174;
	ld.global.u64 	%rd678, [%rd55];
$L__BB44_174:
	cvt.s64.s32 	%rd492, %r153;
	add.s64 	%rd493, %rd678, %rd492;
	shl.b64 	%rd494, %rd493, 2;
	add.s64 	%rd495, %rd2, %rd494;
	st.global.u32 	[%rd495], %r88;
$L__BB44_175:
	setp.eq.s16 	%p370, %rs29, 0;
	@%p370 bra 	$L__BB44_179;
	setp.ne.s16 	%p371, %rs31, 0;
	mov.b64 	%rd679, 0;
	@%p371 bra 	$L__BB44_178;
	ld.global.u64 	%rd679, [%rd55];
$L__BB44_178:
	cvt.s64.s32 	%rd497, %r154;
	add.s64 	%rd498, %rd679, %rd497;
	shl.b64 	%rd499, %rd498, 2;
	add.s64 	%rd500, %rd2, %rd499;
	st.global.u32 	[%rd500], %r89;
$L__BB44_179:
	setp.eq.s16 	%p372, %rs30, 0;
	@%p372 bra 	$L__BB44_517;
	setp.ne.s16 	%p373, %rs31, 0;
	mov.b64 	%rd680, 0;
	@%p373 bra 	$L__BB44_182;
	ld.global.u64 	%rd680, [%rd55];
$L__BB44_182:
	cvt.s64.s32 	%rd502, %r155;
	add.s64 	%rd503, %rd680, %rd502;
	shl.b64 	%rd504, %rd503, 2;
	add.s64 	%rd505, %rd2, %rd504;
	st.global.u32 	[%rd505], %r90;
	bra.uni 	$L__BB44_517;
$L__BB44_183:
	setp.eq.s16 	%p374, %rs17, 0;
	bar.sync 	0;
	@%p374 bra 	$L__BB44_185;
	sub.s32 	%r1073, %r142, %r157;
	shl.b32 	%r1074, %r1073, 2;
	mov.u32 	%r1075, _ZZN3cub18CUB_300001_SM_10006detail6select23DeviceSelectSweepKernelINS2_10policy_hubIjbiLb0ELNS0_10SelectImplE0EE10Policy1000EN6thrust24THRUST_300001_SM_1000_NS17counting_iteratorIjNS9_11use_defaultESB_SB_EENS9_18transform_iteratorI9NonZeroOpIsEPKsSB_SB_EEPjSJ_NS0_13ScanTileStateIiLb1EEENS0_8NullTypeESM_iNS2_19streaming_context_tIlLb1EEELS5_0EEEvT0_T1_T2_T3_T4_T5_T6_T7_iT8_NS1_7vsmem_tEE19static_temp_storage;
	add.s32 	%r1076, %r1075, %r1074;
	st.shared.u32 	[%r1076], %r77;
$L__BB44_185:
	setp.eq.s16 	%p375, %rs18, 0;
	@%p375 bra 	$L__BB44_187;
	sub.s32 	%r1077, %r143, %r157;
	shl.b32 	%r1078, %r1077, 2;
	mov.u32 	%r1079, _ZZN3cub18CUB_300001_SM_10006detail6select23DeviceSelectSweepKernelINS2_10policy_hubIjbiLb0ELNS0_10SelectImplE0EE10Policy1000EN6thrust24THRUST_300001_SM_1000_NS17counting_iteratorIjNS9_11use_defaultESB_SB_EENS9_18transform_iteratorI9NonZeroOpIsEPKsSB_SB_EEPjSJ_NS0_13ScanTileStateIiLb1EEENS0_8NullTypeESM_iNS2_19streaming_context_tIlLb1EEELS5_0EEEvT0_T1_T2_T3_T4_T5_T6_T7_iT8_NS1_7vsmem_tEE19static_temp_storage;
	add.s32 	%r1080, %r1079, %r1078;
	st.shared.u32 	[%r1080], %r78;
$L__BB44_187:
	setp.eq.s16 	%p376, %rs19, 0;
	@%p376 bra 	$L__BB44_189;
	sub.s32 	%r1081, %r144, %r157;
	shl.b32 	%r1082, %r1081, 2;
	mov.u32 	%r1083, _ZZN3cub18CUB_300001_SM_10006detail6select23DeviceSelectSweepKernelINS2_10policy_hubIjbiLb0ELNS0_10SelectImplE0EE10Policy1000EN6thrust24THRUST_300001_SM_1000_NS17counting_iteratorIjNS9_11use_defaultESB_SB_EENS9_18transform_iteratorI9NonZeroOpIsEPKsSB_SB_EEPjSJ_NS0_13ScanTileStateIiLb1EEENS0_8NullTypeESM_iNS2_19streaming_context_tIlLb1EEELS5_0EEEvT0_T1_T2_T3_T4_T5_T6_T7_iT8_NS1_7vsmem_tEE19static_temp_storage;
	add.s32 	%r1084, %r1083, %r1082;
	st.shared.u32 	[%r1084], %r79;
$L__BB44_189:
	setp.eq.s16 	%p377, %rs20, 0;
	@%p377 bra 	$L__BB44_191;
	sub.s32 	%r1085, %r145, %r157;
	shl.b32 	%r1086, %r1085, 2;
	mov.u32 	%r1087, _ZZN3cub18CUB_300001_SM_10006detail6select23DeviceSelectSweepKernelINS2_10policy_hubIjbiLb0ELNS0_10SelectImplE0EE10Policy1000EN6thrust24THRUST_300001_SM_1000_NS17counting_iteratorIjNS9_11use_defaultESB_SB_EENS9_18transform_iteratorI9NonZeroOpIsEPKsSB_SB_EEPjSJ_NS0_13ScanTileStateIiLb1EEENS0_8NullTypeESM_iNS2_19streaming_context_tIlLb1EEELS5_0EEEvT0_T1_T2_T3_T4_T5_T6_T7_iT8_NS1_7vsmem_tEE19static_temp_storage;
	add.s32 	%r1088, %r1087, %r1086;
	st.shared.u32 	[%r1088], %r80;
$L__BB44_191:
	setp.eq.s16 	%p378, %rs21, 0;
	@%p378 bra 	$L__BB44_193;
	sub.s32 	%r1089, %r146, %r157;
	shl.b32 	%r1090, %r1089, 2;
	mov.u32 	%r1091, _ZZN3cub18CUB_300001_SM_10006detail6select23DeviceSelectSweepKernelINS2_10policy_hubIjbiLb0ELNS0_10SelectImplE0EE10Policy1000EN6thrust24THRUST_300001_SM_1000_NS17counting_iteratorIjNS9_11use_defaultESB_SB_EENS9_18transform_iteratorI9NonZeroOpIsEPKsSB_SB_EEPjSJ_NS0_13ScanTileStateIiLb1EEENS0_8NullTypeESM_iNS2_19streaming_context_tIlLb1EEELS5_0EEEvT0_T1_T2_T3_T4_T5_T6_T7_iT8_NS1_7vsmem_tEE19static_temp_storage;
	add.s32 	%r1092, %r1091, %r1090;
	st.shared.u32 	[%r1092], %r81;
$L__BB44_193:
	setp.eq.s16 	%p379, %rs22, 0;
	@%p379 bra 	$L__BB44_195;
	sub.s32 	%r1093, %r147, %r157;
	shl.b32 	%r1094, %r1093, 2;
	mov.u32 	%r1095, _ZZN3cub18CUB_300001_SM_10006detail6select23DeviceSelectSweepKernelINS2_10policy_hubIjbiLb0ELNS0_10SelectImplE0EE10Policy1000EN6thrust24THRUST_300001_SM_1000_NS17counting_iteratorIjNS9_11use_defaultESB_SB_EENS9_18transform_iteratorI9NonZeroOpIsEPKsSB_SB_EEPjSJ_NS0_13ScanTileStateIiLb1EEENS0_8NullTypeESM_iNS2_19streaming_context_tIlLb1EEELS5_0EEEvT0_T1_T2_T3_T4_T5_T6_T7_iT8_NS1_7vsmem_tEE19static_temp_storage;
	add.s32 	%r1096, %r1095, %r1094;
	st.shared.u32 	[%r1096], %r82;
$L__BB44_195:
	setp.eq.s16 	%p380, %rs23, 0;
	@%p380 bra 	$L__BB44_197;
	sub.s32 	%r1097, %r148, %r157;
	shl.b32 	%r1098, %r1097, 2;
	mov.u32 	%r1099, _ZZN3cub18CUB_300001_SM_10006detail6select23DeviceSelectSweepKernelINS2_10policy_hubIjbiLb0ELNS0_10SelectImplE0EE10Policy1000EN6thrust24THRUST_300001_SM_1000_NS17counting_iteratorIjNS9_11use_defaultESB_SB_EENS9_18transform_iteratorI9NonZeroOpIsEPKsSB_SB_EEPjSJ_NS0_13ScanTileStateIiLb1EEENS0_8NullTypeESM_iNS2_19streaming_context_tIlLb1EEELS5_0EEEvT0_T1_T2_T3_T4_T5_T6_T7_iT8_NS1_7vsmem_tEE19static_temp_storage;
	add.s32 	%r1100, %r1099, %r1098;
	st.shared.u32 	[%r1100], %r83;
$L__BB44_197:
	setp.eq.s16 	%p381, %rs24, 0;
	@%p381 bra 	$L__BB44_199;
	sub.s32 	%r1101, %r149, %r157;
	shl.b32 	%r1102, %r1101, 2;
	mov.u32 	%r1103, _ZZN3cub18CUB_300001_SM_10006detail6select23DeviceSelectSweepKernelINS2_10policy_hubIjbiLb0ELNS0_10SelectImplE0EE10Policy1000EN6thrust24THRUST_300001_SM_1000_NS17counting_iteratorIjNS9_11use_defaultESB_SB_EENS9_18transform_iteratorI9NonZeroOpIsEPKsSB_SB_EEPjSJ_NS0_13ScanTileStateIiLb1EEENS0_8NullTypeESM_iNS2_19streaming_context_tIlLb1EEELS5_0EEEvT0_T1_T2_T3_T4_T5_T6_T7_iT8_NS1_7vsmem_tEE19static_temp_storage;
	add.s32 	%r1104, %r1103, %r1102;
	st.shared.u32 	[%r1104], %r84;
$L__BB44_199:
	setp.eq.s16 	%p382, %rs25, 0;
	@%p382 bra 	$L__BB44_201;
	sub.s32 	%r1105, %r150, %r157;
	shl.b32 	%r1106, %r1105, 2;
	mov.u32 	%r1107, _ZZN3cub18CUB_300001_SM_10006detail6select23DeviceSelectSweepKernelINS2_10policy_hubIjbiLb0ELNS0_10SelectImplE0EE10Policy1000EN6thrust24THRUST_300001_SM_1000_NS17counting_iteratorIjNS9_11use_defaultESB_SB_EENS9_18transform_iteratorI9NonZeroOpIsEPKsSB_SB_EEPjSJ_NS0_13ScanTileStateIiLb1EEENS0_8NullTypeESM_iNS2_19streaming_context_tIlLb1EEELS5_0EEEvT0_T1_T2_T3_T4_T5_T6_T7_iT8_NS1_7vsmem_tEE19static_temp_storage;
	add.s32 	%r1108, %r1107, %r1106;
	st.shared.u32 	[%r1108], %r85;
$L__BB44_201:
	setp.eq.s16 	%p383, %rs26, 0;
	@%p383 bra 	$L__BB44_203;
	sub.s32 	%r1109, %r151, %r157;
	shl.b32 	%r1110, %r1109, 2;
	mov.u32 	%r1111, _ZZN3cub18CUB_300001_SM_10006detail6select23DeviceSelectSweepKernelINS2_10policy_hubIjbiLb0ELNS0_10SelectImplE0EE10Policy1000EN6thrust24THRUST_300001_SM_1000_NS17counting_iteratorIjNS9_11use_defaultESB_SB_EENS9_18transform_iteratorI9NonZeroOpIsEPKsSB_SB_EEPjSJ_NS0_13ScanTileStateIiLb1EEENS0_8NullTypeESM_iNS2_19streaming_context_tIlLb1EEELS5_0EEEvT0_T1_T2_T3_T4_T5_T6_T7_iT8_NS1_7vsmem_tEE19static_temp_storage;
	add.s32 	%r1112, %r1111, %r1110;
	st.shared.u32 	[%r1112], %r86;
$L__BB44_203:
	setp.eq.s16 	%p384, %rs27, 0;
	@%p384 bra 	$L__BB44_205;
	sub.s32 	%r1113, %r152, %r157;
	shl.b32 	%r1114, %r1113, 2;
	mov.u32 	%r1115, _ZZN3cub18CUB_300001_SM_10006detail6select23DeviceSelectSweepKernelINS2_10policy_hubIjbiLb0ELNS0_10SelectImplE0EE10Policy1000EN6thrust24THRUST_300001_SM_1000_NS17counting_iteratorIjNS9_11use_defaultESB_SB_EENS9_18transform_iteratorI9NonZeroOpIsEPKsSB_SB_EEPjSJ_NS0_13ScanTileStateIiLb1EEENS0_8NullTypeESM_iNS2_19streaming_context_tIlLb1EEELS5_0EEEvT0_T1_T2_T3_T4_T5_T6_T7_iT8_NS1_7vsmem_tEE19static_temp_storage;
	add.s32 	%r1116, %r1115, %r1114;
	st.shared.u32 	[%r1116], %r87;
$L__BB44_205:
	setp.eq.s16 	%p385, %rs28, 0;
	@%p385 bra 	$L__BB44_207;
	sub.s32 	%r1117, %r153, %r157;
	shl.b32 	%r1118, %r1117, 2;
	mov.u32 	%r1119, _ZZN3cub18CUB_300001_SM_10006detail6select23DeviceSelectSweepKernelINS2_10policy_hubIjbiLb0ELNS0_10SelectImplE0EE10Policy1000EN6thrust24THRUST_300001_SM_1000_NS17counting_iteratorIjNS9_11use_defaultESB_SB_EENS9_18transform_iteratorI9NonZeroOpIsEPKsSB_SB_EEPjSJ_NS0_13ScanTileStateIiLb1EEENS0_8NullTypeESM_iNS2_19streaming_context_tIlLb1EEELS5_0EEEvT0_T1_T2_T3_T4_T5_T6_T7_iT8_NS1_7vsmem_tEE19static_temp_storage;
	add.s32 	%r1120, %r1119, %r1118;
	st.shared.u32 	[%r1120], %r88;
$L__BB44_207:
	setp.eq.s16 	%p386, %rs29, 0;
	@%p386 bra 	$L__BB44_209;
	sub.s32 	%r1121, %r154, %r157;
	shl.b32 	%r1122, %r1121, 2;
	mov.u32 	%r1123, _ZZN3cub18CUB_300001_SM_10006detail6select23DeviceSelectSweepKernelINS2_10policy_hubIjbiLb0ELNS0_10SelectImplE0EE10Policy1000EN6thrust24THRUST_300001_SM_1000_NS17counting_iteratorIjNS9_11use_defaultESB_SB_EENS9_18transform_iteratorI9NonZeroOpIsEPKsSB_SB_EEPjSJ_NS0_13ScanTileStateIiLb1EEENS0_8NullTypeESM_iNS2_19streaming_context_tIlLb1EEELS5_0EEEvT0_T1_T2_T3_T4_T5_T6_T7_iT8_NS1_7vsmem_tEE19static_temp_storage;
	add.s32 	%r1124, %r1123, %r1122;
	st.shared.u32 	[%r1124], %r89;
$L__BB44_209:
	setp.eq.s16 	%p387, %rs30, 0;
	@%p387 bra 	$L__BB44_211;
	sub.s32 	%r1125, %r155, %r157;
	shl.b32 	%r1126, %r1125, 2;
	mov.u32 	%r1127, _ZZN3cub18CUB_300001_SM_10006detail6select23DeviceSelectSweepKernelINS2_10policy_hubIjbiLb0ELNS0_10SelectImplE0EE10Policy1000EN6thrust24THRUST_300001_SM_1000_NS17counting_iteratorIjNS9_11use_defaultESB_SB_EENS9_18transform_iteratorI9NonZeroOpIsEPKsSB_SB_EEPjSJ_NS0_13ScanTileStateIiLb1EEENS0_8NullTypeESM_iNS2_19streaming_context_tIlLb1EEELS5_0EEEvT0_T1_T2_T3_T4_T5_T6_T7_iT8_NS1_7vsmem_tEE19static_temp_storage;
	add.s32 	%r1128, %r1127, %r1126;
	st.shared.u32 	[%r1128], %r90;
$L__BB44_211:
	bar.sync 	0;
	setp.ge.s32 	%p388, %r1441, %r156;
	@%p388 bra 	$L__BB44_517;
	ld.param.u8 	%rs32, [%rd54];
	ld.param.u64 	%rd506, [%rd54+24];
	cvta.to.global.u64 	%rd56, %rd506;
	not.b32 	%r1129, %r1441;
	add.s32 	%r158, %r156, %r1129;
	and.b32  	%r1130, %r158, 1536;
	setp.eq.s32 	%p389, %r1130, 1536;
	@%p389 bra 	$L__BB44_217;
	shr.u32 	%r1131, %r158, 9;
	add.s32 	%r1132, %r1131, 1;
	and.b32  	%r1133, %r1132, 3;
	add.s32 	%r1440, %r1441, %r157;
	shl.b32 	%r1134, %r1441, 2;
	mov.u32 	%r1135, _ZZN3cub18CUB_300001_SM_10006detail6select23DeviceSelectSweepKernelINS2_10policy_hubIjbiLb0ELNS0_10SelectImplE0EE10Policy1000EN6thrust24THRUST_300001_SM_1000_NS17counting_iteratorIjNS9_11use_defaultESB_SB_EENS9_18transform_iteratorI9NonZeroOpIsEPKsSB_SB_EEPjSJ_NS0_13ScanTileStateIiLb1EEENS0_8NullTypeESM_iNS2_19streaming_context_tIlLb1EEELS5_0EEEvT0_T1_T2_T3_T4_T5_T6_T7_iT8_NS1_7vsmem_tEE19static_temp_storage;
	add.s32 	%r1439, %r1135, %r1134;
	neg.s32 	%r1438, %r1133;
	shl.b32 	%r1136, %r1132, 9;
	and.b32  	%r1137, %r1136, 1536;
	add.s32 	%r1441, %r1441, %r1137;
$L__BB44_214:
	.pragma "nounroll";
	setp.ne.s16 	%p390, %rs32, 0;
	ld.shared.u32 	%r166, [%r1439];
	mov.b64 	%rd662, 0;
	@%p390 bra 	$L__BB44_216;
	ld.global.u64 	%rd662, [%rd56];
$L__BB44_216:
	cvt.s64.s32 	%rd508, %r1440;
	add.s64 	%rd509, %rd662, %rd508;
	shl.b64 	%rd510, %rd509, 2;
	add.s64 	%rd511, %rd2, %rd510;
	st.global.u32 	[%rd511], %r166;
	add.s32 	%r1440, %r1440, 512;
	add.s32 	%r1439, %r1439, 2048;
	add.s32 	%r1438, %r1438, 1;
	setp.ne.s32 	%p391, %r1438, 0;
	@%p391 bra 	$L__BB44_214;
$L__BB44_217:
	setp.lt.u32 	%p392, %r158, 1536;
	@%p392 bra 	$L__BB44_517;
	add.s32 	%r1443, %r1441, %r157;
	shl.b32 	%r1138, %r1441, 2;
	mov.u32 	%r1139, _ZZN3cub18CUB_300001_SM_10006detail6select23DeviceSelectSweepKernelINS2_10policy_hubIjbiLb0ELNS0_10SelectImplE0EE10Policy1000EN6thrust24THRUST_300001_SM_1000_NS17counting_iteratorIjNS9_11use_defaultESB_SB_EENS9_18transform_iteratorI9NonZeroOpIsEPKsSB_SB_EEPjSJ_NS0_13ScanTileStateIiLb1EEENS0_8NullTypeESM_iNS2_19streaming_context_tIlLb1EEELS5_0EEEvT0_T1_T2_T3_T4_T5_T6_T7_iT8_NS1_7vsmem_tEE19static_temp_storage;
	add.s32 	%r1140, %r1138, %r1139;
	add.s32 	%r1442, %r1140, 4096;
$L__BB44_219:
	setp.ne.s16 	%p393, %rs32, 0;
	cvt.s64.s32 	%rd59, %r1443;
	ld.shared.u32 	%r176, [%r1442+-4096];
	mov.b64 	%rd663, 0;
	@%p393 bra 	$L__BB44_221;
	ld.global.u64 	%rd663, [%rd56];
$L__BB44_221:
	setp.ne.s16 	%p394, %rs32, 0;
	add.s64 	%rd514, %rd663, %rd59;
	shl.b64 	%rd515, %rd514, 2;
	add.s64 	%rd516, %rd2, %rd515;
	st.global.u32 	[%rd516], %r176;
	ld.shared.u32 	%r177, [%r1442+-2048];
	mov.b64 	%rd664, 0;
	@%p394 bra 	$L__BB44_223;
	ld.global.u64 	%rd664, [%rd56];
$L__BB44_223:
	setp.ne.s16 	%p395, %rs32, 0;
	add.s64 	%rd518, %rd664, %rd59;
	shl.b64 	%rd519, %rd518, 2;
	add.s64 	%rd520, %rd2, %rd519;
	st.global.u32 	[%rd520+2048], %r177;
	ld.shared.u32 	%r178, [%r1442];
	mov.b64 	%rd665, 0;
	@%p395 bra 	$L__BB44_225;
	ld.global.u64 	%rd665, [%rd56];
$L__BB44_225:
	setp.ne.s16 	%p396, %rs32, 0;
	add.s64 	%rd522, %rd665, %rd59;
	shl.b64 	%rd523, %rd522, 2;
	add.s64 	%rd524, %rd2, %rd523;
	st.global.u32 	[%rd524+4096], %r178;
	ld.shared.u32 	%r179, [%r1442+2048];
	mov.b64 	%rd666, 0;
	@%p396 bra 	$L__BB44_227;
	ld.global.u64 	%rd666, [%rd56];
$L__BB44_227:
	cvt.u32.u64 	%r1141, %rd59;
	add.s64 	%rd525, %rd666, %rd59;
	shl.b64 	%rd526, %rd525, 2;
	add.s64 	%rd527, %rd2, %rd526;
	st.global.u32 	[%rd527+6144], %r179;
	add.s32 	%r1441, %r1441, 2048;
	add.s32 	%r1443, %r1141, 2048;
	add.s32 	%r1442, %r1442, 8192;
	setp.lt.s32 	%p397, %r1441, %r156;
	@%p397 bra 	$L__BB44_219;
	bra.uni 	$L__BB44_517;
$L__BB44_228:
	ld.param.u32 	%r1416, [_ZN3cub18CUB_300001_SM_10006detail6select23DeviceSelectSweepKernelINS2_10policy_hubIjbiLb0ELNS0_10SelectImplE0EE10Policy1000EN6thrust24THRUST_300001_SM_1000_NS17counting_iteratorIjNS9_11use_defaultESB_SB_EENS9_18transform_iteratorI9NonZeroOpIsEPKsSB_SB_EEPjSJ_NS0_13ScanTileStateIiLb1EEENS0_8NullTypeESM_iNS2_19streaming_context_tIlLb1EEELS5_0EEEvT0_T1_T2_T3_T4_T5_T6_T7_iT8_NS1_7vsmem_tE_param_7];
	sub.s32 	%r183, %r1416, %r3;
	setp.ne.s32 	%p2, %r1424, 0;
	@%p2 bra 	$L__BB44_361;
	ld.param.u8 	%rs71, [%rd1];
	setp.eq.s16 	%p158, %rs71, 0;
	ld.param.u64 	%rd308, [%rd1+16];
	cvt.u32.u64 	%r742, %rd308;
	selp.b32 	%r743, %r742, 0, %p158;
	mov.u32 	%r1461, %tid.x;
	mul.lo.s32 	%r744, %r1461, 14;
	add.s32 	%r745, %r1, %r3;
	add.s32 	%r746, %r745, %r743;
	setp.ge.s32 	%p159, %r744, %r183;
	add.s32 	%r185, %r746, %r744;
	or.b32  	%r186, %r744, 1;
	add.s32 	%r187, %r185, 1;
	add.s32 	%r188, %r744, 2;
	add.s32 	%r189, %r185, 2;
	add.s32 	%r190, %r744, 3;
	add.s32 	%r191, %r185, 3;
	add.s32 	%r192, %r744, 4;
	add.s32 	%r193, %r185, 4;
	add.s32 	%r194, %r744, 5;
	add.s32 	%r195, %r185, 5;
	add.s32 	%r196, %r744, 6;
	add.s32 	%r197, %r185, 6;
	add.s32 	%r198, %r744, 7;
	add.s32 	%r199, %r185, 7;
	add.s32 	%r200, %r744, 8;
	add.s32 	%r201, %r185, 8;
	add.s32 	%r202, %r744, 9;
	add.s32 	%r203, %r185, 9;
	add.s32 	%r204, %r744, 10;
	add.s32 	%r205, %r185, 10;
	add.s32 	%r206, %r744, 11;
	add.s32 	%r207, %r185, 11;
	add.s32 	%r208, %r744, 12;
	add.s32 	%r209, %r185, 12;
	add.s32 	%r210, %r744, 13;
	add.s32 	%r211, %r185, 13;
	bar.sync 	0;
	selp.b64 	%rd309, %rd308, 0, %p158;
	cvt.u64.u32 	%rd310, %r3;
	add.s64 	%rd311, %rd309, %rd310;
	cvt.u64.u32 	%rd312, %r744;
	add.s64 	%rd313, %rd311, %rd312;
	shl.b64 	%rd314, %rd313, 1;
	add.s64 	%rd96, %rd4, %rd314;
	mov.b32 	%r1445, 1;
	@%p159 bra 	$L__BB44_231;
	ld.global.u16 	%rs72, [%rd96];
	setp.ne.s16 	%p160, %rs72, 0;
	selp.u32 	%r1445, 1, 0, %p160;
$L__BB44_231:
	setp.ge.s32 	%p161, %r186, %r183;
	mov.b32 	%r1446, 1;
	@%p161 bra 	$L__BB44_233;
	ld.global.u16 	%rs73, [%rd96+2];
	setp.ne.s16 	%p162, %rs73, 0;
	selp.u32 	%r1446, 1, 0, %p162;
$L__BB44_233:
	setp.ge.s32 	%p163, %r188, %r183;
	mov.b32 	%r1447, 1;
	@%p163 bra 	$L__BB44_235;
	ld.global.u16 	%rs74, [%rd96+4];
	setp.ne.s16 	%p164, %rs74, 0;
	selp.u32 	%r1447, 1, 0, %p164;
$L__BB44_235:
	setp.ge.s32 	%p165, %r190, %r183;
	mov.b32 	%r1448, 1;
	@%p165 bra 	$L__BB44_237;
	ld.global.u16 	%rs75, [%rd96+6];
	setp.ne.s16 	%p166, %rs75, 0;
	selp.u32 	%r1448, 1, 0, %p166;
$L__BB44_237:
	setp.ge.s32 	%p167, %r192, %r183;
	mov.b32 	%r1449, 1;
	@%p167 bra 	$L__BB44_239;
	ld.global.u16 	%rs76, [%rd96+8];
	setp.ne.s16 	%p168, %rs76, 0;
	selp.u32 	%r1449, 1, 0, %p168;
$L__BB44_239:
	setp.ge.s32 	%p169, %r194, %r183;
	mov.b32 	%r1450, 1;
	@%p169 bra 	$L__BB44_241;
	ld.global.u16 	%rs77, [%rd96+10];
	setp.ne.s16 	%p170, %rs77, 0;
	selp.u32 	%r1450, 1, 0, %p170;
$L__BB44_241:
	setp.ge.s32 	%p171, %r196, %r183;
	mov.b32 	%r1451, 1;
	@%p171 bra 	$L__BB44_243;
	ld.global.u16 	%rs78, [%rd96+12];
	setp.ne.s16 	%p172, %rs78, 0;
	selp.u32 	%r1451, 1, 0, %p172;
$L__BB44_243:
	setp.ge.s32 	%p173, %r198, %r183;
	mov.b32 	%r1452, 1;
	@%p173 bra 	$L__BB44_245;
	ld.global.u16 	%rs79, [%rd96+14];
	setp.ne.s16 	%p174, %rs79, 0;
	selp.u32 	%r1452, 1, 0, %p174;
$L__BB44_245:
	setp.ge.s32 	%p175, %r200, %r183;
	mov.b32 	%r1453, 1;
	@%p175 bra 	$L__BB44_247;
	ld.global.u16 	%rs80, [%rd96+16];
	setp.ne.s16 	%p176, %rs80, 0;
	selp.u32 	%r1453, 1, 0, %p176;
$L__BB44_247:
	setp.ge.s32 	%p177, %r202, %r183;
	mov.b32 	%r1454, 1;
	@%p177 bra 	$L__BB44_249;
	ld.global.u16 	%rs81, [%rd96+18];
	setp.ne.s16 	%p178, %rs81, 0;
	selp.u32 	%r1454, 1, 0, %p178;
$L__BB44_249:
	setp.ge.s32 	%p179, %r204, %r183;
	mov.b32 	%r1455, 1;
	@%p179 bra 	$L__BB44_251;
	ld.global.u16 	%rs82, [%rd96+20];
	setp.ne.s16 	%p180, %rs82, 0;
	selp.u32 	%r1455, 1, 0, %p180;
$L__BB44_251:
	setp.ge.s32 	%p181, %r206, %r183;
	mov.b32 	%r1456, 1;
	@%p181 bra 	$L__BB44_253;
	ld.global.u16 	%rs83, [%rd96+22];
	setp.ne.s16 	%p182, %rs83, 0;
	selp.u32 	%r1456, 1, 0, %p182;
$L__BB44_253:
	setp.ge.s32 	%p183, %r208, %r183;
	mov.b32 	%r1457, 1;
	@%p183 bra 	$L__BB44_255;
	ld.global.u16 	%rs84, [%rd96+24];
	setp.ne.s16 	%p184, %rs84, 0;
	selp.u32 	%r1457, 1, 0, %p184;
$L__BB44_255:
	setp.ge.s32 	%p185, %r210, %r183;
	mov.b32 	%r1458, 1;
	@%p185 bra 	$L__BB44_257;
	ld.global.u16 	%rs85, [%rd96+26];
	setp.ne.s16 	%p186, %rs85, 0;
	selp.u32 	%r1458, 1, 0, %p186;
$L__BB44_257:
	bar.sync 	0;
	add.s32 	%r240, %r1446, %r1445;
	add.s32 	%r791, %r1447, %r240;
	add.s32 	%r792, %r1448, %r791;
	add.s32 	%r241, %r1449, %r792;
	add.s32 	%r242, %r1450, %r241;
	add.s32 	%r793, %r1451, %r242;
	add.s32 	%r794, %r1452, %r793;
	add.s32 	%r795, %r1453, %r794;
	add.s32 	%r796, %r1454, %r795;
	add.s32 	%r797, %r1455, %r796;
	add.s32 	%r798, %r1456, %r797;
	add.s32 	%r799, %r1457, %r798;
	add.s32 	%r765, %r1458, %r799;
	shr.u32 	%r244, %r1461, 5;
	// begin inline asm
	mov.u32 %r760, %laneid;
	// end inline asm
	mov.b32 	%r763, 1;
	mov.b32 	%r788, 0;
	mov.b32 	%r790, -1;
	// begin inline asm
	{  .reg .s32 r0;  .reg .pred p;  shfl.sync.up.b32 r0|p, %r765, %r763, %r788, %r790;  @p add.s32 r0, r0, %r765;  mov.s32 %r761, r0;}
	// end inline asm
	mov.b32 	%r769, 2;
	// begin inline asm
	{  .reg .s32 r0;  .reg .pred p;  shfl.sync.up.b32 r0|p, %r761, %r769, %r788, %r790;  @p add.s32 r0, r0, %r761;  mov.s32 %r767, r0;}
	// end inline asm
	mov.b32 	%r775, 4;
	// begin inline asm
	{  .reg .s32 r0;  .reg .pred p;  shfl.sync.up.b32 r0|p, %r767, %r775, %r788, %r790;  @p add.s32 r0, r0, %r767;  mov.s32 %r773, r0;}
	// end inline asm
	mov.b32 	%r781, 8;
	// begin inline asm
	{  .reg .s32 r0;  .reg .pred p;  shfl.sync.up.b32 r0|p, %r773, %r781, %r788, %r790;  @p add.s32 r0, r0, %r773;  mov.s32 %r779, r0;}
	// end inline asm
	mov.b32 	%r787, 16;
	// begin inline asm
	{  .reg .s32 r0;  .reg .pred p;  shfl.sync.up.b32 r0|p, %r779, %r787, %r788, %r790;  @p add.s32 r0, r0, %r779;  mov.s32 %r785, r0;}
	// end inline asm
	setp.ne.s32 	%p187, %r760, 31;
	@%p187 bra 	$L__BB44_259;
	shl.b32 	%r800, %r244, 2;
	mov.u32 	%r801, _ZZN3cub18CUB_300001_SM_10006detail6select23DeviceSelectSweepKernelINS2_10policy_hubIjbiLb0ELNS0_10SelectImplE0EE10Policy1000EN6thrust24THRUST_300001_SM_1000_NS17counting_iteratorIjNS9_11use_defaultESB_SB_EENS9_18transform_iteratorI9NonZeroOpIsEPKsSB_SB_EEPjSJ_NS0_13ScanTileStateIiLb1EEENS0_8NullTypeESM_iNS2_19streaming_context_tIlLb1EEELS5_0EEEvT0_T1_T2_T3_T4_T5_T6_T7_iT8_NS1_7vsmem_tEE19static_temp_storage;
	add.s32 	%r802, %r801, %r800;
	st.shared.u32 	[%r802], %r785;
$L__BB44_259:
	bar.sync 	0;
	ld.shared.v4.u32 	{%r247, %r248, %r249, %r250}, [_ZZN3cub18CUB_300001_SM_10006detail6select23DeviceSelectSweepKernelINS2_10policy_hubIjbiLb0ELNS0_10SelectImplE0EE10Policy1000EN6thrust24THRUST_300001_SM_1000_NS17counting_iteratorIjNS9_11use_defaultESB_SB_EENS9_18transform_iteratorI9NonZeroOpIsEPKsSB_SB_EEPjSJ_NS0_13ScanTileStateIiLb1EEENS0_8NullTypeESM_iNS2_19streaming_context_tIlLb1EEELS5_0EEEvT0_T1_T2_T3_T4_T5_T6_T7_iT8_NS1_7vsmem_tEE19static_temp_storage];
	shr.u32 	%r803, %r1461, 5;
	add.s32 	%r804, %r248, %r247;
	setp.eq.s32 	%p188, %r803, 2;
	selp.b32 	%r805, %r804, %r247, %p188;
	add.s32 	%r806, %r804, %r249;
	setp.eq.s32 	%p189, %r803, 3;
	selp.b32 	%r807, %r806, %r805, %p189;
	add.s32 	%r808, %r806, %r250;
	setp.eq.s32 	%p190, %r803, 4;
	selp.b32 	%r809, %r808, %r807, %p190;
	ld.shared.v4.u32 	{%r251, %r252, %r253, %r254}, [_ZZN3cub18CUB_300001_SM_10006detail6select23DeviceSelectSweepKernelINS2_10policy_hubIjbiLb0ELNS0_10SelectImplE0EE10Policy1000EN6thrust24THRUST_300001_SM_1000_NS17counting_iteratorIjNS9_11use_defaultESB_SB_EENS9_18transform_iteratorI9NonZeroOpIsEPKsSB_SB_EEPjSJ_NS0_13ScanTileStateIiLb1EEENS0_8NullTypeESM_iNS2_19streaming_context_tIlLb1EEELS5_0EEEvT0_T1_T2_T3_T4_T5_T6_T7_iT8_NS1_7vsmem_tEE19static_temp_storage+16];
	add.s32 	%r810, %r808, %r251;
	setp.eq.s32 	%p191, %r803, 5;
	selp.b32 	%r811, %r810, %r809, %p191;
	add.s32 	%r812, %r810, %r252;
	setp.eq.s32 	%p192, %r803, 6;
	selp.b32 	%r813, %r812, %r811, %p192;
	add.s32 	%r814, %r812, %r253;
	setp.eq.s32 	%p193, %r803, 7;
	selp.b32 	%r815, %r814, %r813, %p193;
	add.s32 	%r816, %r814, %r254;
	setp.eq.s32 	%p194, %r803, 8;
	selp.b32 	%r817, %r816, %r815, %p194;
	ld.shared.v4.u32 	{%r255, %r256, %r257, %r258}, [_ZZN3cub18CUB_300001_SM_10006detail6select23DeviceSelectSweepKernelINS2_10policy_hubIjbiLb0ELNS0_10SelectImplE0EE10Policy1000EN6thrust24THRUST_300001_SM_1000_NS17counting_iteratorIjNS9_11use_defaultESB_SB_EENS9_18transform_iteratorI9NonZeroOpIsEPKsSB_SB_EEPjSJ_NS0_13ScanTileStateIiLb1EEENS0_8NullTypeESM_iNS2_19streaming_context_tIlLb1EEELS5_0EEEvT0_T1_T2_T3_T4_T5_T6_T7_iT8_NS1_7vsmem_tEE19static_temp_storage+32];
	add.s32 	%r818, %r816, %r255;
	setp.eq.s32 	%p195, %r803, 9;
	selp.b32 	%r819, %r818, %r817, %p195;
	add.s32 	%r820, %r818, %r256;
	setp.eq.s32 	%p196, %r803, 10;
	selp.b32 	%r821, %r820, %r819, %p196;
	add.s32 	%r822, %r820, %r257;
	setp.eq.s32 	%p197, %r803, 11;
	selp.b32 	%r823, %r822, %r821, %p197;
	add.s32 	%r824, %r822, %r258;
	setp.eq.s32 	%p198, %r803, 12;
	selp.b32 	%r825, %r824, %r823, %p198;
	ld.shared.v4.u32 	{%r259, %r260, %r261, %r262}, [_ZZN3cub18CUB_300001_SM_10006detail6select23DeviceSelectSweepKernelINS2_10policy_hubIjbiLb0ELNS0_10SelectImplE0EE10Policy1000EN6thrust24THRUST_300001_SM_1000_NS17counting_iteratorIjNS9_11use_defaultESB_SB_EENS9_18transform_iteratorI9NonZeroOpIsEPKsSB_SB_EEPjSJ_NS0_13ScanTileStateIiLb1EEENS0_8NullTypeESM_iNS2_19streaming_context_tIlLb1EEELS5_0EEEvT0_T1_T2_T3_T4_T5_T6_T7_iT8_NS1_7vsmem_tEE19static_temp_storage+48];
	add.s32 	%r826, %r824, %r259;
	setp.eq.s32 	%p199, %r803, 13;
	selp.b32 	%r827, %r826, %r825, %p199;
	add.s32 	%r828, %r826, %r260;
	setp.eq.s32 	%p200, %r803, 14;
	selp.b32 	%r829, %r828, %r827, %p200;
	add.s32 	%r830, %r828, %r261;
	setp.eq.s32 	%p201, %r803, 15;
	selp.b32 	%r831, %r830, %r829, %p201;
	setp.lt.u32 	%p202, %r1461, 32;
	selp.b32 	%r832, 0, %r831, %p202;
	setp.eq.s32 	%p203, %r760, 0;
	sub.s32 	%r833, %r785, %r765;
	selp.b32 	%r834, 0, %r833, %p203;
	add.s32 	%r263, %r832, %r834;
	add.s32 	%r264, %r263, %r1445;
	add.s32 	%r265, %r240, %r263;
	add.s32 	%r266, %r265, %r1447;
	add.s32 	%r267, %r266, %r1448;
	add.s32 	%r268, %r241, %r263;
	add.s32 	%r269, %r242, %r263;
	add.s32 	%r270, %r269, %r1451;
	add.s32 	%r271, %r270, %r1452;
	add.s32 	%r272, %r271, %r1453;
	add.s32 	%r273, %r272, %r1454;
	add.s32 	%r274, %r273, %r1455;
	add.s32 	%r275, %r274, %r1456;
	add.s32 	%r276, %r275, %r1457;
	add.s32 	%r835, %r183, %r262;
	add.s32 	%r836, %r835, %r830;
	add.s32 	%r1499, %r836, -7168;
	setp.gt.s32 	%p204, %r1499, 512;
	@%p204 bra 	$L__BB44_316;
	mov.u64 	%rd315, %rd194;
	ld.param.u8 	%rs33, [%rd315];
	ld.param.u64 	%rd316, [%rd315+24];
	cvta.to.global.u64 	%rd97, %rd316;
	setp.ne.s32 	%p205, %r1445, 0;
	setp.lt.s32 	%p206, %r263, %r1499;
	and.pred  	%p207, %p205, %p206;
	@%p207 bra 	$L__BB44_261;
	bra.uni 	$L__BB44_264;
$L__BB44_261:
	setp.ne.s16 	%p208, %rs33, 0;
	mov.b64 	%rd688, 0;
	@%p208 bra 	$L__BB44_263;
	ld.global.u64 	%rd688, [%rd97];
$L__BB44_263:
	cvt.s64.s32 	%rd318, %r263;
	add.s64 	%rd319, %rd688, %rd318;
	shl.b64 	%rd320, %rd319, 2;
	add.s64 	%rd321, %rd2, %rd320;
	st.global.u32 	[%rd321], %r185;
$L__BB44_264:
	setp.eq.s32 	%p209, %r1446, 0;
	setp.ge.s32 	%p210, %r264, %r1499;
	or.pred  	%p211, %p209, %p210;
	@%p211 bra 	$L__BB44_268;
	setp.ne.s16 	%p212, %rs33, 0;
	mov.b64 	%rd689, 0;
	@%p212 bra 	$L__BB44_267;
	ld.global.u64 	%rd689, [%rd97];
$L__BB44_267:
	cvt.s64.s32 	%rd323, %r264;
	add.s64 	%rd324, %rd689, %rd323;
	shl.b64 	%rd325, %rd324, 2;
	add.s64 	%rd326, %rd2, %rd325;
	st.global.u32 	[%rd326], %r187;
$L__BB44_268:
	setp.eq.s32 	%p213, %r1447, 0;
	setp.ge.s32 	%p214, %r265, %r1499;
	or.pred  	%p215, %p213, %p214;
	@%p215 bra 	$L__BB44_272;
	setp.ne.s16 	%p216, %rs33, 0;
	mov.b64 	%rd690, 0;
	@%p216 bra 	$L__BB44_271;
	ld.global.u64 	%rd690, [%rd97];
$L__BB44_271:
	cvt.s64.s32 	%rd328, %r265;
	add.s64 	%rd329, %rd690, %rd328;
	shl.b64 	%rd330, %rd329, 2;
	add.s64 	%rd331, %rd2, %rd330;
	st.global.u32 	[%rd331], %r189;
$L__BB44_272:
	setp.eq.s32 	%p217, %r1448, 0;
	setp.ge.s32 	%p218, %r266, %r1499;
	or.pred  	%p219, %p217, %p218;
	@%p219 bra 	$L__BB44_276;
	setp.ne.s16 	%p220, %rs33, 0;
	mov.b64 	%rd691, 0;
	@%p220 bra 	$L__BB44_275;
	ld.global.u64 	%rd691, [%rd97];
$L__BB44_275:
	cvt.s64.s32 	%rd333, %r266;
	add.s64 	%rd334, %rd691, %rd333;
	shl.b64 	%rd335, %rd334, 2;
	add.s64 	%rd336, %rd2, %rd335;
	st.global.u32 	[%rd336], %r191;
$L__BB44_276:
	setp.eq.s32 	%p221, %r1449, 0;
	setp.ge.s32 	%p222, %r267, %r1499;
	or.pred  	%p223, %p221, %p222;
	@%p223 bra 	$L__BB44_280;
	setp.ne.s16 	%p224, %rs33, 0;
	mov.b64 	%rd692, 0;
	@%p224 bra 	$L__BB44_279;
	ld.global.u64 	%rd692, [%rd97];
$L__BB44_279:
	cvt.s64.s32 	%rd338, %r267;
	add.s64 	%rd339, %rd692, %rd338;
	shl.b64 	%rd340, %rd339, 2;
	add.s64 	%rd341, %rd2, %rd340;
	st.global.u32 	[%rd341], %r193;
$L__BB44_280:
	setp.eq.s32 	%p225, %r1450, 0;
	setp.ge.s32 	%p226, %r268, %r1499;
	or.pred  	%p227, %p225, %p226;
	@%p227 bra 	$L__BB44_284;
	setp.ne.s16 	%p228, %rs33, 0;
	mov.b64 	%rd693, 0;
	@%p228 bra 	$L__BB44_283;
	ld.global.u64 	%rd693, [%rd97];
$L__BB44_283:
	cvt.s64.s32 	%rd343, %r268;
	add.s64 	%rd344, %rd693, %rd343;
	shl.b64 	%rd345, %rd344, 2;
	add.s64 	%rd346, %rd2, %rd345;
	st.global.u32 	[%rd346], %r195;
$L__BB44_284:
	setp.eq.s32 	%p229, %r1451, 0;
	setp.ge.s32 	%p230, %r269, %r1499;
	or.pred  	%p231, %p229, %p230;
	@%p231 bra 	$L__BB44_288;
	setp.ne.s16 	%p232, %rs33, 0;
	mov.b64 	%rd694, 0;
	@%p232 bra 	$L__BB44_287;
	ld.global.u64 	%rd694, [%rd97];
$L__BB44_287:
	cvt.s64.s32 	%rd348, %r269;
	add.s64 	%rd349, %rd694, %rd348;
	shl.b64 	%rd350, %rd349, 2;
	add.s64 	%rd351, %rd2, %rd350;
	st.global.u32 	[%rd351], %r197;
$L__BB44_288:
	setp.eq.s32 	%p233, %r1452, 0;
	setp.ge.s32 	%p234, %r270, %r1499;
	or.pred  	%p235, %p233, %p234;
	@%p235 bra 	$L__BB44_292;
	setp.ne.s16 	%p236, %rs33, 0;
	mov.b64 	%rd695, 0;
	@%p236 bra 	$L__BB44_291;
	ld.global.u64 	%rd695, [%rd97];
$L__BB44_291:
	cvt.s64.s32 	%rd353, %r270;
	add.s64 	%rd354, %rd695, %rd353;
	shl.b64 	%rd355, %rd354, 2;
	add.s64 	%rd356, %rd2, %rd355;
	st.global.u32 	[%rd356], %r199;
$L__BB44_292:
	setp.eq.s32 	%p237, %r1453, 0;
	setp.ge.s32 	%p238, %r271, %r1499;
	or.pred  	%p239, %p237, %p238;
	@%p239 bra 	$L__BB44_296;
	setp.ne.s16 	%p240, %rs33, 0;
	mov.b64 	%rd696, 0;
	@%p240 bra 	$L__BB44_295;
	ld.global.u64 	%rd696, [%rd97];
$L__BB44_295:
	cvt.s64.s32 	%rd358, %r271;
	add.s64 	%rd359, %rd696, %rd358;
	shl.b64 	%rd360, %rd359, 2;
	add.s64 	%rd361, %rd2, %rd360;
	st.global.u32 	[%rd361], %r201;
$L__BB44_296:
	setp.eq.s32 	%p241, %r1454, 0;
	setp.ge.s32 	%p242, %r272, %r1499;
	or.pred  	%p243, %p241, %p242;
	@%p243 bra 	$L__BB44_300;
	setp.ne.s16 	%p244, %rs33, 0;
	mov.b64 	%rd697, 0;
	@%p244 bra 	$L__BB44_299;
	ld.global.u64 	%rd697, [%rd97];
$L__BB44_299:
	cvt.s64.s32 	%rd363, %r272;
	add.s64 	%rd364, %rd697, %rd363;
	shl.b64 	%rd365, %rd364, 2;
	add.s64 	%rd366, %rd2, %rd365;
	st.global.u32 	[%rd366], %r203;
$L__BB44_300:
	setp.eq.s32 	%p245, %r1455, 0;
	setp.ge.s32 	%p246, %r273, %r1499;
	or.pred  	%p247, %p245, %p246;
	@%p247 bra 	$L__BB44_304;
	setp.ne.s16 	%p248, %rs33, 0;
	mov.b64 	%rd698, 0;
	@%p248 bra 	$L__BB44_303;
	ld.global.u64 	%rd698, [%rd97];
$L__BB44_303:
	cvt.s64.s32 	%rd368, %r273;
	add.s64 	%rd369, %rd698, %rd368;
	shl.b64 	%rd370, %rd369, 2;
	add.s64 	%rd371, %rd2, %rd370;
	st.global.u32 	[%rd371], %r205;
$L__BB44_304:
	setp.eq.s32 	%p249, %r1456, 0;
	setp.ge.s32 	%p250, %r274, %r1499;
	or.pred  	%p251, %p249, %p250;
	@%p251 bra 	$L__BB44_308;
	setp.ne.s16 	%p252, %rs33, 0;
	mov.b64 	%rd699, 0;
	@%p252 bra 	$L__BB44_307;
	ld.global.u64 	%rd699, [%rd97];
$L__BB44_307:
	cvt.s64.s32 	%rd373, %r274;
	add.s64 	%rd374, %rd699, %rd373;
	shl.b64 	%rd375, %rd374, 2;
	add.s64 	%rd376, %rd2, %rd375;
	st.global.u32 	[%rd376], %r207;
$L__BB44_308:
	setp.eq.s32 	%p253, %r1457, 0;
	setp.ge.s32 	%p254, %r275, %r1499;
	or.pred  	%p255, %p253, %p254;
	@%p255 bra 	$L__BB44_312;
	setp.ne.s16 	%p256, %rs33, 0;
	mov.b64 	%rd700, 0;
	@%p256 bra 	$L__BB44_311;
	ld.global.u64 	%rd700, [%rd97];
$L__BB44_311:
	cvt.s64.s32 	%rd378, %r275;
	add.s64 	%rd379, %rd700, %rd378;
	shl.b64 	%rd380, %rd379, 2;
	add.s64 	%rd381, %rd2, %rd380;
	st.global.u32 	[%rd381], %r209;
$L__BB44_312:
	setp.eq.s32 	%p257, %r1458, 0;
	setp.ge.s32 	%p258, %r276, %r1499;
	or.pred  	%p259, %p257, %p258;
	@%p259 bra 	$L__BB44_509;
	setp.ne.s16 	%p260, %rs33, 0;
	mov.b64 	%rd701, 0;
	@%p260 bra 	$L__BB44_315;
	ld.global.u64 	%rd701, [%rd97];
$L__BB44_315:
	cvt.s64.s32 	%rd383, %r276;
	add.s64 	%rd384, %rd701, %rd383;
	shl.b64 	%rd385, %rd384, 2;
	add.s64 	%rd386, %rd2, %rd385;
	st.global.u32 	[%rd386], %r211;
	bra.uni 	$L__BB44_509;
$L__BB44_316:
	bar.sync 	0;
	setp.eq.s32 	%p261, %r1445, 0;
	@%p261 bra 	$L__BB44_318;
	shl.b32 	%r837, %r263, 2;
	mov.u32 	%r838, _ZZN3cub18CUB_300001_SM_10006detail6select23DeviceSelectSweepKernelINS2_10policy_hubIjbiLb0ELNS0_10SelectImplE0EE10Policy1000EN6thrust24THRUST_300001_SM_1000_NS17counting_iteratorIjNS9_11use_defaultESB_SB_EENS9_18transform_iteratorI9NonZeroOpIsEPKsSB_SB_EEPjSJ_NS0_13ScanTileStateIiLb1EEENS0_8NullTypeESM_iNS2_19streaming_context_tIlLb1EEELS5_0EEEvT0_T1_T2_T3_T4_T5_T6_T7_iT8_NS1_7vsmem_tEE19static_temp_storage;
	add.s32 	%r839, %r838, %r837;
	st.shared.u32 	[%r839], %r185;
$L__BB44_318:
	setp.eq.s32 	%p262, %r1446, 0;
	@%p262 bra 	$L__BB44_320;
	shl.b32 	%r840, %r264, 2;
	mov.u32 	%r841, _ZZN3cub18CUB_300001_SM_10006detail6select23DeviceSelectSweepKernelINS2_10policy_hubIjbiLb0ELNS0_10SelectImplE0EE10Policy1000EN6thrust24THRUST_300001_SM_1000_NS17counting_iteratorIjNS9_11use_defaultESB_SB_EENS9_18transform_iteratorI9NonZeroOpIsEPKsSB_SB_EEPjSJ_NS0_13ScanTileStateIiLb1EEENS0_8NullTypeESM_iNS2_19streaming_context_tIlLb1EEELS5_0EEEvT0_T1_T2_T3_T4_T5_T6_T7_iT8_NS1_7vsmem_tEE19static_temp_storage;
	add.s32 	%r842, %r841, %r840;
	st.shared.u32 	[%r842], %r187;
$L__BB44_320:
	setp.eq.s32 	%p263, %r1447, 0;
	@%p263 bra 	$L__BB44_322;
	shl.b32 	%r843, %r265, 2;
	mov.u32 	%r844, _ZZN3cub18CUB_300001_SM_10006detail6select23DeviceSelectSweepKernelINS2_10policy_hubIjbiLb0ELNS0_10SelectImplE0EE10Policy1000EN6thrust24THRUST_300001_SM_1000_NS17counting_iteratorIjNS9_11use_defaultESB_SB_EENS9_18transform_iteratorI9NonZeroOpIsEPKsSB_SB_EEPjSJ_NS0_13ScanTileStateIiLb1EEENS0_8NullTypeESM_iNS2_19streaming_context_tIlLb1EEELS5_0EEEvT0_T1_T2_T3_T4_T5_T6_T7_iT8_NS1_7vsmem_tEE19static_temp_storage;
	add.s32 	%r845, %r844, %r843;
	st.shared.u32 	[%r845], %r189;
$L__BB44_322:
	setp.eq.s32 	%p264, %r1448, 0;
	@%p264 bra 	$L__BB44_324;
	shl.b32 	%r846, %r266, 2;
	mov.u32 	%r847, _ZZN3cub18CUB_300001_SM_10006detail6select23DeviceSelectSweepKernelINS2_10policy_hubIjbiLb0ELNS0_10SelectImplE0EE10Policy1000EN6thrust24THRUST_300001_SM_1000_NS17counting_iteratorIjNS9_11use_defaultESB_SB_EENS9_18transform_iteratorI9NonZeroOpIsEPKsSB_SB_EEPjSJ_NS0_13ScanTileStateIiLb1EEENS0_8NullTypeESM_iNS2_19streaming_context_tIlLb1EEELS5_0EEEvT0_T1_T2_T3_T4_T5_T6_T7_iT8_NS1_7vsmem_tEE19static_temp_storage;
	add.s32 	%r848, %r847, %r846;
	st.shared.u32 	[%r848], %r191;
$L__BB44_324:
	setp.eq.s32 	%p265, %r1449, 0;
	@%p265 bra 	$L__BB44_326;
	shl.b32 	%r849, %r267, 2;
	mov.u32 	%r850, _ZZN3cub18CUB_300001_SM_10006detail6select23DeviceSelectSweepKernelINS2_10policy_hubIjbiLb0ELNS0_10SelectImplE0EE10Policy1000EN6thrust24THRUST_300001_SM_1000_NS17counting_iteratorIjNS9_11use_defaultESB_SB_EENS9_18transform_iteratorI9NonZeroOpIsEPKsSB_SB_EEPjSJ_NS0_13ScanTileStateIiLb1EEENS0_8NullTypeESM_iNS2_19streaming_context_tIlLb1EEELS5_0EEEvT0_T1_T2_T3_T4_T5_T6_T7_iT8_NS1_7vsmem_tEE19static_temp_storage;
	add.s32 	%r851, %r850, %r849;
	st.shared.u32 	[%r851], %r193;
$L__BB44_326:
	setp.eq.s32 	%p266, %r1450, 0;
	@%p266 bra 	$L__BB44_328;
	shl.b32 	%r852, %r268, 2;
	mov.u32 	%r853, _ZZN3cub18CUB_300001_SM_10006detail6select23DeviceSelectSweepKernelINS2_10policy_hubIjbiLb0ELNS0_10SelectImplE0EE10Policy1000EN6thrust24THRUST_300001_SM_1000_NS17counting_iteratorIjNS9_11use_defaultESB_SB_EENS9_18transform_iteratorI9NonZeroOpIsEPKsSB_SB_EEPjSJ_NS0_13ScanTileStateIiLb1EEENS0_8NullTypeESM_iNS2_19streaming_context_tIlLb1EEELS5_0EEEvT0_T1_T2_T3_T4_T5_T6_T7_iT8_NS1_7vsmem_tEE19static_temp_storage;
	add.s32 	%r854, %r853, %r852;
	st.shared.u32 	[%r854], %r195;
$L__BB44_328:
	setp.eq.s32 	%p267, %r1451, 0;
	@%p267 bra 	$L__BB44_330;
	shl.b32 	%r855, %r269, 2;
	mov.u32 	%r856, _ZZN3cub18CUB_300001_SM_10006detail6select23DeviceSelectSweepKernelINS2_10policy_hubIjbiLb0ELNS0_10SelectImplE0EE10Policy1000EN6thrust24THRUST_300001_SM_1000_NS17counting_iteratorIjNS9_11use_defaultESB_SB_EENS9_18transform_iteratorI9NonZeroOpIsEPKsSB_SB_EEPjSJ_NS0_13ScanTileStateIiLb1EEENS0_8NullTypeESM_iNS2_19streaming_context_tIlLb1EEELS5_0EEEvT0_T1_T2_T3_T4_T5_T6_T7_iT8_NS1_7vsmem_tEE19static_temp_storage;
	add.s32 	%r857, %r856, %r855;
	st.shared.u32 	[%r857], %r197;
$L__BB44_330:
	setp.eq.s32 	%p268, %r1452, 0;
	@%p268 bra 	$L__BB44_332;
	shl.b32 	%r858, %r270, 2;
	mov.u32 	%r859, _ZZN3cub18CUB_300001_SM_10006detail6select23DeviceSelectSweepKernelINS2_10policy_hubIjbiLb0ELNS0_10SelectImplE0EE10Policy1000EN6thrust24THRUST_300001_SM_1000_NS17counting_iteratorIjNS9_11use_defaultESB_SB_EENS9_18transform_iteratorI9NonZeroOpIsEPKsSB_SB_EEPjSJ_NS0_13ScanTileStateIiLb1EEENS0_8NullTypeESM_iNS2_19streaming_context_tIlLb1EEELS5_0EEEvT0_T1_T2_T3_T4_T5_T6_T7_iT8_NS1_7vsmem_tEE19static_temp_storage;
	add.s32 	%r860, %r859, %r858;
	st.shared.u32 	[%r860], %r199;
$L__BB44_332:
	setp.eq.s32 	%p269, %r1453, 0;
	@%p269 bra 	$L__BB44_334;
	shl.b32 	%r861, %r271, 2;
	mov.u32 	%r862, _ZZN3cub18CUB_300001_SM_10006detail6select23DeviceSelectSweepKernelINS2_10policy_hubIjbiLb0ELNS0_10SelectImplE0EE10Policy1000EN6thrust24THRUST_300001_SM_1000_NS17counting_iteratorIjNS9_11use_defaultESB_SB_EENS9_18transform_iteratorI9NonZeroOpIsEPKsSB_SB_EEPjSJ_NS0_13ScanTileStateIiLb1EEENS0_8NullTypeESM_iNS2_19streaming_context_tIlLb1EEELS5_0EEEvT0_T1_T2_T3_T4_T5_T6_T7_iT8_NS1_7vsmem_tEE19static_temp_storage;
	add.s32 	%r863, %r862, %r861;
	st.shared.u32 	[%r863], %r201;
$L__BB44_334:
	setp.eq.s32 	%p270, %r1454, 0;
	@%p270 bra 	$L__BB44_336;
	shl.b32 	%r864, %r272, 2;
	mov.u32 	%r865, _ZZN3cub18CUB_300001_SM_10006detail6select23DeviceSelectSweepKernelINS2_10policy_hubIjbiLb0ELNS0_10SelectImplE0EE10Policy1000EN6thrust24THRUST_300001_SM_1000_NS17counting_iteratorIjNS9_11use_defaultESB_SB_EENS9_18transform_iteratorI9NonZeroOpIsEPKsSB_SB_EEPjSJ_NS0_13ScanTileStateIiLb1EEENS0_8NullTypeESM_iNS2_19streaming_context_tIlLb1EEELS5_0EEEvT0_T1_T2_T3_T4_T5_T6_T7_iT8_NS1_7vsmem_tEE19static_temp_storage;
	add.s32 	%r866, %r865, %r864;
	st.shared.u32 	[%r866], %r203;
$L__BB44_336:
	setp.eq.s32 	%p271, %r1455, 0;
	@%p271 bra 	$L__BB44_338;
	shl.b32 	%r867, %r273, 2;
	mov.u32 	%r868, _ZZN3cub18CUB_300001_SM_10006detail6select23DeviceSelectSweepKernelINS2_10policy_hubIjbiLb0ELNS0_10SelectImplE0EE10Policy1000EN6thrust24THRUST_300001_SM_1000_NS17counting_iteratorIjNS9_11use_defaultESB_SB_EENS9_18transform_iteratorI9NonZeroOpIsEPKsSB_SB_EEPjSJ_NS0_13ScanTileStateIiLb1EEENS0_8NullTypeESM_iNS2_19streaming_context_tIlLb1EEELS5_0EEEvT0_T1_T2_T3_T4_T5_T6_T7_iT8_NS1_7vsmem_tEE19static_temp_storage;
	add.s32 	%r869, %r868, %r867;
	st.shared.u32 	[%r869], %r205;
$L__BB44_338:
	setp.eq.s32 	%p272, %r1456, 0;
	@%p272 bra 	$L__BB44_340;
	shl.b32 	%r870, %r274, 2;
	mov.u32 	%r871, _ZZN3cub18CUB_300001_SM_10006detail6select23DeviceSelectSweepKernelINS2_10policy_hubIjbiLb0ELNS0_10SelectImplE0EE10Policy1000EN6thrust24THRUST_300001_SM_1000_NS17counting_iteratorIjNS9_11use_defaultESB_SB_EENS9_18transform_iteratorI9NonZeroOpIsEPKsSB_SB_EEPjSJ_NS0_13ScanTileStateIiLb1EEENS0_8NullTypeESM_iNS2_19streaming_context_tIlLb1EEELS5_0EEEvT0_T1_T2_T3_T4_T5_T6_T7_iT8_NS1_7vsmem_tEE19static_temp_storage;
	add.s32 	%r872, %r871, %r870;
	st.shared.u32 	[%r872], %r207;
$L__BB44_340:
	setp.eq.s32 	%p273, %r1457, 0;
	@%p273 bra 	$L__BB44_342;
	shl.b32 	%r873, %r275, 2;
	mov.u32 	%r874, _ZZN3cub18CUB_300001_SM_10006detail6select23DeviceSelectSweepKernelINS2_10policy_hubIjbiLb0ELNS0_10SelectImplE0EE10Policy1000EN6thrust24THRUST_300001_SM_1000_NS17counting_iteratorIjNS9_11use_defaultESB_SB_EENS9_18transform_iteratorI9NonZeroOpIsEPKsSB_SB_EEPjSJ_NS0_13ScanTileStateIiLb1EEENS0_8NullTypeESM_iNS2_19streaming_context_tIlLb1EEELS5_0EEEvT0_T1_T2_T3_T4_T5_T6_T7_iT8_NS1_7vsmem_tEE19static_temp_storage;
	add.s32 	%r875, %r874, %r873;
	st.shared.u32 	[%r875], %r209;
$L__BB44_342:
	setp.eq.s32 	%p274, %r1458, 0;
	@%p274 bra 	$L__BB44_344;
	shl.b32 	%r876, %r276, 2;
	mov.u32 	%r877, _ZZN3cub18CUB_300001_SM_10006detail6select23DeviceSelectSweepKernelINS2_10policy_hubIjbiLb0ELNS0_10SelectImplE0EE10Policy1000EN6thrust24THRUST_300001_SM_1000_NS17counting_iteratorIjNS9_11use_defaultESB_SB_EENS9_18transform_iteratorI9NonZeroOpIsEPKsSB_SB_EEPjSJ_NS0_13ScanTileStateIiLb1EEENS0_8NullTypeESM_iNS2_19streaming_context_tIlLb1EEELS5_0EEEvT0_T1_T2_T3_T4_T5_T6_T7_iT8_NS1_7vsmem_tEE19static_temp_storage;
	add.s32 	%r878, %r877, %r876;
	st.shared.u32 	[%r878], %r211;
$L__BB44_344:
	bar.sync 	0;
	setp.ge.u32 	%p275, %r1461, %r1499;
	@%p275 bra 	$L__BB44_509;
	ld.param.u32 	%r1418, [_ZN3cub18CUB_300001_SM_10006detail6select23DeviceSelectSweepKernelINS2_10policy_hubIjbiLb0ELNS0_10SelectImplE0EE10Policy1000EN6thrust24THRUST_300001_SM_1000_NS17counting_iteratorIjNS9_11use_defaultESB_SB_EENS9_18transform_iteratorI9NonZeroOpIsEPKsSB_SB_EEPjSJ_NS0_13ScanTileStateIiLb1EEENS0_8NullTypeESM_iNS2_19streaming_context_tIlLb1EEELS5_0EEEvT0_T1_T2_T3_T4_T5_T6_T7_iT8_NS1_7vsmem_tE_param_7];
	mov.u64 	%rd387, %rd194;
	ld.param.u8 	%rs34, [%rd387];
	ld.param.u64 	%rd388, [%rd387+24];
	cvta.to.global.u64 	%rd98, %rd388;
	add.s32 	%r879, %r248, %r249;
	add.s32 	%r880, %r879, %r250;
	add.s32 	%r881, %r880, %r251;
	add.s32 	%r882, %r881, %r252;
	add.s32 	%r883, %r882, %r253;
	add.s32 	%r884, %r883, %r254;
	add.s32 	%r885, %r884, %r255;
	add.s32 	%r886, %r885, %r256;
	add.s32 	%r887, %r886, %r257;
	add.s32 	%r888, %r887, %r258;
	add.s32 	%r889, %r888, %r259;
	add.s32 	%r890, %r889, %r260;
	add.s32 	%r891, %r890, %r261;
	add.s32 	%r892, %r891, %r262;
	add.s32 	%r893, %r892, %r247;
	add.s32 	%r894, %r893, %r1418;
	sub.s32 	%r895, %r894, %r1461;
	add.s32 	%r278, %r895, -7169;
	and.b32  	%r896, %r278, 1536;
	setp.eq.s32 	%p276, %r896, 1536;
	@%p276 bra 	$L__BB44_350;
	cvt.u64.u32 	%rd681, %r1461;
	shl.b32 	%r897, %r1461, 2;
	mov.u32 	%r898, _ZZN3cub18CUB_300001_SM_10006detail6select23DeviceSelectSweepKernelINS2_10policy_hubIjbiLb0ELNS0_10SelectImplE0EE10Policy1000EN6thrust24THRUST_300001_SM_1000_NS17counting_iteratorIjNS9_11use_defaultESB_SB_EENS9_18transform_iteratorI9NonZeroOpIsEPKsSB_SB_EEPjSJ_NS0_13ScanTileStateIiLb1EEENS0_8NullTypeESM_iNS2_19streaming_context_tIlLb1EEELS5_0EEEvT0_T1_T2_T3_T4_T5_T6_T7_iT8_NS1_7vsmem_tEE19static_temp_storage;
	add.s32 	%r1460, %r898, %r897;
	shr.u32 	%r899, %r278, 9;
	add.s32 	%r900, %r899, 1;
	and.b32  	%r901, %r900, 3;
	neg.s32 	%r1459, %r901;
$L__BB44_347:
	.pragma "nounroll";
	setp.ne.s16 	%p277, %rs34, 0;
	ld.shared.u32 	%r283, [%r1460];
	mov.b64 	%rd682, 0;
	@%p277 bra 	$L__BB44_349;
	ld.global.u64 	%rd682, [%rd98];
$L__BB44_349:
	add.s64 	%rd390, %rd682, %rd681;
	shl.b64 	%rd391, %rd390, 2;
	add.s64 	%rd392, %rd2, %rd391;
	st.global.u32 	[%rd392], %r283;
	add.s64 	%rd681, %rd681, 512;
	cvt.u32.u64 	%r1461, %rd681;
	add.s32 	%r1460, %r1460, 2048;
	add.s32 	%r1459, %r1459, 1;
	setp.ne.s32 	%p278, %r1459, 0;
	@%p278 bra 	$L__BB44_347;
$L__BB44_350:
	setp.lt.u32 	%p279, %r278, 1536;
	@%p279 bra 	$L__BB44_509;
	mul.wide.u32 	%rd394, %r1461, 4;
	add.s64 	%rd104, %rd2, %rd394;
	shl.b32 	%r902, %r1461, 2;
	mov.u32 	%r903, _ZZN3cub18CUB_300001_SM_10006detail6select23DeviceSelectSweepKernelINS2_10policy_hubIjbiLb0ELNS0_10SelectImplE0EE10Policy1000EN6thrust24THRUST_300001_SM_1000_NS17counting_iteratorIjNS9_11use_defaultESB_SB_EENS9_18transform_iteratorI9NonZeroOpIsEPKsSB_SB_EEPjSJ_NS0_13ScanTileStateIiLb1EEENS0_8NullTypeESM_iNS2_19streaming_context_tIlLb1EEELS5_0EEEvT0_T1_T2_T3_T4_T5_T6_T7_iT8_NS1_7vsmem_tEE19static_temp_storage;
	add.s32 	%r904, %r902, %r903;
	add.s32 	%r1462, %r904, 4096;
	mov.b64 	%rd683, 0;
$L__BB44_352:
	setp.ne.s16 	%p280, %rs34, 0;
	ld.shared.u32 	%r291, [%r1462+-4096];
	mov.b64 	%rd684, 0;
	@%p280 bra 	$L__BB44_354;
	ld.global.u64 	%rd684, [%rd98];
$L__BB44_354:
	setp.ne.s16 	%p281, %rs34, 0;
	shl.b64 	%rd397, %rd684, 2;
	add.s64 	%rd398, %rd683, %rd397;
	add.s64 	%rd399, %rd104, %rd398;
	st.global.u32 	[%rd399], %r291;
	ld.shared.u32 	%r292, [%r1462+-2048];
	mov.b64 	%rd685, 0;
	@%p281 bra 	$L__BB44_356;
	ld.global.u64 	%rd685, [%rd98];
$L__BB44_356:
	setp.ne.s16 	%p282, %rs34, 0;
	shl.b64 	%rd401, %rd685, 2;
	add.s64 	%rd402, %rd683, %rd401;
	add.s64 	%rd403, %rd104, %rd402;
	st.global.u32 	[%rd403+2048], %r292;
	ld.shared.u32 	%r293, [%r1462];
	mov.b64 	%rd686, 0;
	@%p282 bra 	$L__BB44_358;
	ld.global.u64 	%rd686, [%rd98];
$L__BB44_358:
	setp.ne.s16 	%p283, %rs34, 0;
	shl.b64 	%rd405, %rd686, 2;
	add.s64 	%rd406, %rd683, %rd405;
	add.s64 	%rd407, %rd104, %rd406;
	st.global.u32 	[%rd407+4096], %r293;
	ld.shared.u32 	%r294, [%r1462+2048];
	mov.b64 	%rd687, 0;
	@%p283 bra 	$L__BB44_360;
	ld.global.u64 	%rd687, [%rd98];
$L__BB44_360:
	shl.b64 	%rd408, %rd687, 2;
	add.s64 	%rd409, %rd683, %rd408;
	add.s64 	%rd410, %rd104, %rd409;
	st.global.u32 	[%rd410+6144], %r294;
	add.s32 	%r1461, %r1461, 2048;
	add.s64 	%rd683, %rd683, 8192;
	add.s32 	%r1462, %r1462, 8192;
	setp.lt.s32 	%p284, %r1461, %r1499;
	@%p284 bra 	$L__BB44_352;
	bra.uni 	$L__BB44_509;
$L__BB44_361:
	ld.param.u8 	%rs37, [%rd1];
	setp.eq.s16 	%p3, %rs37, 0;
	ld.param.u64 	%rd197, [%rd1+16];
	cvt.u32.u64 	%r453, %rd197;
	selp.b32 	%r454, %r453, 0, %p3;
	mov.u32 	%r1495, %tid.x;
	mul.lo.s32 	%r455, %r1495, 14;
	add.s32 	%r456, %r1, %r3;
	add.s32 	%r457, %r456, %r454;
	setp.ge.s32 	%p4, %r455, %r183;
	add.s32 	%r298, %r457, %r455;
	or.b32  	%r299, %r455, 1;
	add.s32 	%r300, %r298, 1;
	add.s32 	%r301, %r455, 2;
	add.s32 	%r302, %r298, 2;
	add.s32 	%r303, %r455, 3;
	add.s32 	%r304, %r298, 3;
	add.s32 	%r305, %r455, 4;
	add.s32 	%r306, %r298, 4;
	add.s32 	%r307, %r455, 5;
	add.s32 	%r308, %r298, 5;
	add.s32 	%r309, %r455, 6;
	add.s32 	%r310, %r298, 6;
	add.s32 	%r311, %r455, 7;
	add.s32 	%r312, %r298, 7;
	add.s32 	%r313, %r455, 8;
	add.s32 	%r314, %r298, 8;
	add.s32 	%r315, %r455, 9;
	add.s32 	%r316, %r298, 9;
	add.s32 	%r317, %r455, 10;
	add.s32 	%r318, %r298, 10;
	add.s32 	%r319, %r455, 11;
	add.s32 	%r320, %r298, 11;
	add.s32 	%r321, %r455, 12;
	add.s32 	%r322, %r298, 12;
	add.s32 	%r323, %r455, 13;
	add.s32 	%r324, %r298, 13;
	bar.sync 	0;
	selp.b64 	%rd198, %rd197, 0, %p3;
	cvt.s64.s32 	%rd199, %r3;
	add.s64 	%rd200, %rd198, %rd199;
	cvt.u64.u32 	%rd201, %r455;
	add.s64 	%rd202, %rd200, %rd201;
	shl.b64 	%rd203, %rd202, 1;
	add.s64 	%rd143, %rd4, %rd203;
	mov.b32 	%r1464, 1;
	@%p4 bra 	$L__BB44_363;
	ld.global.u16 	%rs38, [%rd143];
	setp.ne.s16 	%p5, %rs38, 0;
	selp.u32 	%r1464, 1, 0, %p5;
$L__BB44_363:
	setp.ge.s32 	%p6, %r299, %r183;
	mov.b32 	%r1465, 1;
	@%p6 bra 	$L__BB44_365;
	ld.global.u16 	%rs39, [%rd143+2];
	setp.ne.s16 	%p7, %rs39, 0;
	selp.u32 	%r1465, 1, 0, %p7;
$L__BB44_365:
	setp.ge.s32 	%p8, %r301, %r183;
	mov.b32 	%r1466, 1;
	@%p8 bra 	$L__BB44_367;
	ld.global.u16 	%rs40, [%rd143+4];
	setp.ne.s16 	%p9, %rs40, 0;
	selp.u32 	%r1466, 1, 0, %p9;
$L__BB44_367:
	setp.ge.s32 	%p10, %r303, %r183;
	mov.b32 	%r1467, 1;
	@%p10 bra 	$L__BB44_369;
	ld.global.u16 	%rs41, [%rd143+6];
	setp.ne.s16 	%p11, %rs41, 0;
	selp.u32 	%r1467, 1, 0, %p11;
$L__BB44_369:
	setp.ge.s32 	%p12, %r305, %r183;
	mov.b32 	%r1468, 1;
	@%p12 bra 	$L__BB44_371;
	ld.global.u16 	%rs42, [%rd143+8];
	setp.ne.s16 	%p13, %rs42, 0;
	selp.u32 	%r1468, 1, 0, %p13;
$L__BB44_371:
	setp.ge.s32 	%p14, %r307, %r183;
	mov.b32 	%r1469, 1;
	@%p14 bra 	$L__BB44_373;
	ld.global.u16 	%rs43, [%rd143+10];
	setp.ne.s16 	%p15, %rs43, 0;
	selp.u32 	%r1469, 1, 0, %p15;
$L__BB44_373:
	setp.ge.s32 	%p16, %r309, %r183;
	mov.b32 	%r1470, 1;
	@%p16 bra 	$L__BB44_375;
	ld.global.u16 	%rs44, [%rd143+12];
	setp.ne.s16 	%p17, %rs44, 0;
	selp.u32 	%r1470, 1, 0, %p17;
$L__BB44_375:
	setp.ge.s32 	%p18, %r311, %r183;
	mov.b32 	%r1471, 1;
	@%p18 bra 	$L__BB44_377;
	ld.global.u16 	%rs45, [%rd143+14];
	setp.ne.s16 	%p19, %rs45, 0;
	selp.u32 	%r1471, 1, 0, %p19;
$L__BB44_377:
	setp.ge.s32 	%p20, %r313, %r183;
	mov.b32 	%r1472, 1;
	@%p20 bra 	$L__BB44_379;
	ld.global.u16 	%rs46, [%rd143+16];
	setp.ne.s16 	%p21, %rs46, 0;
	selp.u32 	%r1472, 1, 0, %p21;
$L__BB44_379:
	setp.ge.s32 	%p22, %r315, %r183;
	mov.b32 	%r1473, 1;
	@%p22 bra 	$L__BB44_381;
	ld.global.u16 	%rs47, [%rd143+18];
	setp.ne.s16 	%p23, %rs47, 0;
	selp.u32 	%r1473, 1, 0, %p23;
$L__BB44_381:
	setp.ge.s32 	%p24, %r317, %r183;
	mov.b32 	%r1474, 1;
	@%p24 bra 	$L__BB44_383;
	ld.global.u16 	%rs48, [%rd143+20];
	setp.ne.s16 	%p25, %rs48, 0;
	selp.u32 	%r1474, 1, 0, %p25;
$L__BB44_383:
	setp.ge.s32 	%p26, %r319, %r183;
	mov.b32 	%r1475, 1;
	@%p26 bra 	$L__BB44_385;
	ld.global.u16 	%rs49, [%rd143+22];
	setp.ne.s16 	%p27, %rs49, 0;
	selp.u32 	%r1475, 1, 0, %p27;
$L__BB44_385:
	setp.ge.s32 	%p28, %r321, %r183;
	mov.b32 	%r1476, 1;
	@%p28 bra 	$L__BB44_387;
	ld.global.u16 	%rs50, [%rd143+24];
	setp.ne.s16 	%p29, %rs50, 0;
	selp.u32 	%r1476, 1, 0, %p29;
$L__BB44_387:
	setp.ge.s32 	%p30, %r323, %r183;
	mov.b32 	%r1477, 1;
	@%p30 bra 	$L__BB44_389;
	ld.global.u16 	%rs51, [%rd143+26];
	setp.ne.s16 	%p31, %rs51, 0;
	selp.u32 	%r1477, 1, 0, %p31;
$L__BB44_389:
	bar.sync 	0;
	add.s32 	%r502, %r1465, %r1464;
	add.s32 	%r503, %r1466, %r502;
	add.s32 	%r504, %r1467, %r503;
	add.s32 	%r505, %r1468, %r504;
	add.s32 	%r506, %r1469, %r505;
	add.s32 	%r507, %r1470, %r506;
	add.s32 	%r508, %r1471, %r507;
	add.s32 	%r509, %r1472, %r508;
	add.s32 	%r510, %r1473, %r509;
	add.s32 	%r511, %r1474, %r510;
	add.s32 	%r512, %r1475, %r511;
	add.s32 	%r513, %r1476, %r512;
	add.s32 	%r476, %r1477, %r513;
	shr.u32 	%r354, %r1495, 5;
	// begin inline asm
	mov.u32 %r471, %laneid;
	// end inline asm
	mov.b32 	%r474, 1;
	mov.b32 	%r499, 0;
	mov.b32 	%r501, -1;
	// begin inline asm
	{  .reg .s32 r0;  .reg .pred p;  shfl.sync.up.b32 r0|p, %r476, %r474, %r499, %r501;  @p add.s32 r0, r0, %r476;  mov.s32 %r472, r0;}
	// end inline asm
	mov.b32 	%r480, 2;
	// begin inline asm
	{  .reg .s32 r0;  .reg .pred p;  shfl.sync.up.b32 r0|p, %r472, %r480, %r499, %r501;  @p add.s32 r0, r0, %r472;  mov.s32 %r478, r0;}
	// end inline asm
	mov.b32 	%r486, 4;
	// begin inline asm
	{  .reg .s32 r0;  .reg .pred p;  shfl.sync.up.b32 r0|p, %r478, %r486, %r499, %r501;  @p add.s32 r0, r0, %r478;  mov.s32 %r484, r0;}
	// end inline asm
	mov.b32 	%r492, 8;
	// begin inline asm
	{  .reg .s32 r0;  .reg .pred p;  shfl.sync.up.b32 r0|p, %r484, %r492, %r499, %r501;  @p add.s32 r0, r0, %r484;  mov.s32 %r490, r0;}
	// end inline asm
	mov.b32 	%r498, 16;
	// begin inline asm
	{  .reg .s32 r0;  .reg .pred p;  shfl.sync.up.b32 r0|p, %r490, %r498, %r499, %r501;  @p add.s32 r0, r0, %r490;  mov.s32 %r496, r0;}
	// end inline asm
	setp.ne.s32 	%p32, %r471, 31;
	@%p32 bra 	$L__BB44_391;
	shl.b32 	%r514, %r354, 2;
	mov.u32 	%r515, _ZZN3cub18CUB_300001_SM_10006detail6select23DeviceSelectSweepKernelINS2_10policy_hubIjbiLb0ELNS0_10SelectImplE0EE10Policy1000EN6thrust24THRUST_300001_SM_1000_NS17counting_iteratorIjNS9_11use_defaultESB_SB_EENS9_18transform_iteratorI9NonZeroOpIsEPKsSB_SB_EEPjSJ_NS0_13ScanTileStateIiLb1EEENS0_8NullTypeESM_iNS2_19streaming_context_tIlLb1EEELS5_0EEEvT0_T1_T2_T3_T4_T5_T6_T7_iT8_NS1_7vsmem_tEE19static_temp_storage;
	add.s32 	%r516, %r515, %r514;
	st.shared.u32 	[%r516], %r496;
$L__BB44_391:
	sub.s32 	%r517, %r496, %r476;
	bar.sync 	0;
	ld.shared.v4.u32 	{%r518, %r519, %r520, %r521}, [_ZZN3cub18CUB_300001_SM_10006detail6select23DeviceSelectSweepKernelINS2_10policy_hubIjbiLb0ELNS0_10SelectImplE0EE10Policy1000EN6thrust24THRUST_300001_SM_1000_NS17counting_iteratorIjNS9_11use_defaultESB_SB_EENS9_18transform_iteratorI9NonZeroOpIsEPKsSB_SB_EEPjSJ_NS0_13ScanTileStateIiLb1EEENS0_8NullTypeESM_iNS2_19streaming_context_tIlLb1EEELS5_0EEEvT0_T1_T2_T3_T4_T5_T6_T7_iT8_NS1_7vsmem_tEE19static_temp_storage];
	add.s32 	%r522, %r519, %r518;
	setp.eq.s32 	%p33, %r354, 2;
	selp.b32 	%r523, %r522, %r518, %p33;
	add.s32 	%r524, %r522, %r520;
	setp.eq.s32 	%p34, %r354, 3;
	selp.b32 	%r525, %r524, %r523, %p34;
	add.s32 	%r526, %r524, %r521;
	setp.eq.s32 	%p35, %r354, 4;
	selp.b32 	%r527, %r526, %r525, %p35;
	ld.shared.v4.u32 	{%r528, %r529, %r530, %r531}, [_ZZN3cub18CUB_300001_SM_10006detail6select23DeviceSelectSweepKernelINS2_10policy_hubIjbiLb0ELNS0_10SelectImplE0EE10Policy1000EN6thrust24THRUST_300001_SM_1000_NS17counting_iteratorIjNS9_11use_defaultESB_SB_EENS9_18transform_iteratorI9NonZeroOpIsEPKsSB_SB_EEPjSJ_NS0_13ScanTileStateIiLb1EEENS0_8NullTypeESM_iNS2_19streaming_context_tIlLb1EEELS5_0EEEvT0_T1_T2_T3_T4_T5_T6_T7_iT8_NS1_7vsmem_tEE19static_temp_storage+16];
	add.s32 	%r532, %r526, %r528;
	setp.eq.s32 	%p36, %r354, 5;
	selp.b32 	%r533, %r532, %r527, %p36;
	add.s32 	%r534, %r532, %r529;
	setp.eq.s32 	%p37, %r354, 6;
	selp.b32 	%r535, %r534, %r533, %p37;
	add.s32 	%r536, %r534, %r530;
	setp.eq.s32 	%p38, %r354, 7;
	selp.b32 	%r537, %r536, %r535, %p38;
	add.s32 	%r538, %r536, %r531;
	setp.eq.s32 	%p39, %r354, 8;
	selp.b32 	%r539, %r538, %r537, %p39;
	ld.shared.v4.u32 	{%r540, %r541, %r542, %r543}, [_ZZN3cub18CUB_300001_SM_10006detail6select23DeviceSelectSweepKernelINS2_10policy_hubIjbiLb0ELNS0_10SelectImplE0EE10Policy1000EN6thrust24THRUST_300001_SM_1000_NS17counting_iteratorIjNS9_11use_defaultESB_SB_EENS9_18transform_iteratorI9NonZeroOpIsEPKsSB_SB_EEPjSJ_NS0_13ScanTileStateIiLb1EEENS0_8NullTypeESM_iNS2_19streaming_context_tIlLb1EEELS5_0EEEvT0_T1_T2_T3_T4_T5_T6_T7_iT8_NS1_7vsmem_tEE19static_temp_storage+32];
	add.s32 	%r544, %r538, %r540;
	setp.eq.s32 	%p40, %r354, 9;
	selp.b32 	%r545, %r544, %r539, %p40;
	add.s32 	%r546, %r544, %r541;
	setp.eq.s32 	%p41, %r354, 10;
	selp.b32 	%r547, %r546, %r545, %p41;
	add.s32 	%r548, %r546, %r542;
	setp.eq.s32 	%p42, %r354, 11;
	selp.b32 	%r549, %r548, %r547, %p42;
	add.s32 	%r550, %r548, %r543;
	setp.eq.s32 	%p43, %r354, 12;
	selp.b32 	%r551, %r550, %r549, %p43;
	ld.shared.v4.u32 	{%r552, %r553, %r554, %r555}, [_ZZN3cub18CUB_300001_SM_10006detail6select23DeviceSelectSweepKernelINS2_10policy_hubIjbiLb0ELNS0_10SelectImplE0EE10Policy1000EN6thrust24THRUST_300001_SM_1000_NS17counting_iteratorIjNS9_11use_defaultESB_SB_EENS9_18transform_iteratorI9NonZeroOpIsEPKsSB_SB_EEPjSJ_NS0_13ScanTileStateIiLb1EEENS0_8NullTypeESM_iNS2_19streaming_context_tIlLb1EEELS5_0EEEvT0_T1_T2_T3_T4_T5_T6_T7_iT8_NS1_7vsmem_tEE19static_temp_storage+48];
	add.s32 	%r556, %r550, %r552;
	setp.eq.s32 	%p44, %r354, 13;
	selp.b32 	%r557, %r556, %r551, %p44;
	add.s32 	%r558, %r556, %r553;
	setp.eq.s32 	%p45, %r354, 14;
	selp.b32 	%r559, %r558, %r557, %p45;
	add.s32 	%r560, %r558, %r554;
	setp.eq.s32 	%p46, %r354, 15;
	selp.b32 	%r561, %r560, %r559, %p46;
	add.s32 	%r357, %r560, %r555;
	setp.gt.u32 	%p47, %r1495, 31;
	setp.lt.u32 	%p48, %r1495, 32;
	setp.eq.s32 	%p49, %r471, 0;
	selp.b32 	%r562, 0, %r517, %p49;
	add.s32 	%r1491, %r561, %r562;
	selp.b32 	%r359, %r517, %r1491, %p48;
	@%p47 bra 	$L__BB44_407;
	setp.ne.s32 	%p50, %r1495, 0;
	mul.wide.s32 	%rd204, %r1424, 8;
	add.s64 	%rd144, %rd3, %rd204;
	@%p50 bra 	$L__BB44_394;
	st.shared.u32 	[_ZZN3cub18CUB_300001_SM_10006detail6select23DeviceSelectSweepKernelINS2_10policy_hubIjbiLb0ELNS0_10SelectImplE0EE10Policy1000EN6thrust24THRUST_300001_SM_1000_NS17counting_iteratorIjNS9_11use_defaultESB_SB_EENS9_18transform_iteratorI9NonZeroOpIsEPKsSB_SB_EEPjSJ_NS0_13ScanTileStateIiLb1EEENS0_8NullTypeESM_iNS2_19streaming_context_tIlLb1EEELS5_0EEEvT0_T1_T2_T3_T4_T5_T6_T7_iT8_NS1_7vsmem_tEE19static_temp_storage+108], %r357;
	add.s64 	%rd205, %rd144, 256;
	mov.b32 	%r563, 100;
	// begin inline asm
	st.relaxed.gpu.v2.u32 [%rd205], {%r563, %r357};
	// end inline asm
$L__BB44_394:
	not.b32 	%r569, %r1495;
	add.s32 	%r1486, %r1424, %r569;
	mov.b32 	%r565, 675;
	// begin inline asm
	nanosleep.u32 %r565;
	// end inline asm
	mul.wide.s32 	%rd207, %r1486, 8;
	add.s64 	%rd208, %rd3, %rd207;
	add.s64 	%rd206, %rd208, 256;
	// begin inline asm
	ld.relaxed.gpu.v2.u32 {%r1488, %r1480}, [%rd206];
	// end inline asm
	mov.b32 	%r1481, 422;
$L__BB44_395:
	setp.eq.s32 	%p51, %r1488, 99;
	mov.b32 	%r570, -1;
	vote.sync.any.pred 	%p52, %p51, %r570;
	not.pred 	%p53, %p52;
	@%p53 bra 	$L__BB44_397;
	mul.lo.s32 	%r739, %r1424, 16807;
	and.b32  	%r1424, %r739, 2147483647;
	add.s32 	%r740, %r1481, 1;
	rem.u32 	%r736, %r1424, %r740;
	// begin inline asm
	nanosleep.u32 %r736;
	// end inline asm
	shr.u32 	%r1481, %r1481, 1;
	// begin inline asm
	ld.relaxed.gpu.v2.u32 {%r1488, %r1480}, [%rd206];
	// end inline asm
	bra.uni 	$L__BB44_395;
$L__BB44_397:
	setp.eq.s32 	%p54, %r1488, 101;
	mov.b32 	%r597, -1;
	vote.sync.ballot.b32 	%r599, %p54, %r597;
	// begin inline asm
	mov.u32 %r572, %lanemask_ge;
	// end inline asm
	and.b32  	%r600, %r599, %r572;
	or.b32  	%r601, %r600, -2147483648;
	add.s32 	%r602, %r601, -1;
	not.b32 	%r603, %r601;
	and.b32  	%r604, %r603, %r602;
	popc.b32 	%r576, %r604;
	mov.b32 	%r575, 1;
	// begin inline asm
	shfl.sync.down.b32 %r573, %r1480, %r575, %r576, %r597;
	// end inline asm
	setp.lt.s32 	%p56, %r471, %r576;
	selp.b32 	%r605, %r573, 0, %p56;
	add.s32 	%r579, %r605, %r1480;
	mov.b32 	%r580, 2;
	// begin inline asm
	shfl.sync.down.b32 %r578, %r579, %r580, %r576, %r597;
	// end inline asm
	add.s32 	%r374, %r471, 2;
	setp.gt.s32 	%p57, %r374, %r576;
	selp.b32 	%r606, 0, %r578, %p57;
	add.s32 	%r584, %r579, %r606;
	mov.b32 	%r585, 4;
	// begin inline asm
	shfl.sync.down.b32 %r583, %r584, %r585, %r576, %r597;
	// end inline asm
	add.s32 	%r375, %r471, 4;
	setp.gt.s32 	%p58, %r375, %r576;
	selp.b32 	%r607, 0, %r583, %p58;
	add.s32 	%r589, %r584, %r607;
	mov.b32 	%r590, 8;
	// begin inline asm
	shfl.sync.down.b32 %r588, %r589, %r590, %r576, %r597;
	// end inline asm
	add.s32 	%r376, %r471, 8;
	setp.gt.s32 	%p59, %r376, %r576;
	selp.b32 	%r608, 0, %r588, %p59;
	add.s32 	%r594, %r589, %r608;
	mov.b32 	%r595, 16;
	// begin inline asm
	shfl.sync.down.b32 %r593, %r594, %r595, %r576, %r597;
	// end inline asm
	add.s32 	%r377, %r471, 16;
	setp.gt.s32 	%p60, %r377, %r576;
	selp.b32 	%r609, 0, %r593, %p60;
	add.s32 	%r1484, %r594, %r609;
	add.s64 	%rd146, %rd3, 256;
	mov.b32 	%r1482, 422;
$L__BB44_398:
	setp.ne.s32 	%p61, %r1488, 101;
	mov.b32 	%r610, -1;
	vote.sync.all.pred 	%p62, %p61, %r610;
	not.pred 	%p63, %p62;
	@%p63 bra 	$L__BB44_403;
	shr.u32 	%r1482, %r1482, 1;
	mul.wide.s32 	%rd304, %r1486, 8;
	add.s64 	%rd305, %rd146, %rd304;
	add.s64 	%rd303, %rd305, -256;
	// begin inline asm
	ld.relaxed.gpu.v2.u32 {%r1488, %r1489}, [%rd303];
	// end inline asm
	mov.u32 	%r1490, %r1482;
$L__BB44_400:
	setp.eq.s32 	%p148, %r1488, 99;
	mov.b32 	%r692, -1;
	vote.sync.any.pred 	%p149, %p148, %r692;
	not.pred 	%p150, %p149;
	@%p150 bra 	$L__BB44_402;
	mul.lo.s32 	%r734, %r1424, 16807;
	and.b32  	%r1424, %r734, 2147483647;
	add.s32 	%r735, %r1490, 1;
	rem.u32 	%r731, %r1424, %r735;
	// begin inline asm
	nanosleep.u32 %r731;
	// end inline asm
	shr.u32 	%r1490, %r1490, 1;
	// begin inline asm
	ld.relaxed.gpu.v2.u32 {%r1488, %r1489}, [%rd303];
	// end inline asm
	bra.uni 	$L__BB44_400;
$L__BB44_402:
	setp.eq.s32 	%p151, %r1488, 101;
	mov.b32 	%r718, -1;
	vote.sync.ballot.b32 	%r719, %p151, %r718;
	and.b32  	%r720, %r719, %r572;
	or.b32  	%r721, %r720, -2147483648;
	add.s32 	%r722, %r721, -1;
	not.b32 	%r723, %r721;
	and.b32  	%r724, %r723, %r722;
	popc.b32 	%r697, %r724;
	mov.b32 	%r696, 1;
	// begin inline asm
	shfl.sync.down.b32 %r694, %r1489, %r696, %r697, %r718;
	// end inline asm
	setp.lt.s32 	%p153, %r471, %r697;
	selp.b32 	%r725, %r694, 0, %p153;
	add.s32 	%r700, %r725, %r1489;
	mov.b32 	%r701, 2;
	// begin inline asm
	shfl.sync.down.b32 %r699, %r700, %r701, %r697, %r718;
	// end inline asm
	setp.gt.s32 	%p154, %r374, %r697;
	selp.b32 	%r726, 0, %r699, %p154;
	add.s32 	%r705, %r700, %r726;
	mov.b32 	%r706, 4;
	// begin inline asm
	shfl.sync.down.b32 %r704, %r705, %r706, %r697, %r718;
	// end inline asm
	setp.gt.s32 	%p155, %r375, %r697;
	selp.b32 	%r727, 0, %r704, %p155;
	add.s32 	%r710, %r705, %r727;
	mov.b32 	%r711, 8;
	// begin inline asm
	shfl.sync.down.b32 %r709, %r710, %r711, %r697, %r718;
	// end inline asm
	setp.gt.s32 	%p156, %r376, %r697;
	selp.b32 	%r728, 0, %r709, %p156;
	add.s32 	%r715, %r710, %r728;
	mov.b32 	%r716, 16;
	// begin inline asm
	shfl.sync.down.b32 %r714, %r715, %r716, %r697, %r718;
	// end inline asm
	setp.gt.s32 	%p157, %r377, %r697;
	selp.b32 	%r729, 0, %r714, %p157;
	add.s32 	%r730, %r729, %r1484;
	add.s32 	%r1484, %r730, %r715;
	add.s32 	%r1486, %r1486, -32;
	bra.uni 	$L__BB44_398;
$L__BB44_403:
	setp.ne.s32 	%p64, %r1495, 0;
	@%p64 bra 	$L__BB44_405;
	add.s32 	%r613, %r1484, %r357;
	add.s64 	%rd209, %rd144, 256;
	mov.b32 	%r612, 101;
	// begin inline asm
	st.relaxed.gpu.v2.u32 [%rd209], {%r612, %r613};
	// end inline asm
	st.shared.u32 	[_ZZN3cub18CUB_300001_SM_10006detail6select23DeviceSelectSweepKernelINS2_10policy_hubIjbiLb0ELNS0_10SelectImplE0EE10Policy1000EN6thrust24THRUST_300001_SM_1000_NS17counting_iteratorIjNS9_11use_defaultESB_SB_EENS9_18transform_iteratorI9NonZeroOpIsEPKsSB_SB_EEPjSJ_NS0_13ScanTileStateIiLb1EEENS0_8NullTypeESM_iNS2_19streaming_context_tIlLb1EEELS5_0EEEvT0_T1_T2_T3_T4_T5_T6_T7_iT8_NS1_7vsmem_tEE19static_temp_storage+100], %r1484;
	st.shared.u32 	[_ZZN3cub18CUB_300001_SM_10006detail6select23DeviceSelectSweepKernelINS2_10policy_hubIjbiLb0ELNS0_10SelectImplE0EE10Policy1000EN6thrust24THRUST_300001_SM_1000_NS17counting_iteratorIjNS9_11use_defaultESB_SB_EENS9_18transform_iteratorI9NonZeroOpIsEPKsSB_SB_EEPjSJ_NS0_13ScanTileStateIiLb1EEENS0_8NullTypeESM_iNS2_19streaming_context_tIlLb1EEELS5_0EEEvT0_T1_T2_T3_T4_T5_T6_T7_iT8_NS1_7vsmem_tEE19static_temp_storage+104], %r613;
$L__BB44_405:
	setp.ne.s32 	%p65, %r471, 0;
	mov.u32 	%r1491, %r359;
	@%p65 bra 	$L__BB44_407;
	st.shared.u32 	[_ZZN3cub18CUB_300001_SM_10006detail6select23DeviceSelectSweepKernelINS2_10policy_hubIjbiLb0ELNS0_10SelectImplE0EE10Policy1000EN6thrust24THRUST_300001_SM_1000_NS17counting_iteratorIjNS9_11use_defaultESB_SB_EENS9_18transform_iteratorI9NonZeroOpIsEPKsSB_SB_EEPjSJ_NS0_13ScanTileStateIiLb1EEENS0_8NullTypeESM_iNS2_19streaming_context_tIlLb1EEELS5_0EEEvT0_T1_T2_T3_T4_T5_T6_T7_iT8_NS1_7vsmem_tEE19static_temp_storage+80], %r1484;
	mov.u32 	%r1491, %r1484;
$L__BB44_407:
	mov.u64 	%rd148, %rd194;
	bar.sync 	0;
	setp.eq.s32 	%p66, %r1495, 0;
	ld.shared.u32 	%r614, [_ZZN3cub18CUB_300001_SM_10006detail6select23DeviceSelectSweepKernelINS2_10policy_hubIjbiLb0ELNS0_10SelectImplE0EE10Policy1000EN6thrust24THRUST_300001_SM_1000_NS17counting_iteratorIjNS9_11use_defaultESB_SB_EENS9_18transform_iteratorI9NonZeroOpIsEPKsSB_SB_EEPjSJ_NS0_13ScanTileStateIiLb1EEENS0_8NullTypeESM_iNS2_19streaming_context_tIlLb1EEELS5_0EEEvT0_T1_T2_T3_T4_T5_T6_T7_iT8_NS1_7vsmem_tEE19static_temp_storage+80];
	selp.b32 	%r615, 0, %r614, %p66;
	add.s32 	%r400, %r615, %r1491;
	add.s32 	%r401, %r400, %r1464;
	add.s32 	%r402, %r502, %r400;
	add.s32 	%r403, %r402, %r1466;
	add.s32 	%r404, %r403, %r1467;
	add.s32 	%r405, %r404, %r1468;
	add.s32 	%r406, %r405, %r1469;
	add.s32 	%r407, %r406, %r1470;
	add.s32 	%r408, %r407, %r1471;
	add.s32 	%r409, %r408, %r1472;
	add.s32 	%r410, %r409, %r1473;
	add.s32 	%r411, %r410, %r1474;
	add.s32 	%r412, %r411, %r1475;
	add.s32 	%r413, %r412, %r1476;
	ld.shared.v2.u32 	{%r617, %r414}, [_ZZN3cub18CUB_300001_SM_10006detail6select23DeviceSelectSweepKernelINS2_10policy_hubIjbiLb0ELNS0_10SelectImplE0EE10Policy1000EN6thrust24THRUST_300001_SM_1000_NS17counting_iteratorIjNS9_11use_defaultESB_SB_EENS9_18transform_iteratorI9NonZeroOpIsEPKsSB_SB_EEPjSJ_NS0_13ScanTileStateIiLb1EEENS0_8NullTypeESM_iNS2_19streaming_context_tIlLb1EEELS5_0EEEvT0_T1_T2_T3_T4_T5_T6_T7_iT8_NS1_7vsmem_tEE19static_temp_storage+104];
	ld.shared.u32 	%r415, [_ZZN3cub18CUB_300001_SM_10006detail6select23DeviceSelectSweepKernelINS2_10policy_hubIjbiLb0ELNS0_10SelectImplE0EE10Policy1000EN6thrust24THRUST_300001_SM_1000_NS17counting_iteratorIjNS9_11use_defaultESB_SB_EENS9_18transform_iteratorI9NonZeroOpIsEPKsSB_SB_EEPjSJ_NS0_13ScanTileStateIiLb1EEENS0_8NullTypeESM_iNS2_19streaming_context_tIlLb1EEELS5_0EEEvT0_T1_T2_T3_T4_T5_T6_T7_iT8_NS1_7vsmem_tEE19static_temp_storage+100];
	sub.s32 	%r618, 7168, %r183;
	sub.s32 	%r1499, %r617, %r618;
	sub.s32 	%r417, %r414, %r618;
	setp.gt.s32 	%p67, %r417, 512;
	@%p67 bra 	$L__BB44_464;
	ld.param.u8 	%rs35, [%rd148];
	ld.param.u64 	%rd210, [%rd148+24];
	cvta.to.global.u64 	%rd149, %rd210;
	setp.ne.s32 	%p68, %r1464, 0;
	setp.lt.s32 	%p69, %r400, %r1499;
	and.pred  	%p70, %p68, %p69;
	@%p70 bra 	$L__BB44_409;
	bra.uni 	$L__BB44_412;
$L__BB44_409:
	setp.ne.s16 	%p71, %rs35, 0;
	mov.b64 	%rd707, 0;
	@%p71 bra 	$L__BB44_411;
	ld.global.u64 	%rd707, [%rd149];
$L__BB44_411:
	cvt.s64.s32 	%rd212, %r400;
	add.s64 	%rd213, %rd707, %rd212;
	shl.b64 	%rd214, %rd213, 2;
	add.s64 	%rd215, %rd2, %rd214;
	st.global.u32 	[%rd215], %r298;
$L__BB44_412:
	setp.eq.s32 	%p72, %r1465, 0;
	setp.ge.s32 	%p73, %r401, %r1499;
	or.pred  	%p74, %p72, %p73;
	@%p74 bra 	$L__BB44_416;
	setp.ne.s16 	%p75, %rs35, 0;
	mov.b64 	%rd708, 0;
	@%p75 bra 	$L__BB44_415;
	ld.global.u64 	%rd708, [%rd149];
$L__BB44_415:
	cvt.s64.s32 	%rd217, %r401;
	add.s64 	%rd218, %rd708, %rd217;
	shl.b64 	%rd219, %rd218, 2;
	add.s64 	%rd220, %rd2, %rd219;
	st.global.u32 	[%rd220], %r300;
$L__BB44_416:
	setp.eq.s32 	%p76, %r1466, 0;
	setp.ge.s32 	%p77, %r402, %r1499;
	or.pred  	%p78, %p76, %p77;
	@%p78 bra 	$L__BB44_420;
	setp.ne.s16 	%p79, %rs35, 0;
	mov.b64 	%rd709, 0;
	@%p79 bra 	$L__BB44_419;
	ld.global.u64 	%rd709, [%rd149];
$L__BB44_419:
	cvt.s64.s32 	%rd222, %r402;
	add.s64 	%rd223, %rd709, %rd222;
	shl.b64 	%rd224, %rd223, 2;
	add.s64 	%rd225, %rd2, %rd224;
	st.global.u32 	[%rd225], %r302;
$L__BB44_420:
	setp.eq.s32 	%p80, %r1467, 0;
	setp.ge.s32 	%p81, %r403, %r1499;
	or.pred  	%p82, %p80, %p81;
	@%p82 bra 	$L__BB44_424;
	setp.ne.s16 	%p83, %rs35, 0;
	mov.b64 	%rd710, 0;
	@%p83 bra 	$L__BB44_423;
	ld.global.u64 	%rd710, [%rd149];
$L__BB44_423:
	cvt.s64.s32 	%rd227, %r403;
	add.s64 	%rd228, %rd710, %rd227;
	shl.b64 	%rd229, %rd228, 2;
	add.s64 	%rd230, %rd2, %rd229;
	st.global.u32 	[%rd230], %r304;
$L__BB44_424:
	setp.eq.s32 	%p84, %r1468, 0;
	setp.ge.s32 	%p85, %r404, %r1499;
	or.pred  	%p86, %p84, %p85;
	@%p86 bra 	$L__BB44_428;
	setp.ne.s16 	%p87, %rs35, 0;
	mov.b64 	%rd711, 0;
	@%p87 bra 	$L__BB44_427;
	ld.global.u64 	%rd711, [%rd149];
$L__BB44_427:
	cvt.s64.s32 	%rd232, %r404;
	add.s64 	%rd233, %rd711, %rd232;
	shl.b64 	%rd234, %rd233, 2;
	add.s64 	%rd235, %rd2, %rd234;
	st.global.u32 	[%rd235], %r306;
$L__BB44_428:
	setp.eq.s32 	%p88, %r1469, 0;
	setp.ge.s32 	%p89, %r405, %r1499;
	or.pred  	%p90, %p88, %p89;
	@%p90 bra 	$L__BB44_432;
	setp.ne.s16 	%p91, %rs35, 0;
	mov.b64 	%rd712, 0;
	@%p91 bra 	$L__BB44_431;
	ld.global.u64 	%rd712, [%rd149];
$L__BB44_431:
	cvt.s64.s32 	%rd237, %r405;
	add.s64 	%rd238, %rd712, %rd237;
	shl.b64 	%rd239, %rd238, 2;
	add.s64 	%rd240, %rd2, %rd239;
	st.global.u32 	[%rd240], %r308;
$L__BB44_432:
	setp.eq.s32 	%p92, %r1470, 0;
	setp.ge.s32 	%p93, %r406, %r1499;
	or.pred  	%p94, %p92, %p93;
	@%p94 bra 	$L__BB44_436;
	setp.ne.s16 	%p95, %rs35, 0;
	mov.b64 	%rd713, 0;
	@%p95 bra 	$L__BB44_435;
	ld.global.u64 	%rd713, [%rd149];
$L__BB44_435:
	cvt.s64.s32 	%rd242, %r406;
	add.s64 	%rd243, %rd713, %rd242;
	shl.b64 	%rd244, %rd243, 2;
	add.s64 	%rd245, %rd2, %rd244;
	st.global.u32 	[%rd245], %r310;
$L__BB44_436:
	setp.eq.s32 	%p96, %r1471, 0;
	setp.ge.s32 	%p97, %r407, %r1499;
	or.pred  	%p98, %p96, %p97;
	@%p98 bra 	$L__BB44_440;
	setp.ne.s16 	%p99, %rs35, 0;
	mov.b64 	%rd714, 0;
	@%p99 bra 	$L__BB44_439;
	ld.global.u64 	%rd714, [%rd149];
$L__BB44_439:
	cvt.s64.s32 	%rd247, %r407;
	add.s64 	%rd248, %rd714, %rd247;
	shl.b64 	%rd249, %rd248, 2;
	add.s64 	%rd250, %rd2, %rd249;
	st.global.u32 	[%rd250], %r312;
$L__BB44_440:
	setp.eq.s32 	%p100, %r1472, 0;
	setp.ge.s32 	%p101, %r408, %r1499;
	or.pred  	%p102, %p100, %p101;
	@%p102 bra 	$L__BB44_444;
	setp.ne.s16 	%p103, %rs35, 0;
	mov.b64 	%rd715, 0;
	@%p103 bra 	$L__BB44_443;
	ld.global.u64 	%rd715, [%rd149];
$L__BB44_443:
	cvt.s64.s32 	%rd252, %r408;
	add.s64 	%rd253, %rd715, %rd252;
	shl.b64 	%rd254, %rd253, 2;
	add.s64 	%rd255, %rd2, %rd254;
	st.global.u32 	[%rd255], %r314;
$L__BB44_444:
	setp.eq.s32 	%p104, %r1473, 0;
	setp.ge.s32 	%p105, %r409, %r1499;
	or.pred  	%p106, %p104, %p105;
	@%p106 bra 	$L__BB44_448;
	setp.ne.s16 	%p107, %rs35, 0;
	mov.b64 	%rd716, 0;
	@%p107 bra 	$L__BB44_447;
	ld.global.u64 	%rd716, [%rd149];
$L__BB44_447:
	cvt.s64.s32 	%rd257, %r409;
	add.s64 	%rd258, %rd716, %rd257;
	shl.b64 	%rd259, %rd258, 2;
	add.s64 	%rd260, %rd2, %rd259;
	st.global.u32 	[%rd260], %r316;
$L__BB44_448:
	setp.eq.s32 	%p108, %r1474, 0;
	setp.ge.s32 	%p109, %r410, %r1499;
	or.pred  	%p110, %p108, %p109;
	@%p110 bra 	$L__BB44_452;
	setp.ne.s16 	%p111, %rs35, 0;
	mov.b64 	%rd717, 0;
	@%p111 bra 	$L__BB44_451;
	ld.global.u64 	%rd717, [%rd149];
$L__BB44_451:
	cvt.s64.s32 	%rd262, %r410;
	add.s64 	%rd263, %rd717, %rd262;
	shl.b64 	%rd264, %rd263, 2;
	add.s64 	%rd265, %rd2, %rd264;
	st.global.u32 	[%rd265], %r318;
$L__BB44_452:
	setp.eq.s32 	%p112, %r1475, 0;
	setp.ge.s32 	%p113, %r411, %r1499;
	or.pred  	%p114, %p112, %p113;
	@%p114 bra 	$L__BB44_456;
	setp.ne.s16 	%p115, %rs35, 0;
	mov.b64 	%rd718, 0;
	@%p115 bra 	$L__BB44_455;
	ld.global.u64 	%rd718, [%rd149];
$L__BB44_455:
	cvt.s64.s32 	%rd267, %r411;
	add.s64 	%rd268, %rd718, %rd267;
	shl.b64 	%rd269, %rd268, 2;
	add.s64 	%rd270, %rd2, %rd269;
	st.global.u32 	[%rd270], %r320;
$L__BB44_456:
	setp.eq.s32 	%p116, %r1476, 0;
	setp.ge.s32 	%p117, %r412, %r1499;
	or.pred  	%p118, %p116, %p117;
	@%p118 bra 	$L__BB44_460;
	setp.ne.s16 	%p119, %rs35, 0;
	mov.b64 	%rd719, 0;
	@%p119 bra 	$L__BB44_459;
	ld.global.u64 	%rd719, [%rd149];
$L__BB44_459:
	cvt.s64.s32 	%rd272, %r412;
	add.s64 	%rd273, %rd719, %rd272;
	shl.b64 	%rd274, %rd273, 2;
	add.s64 	%rd275, %rd2, %rd274;
	st.global.u32 	[%rd275], %r322;
$L__BB44_460:
	setp.eq.s32 	%p120, %r1477, 0;
	setp.ge.s32 	%p121, %r413, %r1499;
	or.pred  	%p122, %p120, %p121;
	@%p122 bra 	$L__BB44_509;
	setp.ne.s16 	%p123, %rs35, 0;
	mov.b64 	%rd720, 0;
	@%p123 bra 	$L__BB44_463;
	ld.global.u64 	%rd720, [%rd149];
$L__BB44_463:
	cvt.s64.s32 	%rd277, %r413;
	add.s64 	%rd278, %rd720, %rd277;
	shl.b64 	%rd279, %rd278, 2;
	add.s64 	%rd280, %rd2, %rd279;
	st.global.u32 	[%rd280], %r324;
	bra.uni 	$L__BB44_509;
$L__BB44_464:
	bar.sync 	0;
	setp.eq.s32 	%p124, %r1464, 0;
	@%p124 bra 	$L__BB44_466;
	sub.s32 	%r619, %r400, %r415;
	shl.b32 	%r620, %r619, 2;
	mov.u32 	%r621, _ZZN3cub18CUB_300001_SM_10006detail6select23DeviceSelectSweepKernelINS2_10policy_hubIjbiLb0ELNS0_10SelectImplE0EE10Policy1000EN6thrust24THRUST_300001_SM_1000_NS17counting_iteratorIjNS9_11use_defaultESB_SB_EENS9_18transform_iteratorI9NonZeroOpIsEPKsSB_SB_EEPjSJ_NS0_13ScanTileStateIiLb1EEENS0_8NullTypeESM_iNS2_19streaming_context_tIlLb1EEELS5_0EEEvT0_T1_T2_T3_T4_T5_T6_T7_iT8_NS1_7vsmem_tEE19static_temp_storage;
	add.s32 	%r622, %r621, %r620;
	st.shared.u32 	[%r622], %r298;
$L__BB44_466:
	setp.eq.s32 	%p125, %r1465, 0;
	@%p125 bra 	$L__BB44_468;
	sub.s32 	%r623, %r401, %r415;
	shl.b32 	%r624, %r623, 2;
	mov.u32 	%r625, _ZZN3cub18CUB_300001_SM_10006detail6select23DeviceSelectSweepKernelINS2_10policy_hubIjbiLb0ELNS0_10SelectImplE0EE10Policy1000EN6thrust24THRUST_300001_SM_1000_NS17counting_iteratorIjNS9_11use_defaultESB_SB_EENS9_18transform_iteratorI9NonZeroOpIsEPKsSB_SB_EEPjSJ_NS0_13ScanTileStateIiLb1EEENS0_8NullTypeESM_iNS2_19streaming_context_tIlLb1EEELS5_0EEEvT0_T1_T2_T3_T4_T5_T6_T7_iT8_NS1_7vsmem_tEE19static_temp_storage;
	add.s32 	%r626, %r625, %r624;
	st.shared.u32 	[%r626], %r300;
$L__BB44_468:
	setp.eq.s32 	%p126, %r1466, 0;
	@%p126 bra 	$L__BB44_470;
	sub.s32 	%r627, %r402, %r415;
	shl.b32 	%r628, %r627, 2;
	mov.u32 	%r629, _ZZN3cub18CUB_300001_SM_10006detail6select23DeviceSelectSweepKernelINS2_10policy_hubIjbiLb0ELNS0_10SelectImplE0EE10Policy1000EN6thrust24THRUST_300001_SM_1000_NS17counting_iteratorIjNS9_11use_defaultESB_SB_EENS9_18transform_iteratorI9NonZeroOpIsEPKsSB_SB_EEPjSJ_NS0_13ScanTileStateIiLb1EEENS0_8NullTypeESM_iNS2_19streaming_context_tIlLb1EEELS5_0EEEvT0_T1_T2_T3_T4_T5_T6_T7_iT8_NS1_7vsmem_tEE19static_temp_storage;
	add.s32 	%r630, %r629, %r628;
	st.shared.u32 	[%r630], %r302;
$L__BB44_470:
	setp.eq.s32 	%p127, %r1467, 0;
	@%p127 bra 	$L__BB44_472;
	sub.s32 	%r631, %r403, %r415;
	shl.b32 	%r632, %r631, 2;
	mov.u32 	%r633, _ZZN3cub18CUB_300001_SM_10006detail6select23DeviceSelectSweepKernelINS2_10policy_hubIjbiLb0ELNS0_10SelectImplE0EE10Policy1000EN6thrust24THRUST_300001_SM_1000_NS17counting_iteratorIjNS9_11use_defaultESB_SB_EENS9_18transform_iteratorI9NonZeroOpIsEPKsSB_SB_EEPjSJ_NS0_13ScanTileStateIiLb1EEENS0_8NullTypeESM_iNS2_19streaming_context_tIlLb1EEELS5_0EEEvT0_T1_T2_T3_T4_T5_T6_T7_iT8_NS1_7vsmem_tEE19static_temp_storage;
	add.s32 	%r634, %r633, %r632;
	st.shared.u32 	[%r634], %r304;
$L__BB44_472:
	setp.eq.s32 	%p128, %r1468, 0;
	@%p128 bra 	$L__BB44_474;
	sub.s32 	%r635, %r404, %r415;
	shl.b32 	%r636, %r635, 2;
	mov.u32 	%r637, _ZZN3cub18CUB_300001_SM_10006detail6select23DeviceSelectSweepKernelINS2_10policy_hubIjbiLb0ELNS0_10SelectImplE0EE10Policy1000EN6thrust24THRUST_300001_SM_1000_NS17counting_iteratorIjNS9_11use_defaultESB_SB_EENS9_18transform_iteratorI9NonZeroOpIsEPKsSB_SB_EEPjSJ_NS0_13ScanTileStateIiLb1EEENS0_8NullTypeESM_iNS2_19streaming_context_tIlLb1EEELS5_0EEEvT0_T1_T2_T3_T4_T5_T6_T7_iT8_NS1_7vsmem_tEE19static_temp_storage;
	add.s32 	%r638, %r637, %r636;
	st.shared.u32 	[%r638], %r306;
$L__BB44_474:
	setp.eq.s32 	%p129, %r1469, 0;
	@%p129 bra 	$L__BB44_476;
	sub.s32 	%r639, %r405, %r415;
	shl.b32 	%r640, %r639, 2;
	mov.u32 	%r641, _ZZN3cub18CUB_300001_SM_10006detail6select23DeviceSelectSweepKernelINS2_10policy_hubIjbiLb0ELNS0_10SelectImplE0EE10Policy1000EN6thrust24THRUST_300001_SM_1000_NS17counting_iteratorIjNS9_11use_defaultESB_SB_EENS9_18transform_iteratorI9NonZeroOpIsEPKsSB_SB_EEPjSJ_NS0_13ScanTileStateIiLb1EEENS0_8NullTypeESM_iNS2_19streaming_context_tIlLb1EEELS5_0EEEvT0_T1_T2_T3_T4_T5_T6_T7_iT8_NS1_7vsmem_tEE19static_temp_storage;
	add.s32 	%r642, %r641, %r640;
	st.shared.u32 	[%r642], %r308;
$L__BB44_476:
	setp.eq.s32 	%p130, %r1470, 0;
	@%p130 bra 	$L__BB44_478;
	sub.s32 	%r643, %r406, %r415;
	shl.b32 	%r644, %r643, 2;
	mov.u32 	%r645, _ZZN3cub18CUB_300001_SM_10006detail6select23DeviceSelectSweepKernelINS2_10policy_hubIjbiLb0ELNS0_10SelectImplE0EE10Policy1000EN6thrust24THRUST_300001_SM_1000_NS17counting_iteratorIjNS9_11use_defaultESB_SB_EENS9_18transform_iteratorI9NonZeroOpIsEPKsSB_SB_EEPjSJ_NS0_13ScanTileStateIiLb1EEENS0_8NullTypeESM_iNS2_19streaming_context_tIlLb1EEELS5_0EEEvT0_T1_T2_T3_T4_T5_T6_T7_iT8_NS1_7vsmem_tEE19static_temp_storage;
	add.s32 	%r646, %r645, %r644;
	st.shared.u32 	[%r646], %r310;
$L__BB44_478:
	setp.eq.s32 	%p131, %r1471, 0;
	@%p131 bra 	$L__BB44_480;
	sub.s32 	%r647, %r407, %r415;
	shl.b32 	%r648, %r647, 2;
	mov.u32 	%r649, _ZZN3cub18CUB_300001_SM_10006detail6select23DeviceSelectSweepKernelINS2_10policy_hubIjbiLb0ELNS0_10SelectImplE0EE10Policy1000EN6thrust24THRUST_300001_SM_1000_NS17counting_iteratorIjNS9_11use_defaultESB_SB_EENS9_18transform_iteratorI9NonZeroOpIsEPKsSB_SB_EEPjSJ_NS0_13ScanTileStateIiLb1EEENS0_8NullTypeESM_iNS2_19streaming_context_tIlLb1EEELS5_0EEEvT0_T1_T2_T3_T4_T5_T6_T7_iT8_NS1_7vsmem_tEE19static_temp_storage;
	add.s32 	%r650, %r649, %r648;
	st.shared.u32 	[%r650], %r312;
$L__BB44_480:
	setp.eq.s32 	%p132, %r1472, 0;
	@%p132 bra 	$L__BB44_482;
	sub.s32 	%r651, %r408, %r415;
	shl.b32 	%r652, %r651, 2;
	mov.u32 	%r653, _ZZN3cub18CUB_300001_SM_10006detail6select23DeviceSelectSweepKernelINS2_10policy_hubIjbiLb0ELNS0_10SelectImplE0EE10Policy1000EN6thrust24THRUST_300001_SM_1000_NS17counting_iteratorIjNS9_11use_defaultESB_SB_EENS9_18transform_iteratorI9NonZeroOpIsEPKsSB_SB_EEPjSJ_NS0_13ScanTileStateIiLb1EEENS0_8NullTypeESM_iNS2_19streaming_context_tIlLb1EEELS5_0EEEvT0_T1_T2_T3_T4_T5_T6_T7_iT8_NS1_7vsmem_tEE19static_temp_storage;
	add.s32 	%r654, %r653, %r652;
	st.shared.u32 	[%r654], %r314;
$L__BB44_482:
	setp.eq.s32 	%p133, %r1473, 0;
	@%p133 bra 	$L__BB44_484;
	sub.s32 	%r655, %r409, %r415;
	shl.b32 	%r656, %r655, 2;
	mov.u32 	%r657, _ZZN3cub18CUB_300001_SM_10006detail6select23DeviceSelectSweepKernelINS2_10policy_hubIjbiLb0ELNS0_10SelectImplE0EE10Policy1000EN6thrust24THRUST_300001_SM_1000_NS17counting_iteratorIjNS9_11use_defaultESB_SB_EENS9_18transform_iteratorI9NonZeroOpIsEPKsSB_SB_EEPjSJ_NS0_13ScanTileStateIiLb1EEENS0_8NullTypeESM_iNS2_19streaming_context_tIlLb1EEELS5_0EEEvT0_T1_T2_T3_T4_T5_T6_T7_iT8_NS1_7vsmem_tEE19static_temp_storage;
	add.s32 	%r658, %r657, %r656;
	st.shared.u32 	[%r658], %r316;
$L__BB44_484:
	setp.eq.s32 	%p134, %r1474, 0;
	@%p134 bra 	$L__BB44_486;
	sub.s32 	%r659, %r410, %r415;
	shl.b32 	%r660, %r659, 2;
	mov.u32 	%r661, _ZZN3cub18CUB_300001_SM_10006detail6select23DeviceSelectSweepKernelINS2_10policy_hubIjbiLb0ELNS0_10SelectImplE0EE10Policy1000EN6thrust24THRUST_300001_SM_1000_NS17counting_iteratorIjNS9_11use_defaultESB_SB_EENS9_18transform_iteratorI9NonZeroOpIsEPKsSB_SB_EEPjSJ_NS0_13ScanTileStateIiLb1EEENS0_8NullTypeESM_iNS2_19streaming_context_tIlLb1EEELS5_0EEEvT0_T1_T2_T3_T4_T5_T6_T7_iT8_NS1_7vsmem_tEE19static_temp_storage;
	add.s32 	%r662, %r661, %r660;
	st.shared.u32 	[%r662], %r318;
$L__BB44_486:
	setp.eq.s32 	%p135, %r1475, 0;
	@%p135 bra 	$L__BB44_488;
	sub.s32 	%r663, %r411, %r415;
	shl.b32 	%r664, %r663, 2;
	mov.u32 	%r665, _ZZN3cub18CUB_300001_SM_10006detail6select23DeviceSelectSweepKernelINS2_10policy_hubIjbiLb0ELNS0_10SelectImplE0EE10Policy1000EN6thrust24THRUST_300001_SM_1000_NS17counting_iteratorIjNS9_11use_defaultESB_SB_EENS9_18transform_iteratorI9NonZeroOpIsEPKsSB_SB_EEPjSJ_NS0_13ScanTileStateIiLb1EEENS0_8NullTypeESM_iNS2_19streaming_context_tIlLb1EEELS5_0EEEvT0_T1_T2_T3_T4_T5_T6_T7_iT8_NS1_7vsmem_tEE19static_temp_storage;
	add.s32 	%r666, %r665, %r664;
	st.shared.u32 	[%r666], %r320;
$L__BB44_488:
	setp.eq.s32 	%p136, %r1476, 0;
	@%p136 bra 	$L__BB44_490;
	sub.s32 	%r667, %r412, %r415;
	shl.b32 	%r668, %r667, 2;
	mov.u32 	%r669, _ZZN3cub18CUB_300001_SM_10006detail6select23DeviceSelectSweepKernelINS2_10policy_hubIjbiLb0ELNS0_10SelectImplE0EE10Policy1000EN6thrust24THRUST_300001_SM_1000_NS17counting_iteratorIjNS9_11use_defaultESB_SB_EENS9_18transform_iteratorI9NonZeroOpIsEPKsSB_SB_EEPjSJ_NS0_13ScanTileStateIiLb1EEENS0_8NullTypeESM_iNS2_19streaming_context_tIlLb1EEELS5_0EEEvT0_T1_T2_T3_T4_T5_T6_T7_iT8_NS1_7vsmem_tEE19static_temp_storage;
	add.s32 	%r670, %r669, %r668;
	st.shared.u32 	[%r670], %r322;
$L__BB44_490:
	setp.eq.s32 	%p137, %r1477, 0;
	@%p137 bra 	$L__BB44_492;
	sub.s32 	%r671, %r413, %r415;
	shl.b32 	%r672, %r671, 2;
	mov.u32 	%r673, _ZZN3cub18CUB_300001_SM_10006detail6select23DeviceSelectSweepKernelINS2_10policy_hubIjbiLb0ELNS0_10SelectImplE0EE10Policy1000EN6thrust24THRUST_300001_SM_1000_NS17counting_iteratorIjNS9_11use_defaultESB_SB_EENS9_18transform_iteratorI9NonZeroOpIsEPKsSB_SB_EEPjSJ_NS0_13ScanTileStateIiLb1EEENS0_8NullTypeESM_iNS2_19streaming_context_tIlLb1EEELS5_0EEEvT0_T1_T2_T3_T4_T5_T6_T7_iT8_NS1_7vsmem_tEE19static_temp_storage;
	add.s32 	%r674, %r673, %r672;
	st.shared.u32 	[%r674], %r324;
$L__BB44_492:
	bar.sync 	0;
	setp.ge.s32 	%p138, %r1495, %r417;
	@%p138 bra 	$L__BB44_509;
	ld.param.u32 	%r1417, [_ZN3cub18CUB_300001_SM_10006detail6select23DeviceSelectSweepKernelINS2_10policy_hubIjbiLb0ELNS0_10SelectImplE0EE10Policy1000EN6thrust24THRUST_300001_SM_1000_NS17counting_iteratorIjNS9_11use_defaultESB_SB_EENS9_18transform_iteratorI9NonZeroOpIsEPKsSB_SB_EEPjSJ_NS0_13ScanTileStateIiLb1EEENS0_8NullTypeESM_iNS2_19streaming_context_tIlLb1EEELS5_0EEEvT0_T1_T2_T3_T4_T5_T6_T7_iT8_NS1_7vsmem_tE_param_7];
	ld.param.u8 	%rs36, [%rd148];
	ld.param.u64 	%rd281, [%rd148+24];
	cvta.to.global.u64 	%rd150, %rd281;
	add.s32 	%r675, %r414, %r1417;
	add.s32 	%r676, %r1495, %r3;
	sub.s32 	%r677, %r675, %r676;
	add.s32 	%r418, %r677, -7169;
	and.b32  	%r678, %r418, 1536;
	setp.eq.s32 	%p139, %r678, 1536;
	@%p139 bra 	$L__BB44_498;
	shr.u32 	%r679, %r418, 9;
	add.s32 	%r680, %r679, 1;
	and.b32  	%r681, %r680, 3;
	add.s32 	%r1494, %r1495, %r415;
	shl.b32 	%r682, %r1495, 2;
	mov.u32 	%r683, _ZZN3cub18CUB_300001_SM_10006detail6select23DeviceSelectSweepKernelINS2_10policy_hubIjbiLb0ELNS0_10SelectImplE0EE10Policy1000EN6thrust24THRUST_300001_SM_1000_NS17counting_iteratorIjNS9_11use_defaultESB_SB_EENS9_18transform_iteratorI9NonZeroOpIsEPKsSB_SB_EEPjSJ_NS0_13ScanTileStateIiLb1EEENS0_8NullTypeESM_iNS2_19streaming_context_tIlLb1EEELS5_0EEEvT0_T1_T2_T3_T4_T5_T6_T7_iT8_NS1_7vsmem_tEE19static_temp_storage;
	add.s32 	%r1493, %r683, %r682;
	neg.s32 	%r1492, %r681;
	shl.b32 	%r684, %r680, 9;
	and.b32  	%r685, %r684, 1536;
	add.s32 	%r1495, %r1495, %r685;
$L__BB44_495:
	.pragma "nounroll";
	setp.ne.s16 	%p140, %rs36, 0;
	ld.shared.u32 	%r426, [%r1493];
	mov.b64 	%rd702, 0;
	@%p140 bra 	$L__BB44_497;
	ld.global.u64 	%rd702, [%rd150];
$L__BB44_497:
	cvt.s64.s32 	%rd283, %r1494;
	add.s64 	%rd284, %rd702, %rd283;
	shl.b64 	%rd285, %rd284, 2;
	add.s64 	%rd286, %rd2, %rd285;
	st.global.u32 	[%rd286], %r426;
	add.s32 	%r1494, %r1494, 512;
	add.s32 	%r1493, %r1493, 2048;
	add.s32 	%r1492, %r1492, 1;
	setp.ne.s32 	%p141, %r1492, 0;
	@%p141 bra 	$L__BB44_495;
$L__BB44_498:
	setp.lt.u32 	%p142, %r418, 1536;
	@%p142 bra 	$L__BB44_509;
	add.s32 	%r1497, %r1495, %r415;
	shl.b32 	%r686, %r1495, 2;
	mov.u32 	%r687, _ZZN3cub18CUB_300001_SM_10006detail6select23DeviceSelectSweepKernelINS2_10policy_hubIjbiLb0ELNS0_10SelectImplE0EE10Policy1000EN6thrust24THRUST_300001_SM_1000_NS17counting_iteratorIjNS9_11use_defaultESB_SB_EENS9_18transform_iteratorI9NonZeroOpIsEPKsSB_SB_EEPjSJ_NS0_13ScanTileStateIiLb1EEENS0_8NullTypeESM_iNS2_19streaming_context_tIlLb1EEELS5_0EEEvT0_T1_T2_T3_T4_T5_T6_T7_iT8_NS1_7vsmem_tEE19static_temp_storage;
	add.s32 	%r688, %r686, %r687;
	add.s32 	%r1496, %r688, 4096;
$L__BB44_500:
	setp.ne.s16 	%p143, %rs36, 0;
	cvt.s64.s32 	%rd153, %r1497;
	ld.shared.u32 	%r436, [%r1496+-4096];
	mov.b64 	%rd703, 0;
	@%p143 bra 	$L__BB44_502;
	ld.global.u64 	%rd703, [%rd150];
$L__BB44_502:
	setp.ne.s16 	%p144, %rs36, 0;
	add.s64 	%rd289, %rd703, %rd153;
	shl.b64 	%rd290, %rd289, 2;
	add.s64 	%rd291, %rd2, %rd290;
	st.global.u32 	[%rd291], %r436;
	ld.shared.u32 	%r437, [%r1496+-2048];
	mov.b64 	%rd704, 0;
	@%p144 bra 	$L__BB44_504;
	ld.global.u64 	%rd704, [%rd150];
$L__BB44_504:
	setp.ne.s16 	%p145, %rs36, 0;
	add.s64 	%rd293, %rd704, %rd153;
	shl.b64 	%rd294, %rd293, 2;
	add.s64 	%rd295, %rd2, %rd294;
	st.global.u32 	[%rd295+2048], %r437;
	ld.shared.u32 	%r438, [%r1496];
	mov.b64 	%rd705, 0;
	@%p145 bra 	$L__BB44_506;
	ld.global.u64 	%rd705, [%rd150];
$L__BB44_506:
	setp.ne.s16 	%p146, %rs36, 0;
	add.s64 	%rd297, %rd705, %rd153;
	shl.b64 	%rd298, %rd297, 2;
	add.s64 	%rd299, %rd2, %rd298;
	st.global.u32 	[%rd299+4096], %r438;
	ld.shared.u32 	%r439, [%r1496+2048];
	mov.b64 	%rd706, 0;
	@%p146 bra 	$L__BB44_508;
	ld.global.u64 	%rd706, [%rd150];
$L__BB44_508:
	cvt.u32.u64 	%r689, %rd153;
	add.s64 	%rd300, %rd706, %rd153;
	shl.b64 	%rd301, %rd300, 2;
	add.s64 	%rd302, %rd2, %rd301;
	st.global.u32 	[%rd302+6144], %r439;
	add.s32 	%r1495, %r1495, 2048;
	add.s32 	%r1497, %r689, 2048;
	add.s32 	%r1496, %r1496, 8192;
	setp.lt.s32 	%p147, %r1495, %r417;
	@%p147 bra 	$L__BB44_500;
$L__BB44_509:
	mov.u32 	%r905, %tid.x;
	setp.ne.s32 	%p285, %r905, 0;
	@%p285 bra 	$L__BB44_517;
	mov.u64 	%rd190, %rd194;
	ld.param.u8 	%rs105, [%rd190+1];
	setp.eq.s16 	%p286, %rs105, 0;
	@%p286 bra 	$L__BB44_514;
	ld.param.u8 	%rs106, [%rd190];
	setp.ne.s16 	%p287, %rs106, 0;
	mov.b32 	%r1500, 0;
	@%p287 bra 	$L__BB44_513;
	ld.param.u64 	%rd411, [%rd190+24];
	cvta.to.global.u64 	%rd412, %rd411;
	ld.global.u32 	%r1500, [%rd412];
$L__BB44_513:
	ld.param.u64 	%rd640, [_ZN3cub18CUB_300001_SM_10006detail6select23DeviceSelectSweepKernelINS2_10policy_hubIjbiLb0ELNS0_10SelectImplE0EE10Policy1000EN6thrust24THRUST_300001_SM_1000_NS17counting_iteratorIjNS9_11use_defaultESB_SB_EENS9_18transform_iteratorI9NonZeroOpIsEPKsSB_SB_EEPjSJ_NS0_13ScanTileStateIiLb1EEENS0_8NullTypeESM_iNS2_19streaming_context_tIlLb1EEELS5_0EEEvT0_T1_T2_T3_T4_T5_T6_T7_iT8_NS1_7vsmem_tE_param_3];
	add.s32 	%r907, %r1500, %r1499;
	cvta.to.global.u64 	%rd413, %rd640;
	st.global.u32 	[%rd413], %r907;
	bra.uni 	$L__BB44_517;
$L__BB44_514:
	ld.param.u8 	%rs107, [%rd190];
	setp.ne.s16 	%p288, %rs107, 0;
	mov.b64 	%rd721, 0;
	@%p288 bra 	$L__BB44_516;
	ld.param.u64 	%rd415, [%rd190+24];
	cvta.to.global.u64 	%rd416, %rd415;
	ld.global.u64 	%rd721, [%rd416];
$L__BB44_516:
	cvt.s64.s32 	%rd417, %r1499;
	add.s64 	%rd418, %rd721, %rd417;
	ld.param.u64 	%rd419, [%rd190+32];
	cvta.to.global.u64 	%rd420, %rd419;
	st.global.u64 	[%rd420], %rd418;
$L__BB44_517:
	ret;

}
	// .globl	_ZN3cub18CUB_300001_SM_10006detail4scan23DeviceCompactInitKernelINS0_13ScanTileStateIiLb1EEEPjEEvT_iT0_
.visible .entry _ZN3cub18CUB_300001_SM_10006detail4scan23DeviceCompactInitKernelINS0_13ScanTileStateIiLb1EEEPjEEvT_iT0_(
	.param .align 8 .b8 _ZN3cub18CUB_300001_SM_10006detail4scan23DeviceCompactInitKernelINS0_13ScanTileStateIiLb1EEEPjEEvT_iT0__param_0[8],
	.param .u32 _ZN3cub18CUB_300001_SM_10006detail4scan23DeviceCompactInitKernelINS0_13ScanTileStateIiLb1EEEPjEEvT_iT0__param_1,
	.param .u64 .ptr .align 1 _ZN3cub18CUB_300001_SM_10006detail4scan23DeviceCompactInitKernelINS0_13ScanTileStateIiLb1EEEPjEEvT_iT0__param_2
)
{
	.reg .pred 	%p<6>;
	.reg .b32 	%r<12>;
	.reg .b64 	%rd<9>;

	ld.param.u64 	%rd3, [_ZN3cub18CUB_300001_SM_10006detail4scan23DeviceCompactInitKernelINS0_13ScanTileStateIiLb1EEEPjEEvT_iT0__param_0];
	ld.param.u32 	%r4, [_ZN3cub18CUB_300001_SM_10006detail4scan23DeviceCompactInitKernelINS0_13ScanTileStateIiLb1EEEPjEEvT_iT0__param_1];
	ld.param.u64 	%rd2, [_ZN3cub18CUB_300001_SM_10006detail4scan23DeviceCompactInitKernelINS0_13ScanTileStateIiLb1EEEPjEEvT_iT0__param_2];
	cvta.to.global.u64 	%rd1, %rd3;
	mov.u32 	%r1, %ctaid.x;
	mov.u32 	%r5, %ntid.x;
	mov.u32 	%r2, %tid.x;
	mad.lo.s32 	%r3, %r1, %r5, %r2;
	setp.ge.s32 	%p1, %r3, %r4;
	@%p1 bra 	$L__BB45_2;
	mul.wide.s32 	%rd4, %r3, 8;
	add.s64 	%rd5, %rd1, %rd4;
	mov.b32 	%r6, 0;
	mov.b32 	%r7, 99;
	st.global.v2.u32 	[%rd5+256], {%r7, %r6};
$L__BB45_2:
	setp.ne.s32 	%p2, %r1, 0;
	setp.gt.u32 	%p3, %r2, 31;
	or.pred  	%p4, %p2, %p3;
	@%p4 bra 	$L__BB45_4;
	mul.wide.u32 	%rd6, %r2, 8;
	add.s64 	%rd7, %rd1, %rd6;
	mov.b32 	%r9, 0;
	st.global.v2.u32 	[%rd7], {%r9, %r9};
$L__BB45_4:
	or.b32  	%r10, %r1, %r2;
	setp.ne.s32 	%p5, %r10, 0;
	@%p5 bra 	$L__BB45_6;
	cvta.to.global.u64 	%rd8, %rd2;
	mov.b32 	%r11, 0;
	st.global.u32 	[%rd8], %r11;
$L__BB45_6:
	ret;

}
	// .globl	_ZN3cub18CUB_300001_SM_10006detail6reduce28DeviceReduceSingleTileKernelINS2_10policy_hubIjjN4cuda3std3__44plusIvEEE10Policy1000EN6thrust24THRUST_300001_SM_1000_NS18transform_iteratorI9NonZeroOpI13__nv_bfloat16EPKSG_NSD_11use_defaultESK_EEPjjS9_jjNS7_10__identityEEEvT0_T1_T2_T3_T4_T6_
.visible .entry _ZN3cub18CUB_300001_SM_10006detail6reduce28DeviceReduceSingleTileKernelINS2_10policy_hubIjjN4cuda3std3__44plusIvEEE10Policy1000EN6thrust24THRUST_300001_SM_1000_NS18transform_iteratorI9NonZeroOpI13__nv_bfloat16EPKSG_NSD_11use_defaultESK_EEPjjS9_jjNS7_10__identityEEEvT0_T1_T2_T3_T4_T6_(
	.param .align 8 .b8 _ZN3cub18CUB_300001_SM_10006detail6reduce28DeviceReduceSingleTileKernelINS2_10policy_hubIjjN4cuda3std3__44plusIvEEE10Policy1000EN6thrust24THRUST_300001_SM_1000_NS18transform_iteratorI9NonZeroOpI13__nv_bfloat16EPKSG_NSD_11use_defaultESK_EEPjjS9_jjNS7_10__identityEEEvT0_T1_T2_T3_T4_T6__param_0[16],
	.param .u64 .ptr .align 1 _ZN3cub18CUB_300001_SM_10006detail6reduce28DeviceReduceSingleTileKernelINS2_10policy_hubIjjN4cuda3std3__44plusIvEEE10Policy1000EN6thrust24THRUST_300001_SM_1000_NS18transform_iteratorI9NonZeroOpI13__nv_bfloat16EPKSG_NSD_11use_defaultESK_EEPjjS9_jjNS7_10__identityEEEvT0_T1_T2_T3_T4_T6__param_1,
	.param .u32 _ZN3cub18CUB_300001_SM_10006detail6reduce28DeviceReduceSingleTileKernelINS2_10policy_hubIjjN4cuda3std3__44plusIvEEE10Policy1000EN6thrust24THRUST_300001_SM_1000_NS18transform_iteratorI9NonZeroOpI13__nv_bfloat16EPKSG_NSD_11use_defaultESK_EEPjjS9_jjNS7_10__identityEEEvT0_T1_T2_T3_T4_T6__param_2,
	.param .align 1 .b8 _ZN3cub18CUB_300001_SM_10006detail6reduce28DeviceReduceSingleTileKernelINS2_10policy_hubIjjN4cuda3std3__44plusIvEEE10Policy1000EN6thrust24THRUST_300001_SM_1000_NS18transform_iteratorI9NonZeroOpI13__nv_bfloat16EPKSG_NSD_11use_defaultESK_EEPjjS9_jjNS7_10__identityEEEvT0_T1_T2_T3_T4_T6__param_3[1],
	.param .u32 _ZN3cub18CUB_300001_SM_10006detail6reduce28DeviceReduceSingleTileKernelINS2_10policy_hubIjjN4cuda3std3__44plusIvEEE10Policy1000EN6thrust24THRUST_300001_SM_1000_NS18transform_iteratorI9NonZeroOpI13__nv_bfloat16EPKSG_NSD_11use_defaultESK_EEPjjS9_jjNS7_10__identityEEEvT0_T1_T2_T3_T4_T6__param_4,
	.param .align 1 .b8 _ZN3cub18CUB_300001_SM_10006detail6reduce28DeviceReduceSingleTileKernelINS2_10policy_hubIjjN4cuda3std3__44plusIvEEE10Policy1000EN6thrust24THRUST_300001_SM_1000_NS18transform_iteratorI9NonZeroOpI13__nv_bfloat16EPKSG_NSD_11use_defaultESK_EEPjjS9_jjNS7_10__identityEEEvT0_T1_T2_T3_T4_T6__param_5[1]
)
.maxntid 256
.minnctapersm 1
{
	.reg .pred 	%p<135>;
	.reg .b16 	%rs<287>;
	.reg .b32 	%r<462>;
	.reg .b64 	%rd<84>;
	// demoted variable
	.shared .align 4 .b8 _ZZN3cub18CUB_300001_SM_10006detail6reduce28DeviceReduceSingleTileKernelINS2_10policy_hubIjjN4cuda3std3__44plusIvEEE10Policy1000EN6thrust24THRUST_300001_SM_1000_NS18transform_iteratorI9NonZeroOpI13__nv_bfloat16EPKSG_NSD_11use_defaultESK_EEPjjS9_jjNS7_10__identityEEEvT0_T1_T2_T3_T4_T6_E12temp_storage[44];
	ld.param.u64 	%rd9, [_ZN3cub18CUB_300001_SM_10006detail6reduce28DeviceReduceSingleTileKernelINS2_10policy_hubIjjN4cuda3std3__44plusIvEEE10Policy1000EN6thrust24THRUST_300001_SM_1000_NS18transform_iteratorI9NonZeroOpI13__nv_bfloat16EPKSG_NSD_11use_defaultESK_EEPjjS9_jjNS7_10__identityEEEvT0_T1_T2_T3_T4_T6__param_0];
	ld.param.u64 	%rd10, [_ZN3cub18CUB_300001_SM_10006detail6reduce28DeviceReduceSingleTileKernelINS2_10policy_hubIjjN4cuda3std3__44plusIvEEE10Policy1000EN6thrust24THRUST_300001_SM_1000_NS18transform_iteratorI9NonZeroOpI13__nv_bfloat16EPKSG_NSD_11use_defaultESK_EEPjjS9_jjNS7_10__identityEEEvT0_T1_T2_T3_T4_T6__param_1];
	ld.param.u32 	%r90, [_ZN3cub18CUB_300001_SM_10006detail6reduce28DeviceReduceSingleTileKernelINS2_10policy_hubIjjN4cuda3std3__44plusIvEEE10Policy1000EN6thrust24THRUST_300001_SM_1000_NS18transform_iteratorI9NonZeroOpI13__nv_bfloat16EPKSG_NSD_11use_defaultESK_EEPjjS9_jjNS7_10__identityEEEvT0_T1_T2_T3_T4_T6__param_2];
	ld.param.u32 	%r91, [_ZN3cub18CUB_300001_SM_10006detail6reduce28DeviceReduceSingleTileKernelINS2_10policy_hubIjjN4cuda3std3__44plusIvEEE10Policy1000EN6thrust24THRUST_300001_SM_1000_NS18transform_iteratorI9NonZeroOpI13__nv_bfloat16EPKSG_NSD_11use_defaultESK_EEPjjS9_jjNS7_10__identityEEEvT0_T1_T2_T3_T4_T6__param_4];
	cvta.to.global.u64 	%rd1, %rd10;
	setp.ne.s32 	%p1, %r90, 0;
	@%p1 bra 	$L__BB46_3;
	mov.u32 	%r422, %tid.x;
	setp.ne.s32 	%p134, %r422, 0;
	@%p134 bra 	$L__BB46_52;
	st.global.u32 	[%rd1], %r91;
	bra.uni 	$L__BB46_52;
$L__BB46_3:
	cvta.to.global.u64 	%rd2, %rd9;
	setp.gt.u32 	%p2, %r90, 4095;
	@%p2 bra 	$L__BB46_28;
	mov.u32 	%r1, %tid.x;
	setp.ge.u32 	%p80, %r1, %r90;
	mov.b32 	%r439, 0;
	mov.u32 	%r429, %r1;
	@%p80 bra 	$L__BB46_6;
	mul.wide.u32 	%rd73, %r1, 2;
	add.s64 	%rd74, %rd2, %rd73;
	mov.b32 	%r279, 0;
	// begin inline asm
	cvt.rn.bf16.s32 %rs195, %r279;
	// end inline asm
	ld.global.u16 	%rs197, [%rd74];
	// begin inline asm
	{ .reg .pred __$temp3;
  setp.neu.bf16  __$temp3, %rs197, %rs195;
  selp.u16 %rs196, 1, 0, __$temp3;}
	// end inline asm
	setp.ne.s16 	%p81, %rs196, 0;
	selp.u32 	%r439, 1, 0, %p81;
	add.s32 	%r429, %r1, 256;
$L__BB46_6:
	setp.ge.u32 	%p82, %r429, %r90;
	@%p82 bra 	$L__BB46_19;
	mov.b32 	%r280, 0;
	// begin inline asm
	cvt.rn.bf16.s32 %rs199, %r280;
	// end inline asm
	not.b32 	%r282, %r429;
	add.s32 	%r283, %r90, %r282;
	shr.u32 	%r284, %r283, 8;
	add.s32 	%r6, %r284, 1;
	and.b32  	%r7, %r6, 15;
	setp.lt.u32 	%p83, %r283, 3840;
	@%p83 bra 	$L__BB46_10;
	and.b32  	%r285, %r6, 33554416;
	neg.s32 	%r425, %r285;
	mul.wide.u32 	%rd75, %r429, 2;
	add.s64 	%rd76, %rd75, %rd2;
	add.s64 	%rd82, %rd76, 4096;
$L__BB46_9:
	.pragma "nounroll";
	ld.global.u16 	%rs201, [%rd82+-4096];
	// begin inline asm
	{ .reg .pred __$temp3;
  setp.neu.bf16  __$temp3, %rs201, %rs199;
  selp.u16 %rs200, 1, 0, __$temp3;}
	// end inline asm
	setp.ne.s16 	%p84, %rs200, 0;
	selp.u32 	%r286, 1, 0, %p84;
	add.s32 	%r287, %r439, %r286;
	ld.global.u16 	%rs204, [%rd82+-3584];
	// begin inline asm
	{ .reg .pred __$temp3;
  setp.neu.bf16  __$temp3, %rs204, %rs199;
  selp.u16 %rs203, 1, 0, __$temp3;}
	// end inline asm
	setp.ne.s16 	%p85, %rs203, 0;
	selp.u32 	%r288, 1, 0, %p85;
	add.s32 	%r289, %r287, %r288;
	ld.global.u16 	%rs207, [%rd82+-3072];
	// begin inline asm
	{ .reg .pred __$temp3;
  setp.neu.bf16  __$temp3, %rs207, %rs199;
  selp.u16 %rs206, 1, 0, __$temp3;}
	// end inline asm
	setp.ne.s16 	%p86, %rs206, 0;
	selp.u32 	%r290, 1, 0, %p86;
	add.s32 	%r291, %r289, %r290;
	ld.global.u16 	%rs210, [%rd82+-2560];
	// begin inline asm
	{ .reg .pred __$temp3;
  setp.neu.bf16  __$temp3, %rs210, %rs199;
  selp.u16 %rs209, 1, 0, __$temp3;}
	// end inline asm
	setp.ne.s16 	%p87, %rs209, 0;
	selp.u32 	%r292, 1, 0, %p87;
	add.s32 	%r293, %r291, %r292;
	ld.global.u16 	%rs213, [%rd82+-2048];
	// begin inline asm
	{ .reg .pred __$temp3;
  setp.neu.bf16  __$temp3, %rs213, %rs199;
  selp.u16 %rs212, 1, 0, __$temp3;}
	// end inline asm
	setp.ne.s16 	%p88, %rs212, 0;
	selp.u32 	%r294, 1, 0, %p88;
	add.s32 	%r295, %r293, %r294;
	ld.global.u16 	%rs216, [%rd82+-1536];
	// begin inline asm
	{ .reg .pred __$temp3;
  setp.neu.bf16  __$temp3, %rs216, %rs199;
  selp.u16 %rs215, 1, 0, __$temp3;}
	// end inline asm
	setp.ne.s16 	%p89, %rs215, 0;
	selp.u32 	%r296, 1, 0, %p89;
	add.s32 	%r297, %r295, %r296;
	ld.global.u16 	%rs219, [%rd82+-1024];
	// begin inline asm
	{ .reg .pred __$temp3;
  setp.neu.bf16  __$temp3, %rs219, %rs199;
  selp.u16 %rs218, 1, 0, __$temp3;}
	// end inline asm
	setp.ne.s16 	%p90, %rs218, 0;
	selp.u32 	%r298, 1, 0, %p90;
	add.s32 	%r299, %r297, %r298;
	ld.global.u16 	%rs222, [%rd82+-512];
	// begin inline asm
	{ .reg .pred __$temp3;
  setp.neu.bf16  __$temp3, %rs222, %rs199;
  selp.u16 %rs221, 1, 0, __$temp3;}
	// end inline asm
	setp.ne.s16 	%p91, %rs221, 0;
	selp.u32 	%r300, 1, 0, %p91;
	add.s32 	%r301, %r299, %r300;
	ld.global.u16 	%rs225, [%rd82];
	// begin inline asm
	{ .reg .pred __$temp3;
  setp.neu.bf16  __$temp3, %rs225, %rs199;
  selp.u16 %rs224, 1, 0, __$temp3;}
	// end inline asm
	setp.ne.s16 	%p92, %rs224, 0;
	selp.u32 	%r302, 1, 0, %p92;
	add.s32 	%r303, %r301, %r302;
	ld.global.u16 	%rs228, [%rd82+512];
	// begin inline asm
	{ .reg .pred __$temp3;
  setp.neu.bf16  __$temp3, %rs228, %rs199;
  selp.u16 %rs227, 1, 0, __$temp3;}
	// end inline asm
	setp.ne.s16 	%p93, %rs227, 0;
	selp.u32 	%r304, 1, 0, %p93;
	add.s32 	%r305, %r303, %r304;
	ld.global.u16 	%rs231, [%rd82+1024];
	// begin inline asm
	{ .reg .pred __$temp3;
  setp.neu.bf16  __$temp3, %rs231, %rs199;
  selp.u16 %rs230, 1, 0, __$temp3;}
	// end inline asm
	setp.ne.s16 	%p94, %rs230, 0;
	selp.u32 	%r306, 1, 0, %p94;
	add.s32 	%r307, %r305, %r306;
	ld.global.u16 	%rs234, [%rd82+1536];
	// begin inline asm
	{ .reg .pred __$temp3;
  setp.neu.bf16  __$temp3, %rs234, %rs199;
  selp.u16 %rs233, 1, 0, __$temp3;}
	// end inline asm
	setp.ne.s16 	%p95, %rs233, 0;
	selp.u32 	%r308, 1, 0, %p95;
	add.s32 	%r309, %r307, %r308;
	ld.global.u16 	%rs237, [%rd82+2048];
	// begin inline asm
	{ .reg .pred __$temp3;
  setp.neu.bf16  __$temp3, %rs237, %rs199;
  selp.u16 %rs236, 1, 0, __$temp3;}
	// end inline asm
	setp.ne.s16 	%p96, %rs236, 0;
	selp.u32 	%r310, 1, 0, %p96;
	add.s32 	%r311, %r309, %r310;
	ld.global.u16 	%rs240, [%rd82+2560];
	// begin inline asm
	{ .reg .pred __$temp3;
  setp.neu.bf16  __$temp3, %rs240, %rs199;
  selp.u16 %rs239, 1, 0, __$temp3;}
	// end inline asm
	setp.ne.s16 	%p97, %rs239, 0;
	selp.u32 	%r312, 1, 0, %p97;
	add.s32 	%r313, %r311, %r312;
	ld.global.u16 	%rs243, [%rd82+3072];
	// begin inline asm
	{ .reg .pred __$temp3;
  setp.neu.bf16  __$temp3, %rs243, %rs199;
  selp.u16 %rs242, 1, 0, __$temp3;}
	// end inline asm
	setp.ne.s16 	%p98, %rs242, 0;
	selp.u32 	%r314, 1, 0, %p98;
	add.s32 	%r315, %r313, %r314;
	ld.global.u16 	%rs246, [%rd82+3584];
	// begin inline asm
	{ .reg .pred __$temp3;
  setp.neu.bf16  __$temp3, %rs246, %rs199;
  selp.u16 %rs245, 1, 0, __$temp3;}
	// end inline asm
	setp.ne.s16 	%p99, %rs245, 0;
	selp.u32 	%r316, 1, 0, %p99;
	add.s32 	%r439, %r315, %r316;
	add.s32 	%r429, %r429, 4096;
	add.s32 	%r425, %r425, 16;
	add.s64 	%rd82, %rd82, 8192;
	setp.ne.s32 	%p100, %r425, 0;
	@%p100 bra 	$L__BB46_9;
$L__BB46_10:
	setp.eq.s32 	%p101, %r7, 0;
	@%p101 bra 	$L__BB46_19;
	and.b32  	%r18, %r6, 7;
	setp.lt.u32 	%p102, %r7, 8;
	@%p102 bra 	$L__BB46_13;
	mul.wide.u32 	%rd77, %r429, 2;
	add.s64 	%rd78, %rd2, %rd77;
	ld.global.u16 	%rs249, [%rd78];
	// begin inline asm
	{ .reg .pred __$temp3;
  setp.neu.bf16  __$temp3, %rs249, %rs199;
  selp.u16 %rs248, 1, 0, __$temp3;}
	// end inline asm
	setp.ne.s16 	%p103, %rs248, 0;
	selp.u32 	%r318, 1, 0, %p103;
	add.s32 	%r319, %r439, %r318;
	ld.global.u16 	%rs252, [%rd78+512];
	// begin inline asm
	{ .reg .pred __$temp3;
  setp.neu.bf16  __$temp3, %rs252, %rs199;
  selp.u16 %rs251, 1, 0, __$temp3;}
	// end inline asm
	setp.ne.s16 	%p104, %rs251, 0;
	selp.u32 	%r320, 1, 0, %p104;
	add.s32 	%r321, %r319, %r320;
	ld.global.u16 	%rs255, [%rd78+1024];
	// begin inline asm
	{ .reg .pred __$temp3;
  setp.neu.bf16  __$temp3, %rs255, %rs199;
  selp.u16 %rs254, 1, 0, __$temp3;}
	// end inline asm
	setp.ne.s16 	%p105, %rs254, 0;
	selp.u32 	%r322, 1, 0, %p105;
	add.s32 	%r323, %r321, %r322;
	ld.global.u16 	%rs258, [%rd78+1536];
	// begin inline asm
	{ .reg .pred __$temp3;
  setp.neu.bf16  __$temp3, %rs258, %rs199;
  selp.u16 %rs257, 1, 0, __$temp3;}
	// end inline asm
	setp.ne.s16 	%p106, %rs257, 0;
	selp.u32 	%r324, 1, 0, %p106;
	add.s32 	%r325, %r323, %r324;
	ld.global.u16 	%rs261, [%rd78+2048];
	// begin inline asm
	{ .reg .pred __$temp3;
  setp.neu.bf16  __$temp3, %rs261, %rs199;
  selp.u16 %rs260, 1, 0, __$temp3;}
	// end inline asm
	setp.ne.s16 	%p107, %rs260, 0;
	selp.u32 	%r326, 1, 0, %p107;
	add.s32 	%r327, %r325, %r326;
	ld.global.u16 	%rs264, [%rd78+2560];
	// begin inline asm
	{ .reg .pred __$temp3;
  setp.neu.bf16  __$temp3, %rs264, %rs199;
  selp.u16 %rs263, 1, 0, __$temp3;}
	// end inline asm
	setp.ne.s16 	%p108, %rs263, 0;
	selp.u32 	%r328, 1, 0, %p108;
	add.s32 	%r329, %r327, %r328;
	ld.global.u16 	%rs267, [%rd78+3072];
	// begin inline asm
	{ .reg .pred __$temp3;
  setp.neu.bf16  __$temp3, %rs267, %rs199;
  selp.u16 %rs266, 1, 0, __$temp3;}
	// end inline asm
	setp.ne.s16 	%p109, %rs266, 0;
	selp.u32 	%r330, 1, 0, %p109;
	add.s32 	%r331, %r329, %r330;
	ld.global.u16 	%rs270, [%rd78+3584];
	// begin inline asm
	{ .reg .pred __$temp3;
  setp.neu.bf16  __$temp3, %rs270, %rs199;
  selp.u16 %rs269, 1, 0, __$temp3;}
	// end inline asm
	setp.ne.s16 	%p110, %rs269, 0;
	selp.u32 	%r332, 1, 0, %p110;
	add.s32 	%r439, %r331, %r332;
	add.s32 	%r429, %r429, 2048;
$L__BB46_13:
	setp.eq.s32 	%p111, %r18, 0;
	@%p111 bra 	$L__BB46_19;
	and.b32  	%r24, %r6, 3;
	setp.lt.u32 	%p112, %r18, 4;
	@%p112 bra 	$L__BB46_16;
	mul.wide.u32 	%rd79, %r429, 2;
	add.s64 	%rd80, %rd2, %rd79;
	ld.global.u16 	%rs273, [%rd80];
	// begin inline asm
	{ .reg .pred __$temp3;
  setp.neu.bf16  __$temp3, %rs273, %rs199;
  selp.u16 %rs272, 1, 0, __$temp3;}
	// end inline asm
	setp.ne.s16 	%p113, %rs272, 0;
	selp.u32 	%r334, 1, 0, %p113;
	add.s32 	%r335, %r439, %r334;
	ld.global.u16 	%rs276, [%rd80+512];
	// begin inline asm
	{ .reg .pred __$temp3;
  setp.neu.bf16  __$temp3, %rs276, %rs199;
  selp.u16 %rs275, 1, 0, __$temp3;}
	// end inline asm
	setp.ne.s16 	%p114, %rs275, 0;
	selp.u32 	%r336, 1, 0, %p114;
	add.s32 	%r337, %r335, %r336;
	ld.global.u16 	%rs279, [%rd80+1024];
	// begin inline asm
	{ .reg .pred __$temp3;
  setp.neu.bf16  __$temp3, %rs279, %rs199;
  selp.u16 %rs278, 1, 0, __$temp3;}
	// end inline asm
	setp.ne.s16 	%p115, %rs278, 0;
	selp.u32 	%r338, 1, 0, %p115;
	add.s32 	%r339, %r337, %r338;
	ld.global.u16 	%rs282, [%rd80+1536];
	// begin inline asm
	{ .reg .pred __$temp3;
  setp.neu.bf16  __$temp3, %rs282, %rs199;
  selp.u16 %rs281, 1, 0, __$temp3;}
	// end inline asm
	setp.ne.s16 	%p116, %rs281, 0;
	selp.u32 	%r340, 1, 0, %p116;
	add.s32 	%r439, %r339, %r340;
	add.s32 	%r429, %r429, 1024;
$L__BB46_16:
	setp.eq.s32 	%p117, %r24, 0;
	@%p117 bra 	$L__BB46_19;
	mul.wide.u32 	%rd81, %r429, 2;
	add.s64 	%rd83, %rd2, %rd81;
	neg.s32 	%r437, %r24;
$L__BB46_18:
	.pragma "nounroll";
	ld.global.u16 	%rs285, [%rd83];
	// begin inline asm
	{ .reg .pred __$temp3;
  setp.neu.bf16  __$temp3, %rs285, %rs199;
  selp.u16 %rs284, 1, 0, __$temp3;}
	// end inline asm
	setp.ne.s16 	%p118, %rs284, 0;
	selp.u32 	%r341, 1, 0, %p118;
	add.s32 	%r439, %r439, %r341;
	add.s64 	%rd83, %rd83, 512;
	add.s32 	%r437, %r437, 1;
	setp.ne.s32 	%p119, %r437, 0;
	@%p119 bra 	$L__BB46_18;
$L__BB46_19:
	setp.lt.u32 	%p120, %r90, 256;
	@%p120 bra 	$L__BB46_24;
	// begin inline asm
	mov.u32 %r401, %laneid;
	// end inline asm
	mov.b32 	%r402, -1;
	redux.sync.add.u32 %r461, %r439, %r402;
	setp.ne.s32 	%p131, %r401, 0;
	@%p131 bra 	$L__BB46_22;
	shr.u32 	%r403, %r1, 3;
	and.b32  	%r404, %r403, 124;
	mov.u32 	%r405, _ZZN3cub18CUB_300001_SM_10006detail6reduce28DeviceReduceSingleTileKernelINS2_10policy_hubIjjN4cuda3std3__44plusIvEEE10Policy1000EN6thrust24THRUST_300001_SM_1000_NS18transform_iteratorI9NonZeroOpI13__nv_bfloat16EPKSG_NSD_11use_defaultESK_EEPjjS9_jjNS7_10__identityEEEvT0_T1_T2_T3_T4_T6_E12temp_storage;
	add.s32 	%r406, %r405, %r404;
	st.shared.u32 	[%r406+8], %r461;
$L__BB46_22:
	bar.sync 	0;
	setp.ne.s32 	%p132, %r1, 0;
	@%p132 bra 	$L__BB46_50;
	ld.shared.u32 	%r407, [_ZZN3cub18CUB_300001_SM_10006detail6reduce28DeviceReduceSingleTileKernelINS2_10policy_hubIjjN4cuda3std3__44plusIvEEE10Policy1000EN6thrust24THRUST_300001_SM_1000_NS18transform_iteratorI9NonZeroOpI13__nv_bfloat16EPKSG_NSD_11use_defaultESK_EEPjjS9_jjNS7_10__identityEEEvT0_T1_T2_T3_T4_T6_E12temp_storage+12];
	add.s32 	%r408, %r407, %r461;
	ld.shared.u32 	%r409, [_ZZN3cub18CUB_300001_SM_10006detail6reduce28DeviceReduceSingleTileKernelINS2_10policy_hubIjjN4cuda3std3__44plusIvEEE10Policy1000EN6thrust24THRUST_300001_SM_1000_NS18transform_iteratorI9NonZeroOpI13__nv_bfloat16EPKSG_NSD_11use_defaultESK_EEPjjS9_jjNS7_10__identityEEEvT0_T1_T2_T3_T4_T6_E12temp_storage+16];
	add.s32 	%r410, %r408, %r409;
	ld.shared.u32 	%r411, [_ZZN3cub18CUB_300001_SM_10006detail6reduce28DeviceReduceSingleTileKernelINS2_10policy_hubIjjN4cuda3std3__44plusIvEEE10Policy1000EN6thrust24THRUST_300001_SM_1000_NS18transform_iteratorI9NonZeroOpI13__nv_bfloat16EPKSG_NSD_11use_defaultESK_EEPjjS9_jjNS7_10__identityEEEvT0_T1_T2_T3_T4_T6_E12temp_storage+20];
	add.s32 	%r412, %r410, %r411;
	ld.shared.u32 	%r413, [_ZZN3cub18CUB_300001_SM_10006detail6reduce28DeviceReduceSingleTileKernelINS2_10policy_hubIjjN4cuda3std3__44plusIvEEE10Policy1000EN6thrust24THRUST_300001_SM_1000_NS18transform_iteratorI9NonZeroOpI13__nv_bfloat16EPKSG_NSD_11use_defaultESK_EEPjjS9_jjNS7_10__identityEEEvT0_T1_T2_T3_T4_T6_E12temp_storage+24];
	add.s32 	%r414, %r412, %r413;
	ld.shared.u32 	%r415, [_ZZN3cub18CUB_300001_SM_10006detail6reduce28DeviceReduceSingleTileKernelINS2_10policy_hubIjjN4cuda3std3__44plusIvEEE10Policy1000EN6thrust24THRUST_300001_SM_1000_NS18transform_iteratorI9NonZeroOpI13__nv_bfloat16EPKSG_NSD_11use_defaultESK_EEPjjS9_jjNS7_10__identityEEEvT0_T1_T2_T3_T4_T6_E12temp_storage+28];
	add.s32 	%r416, %r414, %r415;
	ld.shared.u32 	%r417, [_ZZN3cub18CUB_300001_SM_10006detail6reduce28DeviceReduceSingleTileKernelINS2_10policy_hubIjjN4cuda3std3__44plusIvEEE10Policy1000EN6thrust24THRUST_300001_SM_1000_NS18transform_iteratorI9NonZeroOpI13__nv_bfloat16EPKSG_NSD_11use_defaultESK_EEPjjS9_jjNS7_10__identityEEEvT0_T1_T2_T3_T4_T6_E12temp_storage+32];
	add.s32 	%r418, %r416, %r417;
	ld.shared.u32 	%r419, [_ZZN3cub18CUB_300001_SM_10006detail6reduce28DeviceReduceSingleTileKernelINS2_10policy_hubIjjN4cuda3std3__44plusIvEEE10Policy1000EN6thrust24THRUST_300001_SM_1000_NS18transform_iteratorI9NonZeroOpI13__nv_bfloat16EPKSG_NSD_11use_defaultESK_EEPjjS9_jjNS7_10__identityEEEvT0_T1_T2_T3_T4_T6_E12temp_storage+36];
	add.s32 	%r461, %r418, %r419;
	bra.uni 	$L__BB46_50;
$L__BB46_24:
	// begin inline asm
	mov.u32 %r342, %laneid;
	// end inline asm
	and.b32  	%r373, %r1, 992;
	add.s32 	%r374, %r373, 32;
	setp.gt.u32 	%p121, %r374, %r90;
	not.b32 	%r375, %r373;
	add.s32 	%r376, %r90, %r375;
	selp.b32 	%r370, %r376, 31, %p121;
	mov.b32 	%r345, 1;
	mov.b32 	%r372, -1;
	// begin inline asm
	{  .reg .u32 r0;  .reg .pred p;  shfl.sync.down.b32 r0|p, %r439, %r345, %r370, %r372;  @p add.u32 r0, r0, %r439;  mov.u32 %r343, r0;}
	// end inline asm
	mov.b32 	%r351, 2;
	// begin inline asm
	{  .reg .u32 r0;  .reg .pred p;  shfl.sync.down.b32 r0|p, %r343, %r351, %r370, %r372;  @p add.u32 r0, r0, %r343;  mov.u32 %r349, r0;}
	// end inline asm
	mov.b32 	%r357, 4;
	// begin inline asm
	{  .reg .u32 r0;  .reg .pred p;  shfl.sync.down.b32 r0|p, %r349, %r357, %r370, %r372;  @p add.u32 r0, r0, %r349;  mov.u32 %r355, r0;}
	// end inline asm
	mov.b32 	%r363, 8;
	// begin inline asm
	{  .reg .u32 r0;  .reg .pred p;  shfl.sync.down.b32 r0|p, %r355, %r363, %r370, %r372;  @p add.u32 r0, r0, %r355;  mov.u32 %r361, r0;}
	// end inline asm
	mov.b32 	%r369, 16;
	// begin inline asm
	{  .reg .u32 r0;  .reg .pred p;  shfl.sync.down.b32 r0|p, %r361, %r369, %r370, %r372;  @p add.u32 r0, r0, %r361;  mov.u32 %r461, r0;}
	// end inline asm
	setp.ne.s32 	%p122, %r342, 0;
	@%p122 bra 	$L__BB46_26;
	shr.u32 	%r377, %r1, 3;
	and.b32  	%r378, %r377, 124;
	mov.u32 	%r379, _ZZN3cub18CUB_300001_SM_10006detail6reduce28DeviceReduceSingleTileKernelINS2_10policy_hubIjjN4cuda3std3__44plusIvEEE10Policy1000EN6thrust24THRUST_300001_SM_1000_NS18transform_iteratorI9NonZeroOpI13__nv_bfloat16EPKSG_NSD_11use_defaultESK_EEPjjS9_jjNS7_10__identityEEEvT0_T1_T2_T3_T4_T6_E12temp_storage;
	add.s32 	%r380, %r379, %r378;
	st.shared.u32 	[%r380+8], %r461;
$L__BB46_26:
	bar.sync 	0;
	setp.ne.s32 	%p123, %r1, 0;
	@%p123 bra 	$L__BB46_50;
	setp.gt.u32 	%p124, %r90, 32;
	ld.shared.u32 	%r381, [_ZZN3cub18CUB_300001_SM_10006detail6reduce28DeviceReduceSingleTileKernelINS2_10policy_hubIjjN4cuda3std3__44plusIvEEE10Policy1000EN6thrust24THRUST_300001_SM_1000_NS18transform_iteratorI9NonZeroOpI13__nv_bfloat16EPKSG_NSD_11use_defaultESK_EEPjjS9_jjNS7_10__identityEEEvT0_T1_T2_T3_T4_T6_E12temp_storage+12];
	selp.b32 	%r382, %r381, 0, %p124;
	add.s32 	%r383, %r382, %r461;
	setp.gt.u32 	%p125, %r90, 64;
	ld.shared.u32 	%r384, [_ZZN3cub18CUB_300001_SM_10006detail6reduce28DeviceReduceSingleTileKernelINS2_10policy_hubIjjN4cuda3std3__44plusIvEEE10Policy1000EN6thrust24THRUST_300001_SM_1000_NS18transform_iteratorI9NonZeroOpI13__nv_bfloat16EPKSG_NSD_11use_defaultESK_EEPjjS9_jjNS7_10__identityEEEvT0_T1_T2_T3_T4_T6_E12temp_storage+16];
	selp.b32 	%r385, %r384, 0, %p125;
	add.s32 	%r386, %r383, %r385;
	setp.gt.u32 	%p126, %r90, 96;
	ld.shared.u32 	%r387, [_ZZN3cub18CUB_300001_SM_10006detail6reduce28DeviceReduceSingleTileKernelINS2_10policy_hubIjjN4cuda3std3__44plusIvEEE10Policy1000EN6thrust24THRUST_300001_SM_1000_NS18transform_iteratorI9NonZeroOpI13__nv_bfloat16EPKSG_NSD_11use_defaultESK_EEPjjS9_jjNS7_10__identityEEEvT0_T1_T2_T3_T4_T6_E12temp_storage+20];
	selp.b32 	%r388, %r387, 0, %p126;
	add.s32 	%r389, %r386, %r388;
	setp.gt.u32 	%p127, %r90, 128;
	ld.shared.u32 	%r390, [_ZZN3cub18CUB_300001_SM_10006detail6reduce28DeviceReduceSingleTileKernelINS2_10policy_hubIjjN4cuda3std3__44plusIvEEE10Policy1000EN6thrust24THRUST_300001_SM_1000_NS18transform_iteratorI9NonZeroOpI13__nv_bfloat16EPKSG_NSD_11use_defaultESK_EEPjjS9_jjNS7_10__identityEEEvT0_T1_T2_T3_T4_T6_E12temp_storage+24];
	selp.b32 	%r391, %r390, 0, %p127;
	add.s32 	%r392, %r389, %r391;
	setp.gt.u32 	%p128, %r90, 160;
	ld.shared.u32 	%r393, [_ZZN3cub18CUB_300001_SM_10006detail6reduce28DeviceReduceSingleTileKernelINS2_10policy_hubIjjN4cuda3std3__44plusIvEEE10Policy1000EN6thrust24THRUST_300001_SM_1000_NS18transform_iteratorI9NonZeroOpI13__nv_bfloat16EPKSG_NSD_11use_defaultESK_EEPjjS9_jjNS7_10__identityEEEvT0_T1_T2_T3_T4_T6_E12temp_storage+28];
	selp.b32 	%r394, %r393, 0, %p128;
	add.s32 	%r395, %r392, %r394;
	setp.gt.u32 	%p129, %r90, 192;
	ld.shared.u32 	%r396, [_ZZN3cub18CUB_300001_SM_10006detail6reduce28DeviceReduceSingleTileKernelINS2_10policy_hubIjjN4cuda3std3__44plusIvEEE10Policy1000EN6thrust24THRUST_300001_SM_1000_NS18transform_iteratorI9NonZeroOpI13__nv_bfloat16EPKSG_NSD_11use_defaultESK_EEPjjS9_jjNS7_10__identityEEEvT0_T1_T2_T3_T4_T6_E12temp_storage+32];
	selp.b32 	%r397, %r396, 0, %p129;
	add.s32 	%r398, %r395, %r397;
	setp.gt.u32 	%p130, %r90, 224;
	ld.shared.u32 	%r399, [_ZZN3cub18CUB_300001_SM_10006detail6reduce28DeviceReduceSingleTileKernelINS2_10policy_hubIjjN4cuda3std3__44plusIvEEE10Policy1000EN6thrust24THRUST_300001_SM_1000_NS18transform_iteratorI9NonZeroOpI13__nv_bfloat16EPKSG_NSD_11use_defaultESK_EEPjjS9_jjNS7_10__identityEEEvT0_T1_T2_T3_T4_T6_E12temp_storage+36];
	selp.b32 	%r400, %r399, 0, %p130;
	add.s32 	%r461, %r398, %r400;
	bra.uni 	$L__BB46_50;
$L__BB46_28:
	mov.u32 	%r40, %tid.x;
	mov.b32 	%r102, 0;
	// begin inline asm
	cvt.rn.bf16.s32 %rs11, %r102;
	// end inline asm
	mul.wide.u32 	%rd11, %r40, 2;
	add.s64 	%rd12, %rd2, %rd11;
	ld.global.u16 	%rs13, [%rd12];
	// begin inline asm
	{ .reg .pred __$temp3;
  setp.neu.bf16  __$temp3, %rs13, %rs11;
  selp.u16 %rs12, 1, 0, __$temp3;}
	// end inline asm
	setp.ne.s16 	%p3, %rs12, 0;
	selp.u32 	%r104, 1, 0, %p3;
	ld.global.u16 	%rs16, [%rd12+512];
	// begin inline asm
	{ .reg .pred __$temp3;
  setp.neu.bf16  __$temp3, %rs16, %rs11;
  selp.u16 %rs15, 1, 0, __$temp3;}
	// end inline asm
	setp.ne.s16 	%p4, %rs15, 0;
	selp.u32 	%r105, 1, 0, %p4;
	ld.global.u16 	%rs19, [%rd12+1024];
	// begin inline asm
	{ .reg .pred __$temp3;
  setp.neu.bf16  __$temp3, %rs19, %rs11;
  selp.u16 %rs18, 1, 0, __$temp3;}
	// end inline asm
	setp.ne.s16 	%p5, %rs18, 0;
	selp.u32 	%r106, 1, 0, %p5;
	ld.global.u16 	%rs22, [%rd12+1536];
	// begin inline asm
	{ .reg .pred __$temp3;
  setp.neu.bf16  __$temp3, %rs22, %rs11;
  selp.u16 %rs21, 1, 0, __$temp3;}
	// end inline asm
	setp.ne.s16 	%p6, %rs21, 0;
	selp.u32 	%r107, 1, 0, %p6;
	ld.global.u16 	%rs25, [%rd12+2048];
	// begin inline asm
	{ .reg .pred __$temp3;
  setp.neu.bf16  __$temp3, %rs25, %rs11;
  selp.u16 %rs24, 1, 0, __$temp3;}
	// end inline asm
	setp.ne.s16 	%p7, %rs24, 0;
	selp.u32 	%r108, 1, 0, %p7;
	ld.global.u16 	%rs28, [%rd12+2560];
	// begin inline asm
	{ .reg .pred __$temp3;
  setp.neu.bf16  __$temp3, %rs28, %rs11;
  selp.u16 %rs27, 1, 0, __$temp3;}
	// end inline asm
	setp.ne.s16 	%p8, %rs27, 0;
	selp.u32 	%r109, 1, 0, %p8;
	ld.global.u16 	%rs31, [%rd12+3072];
	// begin inline asm
	{ .reg .pred __$temp3;
  setp.neu.bf16  __$temp3, %rs31, %rs11;
  selp.u16 %rs30, 1, 0, __$temp3;}
	// end inline asm
	setp.ne.s16 	%p9, %rs30, 0;
	selp.u32 	%r110, 1, 0, %p9;
	ld.global.u16 	%rs34, [%rd12+3584];
	// begin inline asm
	{ .reg .pred __$temp3;
  setp.neu.bf16  __$temp3, %rs34, %rs11;
  selp.u16 %rs33, 1, 0, __$temp3;}
	// end inline asm
	setp.ne.s16 	%p10, %rs33, 0;
	selp.u32 	%r111, 1, 0, %p10;
	ld.global.u16 	%rs37, [%rd12+4096];
	// begin inline asm
	{ .reg .pred __$temp3;
  setp.neu.bf16  __$temp3, %rs37, %rs11;
  selp.u16 %rs36, 1, 0, __$temp3;}
	// end inline asm
	setp.ne.s16 	%p11, %rs36, 0;
	selp.u32 	%r112, 1, 0, %p11;
	ld.global.u16 	%rs40, [%rd12+4608];
	// begin inline asm
	{ .reg .pred __$temp3;
  setp.neu.bf16  __$temp3, %rs40, %rs11;
  selp.u16 %rs39, 1, 0, __$temp3;}
	// end inline asm
	setp.ne.s16 	%p12, %rs39, 0;
	selp.u32 	%r113, 1, 0, %p12;
	ld.global.u16 	%rs43, [%rd12+5120];
	// begin inline asm
	{ .reg .pred __$temp3;
  setp.neu.bf16  __$temp3, %rs43, %rs11;
  selp.u16 %rs42, 1, 0, __$temp3;}
	// end inline asm
	setp.ne.s16 	%p13, %rs42, 0;
	selp.u32 	%r114, 1, 0, %p13;
	ld.global.u16 	%rs46, [%rd12+5632];
	// begin inline asm
	{ .reg .pred __$temp3;
  setp.neu.bf16  __$temp3, %rs46, %rs11;
  selp.u16 %rs45, 1, 0, __$temp3;}
	// end inline asm
	setp.ne.s16 	%p14, %rs45, 0;
	selp.u32 	%r115, 1, 0, %p14;
	ld.global.u16 	%rs49, [%rd12+6144];
	// begin inline asm
	{ .reg .pred __$temp3;
  setp.neu.bf16  __$temp3, %rs49, %rs11;
  selp.u16 %rs48, 1, 0, __$temp3;}
	// end inline asm
	setp.ne.s16 	%p15, %rs48, 0;
	selp.u32 	%r116, 1, 0, %p15;
	ld.global.u16 	%rs52, [%rd12+6656];
	// begin inline asm
	{ .reg .pred __$temp3;
  setp.neu.bf16  __$temp3, %rs52, %rs11;
  selp.u16 %rs51, 1, 0, __$temp3;}
	// end inline asm
	setp.ne.s16 	%p16, %rs51, 0;
	selp.u32 	%r117, 1, 0, %p16;
	ld.global.u16 	%rs55, [%rd12+7168];
	// begin inline asm
	{ .reg .pred __$temp3;
  setp.neu.bf16  __$temp3, %rs55, %rs11;
  selp.u16 %rs54, 1, 0, __$temp3;}
	// end inline asm
	setp.ne.s16 	%p17, %rs54, 0;
	selp.u32 	%r118, 1, 0, %p17;
	ld.global.u16 	%rs58, [%rd12+7680];
	// begin inline asm
	{ .reg .pred __$temp3;
  setp.neu.bf16  __$temp3, %rs58, %rs11;
  selp.u16 %rs57, 1, 0, __$temp3;}
	// end inline asm
	setp.ne.s16 	%p18, %rs57, 0;
	selp.u32 	%r119, 1, 0, %p18;
	add.s32 	%r120, %r105, %r104;
	add.s32 	%r121, %r120, %r106;
	add.s32 	%r122, %r121, %r107;
	add.s32 	%r123, %r122, %r108;
	add.s32 	%r124, %r123, %r109;
	add.s32 	%r125, %r124, %r110;
	add.s32 	%r126, %r125, %r111;
	add.s32 	%r127, %r126, %r112;
	add.s32 	%r128, %r127, %r113;
	add.s32 	%r129, %r128, %r114;
	add.s32 	%r130, %r129, %r115;
	add.s32 	%r131, %r130, %r116;
	add.s32 	%r132, %r131, %r117;
	add.s32 	%r133, %r132, %r118;
	add.s32 	%r460, %r133, %r119;
	add.s32 	%r42, %r90, -4096;
	setp.lt.u32 	%p19, %r42, 4096;
	mov.b32 	%r442, 4096;
	@%p19 bra 	$L__BB46_32;
	mov.b32 	%r442, 4096;
$L__BB46_30:
	add.s32 	%r135, %r40, %r442;
	mul.wide.u32 	%rd13, %r135, 2;
	add.s64 	%rd14, %rd2, %rd13;
	ld.global.u16 	%rs61, [%rd14];
	// begin inline asm
	{ .reg .pred __$temp3;
  setp.neu.bf16  __$temp3, %rs61, %rs11;
  selp.u16 %rs60, 1, 0, __$temp3;}
	// end inline asm
	setp.ne.s16 	%p20, %rs60, 0;
	selp.u32 	%r136, 1, 0, %p20;
	ld.global.u16 	%rs64, [%rd14+512];
	// begin inline asm
	{ .reg .pred __$temp3;
  setp.neu.bf16  __$temp3, %rs64, %rs11;
  selp.u16 %rs63, 1, 0, __$temp3;}
	// end inline asm
	setp.ne.s16 	%p21, %rs63, 0;
	selp.u32 	%r137, 1, 0, %p21;
	ld.global.u16 	%rs67, [%rd14+1024];
	// begin inline asm
	{ .reg .pred __$temp3;
  setp.neu.bf16  __$temp3, %rs67, %rs11;
  selp.u16 %rs66, 1, 0, __$temp3;}
	// end inline asm
	setp.ne.s16 	%p22, %rs66, 0;
	selp.u32 	%r138, 1, 0, %p22;
	ld.global.u16 	%rs70, [%rd14+1536];
	// begin inline asm
	{ .reg .pred __$temp3;
  setp.neu.bf16  __$temp3, %rs70, %rs11;
  selp.u16 %rs69, 1, 0, __$temp3;}
	// end inline asm
	setp.ne.s16 	%p23, %rs69, 0;
	selp.u32 	%r139, 1, 0, %p23;
	ld.global.u16 	%rs73, [%rd14+2048];
	// begin inline asm
	{ .reg .pred __$temp3;
  setp.neu.bf16  __$temp3, %rs73, %rs11;
  selp.u16 %rs72, 1, 0, __$temp3;}
	// end inline asm
	setp.ne.s16 	%p24, %rs72, 0;
	selp.u32 	%r140, 1, 0, %p24;
	ld.global.u16 	%rs76, [%rd14+2560];
	// begin inline asm
	{ .reg .pred __$temp3;
  setp.neu.bf16  __$temp3, %rs76, %rs11;
  selp.u16 %rs75, 1, 0, __$temp3;}
	// end inline asm
	setp.ne.s16 	%p25, %rs75, 0;
	selp.u32 	%r141, 1, 0, %p25;
	ld.global.u16 	%rs79, [%rd14+3072];
	// begin inline asm
	{ .reg .pred __$temp3;
  setp.neu.bf16  __$temp3, %rs79, %rs11;
  selp.u16 %rs78, 1, 0, __$temp3;}
	// end inline asm
	setp.ne.s16 	%p26, %rs78, 0;
	selp.u32 	%r142, 1, 0, %p26;
	ld.global.u16 	%rs82, [%rd14+3584];
	// begin inline asm
	{ .reg .pred __$temp3;
  setp.neu.bf16  __$temp3, %rs82, %rs11;
  selp.u16 %rs81, 1, 0, __$temp3;}
	// end inline asm
	setp.ne.s16 	%p27, %rs81, 0;
	selp.u32 	%r143, 1, 0, %p27;
	ld.global.u16 	%rs85, [%rd14+4096];
	// begin inline asm
	{ .reg .pred __$temp3;
  setp.neu.bf16  __$temp3, %rs85, %rs11;
  selp.u16 %rs84, 1, 0, __$temp3;}
	// end inline asm
	setp.ne.s16 	%p28, %rs84, 0;
	selp.u32 	%r144, 1, 0, %p28;
	ld.global.u16 	%rs88, [%rd14+4608];
	// begin inline asm
	{ .reg .pred __$temp3;
  setp.neu.bf16  __$temp3, %rs88, %rs11;
  selp.u16 %rs87, 1, 0, __$temp3;}
	// end inline asm
	setp.ne.s16 	%p29, %rs87, 0;
	selp.u32 	%r145, 1, 0, %p29;
	ld.global.u16 	%rs91, [%rd14+5120];
	// begin inline asm
	{ .reg .pred __$temp3;
  setp.neu.bf16  __$temp3, %rs91, %rs11;
  selp.u16 %rs90, 1, 0, __$temp3;}
	// end inline asm
	setp.ne.s16 	%p30, %rs90, 0;
	selp.u32 	%r146, 1, 0, %p30;
	ld.global.u16 	%rs94, [%rd14+5632];
	// begin inline asm
	{ .reg .pred __$temp3;
  setp.neu.bf16  __$temp3, %rs94, %rs11;
  selp.u16 %rs93, 1, 0, __$temp3;}
	// end inline asm
	setp.ne.s16 	%p31, %rs93, 0;
	selp.u32 	%r147, 1, 0, %p31;
	ld.global.u16 	%rs97, [%rd14+6144];
	// begin inline asm
	{ .reg .pred __$temp3;
  setp.neu.bf16  __$temp3, %rs97, %rs11;
  selp.u16 %rs96, 1, 0, __$temp3;}
	// end inline asm
	setp.ne.s16 	%p32, %rs96, 0;
	selp.u32 	%r148, 1, 0, %p32;
	ld.global.u16 	%rs100, [%rd14+6656];
	// begin inline asm
	{ .reg .pred __$temp3;
  setp.neu.bf16  __$temp3, %rs100, %rs11;
  selp.u16 %rs99, 1, 0, __$temp3;}
	// end inline asm
	setp.ne.s16 	%p33, %rs99, 0;
	selp.u32 	%r149, 1, 0, %p33;
	ld.global.u16 	%rs103, [%rd14+7168];
	// begin inline asm
	{ .reg .pred __$temp3;
  setp.neu.bf16  __$temp3, %rs103, %rs11;
  selp.u16 %rs102, 1, 0, __$temp3;}
	// end inline asm
	setp.ne.s16 	%p34, %rs102, 0;
	selp.u32 	%r150, 1, 0, %p34;
	ld.global.u16 	%rs106, [%rd14+7680];
	// begin inline asm
	{ .reg .pred __$temp3;
  setp.neu.bf16  __$temp3, %rs106, %rs11;
  selp.u16 %rs105, 1, 0, __$temp3;}
	// end inline asm
	setp.ne.s16 	%p35, %rs105, 0;
	selp.u32 	%r151, 1, 0, %p35;
	add.s32 	%r152, %r460, %r136;
	add.s32 	%r153, %r152, %r137;
	add.s32 	%r154, %r153, %r138;
	add.s32 	%r155, %r154, %r139;
	add.s32 	%r156, %r155, %r140;
	add.s32 	%r157, %r156, %r141;
	add.s32 	%r158, %r157, %r142;
	add.s32 	%r159, %r158, %r143;
	add.s32 	%r160, %r159, %r144;
	add.s32 	%r161, %r160, %r145;
	add.s32 	%r162, %r161, %r146;
	add.s32 	%r163, %r162, %r147;
	add.s32 	%r164, %r163, %r148;
	add.s32 	%r165, %r164, %r149;
	add.s32 	%r166, %r165, %r150;
	add.s32 	%r460, %r166, %r151;
	sub.s32 	%r167, %r90, %r442;
	setp.lt.u32 	%p36, %r167, 4096;
	@%p36 bra 	$L__BB46_46;
	add.s32 	%r442, %r442, 4096;
	setp.le.u32 	%p37, %r442, %r42;
	@%p37 bra 	$L__BB46_30;
$L__BB46_32:
	setp.le.u32 	%p38, %r90, %r442;
	sub.s32 	%r168, %r90, %r442;
	setp.ge.s32 	%p39, %r40, %r168;
	or.pred  	%p40, %p38, %p39;
	@%p40 bra 	$L__BB46_46;
	not.b32 	%r171, %r40;
	add.s32 	%r172, %r90, %r171;
	sub.s32 	%r173, %r172, %r442;
	shr.u32 	%r174, %r173, 8;
	add.s32 	%r49, %r174, 1;
	and.b32  	%r50, %r49, 15;
	setp.lt.u32 	%p41, %r173, 3840;
	mov.u32 	%r452, %r40;
	@%p41 bra 	$L__BB46_37;
	or.b32  	%r446, %r40, 2048;
	add.s32 	%r445, %r40, %r442;
	and.b32  	%r175, %r49, 33554416;
	neg.s32 	%r444, %r175;
$L__BB46_35:
	.pragma "nounroll";
	mul.wide.u32 	%rd15, %r445, 2;
	add.s64 	%rd16, %rd2, %rd15;
	ld.global.u16 	%rs109, [%rd16];
	// begin inline asm
	{ .reg .pred __$temp3;
  setp.neu.bf16  __$temp3, %rs109, %rs11;
  selp.u16 %rs108, 1, 0, __$temp3;}
	// end inline asm
	setp.ne.s16 	%p42, %rs108, 0;
	selp.u32 	%r176, 1, 0, %p42;
	add.s32 	%r177, %r460, %r176;
	add.s32 	%r178, %r445, 256;
	mul.wide.u32 	%rd17, %r178, 2;
	add.s64 	%rd18, %rd2, %rd17;
	ld.global.u16 	%rs112, [%rd18];
	// begin inline asm
	{ .reg .pred __$temp3;
  setp.neu.bf16  __$temp3, %rs112, %rs11;
  selp.u16 %rs111, 1, 0, __$temp3;}
	// end inline asm
	setp.ne.s16 	%p43, %rs111, 0;
	selp.u32 	%r179, 1, 0, %p43;
	add.s32 	%r180, %r177, %r179;
	add.s32 	%r181, %r445, 512;
	mul.wide.u32 	%rd19, %r181, 2;
	add.s64 	%rd20, %rd2, %rd19;
	ld.global.u16 	%rs115, [%rd20];
	// begin inline asm
	{ .reg .pred __$temp3;
  setp.neu.bf16  __$temp3, %rs115, %rs11;
  selp.u16 %rs114, 1, 0, __$temp3;}
	// end inline asm
	setp.ne.s16 	%p44, %rs114, 0;
	selp.u32 	%r182, 1, 0, %p44;
	add.s32 	%r183, %r180, %r182;
	add.s32 	%r184, %r445, 768;
	mul.wide.u32 	%rd21, %r184, 2;
	add.s64 	%rd22, %rd2, %rd21;
	ld.global.u16 	%rs118, [%rd22];
	// begin inline asm
	{ .reg .pred __$temp3;
  setp.neu.bf16  __$temp3, %rs118, %rs11;
  selp.u16 %rs117, 1, 0, __$temp3;}
	// end inline asm
	setp.ne.s16 	%p45, %rs117, 0;
	selp.u32 	%r185, 1, 0, %p45;
	add.s32 	%r186, %r183, %r185;
	add.s32 	%r187, %r445, 1024;
	mul.wide.u32 	%rd23, %r187, 2;
	add.s64 	%rd24, %rd2, %rd23;
	ld.global.u16 	%rs121, [%rd24];
	// begin inline asm
	{ .reg .pred __$temp3;
  setp.neu.bf16  __$temp3, %rs121, %rs11;
  selp.u16 %rs120, 1, 0, __$temp3;}
	// end inline asm
	setp.ne.s16 	%p46, %rs120, 0;
	selp.u32 	%r188, 1, 0, %p46;
	add.s32 	%r189, %r186, %r188;
	add.s32 	%r190, %r445, 1280;
	mul.wide.u32 	%rd25, %r190, 2;
	add.s64 	%rd26, %rd2, %rd25;
	ld.global.u16 	%rs124, [%rd26];
	// begin inline asm
	{ .reg .pred __$temp3;
  setp.neu.bf16  __$temp3, %rs124, %rs11;
  selp.u16 %rs123, 1, 0, __$temp3;}
	// end inline asm
	setp.ne.s16 	%p47, %rs123, 0;
	selp.u32 	%r191, 1, 0, %p47;
	add.s32 	%r192, %r189, %r191;
	add.s32 	%r193, %r445, 1536;
	mul.wide.u32 	%rd27, %r193, 2;
	add.s64 	%rd28, %rd2, %rd27;
	ld.global.u16 	%rs127, [%rd28];
	// begin inline asm
	{ .reg .pred __$temp3;
  setp.neu.bf16  __$temp3, %rs127, %rs11;
  selp.u16 %rs126, 1, 0, __$temp3;}
	// end inline asm
	setp.ne.s16 	%p48, %rs126, 0;
	selp.u32 	%r194, 1, 0, %p48;
	add.s32 	%r195, %r192, %r194;
	add.s32 	%r196, %r445, 1792;
	mul.wide.u32 	%rd29, %r196, 2;
	add.s64 	%rd30, %rd2, %rd29;
	ld.global.u16 	%rs130, [%rd30];
	// begin inline asm
	{ .reg .pred __$temp3;
  setp.neu.bf16  __$temp3, %rs130, %rs11;
  selp.u16 %rs129, 1, 0, __$temp3;}
	// end inline asm
	setp.ne.s16 	%p49, %rs129, 0;
	selp.u32 	%r197, 1, 0, %p49;
	add.s32 	%r198, %r195, %r197;
	add.s32 	%r199, %r445, 2048;
	mul.wide.u32 	%rd31, %r199, 2;
	add.s64 	%rd32, %rd2, %rd31;
	ld.global.u16 	%rs133, [%rd32];
	// begin inline asm
	{ .reg .pred __$temp3;
  setp.neu.bf16  __$temp3, %rs133, %rs11;
  selp.u16 %rs132, 1, 0, __$temp3;}
	// end inline asm
	setp.ne.s16 	%p50, %rs132, 0;
	selp.u32 	%r200, 1, 0, %p50;
	add.s32 	%r201, %r198, %r200;
	add.s32 	%r202, %r445, 2304;
	mul.wide.u32 	%rd33, %r202, 2;
	add.s64 	%rd34, %rd2, %rd33;
	ld.global.u16 	%rs136, [%rd34];
	// begin inline asm
	{ .reg .pred __$temp3;
  setp.neu.bf16  __$temp3, %rs136, %rs11;
  selp.u16 %rs135, 1, 0, __$temp3;}
	// end inline asm
	setp.ne.s16 	%p51, %rs135, 0;
	selp.u32 	%r203, 1, 0, %p51;
	add.s32 	%r204, %r201, %r203;
	add.s32 	%r205, %r445, 2560;
	mul.wide.u32 	%rd35, %r205, 2;
	add.s64 	%rd36, %rd2, %rd35;
	ld.global.u16 	%rs139, [%rd36];
	// begin inline asm
	{ .reg .pred __$temp3;
  setp.neu.bf16  __$temp3, %rs139, %rs11;
  selp.u16 %rs138, 1, 0, __$temp3;}
	// end inline asm
	setp.ne.s16 	%p52, %rs138, 0;
	selp.u32 	%r206, 1, 0, %p52;
	add.s32 	%r207, %r204, %r206;
	add.s32 	%r208, %r445, 2816;
	mul.wide.u32 	%rd37, %r208, 2;
	add.s64 	%rd38, %rd2, %rd37;
	ld.global.u16 	%rs142, [%rd38];
	// begin inline asm
	{ .reg .pred __$temp3;
  setp.neu.bf16  __$temp3, %rs142, %rs11;
  selp.u16 %rs141, 1, 0, __$temp3;}
	// end inline asm
	setp.ne.s16 	%p53, %rs141, 0;
	selp.u32 	%r209, 1, 0, %p53;
	add.s32 	%r210, %r207, %r209;
	add.s32 	%r211, %r445, 3072;
	mul.wide.u32 	%rd39, %r211, 2;
	add.s64 	%rd40, %rd2, %rd39;
	ld.global.u16 	%rs145, [%rd40];
	// begin inline asm
	{ .reg .pred __$temp3;
  setp.neu.bf16  __$temp3, %rs145, %rs11;
  selp.u16 %rs144, 1, 0, __$temp3;}
	// end inline asm
	setp.ne.s16 	%p54, %rs144, 0;
	selp.u32 	%r212, 1, 0, %p54;
	add.s32 	%r213, %r210, %r212;
	add.s32 	%r214, %r445, 3328;
	mul.wide.u32 	%rd41, %r214, 2;
	add.s64 	%rd42, %rd2, %rd41;
	ld.global.u16 	%rs148, [%rd42];
	// begin inline asm
	{ .reg .pred __$temp3;
  setp.neu.bf16  __$temp3, %rs148, %rs11;
  selp.u16 %rs147, 1, 0, __$temp3;}
	// end inline asm
	setp.ne.s16 	%p55, %rs147, 0;
	selp.u32 	%r215, 1, 0, %p55;
	add.s32 	%r216, %r213, %r215;
	add.s32 	%r217, %r445, 3584;
	mul.wide.u32 	%rd43, %r217, 2;
	add.s64 	%rd44, %rd2, %rd43;
	ld.global.u16 	%rs151, [%rd44];
	// begin inline asm
	{ .reg .pred __$temp3;
  setp.neu.bf16  __$temp3, %rs151, %rs11;
  selp.u16 %rs150, 1, 0, __$temp3;}
	// end inline asm
	setp.ne.s16 	%p56, %rs150, 0;
	selp.u32 	%r218, 1, 0, %p56;
	add.s32 	%r219, %r216, %r218;
	add.s32 	%r220, %r445, 3840;
	mul.wide.u32 	%rd45, %r220, 2;
	add.s64 	%rd46, %rd2, %rd45;
	ld.global.u16 	%rs154, [%rd46];
	// begin inline asm
	{ .reg .pred __$temp3;
  setp.neu.bf16  __$temp3, %rs154, %rs11;
  selp.u16 %rs153, 1, 0, __$temp3;}
	// end inline asm
	setp.ne.s16 	%p57, %rs153, 0;
	selp.u32 	%r221, 1, 0, %p57;
	add.s32 	%r460, %r219, %r221;
	add.s32 	%r446, %r446, 4096;
	add.s32 	%r445, %r445, 4096;
	add.s32 	%r444, %r444, 16;
	setp.ne.s32 	%p58, %r444, 0;
	@%p58 bra 	$L__BB46_35;
	add.s32 	%r452, %r446, -2048;
$L__BB46_37:
	setp.eq.s32 	%p59, %r50, 0;
	@%p59 bra 	$L__BB46_46;
	and.b32  	%r66, %r49, 7;
	setp.lt.u32 	%p60, %r50, 8;
	@%p60 bra 	$L__BB46_40;
	add.s32 	%r223, %r452, %r442;
	mul.wide.u32 	%rd47, %r223, 2;
	add.s64 	%rd48, %rd2, %rd47;
	ld.global.u16 	%rs157, [%rd48];
	// begin inline asm
	{ .reg .pred __$temp3;
  setp.neu.bf16  __$temp3, %rs157, %rs11;
  selp.u16 %rs156, 1, 0, __$temp3;}
	// end inline asm
	setp.ne.s16 	%p61, %rs156, 0;
	selp.u32 	%r224, 1, 0, %p61;
	add.s32 	%r225, %r460, %r224;
	add.s32 	%r226, %r223, 256;
	mul.wide.u32 	%rd49, %r226, 2;
	add.s64 	%rd50, %rd2, %rd49;
	ld.global.u16 	%rs160, [%rd50];
	// begin inline asm
	{ .reg .pred __$temp3;
  setp.neu.bf16  __$temp3, %rs160, %rs11;
  selp.u16 %rs159, 1, 0, __$temp3;}
	// end inline asm
	setp.ne.s16 	%p62, %rs159, 0;
	selp.u32 	%r227, 1, 0, %p62;
	add.s32 	%r228, %r225, %r227;
	add.s32 	%r229, %r223, 512;
	mul.wide.u32 	%rd51, %r229, 2;
	add.s64 	%rd52, %rd2, %rd51;
	ld.global.u16 	%rs163, [%rd52];
	// begin inline asm
	{ .reg .pred __$temp3;
  setp.neu.bf16  __$temp3, %rs163, %rs11;
  selp.u16 %rs162, 1, 0, __$temp3;}
	// end inline asm
	setp.ne.s16 	%p63, %rs162, 0;
	selp.u32 	%r230, 1, 0, %p63;
	add.s32 	%r231, %r228, %r230;
	add.s32 	%r232, %r223, 768;
	mul.wide.u32 	%rd53, %r232, 2;
	add.s64 	%rd54, %rd2, %rd53;
	ld.global.u16 	%rs166, [%rd54];
	// begin inline asm
	{ .reg .pred __$temp3;
  setp.neu.bf16  __$temp3, %rs166, %rs11;
  selp.u16 %rs165, 1, 0, __$temp3;}
	// end inline asm
	setp.ne.s16 	%p64, %rs165, 0;
	selp.u32 	%r233, 1, 0, %p64;
	add.s32 	%r234, %r231, %r233;
	add.s32 	%r235, %r223, 1024;
	mul.wide.u32 	%rd55, %r235, 2;
	add.s64 	%rd56, %rd2, %rd55;
	ld.global.u16 	%rs169, [%rd56];
	// begin inline asm
	{ .reg .pred __$temp3;
  setp.neu.bf16  __$temp3, %rs169, %rs11;
  selp.u16 %rs168, 1, 0, __$temp3;}
	// end inline asm
	setp.ne.s16 	%p65, %rs168, 0;
	selp.u32 	%r236, 1, 0, %p65;
	add.s32 	%r237, %r234, %r236;
	add.s32 	%r238, %r223, 1280;
	mul.wide.u32 	%rd57, %r238, 2;
	add.s64 	%rd58, %rd2, %rd57;
	ld.global.u16 	%rs172, [%rd58];
	// begin inline asm
	{ .reg .pred __$temp3;
  setp.neu.bf16  __$temp3, %rs172, %rs11;
  selp.u16 %rs171, 1, 0, __$temp3;}
	// end inline asm
	setp.ne.s16 	%p66, %rs171, 0;
	selp.u32 	%r239, 1, 0, %p66;
	add.s32 	%r240, %r237, %r239;
	add.s32 	%r241, %r223, 1536;
	mul.wide.u32 	%rd59, %r241, 2;
	add.s64 	%rd60, %rd2, %rd59;
	ld.global.u16 	%rs175, [%rd60];
	// begin inline asm
	{ .reg .pred __$temp3;
  setp.neu.bf16  __$temp3, %rs175, %rs11;
  selp.u16 %rs174, 1, 0, __$temp3;}
	// end inline asm
	setp.ne.s16 	%p67, %rs174, 0;
	selp.u32 	%r242, 1, 0, %p67;
	add.s32 	%r243, %r240, %r242;
	add.s32 	%r244, %r223, 1792;
	mul.wide.u32 	%rd61, %r244, 2;
	add.s64 	%rd62, %rd2, %rd61;
	ld.global.u16 	%rs178, [%rd62];
	// begin inline asm
	{ .reg .pred __$temp3;
  setp.neu.bf16  __$temp3, %rs178, %rs11;
  selp.u16 %rs177, 1, 0, __$temp3;}
	// end inline asm
	setp.ne.s16 	%p68, %rs177, 0;
	selp.u32 	%r245, 1, 0, %p68;
	add.s32 	%r460, %r243, %r245;
	add.s32 	%r452, %r452, 2048;
$L__BB46_40:
	setp.eq.s32 	%p69, %r66, 0;
	@%p69 bra 	$L__BB46_46;
	and.b32  	%r72, %r49, 3;
	setp.lt.u32 	%p70, %r66, 4;
	@%p70 bra 	$L__BB46_43;
	add.s32 	%r247, %r452, %r442;
	mul.wide.u32 	%rd63, %r247, 2;
	add.s64 	%rd64, %rd2, %rd63;
	ld.global.u16 	%rs181, [%rd64];
	// begin inline asm
	{ .reg .pred __$temp3;
  setp.neu.bf16  __$temp3, %rs181, %rs11;
  selp.u16 %rs180, 1, 0, __$temp3;}
	// end inline asm
	setp.ne.s16 	%p71, %rs180, 0;
	selp.u32 	%r248, 1, 0, %p71;
	add.s32 	%r249, %r460, %r248;
	add.s32 	%r250, %r247, 256;
	mul.wide.u32 	%rd65, %r250, 2;
	add.s64 	%rd66, %rd2, %rd65;
	ld.global.u16 	%rs184, [%rd66];
	// begin inline asm
	{ .reg .pred __$temp3;
  setp.neu.bf16  __$temp3, %rs184, %rs11;
  selp.u16 %rs183, 1, 0, __$temp3;}
	// end inline asm
	setp.ne.s16 	%p72, %rs183, 0;
	selp.u32 	%r251, 1, 0, %p72;
	add.s32 	%r252, %r249, %r251;
	add.s32 	%r253, %r247, 512;
	mul.wide.u32 	%rd67, %r253, 2;
	add.s64 	%rd68, %rd2, %rd67;
	ld.global.u16 	%rs187, [%rd68];
	// begin inline asm
	{ .reg .pred __$temp3;
  setp.neu.bf16  __$temp3, %rs187, %rs11;
  selp.u16 %rs186, 1, 0, __$temp3;}
	// end inline asm
	setp.ne.s16 	%p73, %rs186, 0;
	selp.u32 	%r254, 1, 0, %p73;
	add.s32 	%r255, %r252, %r254;
	add.s32 	%r256, %r247, 768;
	mul.wide.u32 	%rd69, %r256, 2;
	add.s64 	%rd70, %rd2, %rd69;
	ld.global.u16 	%rs190, [%rd70];
	// begin inline asm
	{ .reg .pred __$temp3;
  setp.neu.bf16  __$temp3, %rs190, %rs11;
  selp.u16 %rs189, 1, 0, __$temp3;}
	// end inline asm
	setp.ne.s16 	%p74, %rs189, 0;
	selp.u32 	%r257, 1, 0, %p74;
	add.s32 	%r460, %r255, %r257;
	add.s32 	%r452, %r452, 1024;
$L__BB46_43:
	setp.eq.s32 	%p75, %r72, 0;
	@%p75 bra 	$L__BB46_46;
	add.s32 	%r458, %r452, %r442;
	neg.s32 	%r457, %r72;
$L__BB46_45:
	.pragma "nounroll";
	mul.wide.u32 	%rd71, %r458, 2;
	add.s64 	%rd72, %rd2, %rd71;
	ld.global.u16 	%rs193, [%rd72];
	// begin inline asm
	{ .reg .pred __$temp3;
  setp.neu.bf16  __$temp3, %rs193, %rs11;
  selp.u16 %rs192, 1, 0, __$temp3;}
	// end inline asm
	setp.ne.s16 	%p76, %rs192, 0;
	selp.u32 	%r258, 1, 0, %p76;
	add.s32 	%r460, %r460, %r258;
	add.s32 	%r458, %r458, 256;
	add.s32 	%r457, %r457, 1;
	setp.ne.s32 	%p77, %r457, 0;
	@%p77 bra 	$L__BB46_45;
$L__BB46_46:
	// begin inline asm
	mov.u32 %r259, %laneid;
	// end inline asm
	mov.b32 	%r260, -1;
	redux.sync.add.u32 %r461, %r460, %r260;
	setp.ne.s32 	%p78, %r259, 0;
	@%p78 bra 	$L__BB46_48;
	shr.u32 	%r261, %r40, 3;
	and.b32  	%r262, %r261, 124;
	mov.u32 	%r263, _ZZN3cub18CUB_300001_SM_10006detail6reduce28DeviceReduceSingleTileKernelINS2_10policy_hubIjjN4cuda3std3__44plusIvEEE10Policy1000EN6thrust24THRUST_300001_SM_1000_NS18transform_iteratorI9NonZeroOpI13__nv_bfloat16EPKSG_NSD_11use_defaultESK_EEPjjS9_jjNS7_10__identityEEEvT0_T1_T2_T3_T4_T6_E12temp_storage;
	add.s32 	%r264, %r263, %r262;
	st.shared.u32 	[%r264+8], %r461;
$L__BB46_48:
	bar.sync 	0;
	setp.ne.s32 	%p79, %r40, 0;
	@%p79 bra 	$L__BB46_50;
	ld.shared.u32 	%r265, [_ZZN3cub18CUB_300001_SM_10006detail6reduce28DeviceReduceSingleTileKernelINS2_10policy_hubIjjN4cuda3std3__44plusIvEEE10Policy1000EN6thrust24THRUST_300001_SM_1000_NS18transform_iteratorI9NonZeroOpI13__nv_bfloat16EPKSG_NSD_11use_defaultESK_EEPjjS9_jjNS7_10__identityEEEvT0_T1_T2_T3_T4_T6_E12temp_storage+12];
	add.s32 	%r266, %r265, %r461;
	ld.shared.u32 	%r267, [_ZZN3cub18CUB_300001_SM_10006detail6reduce28DeviceReduceSingleTileKernelINS2_10policy_hubIjjN4cuda3std3__44plusIvEEE10Policy1000EN6thrust24THRUST_300001_SM_1000_NS18transform_iteratorI9NonZeroOpI13__nv_bfloat16EPKSG_NSD_11use_defaultESK_EEPjjS9_jjNS7_10__identityEEEvT0_T1_T2_T3_T4_T6_E12temp_storage+16];
	add.s32 	%r268, %r266, %r267;
	ld.shared.u32 	%r269, [_ZZN3cub18CUB_300001_SM_10006detail6reduce28DeviceReduceSingleTileKernelINS2_10policy_hubIjjN4cuda3std3__44plusIvEEE10Policy1000EN6thrust24THRUST_300001_SM_1000_NS18transform_iteratorI9NonZeroOpI13__nv_bfloat16EPKSG_NSD_11use_defaultESK_EEPjjS9_jjNS7_10__identityEEEvT0_T1_T2_T3_T4_T6_E12temp_storage+20];
	add.s32 	%r270, %r268, %r269;
	ld.shared.u32 	%r271, [_ZZN3cub18CUB_300001_SM_10006detail6reduce28DeviceReduceSingleTileKernelINS2_10policy_hubIjjN4cuda3std3__44plusIvEEE10Policy1000EN6thrust24THRUST_300001_SM_1000_NS18transform_iteratorI9NonZeroOpI13__nv_bfloat16EPKSG_NSD_11use_defaultESK_EEPjjS9_jjNS7_10__identityEEEvT0_T1_T2_T3_T4_T6_E12temp_storage+24];
	add.s32 	%r272, %r270, %r271;
	ld.shared.u32 	%r273, [_ZZN3cub18CUB_300001_SM_10006detail6reduce28DeviceReduceSingleTileKernelINS2_10policy_hubIjjN4cuda3std3__44plusIvEEE10Policy1000EN6thrust24THRUST_300001_SM_1000_NS18transform_iteratorI9NonZeroOpI13__nv_bfloat16EPKSG_NSD_11use_defaultESK_EEPjjS9_jjNS7_10__identityEEEvT0_T1_T2_T3_T4_T6_E12temp_storage+28];
	add.s32 	%r274, %r272, %r273;
	ld.shared.u32 	%r275, [_ZZN3cub18CUB_300001_SM_10006detail6reduce28DeviceReduceSingleTileKernelINS2_10policy_hubIjjN4cuda3std3__44plusIvEEE10Policy1000EN6thrust24THRUST_300001_SM_1000_NS18transform_iteratorI9NonZeroOpI13__nv_bfloat16EPKSG_NSD_11use_defaultESK_EEPjjS9_jjNS7_10__identityEEEvT0_T1_T2_T3_T4_T6_E12temp_storage+32];
	add.s32 	%r276, %r274, %r275;
	ld.shared.u32 	%r277, [_ZZN3cub18CUB_300001_SM_10006detail6reduce28DeviceReduceSingleTileKernelINS2_10policy_hubIjjN4cuda3std3__44plusIvEEE10Policy1000EN6thrust24THRUST_300001_SM_1000_NS18transform_iteratorI9NonZeroOpI13__nv_bfloat16EPKSG_NSD_11use_defaultESK_EEPjjS9_jjNS7_10__identityEEEvT0_T1_T2_T3_T4_T6_E12temp_storage+36];
	add.s32 	%r461, %r276, %r277;
$L__BB46_50:
	mov.u32 	%r420, %tid.x;
	setp.ne.s32 	%p133, %r420, 0;
	@%p133 bra 	$L__BB46_52;
	add.s32 	%r421, %r461, %r91;
	st.global.u32 	[%rd1], %r421;
$L__BB46_52:
	ret;

}
	// .globl	_ZN3cub18CUB_300001_SM_10006detail6reduce18DeviceReduceKernelINS2_10policy_hubIjjN4cuda3std3__44plusIvEEE10Policy1000EN6thrust24THRUST_300001_SM_1000_NS18transform_iteratorI9NonZeroOpI13__nv_bfloat16EPKSG_NSD_11use_defaultESK_EEjS9_jNS7_10__identityEEEvT0_PT3_T1_NS0_13GridEvenShareISQ_EET2_T4_
.visible .entry _ZN3cub18CUB_300001_SM_10006detail6reduce18DeviceReduceKernelINS2_10policy_hubIjjN4cuda3std3__44plusIvEEE10Policy1000EN6thrust24THRUST_300001_SM_1000_NS18transform_iteratorI9NonZeroOpI13__nv_bfloat16EPKSG_NSD_11use_defaultESK_EEjS9_jNS7_10__identityEEEvT0_PT3_T1_NS0_13GridEvenShareISQ_EET2_T4_(
	.param .align 8 .b8 _ZN3cub18CUB_300001_SM_10006detail6reduce18DeviceReduceKernelINS2_10policy_hubIjjN4cuda3std3__44plusIvEEE10Policy1000EN6thrust24THRUST_300001_SM_1000_NS18transform_iteratorI9NonZeroOpI13__nv_bfloat16EPKSG_NSD_11use_defaultESK_EEjS9_jNS7_10__identityEEEvT0_PT3_T1_NS0_13GridEvenShareISQ_EET2_T4__param_0[16],
	.param .u64 .ptr .align 1 _ZN3cub18CUB_300001_SM_10006detail6reduce18DeviceReduceKernelINS2_10policy_hubIjjN4cuda3std3__44plusIvEEE10Policy1000EN6thrust24THRUST_300001_SM_1000_NS18transform_iteratorI9NonZeroOpI13__nv_bfloat16EPKSG_NSD_11use_defaultESK_EEjS9_jNS7_10__identityEEEvT0_PT3_T1_NS0_13GridEvenShareISQ_EET2_T4__param_1,
	.param .u32 _ZN3cub18CUB_300001_SM_10006detail6reduce18DeviceReduceKernelINS2_10policy_hubIjjN4cuda3std3__44plusIvEEE10Policy1000EN6thrust24THRUST_300001_SM_1000_NS18transform_iteratorI9NonZeroOpI13__nv_bfloat16EPKSG_NSD_11use_defaultESK_EEjS9_jNS7_10__identityEEEvT0_PT3_T1_NS0_13GridEvenShareISQ_EET2_T4__param_2,
	.param .align 4 .b8 _ZN3cub18CUB_300001_SM_10006detail6reduce18DeviceReduceKernelINS2_10policy_hubIjjN4cuda3std3__44plusIvEEE10Policy1000EN6thrust24THRUST_300001_SM_1000_NS18transform_iteratorI9NonZeroOpI13__nv_bfloat16EPKSG_NSD_11use_defaultESK_EEjS9_jNS7_10__identityEEEvT0_PT3_T1_NS0_13GridEvenShareISQ_EET2_T4__param_3[40],
	.param .align 1 .b8 _ZN3cub18CUB_300001_SM_10006detail6reduce18DeviceReduceKernelINS2_10policy_hubIjjN4cuda3std3__44plusIvEEE10Policy1000EN6thrust24THRUST_300001_SM_1000_NS18transform_iteratorI9NonZeroOpI13__nv_bfloat16EPKSG_NSD_11use_defaultESK_EEjS9_jNS7_10__identityEEEvT0_PT3_T1_NS0_13GridEvenShareISQ_EET2_T4__param_4[1],
	.param .align 1 .b8 _ZN3cub18CUB_300001_SM_10006detail6reduce18DeviceReduceKernelINS2_10policy_hubIjjN4cuda3std3__44plusIvEEE10Policy1000EN6thrust24THRUST_300001_SM_1000_NS18transform_iteratorI9NonZeroOpI13__nv_bfloat16EPKSG_NSD_11use_defaultESK_EEjS9_jNS7_10__identityEEEvT0_PT3_T1_NS0_13GridEvenShareISQ_EET2_T4__param_5[1]
)
.maxntid 256
{
	.reg .pred 	%p<133>;
	.reg .b16 	%rs<290>;
	.reg .b32 	%r<526>;
	.reg .b64 	%rd<132>;
	// demoted variable
	.shared .align 4 .b8 _ZZN3cub18CUB_300001_SM_10006detail6reduce18DeviceReduceKernelINS2_10policy_hubIjjN4cuda3std3__44plusIvEEE10Policy1000EN6thrust24THRUST_300001_SM_1000_NS18transform_iteratorI9NonZeroOpI13__nv_bfloat16EPKSG_NSD_11use_defaultESK_EEjS9_jNS7_10__identityEEEvT0_PT3_T1_NS0_13GridEvenShareISQ_EET2_T4_E12temp_storage[44];
	ld.param.u32 	%r2, [_ZN3cub18CUB_300001_SM_10006detail6reduce18DeviceReduceKernelINS2_10policy_hubIjjN4cuda3std3__44plusIvEEE10Policy1000EN6thrust24THRUST_300001_SM_1000_NS18transform_iteratorI9NonZeroOpI13__nv_bfloat16EPKSG_NSD_11use_defaultESK_EEjS9_jNS7_10__identityEEEvT0_PT3_T1_NS0_13GridEvenShareISQ_EET2_T4__param_3+24];
	ld.param.u32 	%r1, [_ZN3cub18CUB_300001_SM_10006detail6reduce18DeviceReduceKernelINS2_10policy_hubIjjN4cuda3std3__44plusIvEEE10Policy1000EN6thrust24THRUST_300001_SM_1000_NS18transform_iteratorI9NonZeroOpI13__nv_bfloat16EPKSG_NSD_11use_defaultESK_EEjS9_jNS7_10__identityEEEvT0_PT3_T1_NS0_13GridEvenShareISQ_EET2_T4__param_3+20];
	ld.param.u64 	%rd3, [_ZN3cub18CUB_300001_SM_10006detail6reduce18DeviceReduceKernelINS2_10policy_hubIjjN4cuda3std3__44plusIvEEE10Policy1000EN6thrust24THRUST_300001_SM_1000_NS18transform_iteratorI9NonZeroOpI13__nv_bfloat16EPKSG_NSD_11use_defaultESK_EEjS9_jNS7_10__identityEEEvT0_PT3_T1_NS0_13GridEvenShareISQ_EET2_T4__param_0];
	cvta.to.global.u64 	%rd1, %rd3;
	mov.u32 	%r3, %ctaid.x;
	shl.b32 	%r506, %r3, 12;
	sub.s32 	%r5, %r1, %r506;
	setp.gt.u32 	%p1, %r5, 4095;
	@%p1 bra 	$L__BB47_26;
	mov.u32 	%r6, %tid.x;
	setp.ge.u32 	%p79, %r6, %r5;
	mov.b32 	%r501, 0;
	mov.u32 	%r490, %r6;
	@%p79 bra 	$L__BB47_3;
	add.s32 	%r313, %r506, %r6;
	mul.wide.u32 	%rd68, %r313, 2;
	add.s64 	%rd69, %rd1, %rd68;
	mov.b32 	%r312, 0;
	// begin inline asm
	cvt.rn.bf16.s32 %rs198, %r312;
	// end inline asm
	ld.global.u16 	%rs200, [%rd69];
	// begin inline asm
	{ .reg .pred __$temp3;
  setp.neu.bf16  __$temp3, %rs200, %rs198;
  selp.u16 %rs199, 1, 0, __$temp3;}
	// end inline asm
	setp.ne.s16 	%p80, %rs199, 0;
	selp.u32 	%r501, 1, 0, %p80;
	add.s32 	%r490, %r6, 256;
$L__BB47_3:
	setp.ge.u32 	%p81, %r490, %r5;
	@%p81 bra 	$L__BB47_17;
	mov.b32 	%r314, 0;
	// begin inline asm
	cvt.rn.bf16.s32 %rs202, %r314;
	// end inline asm
	not.b32 	%r316, %r490;
	add.s32 	%r317, %r1, %r316;
	sub.s32 	%r318, %r317, %r506;
	shr.u32 	%r319, %r318, 8;
	add.s32 	%r11, %r319, 1;
	and.b32  	%r12, %r11, 15;
	setp.lt.u32 	%p82, %r318, 3840;
	@%p82 bra 	$L__BB47_8;
	or.b32  	%r487, %r490, 2048;
	add.s32 	%r486, %r490, %r506;
	and.b32  	%r320, %r11, 33554416;
	neg.s32 	%r485, %r320;
$L__BB47_6:
	.pragma "nounroll";
	mul.wide.u32 	%rd70, %r486, 2;
	add.s64 	%rd71, %rd1, %rd70;
	ld.global.u16 	%rs204, [%rd71];
	// begin inline asm
	{ .reg .pred __$temp3;
  setp.neu.bf16  __$temp3, %rs204, %rs202;
  selp.u16 %rs203, 1, 0, __$temp3;}
	// end inline asm
	setp.ne.s16 	%p83, %rs203, 0;
	selp.u32 	%r321, 1, 0, %p83;
	add.s32 	%r322, %r501, %r321;
	add.s32 	%r323, %r486, 256;
	mul.wide.u32 	%rd72, %r323, 2;
	add.s64 	%rd73, %rd1, %rd72;
	ld.global.u16 	%rs207, [%rd73];
	// begin inline asm
	{ .reg .pred __$temp3;
  setp.neu.bf16  __$temp3, %rs207, %rs202;
  selp.u16 %rs206, 1, 0, __$temp3;}
	// end inline asm
	setp.ne.s16 	%p84, %rs206, 0;
	selp.u32 	%r324, 1, 0, %p84;
	add.s32 	%r325, %r322, %r324;
	add.s32 	%r326, %r486, 512;
	mul.wide.u32 	%rd74, %r326, 2;
	add.s64 	%rd75, %rd1, %rd74;
	ld.global.u16 	%rs210, [%rd75];
	// begin inline asm
	{ .reg .pred __$temp3;
  setp.neu.bf16  __$temp3, %rs210, %rs202;
  selp.u16 %rs209, 1, 0, __$temp3;}
	// end inline asm
	setp.ne.s16 	%p85, %rs209, 0;
	selp.u32 	%r327, 1, 0, %p85;
	add.s32 	%r328, %r325, %r327;
	add.s32 	%r329, %r486, 768;
	mul.wide.u32 	%rd76, %r329, 2;
	add.s64 	%rd77, %rd1, %rd76;
	ld.global.u16 	%rs213, [%rd77];
	// begin inline asm
	{ .reg .pred __$temp3;
  setp.neu.bf16  __$temp3, %rs213, %rs202;
  selp.u16 %rs212, 1, 0, __$temp3;}
	// end inline asm
	setp.ne.s16 	%p86, %rs212, 0;
	selp.u32 	%r330, 1, 0, %p86;
	add.s32 	%r331, %r328, %r330;
	add.s32 	%r332, %r486, 1024;
	mul.wide.u32 	%rd78, %r332, 2;
	add.s64 	%rd79, %rd1, %rd78;
	ld.global.u16 	%rs216, [%rd79];
	// begin inline asm
	{ .reg .pred __$temp3;
  setp.neu.bf16  __$temp3, %rs216, %rs202;
  selp.u16 %rs215, 1, 0, __$temp3;}
	// end inline asm
	setp.ne.s16 	%p87, %rs215, 0;
	selp.u32 	%r333, 1, 0, %p87;
	add.s32 	%r334, %r331, %r333;
	add.s32 	%r335, %r486, 1280;
	mul.wide.u32 	%rd80, %r335, 2;
	add.s64 	%rd81, %rd1, %rd80;
	ld.global.u16 	%rs219, [%rd81];
	// begin inline asm
	{ .reg .pred __$temp3;
  setp.neu.bf16  __$temp3, %rs219, %rs202;
  selp.u16 %rs218, 1, 0, __$temp3;}
	// end inline asm
	setp.ne.s16 	%p88, %rs218, 0;
	selp.u32 	%r336, 1, 0, %p88;
	add.s32 	%r337, %r334, %r336;
	add.s32 	%r338, %r486, 1536;
	mul.wide.u32 	%rd82, %r338, 2;
	add.s64 	%rd83, %rd1, %rd82;
	ld.global.u16 	%rs222, [%rd83];
	// begin inline asm
	{ .reg .pred __$temp3;
  setp.neu.bf16  __$temp3, %rs222, %rs202;
  selp.u16 %rs221, 1, 0, __$temp3;}
	// end inline asm
	setp.ne.s16 	%p89, %rs221, 0;
	selp.u32 	%r339, 1, 0, %p89;
	add.s32 	%r340, %r337, %r339;
	add.s32 	%r341, %r486, 1792;
	mul.wide.u32 	%rd84, %r341, 2;
	add.s64 	%rd85, %rd1, %rd84;
	ld.global.u16 	%rs225, [%rd85];
	// begin inline asm
	{ .reg .pred __$temp3;
  setp.neu.bf16  __$temp3, %rs225, %rs202;
  selp.u16 %rs224, 1, 0, __$temp3;}
	// end inline asm
	setp.ne.s16 	%p90, %rs224, 0;
	selp.u32 	%r342, 1, 0, %p90;
	add.s32 	%r343, %r340, %r342;
	add.s32 	%r344, %r486, 2048;
	mul.wide.u32 	%rd86, %r344, 2;
	add.s64 	%rd87, %rd1, %rd86;
	ld.global.u16 	%rs228, [%rd87];
	// begin inline asm
	{ .reg .pred __$temp3;
  setp.neu.bf16  __$temp3, %rs228, %rs202;
  selp.u16 %rs227, 1, 0, __$temp3;}
	// end inline asm
	setp.ne.s16 	%p91, %rs227, 0;
	selp.u32 	%r345, 1, 0, %p91;
	add.s32 	%r346, %r343, %r345;
	add.s32 	%r347, %r486, 2304;
	mul.wide.u32 	%rd88, %r347, 2;
	add.s64 	%rd89, %rd1, %rd88;
	ld.global.u16 	%rs231, [%rd89];
	// begin inline asm
	{ .reg .pred __$temp3;
  setp.neu.bf16  __$temp3, %rs231, %rs202;
  selp.u16 %rs230, 1, 0, __$temp3;}
	// end inline asm
	setp.ne.s16 	%p92, %rs230, 0;
	selp.u32 	%r348, 1, 0, %p92;
	add.s32 	%r349, %r346, %r348;
	add.s32 	%r350, %r486, 2560;
	mul.wide.u32 	%rd90, %r350, 2;
	add.s64 	%rd91, %rd1, %rd90;
	ld.global.u16 	%rs234, [%rd91];
	// begin inline asm
	{ .reg .pred __$temp3;
  setp.neu.bf16  __$temp3, %rs234, %rs202;
  selp.u16 %rs233, 1, 0, __$temp3;}
	// end inline asm
	setp.ne.s16 	%p93, %rs233, 0;
	selp.u32 	%r351, 1, 0, %p93;
	add.s32 	%r352, %r349, %r351;
	add.s32 	%r353, %r486, 2816;
	mul.wide.u32 	%rd92, %r353, 2;
	add.s64 	%rd93, %rd1, %rd92;
	ld.global.u16 	%rs237, [%rd93];
	// begin inline asm
	{ .reg .pred __$temp3;
  setp.neu.bf16  __$temp3, %rs237, %rs202;
  selp.u16 %rs236, 1, 0, __$temp3;}
	// end inline asm
	setp.ne.s16 	%p94, %rs236, 0;
	selp.u32 	%r354, 1, 0, %p94;
	add.s32 	%r355, %r352, %r354;
	add.s32 	%r356, %r486, 3072;
	mul.wide.u32 	%rd94, %r356, 2;
	add.s64 	%rd95, %rd1, %rd94;
	ld.global.u16 	%rs240, [%rd95];
	// begin inline asm
	{ .reg .pred __$temp3;
  setp.neu.bf16  __$temp3, %rs240, %rs202;
  selp.u16 %rs239, 1, 0, __$temp3;}
	// end inline asm
	setp.ne.s16 	%p95, %rs239, 0;
	selp.u32 	%r357, 1, 0, %p95;
	add.s32 	%r358, %r355, %r357;
	add.s32 	%r359, %r486, 3328;
	mul.wide.u32 	%rd96, %r359, 2;
	add.s64 	%rd97, %rd1, %rd96;
	ld.global.u16 	%rs243, [%rd97];
	// begin inline asm
	{ .reg .pred __$temp3;
  setp.neu.bf16  __$temp3, %rs243, %rs202;
  selp.u16 %rs242, 1, 0, __$temp3;}
	// end inline asm
	setp.ne.s16 	%p96, %rs242, 0;
	selp.u32 	%r360, 1, 0, %p96;
	add.s32 	%r361, %r358, %r360;
	add.s32 	%r362, %r486, 3584;
	mul.wide.u32 	%rd98, %r362, 2;
	add.s64 	%rd99, %rd1, %rd98;
	ld.global.u16 	%rs246, [%rd99];
	// begin inline asm
	{ .reg .pred __$temp3;
  setp.neu.bf16  __$temp3, %rs246, %rs202;
  selp.u16 %rs245, 1, 0, __$temp3;}
	// end inline asm
	setp.ne.s16 	%p97, %rs245, 0;
	selp.u32 	%r363, 1, 0, %p97;
	add.s32 	%r364, %r361, %r363;
	add.s32 	%r365, %r486, 3840;
	mul.wide.u32 	%rd100, %r365, 2;
	add.s64 	%rd101, %rd1, %rd100;
	ld.global.u16 	%rs249, [%rd101];
	// begin inline asm
	{ .reg .pred __$temp3;
  setp.neu.bf16  __$temp3, %rs249, %rs202;
  selp.u16 %rs248, 1, 0, __$temp3;}
	// end inline asm
	setp.ne.s16 	%p98, %rs248, 0;
	selp.u32 	%r366, 1, 0, %p98;
	add.s32 	%r501, %r364, %r366;
	add.s32 	%r487, %r487, 4096;
	add.s32 	%r486, %r486, 4096;
	add.s32 	%r485, %r485, 16;
	setp.ne.s32 	%p99, %r485, 0;
	@%p99 bra 	$L__BB47_6;
	add.s32 	%r490, %r487, -2048;
$L__BB47_8:
	setp.eq.s32 	%p100, %r12, 0;
	@%p100 bra 	$L__BB47_17;
	and.b32  	%r28, %r11, 7;
	setp.lt.u32 	%p101, %r12, 8;
	@%p101 bra 	$L__BB47_11;
	add.s32 	%r368, %r506, %r490;
	mul.wide.u32 	%rd102, %r368, 2;
	add.s64 	%rd103, %rd1, %rd102;
	ld.global.u16 	%rs252, [%rd103];
	// begin inline asm
	{ .reg .pred __$temp3;
  setp.neu.bf16  __$temp3, %rs252, %rs202;
  selp.u16 %rs251, 1, 0, __$temp3;}
	// end inline asm
	setp.ne.s16 	%p102, %rs251, 0;
	selp.u32 	%r369, 1, 0, %p102;
	add.s32 	%r370, %r501, %r369;
	add.s32 	%r371, %r368, 256;
	mul.wide.u32 	%rd104, %r371, 2;
	add.s64 	%rd105, %rd1, %rd104;
	ld.global.u16 	%rs255, [%rd105];
	// begin inline asm
	{ .reg .pred __$temp3;
  setp.neu.bf16  __$temp3, %rs255, %rs202;
  selp.u16 %rs254, 1, 0, __$temp3;}
	// end inline asm
	setp.ne.s16 	%p103, %rs254, 0;
	selp.u32 	%r372, 1, 0, %p103;
	add.s32 	%r373, %r370, %r372;
	add.s32 	%r374, %r368, 512;
	mul.wide.u32 	%rd106, %r374, 2;
	add.s64 	%rd107, %rd1, %rd106;
	ld.global.u16 	%rs258, [%rd107];
	// begin inline asm
	{ .reg .pred __$temp3;
  setp.neu.bf16  __$temp3, %rs258, %rs202;
  selp.u16 %rs257, 1, 0, __$temp3;}
	// end inline asm
	setp.ne.s16 	%p104, %rs257, 0;
	selp.u32 	%r375, 1, 0, %p104;
	add.s32 	%r376, %r373, %r375;
	add.s32 	%r377, %r368, 768;
	mul.wide.u32 	%rd108, %r377, 2;
	add.s64 	%rd109, %rd1, %rd108;
	ld.global.u16 	%rs261, [%rd109];
	// begin inline asm
	{ .reg .pred __$temp3;
  setp.neu.bf16  __$temp3, %rs261, %rs202;
  selp.u16 %rs260, 1, 0, __$temp3;}
	// end inline asm
	setp.ne.s16 	%p105, %rs260, 0;
	selp.u32 	%r378, 1, 0, %p105;
	add.s32 	%r379, %r376, %r378;
	add.s32 	%r380, %r368, 1024;
	mul.wide.u32 	%rd110, %r380, 2;
	add.s64 	%rd111, %rd1, %rd110;
	ld.global.u16 	%rs264, [%rd111];
	// begin inline asm
	{ .reg .pred __$temp3;
  setp.neu.bf16  __$temp3, %rs264, %rs202;
  selp.u16 %rs263, 1, 0, __$temp3;}
	// end inline asm
	setp.ne.s16 	%p106, %rs263, 0;
	selp.u32 	%r381, 1, 0, %p106;
	add.s32 	%r382, %r379, %r381;
	add.s32 	%r383, %r368, 1280;
	mul.wide.u32 	%rd112, %r383, 2;
	add.s64 	%rd113, %rd1, %rd112;
	ld.global.u16 	%rs267, [%rd113];
	// begin inline asm
	{ .reg .pred __$temp3;
  setp.neu.bf16  __$temp3, %rs267, %rs202;
  selp.u16 %rs266, 1, 0, __$temp3;}
	// end inline asm
	setp.ne.s16 	%p107, %rs266, 0;
	selp.u32 	%r384, 1, 0, %p107;
	add.s32 	%r385, %r382, %r384;
	add.s32 	%r386, %r368, 1536;
	mul.wide.u32 	%rd114, %r386, 2;
	add.s64 	%rd115, %rd1, %rd114;
	ld.global.u16 	%rs270, [%rd115];
	// begin inline asm
	{ .reg .pred __$temp3;
  setp.neu.bf16  __$temp3, %rs270, %rs202;
  selp.u16 %rs269, 1, 0, __$temp3;}
	// end inline asm
	setp.ne.s16 	%p108, %rs269, 0;
	selp.u32 	%r387, 1, 0, %p108;
	add.s32 	%r388, %r385, %r387;
	add.s32 	%r389, %r368, 1792;
	mul.wide.u32 	%rd116, %r389, 2;
	add.s64 	%rd117, %rd1, %rd116;
	ld.global.u16 	%rs273, [%rd117];
	// begin inline asm
	{ .reg .pred __$temp3;
  setp.neu.bf16  __$temp3, %rs273, %rs202;
  selp.u16 %rs272, 1, 0, __$temp3;}
	// end inline asm
	setp.ne.s16 	%p109, %rs272, 0;
	selp.u32 	%r390, 1, 0, %p109;
	add.s32 	%r501, %r388, %r390;
	add.s32 	%r490, %r490, 2048;
$L__BB47_11:
	setp.eq.s32 	%p110, %r28, 0;
	@%p110 bra 	$L__BB47_17;
	and.b32  	%r34, %r11, 3;
	setp.lt.u32 	%p111, %r28, 4;
	@%p111 bra 	$L__BB47_14;
	add.s32 	%r392, %r506, %r490;
	mul.wide.u32 	%rd118, %r392, 2;
	add.s64 	%rd119, %rd1, %rd118;
	ld.global.u16 	%rs276, [%rd119];
	// begin inline asm
	{ .reg .pred __$temp3;
  setp.neu.bf16  __$temp3, %rs276, %rs202;
  selp.u16 %rs275, 1, 0, __$temp3;}
	// end inline asm
	setp.ne.s16 	%p112, %rs275, 0;
	selp.u32 	%r393, 1, 0, %p112;
	add.s32 	%r394, %r501, %r393;
	add.s32 	%r395, %r392, 256;
	mul.wide.u32 	%rd120, %r395, 2;
	add.s64 	%rd121, %rd1, %rd120;
	ld.global.u16 	%rs279, [%rd121];
	// begin inline asm
	{ .reg .pred __$temp3;
  setp.neu.bf16  __$temp3, %rs279, %rs202;
  selp.u16 %rs278, 1, 0, __$temp3;}
	// end inline asm
	setp.ne.s16 	%p113, %rs278, 0;
	selp.u32 	%r396, 1, 0, %p113;
	add.s32 	%r397, %r394, %r396;
	add.s32 	%r398, %r392, 512;
	mul.wide.u32 	%rd122, %r398, 2;
	add.s64 	%rd123, %rd1, %rd122;
	ld.global.u16 	%rs282, [%rd123];
	// begin inline asm
	{ .reg .pred __$temp3;
  setp.neu.bf16  __$temp3, %rs282, %rs202;
  selp.u16 %rs281, 1, 0, __$temp3;}
	// end inline asm
	setp.ne.s16 	%p114, %rs281, 0;
	selp.u32 	%r399, 1, 0, %p114;
	add.s32 	%r400, %r397, %r399;
	add.s32 	%r401, %r392, 768;
	mul.wide.u32 	%rd124, %r401, 2;
	add.s64 	%rd125, %rd1, %rd124;
	ld.global.u16 	%rs285, [%rd125];
	// begin inline asm
	{ .reg .pred __$temp3;
  setp.neu.bf16  __$temp3, %rs285, %rs202;
  selp.u16 %rs284, 1, 0, __$temp3;}
	// end inline asm
	setp.ne.s16 	%p115, %rs284, 0;
	selp.u32 	%r402, 1, 0, %p115;
	add.s32 	%r501, %r400, %r402;
	add.s32 	%r490, %r490, 1024;
$L__BB47_14:
	setp.eq.s32 	%p116, %r34, 0;
	@%p116 bra 	$L__BB47_17;
	add.s32 	%r499, %r490, %r506;
	neg.s32 	%r498, %r34;
$L__BB47_16:
	.pragma "nounroll";
	mul.wide.u32 	%rd126, %r499, 2;
	add.s64 	%rd127, %rd1, %rd126;
	ld.global.u16 	%rs288, [%rd127];
	// begin inline asm
	{ .reg .pred __$temp3;
  setp.neu.bf16  __$temp3, %rs288, %rs202;
  selp.u16 %rs287, 1, 0, __$temp3;}
	// end inline asm
	setp.ne.s16 	%p117, %rs287, 0;
	selp.u32 	%r403, 1, 0, %p117;
	add.s32 	%r501, %r501, %r403;
	add.s32 	%r499, %r499, 256;
	add.s32 	%r498, %r498, 1;
	setp.ne.s32 	%p118, %r498, 0;
	@%p118 bra 	$L__BB47_16;
$L__BB47_17:
	setp.lt.u32 	%p119, %r5, 256;
	@%p119 bra 	$L__BB47_22;
	// begin inline asm
	mov.u32 %r463, %laneid;
	// end inline asm
	mov.b32 	%r464, -1;
	redux.sync.add.u32 %r525, %r501, %r464;
	setp.ne.s32 	%p130, %r463, 0;
	@%p130 bra 	$L__BB47_20;
	shr.u32 	%r465, %r6, 3;
	and.b32  	%r466, %r465, 124;
	mov.u32 	%r467, _ZZN3cub18CUB_300001_SM_10006detail6reduce18DeviceReduceKernelINS2_10policy_hubIjjN4cuda3std3__44plusIvEEE10Policy1000EN6thrust24THRUST_300001_SM_1000_NS18transform_iteratorI9NonZeroOpI13__nv_bfloat16EPKSG_NSD_11use_defaultESK_EEjS9_jNS7_10__identityEEEvT0_PT3_T1_NS0_13GridEvenShareISQ_EET2_T4_E12temp_storage;
	add.s32 	%r468, %r467, %r466;
	st.shared.u32 	[%r468+8], %r525;
$L__BB47_20:
	bar.sync 	0;
	setp.ne.s32 	%p131, %r6, 0;
	@%p131 bra 	$L__BB47_48;
	ld.shared.u32 	%r469, [_ZZN3cub18CUB_300001_SM_10006detail6reduce18DeviceReduceKernelINS2_10policy_hubIjjN4cuda3std3__44plusIvEEE10Policy1000EN6thrust24THRUST_300001_SM_1000_NS18transform_iteratorI9NonZeroOpI13__nv_bfloat16EPKSG_NSD_11use_defaultESK_EEjS9_jNS7_10__identityEEEvT0_PT3_T1_NS0_13GridEvenShareISQ_EET2_T4_E12temp_storage+12];
	add.s32 	%r470, %r469, %r525;
	ld.shared.u32 	%r471, [_ZZN3cub18CUB_300001_SM_10006detail6reduce18DeviceReduceKernelINS2_10policy_hubIjjN4cuda3std3__44plusIvEEE10Policy1000EN6thrust24THRUST_300001_SM_1000_NS18transform_iteratorI9NonZeroOpI13__nv_bfloat16EPKSG_NSD_11use_defaultESK_EEjS9_jNS7_10__identityEEEvT0_PT3_T1_NS0_13GridEvenShareISQ_EET2_T4_E12temp_storage+16];
	add.s32 	%r472, %r470, %r471;
	ld.shared.u32 	%r473, [_ZZN3cub18CUB_300001_SM_10006detail6reduce18DeviceReduceKernelINS2_10policy_hubIjjN4cuda3std3__44plusIvEEE10Policy1000EN6thrust24THRUST_300001_SM_1000_NS18transform_iteratorI9NonZeroOpI13__nv_bfloat16EPKSG_NSD_11use_defaultESK_EEjS9_jNS7_10__identityEEEvT0_PT3_T1_NS0_13GridEvenShareISQ_EET2_T4_E12temp_storage+20];
	add.s32 	%r474, %r472, %r473;
	ld.shared.u32 	%r475, [_ZZN3cub18CUB_300001_SM_10006detail6reduce18DeviceReduceKernelINS2_10policy_hubIjjN4cuda3std3__44plusIvEEE10Policy1000EN6thrust24THRUST_300001_SM_1000_NS18transform_iteratorI9NonZeroOpI13__nv_bfloat16EPKSG_NSD_11use_defaultESK_EEjS9_jNS7_10__identityEEEvT0_PT3_T1_NS0_13GridEvenShareISQ_EET2_T4_E12temp_storage+24];
	add.s32 	%r476, %r474, %r475;
	ld.shared.u32 	%r477, [_ZZN3cub18CUB_300001_SM_10006detail6reduce18DeviceReduceKernelINS2_10policy_hubIjjN4cuda3std3__44plusIvEEE10Policy1000EN6thrust24THRUST_300001_SM_1000_NS18transform_iteratorI9NonZeroOpI13__nv_bfloat16EPKSG_NSD_11use_defaultESK_EEjS9_jNS7_10__identityEEEvT0_PT3_T1_NS0_13GridEvenShareISQ_EET2_T4_E12temp_storage+28];
	add.s32 	%r478, %r476, %r477;
	ld.shared.u32 	%r479, [_ZZN3cub18CUB_300001_SM_10006detail6reduce18DeviceReduceKernelINS2_10policy_hubIjjN4cuda3std3__44plusIvEEE10Policy1000EN6thrust24THRUST_300001_SM_1000_NS18transform_iteratorI9NonZeroOpI13__nv_bfloat16EPKSG_NSD_11use_defaultESK_EEjS9_jNS7_10__identityEEEvT0_PT3_T1_NS0_13GridEvenShareISQ_EET2_T4_E12temp_storage+32];
	add.s32 	%r480, %r478, %r479;
	ld.shared.u32 	%r481, [_ZZN3cub18CUB_300001_SM_10006detail6reduce18DeviceReduceKernelINS2_10policy_hubIjjN4cuda3std3__44plusIvEEE10Policy1000EN6thrust24THRUST_300001_SM_1000_NS18transform_iteratorI9NonZeroOpI13__nv_bfloat16EPKSG_NSD_11use_defaultESK_EEjS9_jNS7_10__identityEEEvT0_PT3_T1_NS0_13GridEvenShareISQ_EET2_T4_E12temp_storage+36];
	add.s32 	%r525, %r480, %r481;
	bra.uni 	$L__BB47_48;
$L__BB47_22:
	// begin inline asm
	mov.u32 %r404, %laneid;
	// end inline asm
	and.b32  	%r435, %r6, 992;
	add.s32 	%r436, %r435, 32;
	setp.gt.u32 	%p120, %r436, %r5;
	not.b32 	%r437, %r435;
	add.s32 	%r438, %r5, %r437;
	selp.b32 	%r432, %r438, 31, %p120;
	mov.b32 	%r407, 1;
	mov.b32 	%r434, -1;
	// begin inline asm
	{  .reg .u32 r0;  .reg .pred p;  shfl.sync.down.b32 r0|p, %r501, %r407, %r432, %r434;  @p add.u32 r0, r0, %r501;  mov.u32 %r405, r0;}
	// end inline asm
	mov.b32 	%r413, 2;
	// begin inline asm
	{  .reg .u32 r0;  .reg .pred p;  shfl.sync.down.b32 r0|p, %r405, %r413, %r432, %r434;  @p add.u32 r0, r0, %r405;  mov.u32 %r411, r0;}
	// end inline asm
	mov.b32 	%r419, 4;
	// begin inline asm
	{  .reg .u32 r0;  .reg .pred p;  shfl.sync.down.b32 r0|p, %r411, %r419, %r432, %r434;  @p add.u32 r0, r0, %r411;  mov.u32 %r417, r0;}
	// end inline asm
	mov.b32 	%r425, 8;
	// begin inline asm
	{  .reg .u32 r0;  .reg .pred p;  shfl.sync.down.b32 r0|p, %r417, %r425, %r432, %r434;  @p add.u32 r0, r0, %r417;  mov.u32 %r423, r0;}
	// end inline asm
	mov.b32 	%r431, 16;
	// begin inline asm
	{  .reg .u32 r0;  .reg .pred p;  shfl.sync.down.b32 r0|p, %r423, %r431, %r432, %r434;  @p add.u32 r0, r0, %r423;  mov.u32 %r525, r0;}
	// end inline asm
	setp.ne.s32 	%p121, %r404, 0;
	@%p121 bra 	$L__BB47_24;
	shr.u32 	%r439, %r6, 3;
	and.b32  	%r440, %r439, 124;
	mov.u32 	%r441, _ZZN3cub18CUB_300001_SM_10006detail6reduce18DeviceReduceKernelINS2_10policy_hubIjjN4cuda3std3__44plusIvEEE10Policy1000EN6thrust24THRUST_300001_SM_1000_NS18transform_iteratorI9NonZeroOpI13__nv_bfloat16EPKSG_NSD_11use_defaultESK_EEjS9_jNS7_10__identityEEEvT0_PT3_T1_NS0_13GridEvenShareISQ_EET2_T4_E12temp_storage;
	add.s32 	%r442, %r441, %r440;
	st.shared.u32 	[%r442+8], %r525;
$L__BB47_24:
	bar.sync 	0;
	setp.ne.s32 	%p122, %r6, 0;
	@%p122 bra 	$L__BB47_48;
	setp.gt.u32 	%p123, %r5, 32;
	ld.shared.u32 	%r443, [_ZZN3cub18CUB_300001_SM_10006detail6reduce18DeviceReduceKernelINS2_10policy_hubIjjN4cuda3std3__44plusIvEEE10Policy1000EN6thrust24THRUST_300001_SM_1000_NS18transform_iteratorI9NonZeroOpI13__nv_bfloat16EPKSG_NSD_11use_defaultESK_EEjS9_jNS7_10__identityEEEvT0_PT3_T1_NS0_13GridEvenShareISQ_EET2_T4_E12temp_storage+12];
	selp.b32 	%r444, %r443, 0, %p123;
	add.s32 	%r445, %r444, %r525;
	setp.gt.u32 	%p124, %r5, 64;
	ld.shared.u32 	%r446, [_ZZN3cub18CUB_300001_SM_10006detail6reduce18DeviceReduceKernelINS2_10policy_hubIjjN4cuda3std3__44plusIvEEE10Policy1000EN6thrust24THRUST_300001_SM_1000_NS18transform_iteratorI9NonZeroOpI13__nv_bfloat16EPKSG_NSD_11use_defaultESK_EEjS9_jNS7_10__identityEEEvT0_PT3_T1_NS0_13GridEvenShareISQ_EET2_T4_E12temp_storage+16];
	selp.b32 	%r447, %r446, 0, %p124;
	add.s32 	%r448, %r445, %r447;
	setp.gt.u32 	%p125, %r5, 96;
	ld.shared.u32 	%r449, [_ZZN3cub18CUB_300001_SM_10006detail6reduce18DeviceReduceKernelINS2_10policy_hubIjjN4cuda3std3__44plusIvEEE10Policy1000EN6thrust24THRUST_300001_SM_1000_NS18transform_iteratorI9NonZeroOpI13__nv_bfloat16EPKSG_NSD_11use_defaultESK_EEjS9_jNS7_10__identityEEEvT0_PT3_T1_NS0_13GridEvenShareISQ_EET2_T4_E12temp_storage+20];
	selp.b32 	%r450, %r449, 0, %p125;
	add.s32 	%r451, %r448, %r450;
	setp.gt.u32 	%p126, %r5, 128;
	ld.shared.u32 	%r452, [_ZZN3cub18CUB_300001_SM_10006detail6reduce18DeviceReduceKernelINS2_10policy_hubIjjN4cuda3std3__44plusIvEEE10Policy1000EN6thrust24THRUST_300001_SM_1000_NS18transform_iteratorI9NonZeroOpI13__nv_bfloat16EPKSG_NSD_11use_defaultESK_EEjS9_jNS7_10__identityEEEvT0_PT3_T1_NS0_13GridEvenShareISQ_EET2_T4_E12temp_storage+24];
	selp.b32 	%r453, %r452, 0, %p126;
	add.s32 	%r454, %r451, %r453;
	setp.gt.u32 	%p127, %r5, 160;
	ld.shared.u32 	%r455, [_ZZN3cub18CUB_300001_SM_10006detail6reduce18DeviceReduceKernelINS2_10policy_hubIjjN4cuda3std3__44plusIvEEE10Policy1000EN6thrust24THRUST_300001_SM_1000_NS18transform_iteratorI9NonZeroOpI13__nv_bfloat16EPKSG_NSD_11use_defaultESK_EEjS9_jNS7_10__identityEEEvT0_PT3_T1_NS0_13GridEvenShareISQ_EET2_T4_E12temp_storage+28];
	selp.b32 	%r456, %r455, 0, %p127;
	add.s32 	%r457, %r454, %r456;
	setp.gt.u32 	%p128, %r5, 192;
	ld.shared.u32 	%r458, [_ZZN3cub18CUB_300001_SM_10006detail6reduce18DeviceReduceKernelINS2_10policy_hubIjjN4cuda3std3__44plusIvEEE10Policy1000EN6thrust24THRUST_300001_SM_1000_NS18transform_iteratorI9NonZeroOpI13__nv_bfloat16EPKSG_NSD_11use_defaultESK_EEjS9_jNS7_10__identityEEEvT0_PT3_T1_NS0_13GridEvenShareISQ_EET2_T4_E12temp_storage+32];
	selp.b32 	%r459, %r458, 0, %p128;
	add.s32 	%r460, %r457, %r459;
	setp.gt.u32 	%p129, %r5, 224;
	ld.shared.u32 	%r461, [_ZZN3cub18CUB_300001_SM_10006detail6reduce18DeviceReduceKernelINS2_10policy_hubIjjN4cuda3std3__44plusIvEEE10Policy1000EN6thrust24THRUST_300001_SM_1000_NS18transform_iteratorI9NonZeroOpI13__nv_bfloat16EPKSG_NSD_11use_defaultESK_EEjS9_jNS7_10__identityEEEvT0_PT3_T1_NS0_13GridEvenShareISQ_EET2_T4_E12temp_storage+36];
	selp.b32 	%r462, %r461, 0, %p129;
	add.s32 	%r525, %r460, %r462;
	bra.uni 	$L__BB47_48;
$L__BB47_26:
	mov.u32 	%r53, %tid.x;
	add.s32 	%r121, %r53, %r506;
	mov.b32 	%r120, 0;
	// begin inline asm
	cvt.rn.bf16.s32 %rs11, %r120;
	// end inline asm
	mul.wide.u32 	%rd5, %r121, 2;
	add.s64 	%rd6, %rd1, %rd5;
	ld.global.u16 	%rs13, [%rd6];
	// begin inline asm
	{ .reg .pred __$temp3;
  setp.neu.bf16  __$temp3, %rs13, %rs11;
  selp.u16 %rs12, 1, 0, __$temp3;}
	// end inline asm
	setp.ne.s16 	%p2, %rs12, 0;
	selp.u32 	%r122, 1, 0, %p2;
	ld.global.u16 	%rs16, [%rd6+512];
	// begin inline asm
	{ .reg .pred __$temp3;
  setp.neu.bf16  __$temp3, %rs16, %rs11;
  selp.u16 %rs15, 1, 0, __$temp3;}
	// end inline asm
	setp.ne.s16 	%p3, %rs15, 0;
	selp.u32 	%r123, 1, 0, %p3;
	ld.global.u16 	%rs19, [%rd6+1024];
	// begin inline asm
	{ .reg .pred __$temp3;
  setp.neu.bf16  __$temp3, %rs19, %rs11;
  selp.u16 %rs18, 1, 0, __$temp3;}
	// end inline asm
	setp.ne.s16 	%p4, %rs18, 0;
	selp.u32 	%r124, 1, 0, %p4;
	ld.global.u16 	%rs22, [%rd6+1536];
	// begin inline asm
	{ .reg .pred __$temp3;
  setp.neu.bf16  __$temp3, %rs22, %rs11;
  selp.u16 %rs21, 1, 0, __$temp3;}
	// end inline asm
	setp.ne.s16 	%p5, %rs21, 0;
	selp.u32 	%r125, 1, 0, %p5;
	ld.global.u16 	%rs25, [%rd6+2048];
	// begin inline asm
	{ .reg .pred __$temp3;
  setp.neu.bf16  __$temp3, %rs25, %rs11;
  selp.u16 %rs24, 1, 0, __$temp3;}
	// end inline asm
	setp.ne.s16 	%p6, %rs24, 0;
	selp.u32 	%r126, 1, 0, %p6;
	ld.global.u16 	%rs28, [%rd6+2560];
	// begin inline asm
	{ .reg .pred __$temp3;
  setp.neu.bf16  __$temp3, %rs28, %rs11;
  selp.u16 %rs27, 1, 0, __$temp3;}
	// end inline asm
	setp.ne.s16 	%p7, %rs27, 0;
	selp.u32 	%r127, 1, 0, %p7;
	ld.global.u16 	%rs31, [%rd6+3072];
	// begin inline asm
	{ .reg .pred __$temp3;
  setp.neu.bf16  __$temp3, %rs31, %rs11;
  selp.u16 %rs30, 1, 0, __$temp3;}
	// end inline asm
	setp.ne.s16 	%p8, %rs30, 0;
	selp.u32 	%r128, 1, 0, %p8;
	ld.global.u16 	%rs34, [%rd6+3584];
	// begin inline asm
	{ .reg .pred __$temp3;
  setp.neu.bf16  __$temp3, %rs34, %rs11;
  selp.u16 %rs33, 1, 0, __$temp3;}
	// end inline asm
	setp.ne.s16 	%p9, %rs33, 0;
	selp.u32 	%r129, 1, 0, %p9;
	ld.global.u16 	%rs37, [%rd6+4096];
	// begin inline asm
	{ .reg .pred __$temp3;
  setp.neu.bf16  __$temp3, %rs37, %rs11;
  selp.u16 %rs36, 1, 0, __$temp3;}
	// end inline asm
	setp.ne.s16 	%p10, %rs36, 0;
	selp.u32 	%r130, 1, 0, %p10;
	ld.global.u16 	%rs40, [%rd6+4608];
	// begin inline asm
	{ .reg .pred __$temp3;
  setp.neu.bf16  __$temp3, %rs40, %rs11;
  selp.u16 %rs39, 1, 0, __$temp3;}
	// end inline asm
	setp.ne.s16 	%p11, %rs39, 0;
	selp.u32 	%r131, 1, 0, %p11;
	ld.global.u16 	%rs43, [%rd6+5120];
	// begin inline asm
	{ .reg .pred __$temp3;
  setp.neu.bf16  __$temp3, %rs43, %rs11;
  selp.u16 %rs42, 1, 0, __$temp3;}
	// end inline asm
	setp.ne.s16 	%p12, %rs42, 0;
	selp.u32 	%r132, 1, 0, %p12;
	ld.global.u16 	%rs46, [%rd6+5632];
	// begin inline asm
	{ .reg .pred __$temp3;
  setp.neu.bf16  __$temp3, %rs46, %rs11;
  selp.u16 %rs45, 1, 0, __$temp3;}
	// end inline asm
	setp.ne.s16 	%p13, %rs45, 0;
	selp.u32 	%r133, 1, 0, %p13;
	ld.global.u16 	%rs49, [%rd6+6144];
	// begin inline asm
	{ .reg .pred __$temp3;
  setp.neu.bf16  __$temp3, %rs49, %rs11;
  selp.u16 %rs48, 1, 0, __$temp3;}
	// end inline asm
	setp.ne.s16 	%p14, %rs48, 0;
	selp.u32 	%r134, 1, 0, %p14;
	ld.global.u16 	%rs52, [%rd6+6656];
	// begin inline asm
	{ .reg .pred __$temp3;
  setp.neu.bf16  __$temp3, %rs52, %rs11;
  selp.u16 %rs51, 1, 0, __$temp3;}
	// end inline asm
	setp.ne.s16 	%p15, %rs51, 0;
	selp.u32 	%r135, 1, 0, %p15;
	ld.global.u16 	%rs55, [%rd6+7168];
	// begin inline asm
	{ .reg .pred __$temp3;
  setp.neu.bf16  __$temp3, %rs55, %rs11;
  selp.u16 %rs54, 1, 0, __$temp3;}
	// end inline asm
	setp.ne.s16 	%p16, %rs54, 0;
	selp.u32 	%r136, 1, 0, %p16;
	ld.global.u16 	%rs58, [%rd6+7680];
	// begin inline asm
	{ .reg .pred __$temp3;
  setp.neu.bf16  __$temp3, %rs58, %rs11;
  selp.u16 %rs57, 1, 0, __$temp3;}
	// end inline asm
	setp.ne.s16 	%p17, %rs57, 0;
	selp.u32 	%r137, 1, 0, %p17;
	add.s32 	%r138, %r123, %r122;
	add.s32 	%r139, %r138, %r124;
	add.s32 	%r140, %r139, %r125;
	add.s32 	%r141, %r140, %r126;
	add.s32 	%r142, %r141, %r127;
	add.s32 	%r143, %r142, %r128;
	add.s32 	%r144, %r143, %r129;
	add.s32 	%r145, %r144, %r130;
	add.s32 	%r146, %r145, %r131;
	add.s32 	%r147, %r146, %r132;
	add.s32 	%r148, %r147, %r133;
	add.s32 	%r149, %r148, %r134;
	add.s32 	%r150, %r149, %r135;
	add.s32 	%r151, %r150, %r136;
	add.s32 	%r524, %r151, %r137;
	shl.b32 	%r55, %r2, 12;
	setp.lt.u32 	%p18, %r5, %r55;
	@%p18 bra 	$L__BB47_44;
	add.s32 	%r56, %r55, %r506;
	not.b32 	%r153, %r53;
	add.s32 	%r154, %r153, %r1;
	sub.s32 	%r155, %r154, %r55;
	sub.s32 	%r503, %r155, %r506;
	add.s32 	%r156, %r56, %r53;
	add.s32 	%r502, %r156, 2048;
	mov.b32 	%r505, 0;
	mov.u32 	%r504, %r56;
$L__BB47_28:
	add.s32 	%r506, %r506, %r55;
	add.s32 	%r158, %r1, -4096;
	setp.gt.u32 	%p19, %r506, %r158;
	@%p19 bra 	$L__BB47_30;
	add.s32 	%r159, %r53, %r506;
	cvta.to.global.u64 	%rd7, %rd3;
	mul.wide.u32 	%rd8, %r159, 2;
	add.s64 	%rd9, %rd7, %rd8;
	ld.global.u16 	%rs61, [%rd9];
	// begin inline asm
	{ .reg .pred __$temp3;
  setp.neu.bf16  __$temp3, %rs61, %rs11;
  selp.u16 %rs60, 1, 0, __$temp3;}
	// end inline asm
	setp.ne.s16 	%p20, %rs60, 0;
	selp.u32 	%r160, 1, 0, %p20;
	ld.global.u16 	%rs64, [%rd9+512];
	// begin inline asm
	{ .reg .pred __$temp3;
  setp.neu.bf16  __$temp3, %rs64, %rs11;
  selp.u16 %rs63, 1, 0, __$temp3;}
	// end inline asm
	setp.ne.s16 	%p21, %rs63, 0;
	selp.u32 	%r161, 1, 0, %p21;
	ld.global.u16 	%rs67, [%rd9+1024];
	// begin inline asm
	{ .reg .pred __$temp3;
  setp.neu.bf16  __$temp3, %rs67, %rs11;
  selp.u16 %rs66, 1, 0, __$temp3;}
	// end inline asm
	setp.ne.s16 	%p22, %rs66, 0;
	selp.u32 	%r162, 1, 0, %p22;
	ld.global.u16 	%rs70, [%rd9+1536];
	// begin inline asm
	{ .reg .pred __$temp3;
  setp.neu.bf16  __$temp3, %rs70, %rs11;
  selp.u16 %rs69, 1, 0, __$temp3;}
	// end inline asm
	setp.ne.s16 	%p23, %rs69, 0;
	selp.u32 	%r163, 1, 0, %p23;
	ld.global.u16 	%rs73, [%rd9+2048];
	// begin inline asm
	{ .reg .pred __$temp3;
  setp.neu.bf16  __$temp3, %rs73, %rs11;
  selp.u16 %rs72, 1, 0, __$temp3;}
	// end inline asm
	setp.ne.s16 	%p24, %rs72, 0;
	selp.u32 	%r164, 1, 0, %p24;
	ld.global.u16 	%rs76, [%rd9+2560];
	// begin inline asm
	{ .reg .pred __$temp3;
  setp.neu.bf16  __$temp3, %rs76, %rs11;
  selp.u16 %rs75, 1, 0, __$temp3;}
	// end inline asm
	setp.ne.s16 	%p25, %rs75, 0;
	selp.u32 	%r165, 1, 0, %p25;
	ld.global.u16 	%rs79, [%rd9+3072];
	// begin inline asm
	{ .reg .pred __$temp3;
  setp.neu.bf16  __$temp3, %rs79, %rs11;
  selp.u16 %rs78, 1, 0, __$temp3;}
	// end inline asm
	setp.ne.s16 	%p26, %rs78, 0;
	selp.u32 	%r166, 1, 0, %p26;
	ld.global.u16 	%rs82, [%rd9+3584];
	// begin inline asm
	{ .reg .pred __$temp3;
  setp.neu.bf16  __$temp3, %rs82, %rs11;
  selp.u16 %rs81, 1, 0, __$temp3;}
	// end inline asm
	setp.ne.s16 	%p27, %rs81, 0;
	selp.u32 	%r167, 1, 0, %p27;
	ld.global.u16 	%rs85, [%rd9+4096];
	// begin inline asm
	{ .reg .pred __$temp3;
  setp.neu.bf16  __$temp3, %rs85, %rs11;
  selp.u16 %rs84, 1, 0, __$temp3;}
	// end inline asm
	setp.ne.s16 	%p28, %rs84, 0;
	selp.u32 	%r168, 1, 0, %p28;
	ld.global.u16 	%rs88, [%rd9+4608];
	// begin inline asm
	{ .reg .pred __$temp3;
  setp.neu.bf16  __$temp3, %rs88, %rs11;
  selp.u16 %rs87, 1, 0, __$temp3;}
	// end inline asm
	setp.ne.s16 	%p29, %rs87, 0;
	selp.u32 	%r169, 1, 0, %p29;
	ld.global.u16 	%rs91, [%rd9+5120];
	// begin inline asm
	{ .reg .pred __$temp3;
  setp.neu.bf16  __$temp3, %rs91, %rs11;
  selp.u16 %rs90, 1, 0, __$temp3;}
	// end inline asm
	setp.ne.s16 	%p30, %rs90, 0;
	selp.u32 	%r170, 1, 0, %p30;
	ld.global.u16 	%rs94, [%rd9+5632];
	// begin inline asm
	{ .reg .pred __$temp3;
  setp.neu.bf16  __$temp3, %rs94, %rs11;
  selp.u16 %rs93, 1, 0, __$temp3;}
	// end inline asm
	setp.ne.s16 	%p31, %rs93, 0;
	selp.u32 	%r171, 1, 0, %p31;
	ld.global.u16 	%rs97, [%rd9+6144];
	// begin inline asm
	{ .reg .pred __$temp3;
  setp.neu.bf16  __$temp3, %rs97, %rs11;
  selp.u16 %rs96, 1, 0, __$temp3;}
	// end inline asm
	setp.ne.s16 	%p32, %rs96, 0;
	selp.u32 	%r172, 1, 0, %p32;
	ld.global.u16 	%rs100, [%rd9+6656];
	// begin inline asm
	{ .reg .pred __$temp3;
  setp.neu.bf16  __$temp3, %rs100, %rs11;
  selp.u16 %rs99, 1, 0, __$temp3;}
	// end inline asm
	setp.ne.s16 	%p33, %rs99, 0;
	selp.u32 	%r173, 1, 0, %p33;
	ld.global.u16 	%rs103, [%rd9+7168];
	// begin inline asm
	{ .reg .pred __$temp3;
  setp.neu.bf16  __$temp3, %rs103, %rs11;
  selp.u16 %rs102, 1, 0, __$temp3;}
	// end inline asm
	setp.ne.s16 	%p34, %rs102, 0;
	selp.u32 	%r174, 1, 0, %p34;
	ld.global.u16 	%rs106, [%rd9+7680];
	// begin inline asm
	{ .reg .pred __$temp3;
  setp.neu.bf16  __$temp3, %rs106, %rs11;
  selp.u16 %rs105, 1, 0, __$temp3;}
	// end inline asm
	setp.ne.s16 	%p35, %rs105, 0;
	selp.u32 	%r175, 1, 0, %p35;
	add.s32 	%r176, %r524, %r160;
	add.s32 	%r177, %r176, %r161;
	add.s32 	%r178, %r177, %r162;
	add.s32 	%r179, %r178, %r163;
	add.s32 	%r180, %r179, %r164;
	add.s32 	%r181, %r180, %r165;
	add.s32 	%r182, %r181, %r166;
	add.s32 	%r183, %r182, %r167;
	add.s32 	%r184, %r183, %r168;
	add.s32 	%r185, %r184, %r169;
	add.s32 	%r186, %r185, %r170;
	add.s32 	%r187, %r186, %r171;
	add.s32 	%r188, %r187, %r172;
	add.s32 	%r189, %r188, %r173;
	add.s32 	%r190, %r189, %r174;
	add.s32 	%r524, %r190, %r175;
	sub.s32 	%r191, %r1, %r506;
	setp.lt.u32 	%p36, %r191, %r55;
	add.s32 	%r505, %r505, 1;
	add.s32 	%r504, %r504, %r55;
	sub.s32 	%r503, %r503, %r55;
	add.s32 	%r502, %r502, %r55;
	@%p36 bra 	$L__BB47_44;
	bra.uni 	$L__BB47_28;
$L__BB47_30:
	setp.le.u32 	%p37, %r1, %r506;
	sub.s32 	%r193, %r1, %r506;
	setp.ge.s32 	%p38, %r53, %r193;
	or.pred  	%p39, %p37, %p38;
	@%p39 bra 	$L__BB47_44;
	cvta.to.global.u64 	%rd2, %rd3;
	add.s32 	%r197, %r1, %r153;
	sub.s32 	%r198, %r197, %r56;
	mul.lo.s32 	%r199, %r2, %r505;
	shl.b32 	%r200, %r199, 12;
	sub.s32 	%r201, %r198, %r200;
	shr.u32 	%r202, %r201, 8;
	add.s32 	%r71, %r202, 1;
	and.b32  	%r72, %r71, 15;
	setp.lt.u32 	%p40, %r201, 3840;
	mov.u32 	%r516, %r53;
	@%p40 bra 	$L__BB47_35;
	or.b32  	%r510, %r53, 2048;
	shr.u32 	%r203, %r503, 8;
	add.s32 	%r204, %r203, 1;
	and.b32  	%r205, %r204, 33554416;
	neg.s32 	%r508, %r205;
$L__BB47_33:
	.pragma "nounroll";
	add.s32 	%r206, %r502, -2048;
	mul.wide.u32 	%rd10, %r206, 2;
	add.s64 	%rd11, %rd2, %rd10;
	ld.global.u16 	%rs109, [%rd11];
	// begin inline asm
	{ .reg .pred __$temp3;
  setp.neu.bf16  __$temp3, %rs109, %rs11;
  selp.u16 %rs108, 1, 0, __$temp3;}
	// end inline asm
	setp.ne.s16 	%p41, %rs108, 0;
	selp.u32 	%r207, 1, 0, %p41;
	add.s32 	%r208, %r524, %r207;
	add.s32 	%r209, %r502, -1792;
	mul.wide.u32 	%rd12, %r209, 2;
	add.s64 	%rd13, %rd2, %rd12;
	ld.global.u16 	%rs112, [%rd13];
	// begin inline asm
	{ .reg .pred __$temp3;
  setp.neu.bf16  __$temp3, %rs112, %rs11;
  selp.u16 %rs111, 1, 0, __$temp3;}
	// end inline asm
	setp.ne.s16 	%p42, %rs111, 0;
	selp.u32 	%r210, 1, 0, %p42;
	add.s32 	%r211, %r208, %r210;
	add.s32 	%r212, %r502, -1536;
	mul.wide.u32 	%rd14, %r212, 2;
	add.s64 	%rd15, %rd2, %rd14;
	ld.global.u16 	%rs115, [%rd15];
	// begin inline asm
	{ .reg .pred __$temp3;
  setp.neu.bf16  __$temp3, %rs115, %rs11;
  selp.u16 %rs114, 1, 0, __$temp3;}
	// end inline asm
	setp.ne.s16 	%p43, %rs114, 0;
	selp.u32 	%r213, 1, 0, %p43;
	add.s32 	%r214, %r211, %r213;
	add.s32 	%r215, %r502, -1280;
	mul.wide.u32 	%rd16, %r215, 2;
	add.s64 	%rd17, %rd2, %rd16;
	ld.global.u16 	%rs118, [%rd17];
	// begin inline asm
	{ .reg .pred __$temp3;
  setp.neu.bf16  __$temp3, %rs118, %rs11;
  selp.u16 %rs117, 1, 0, __$temp3;}
	// end inline asm
	setp.ne.s16 	%p44, %rs117, 0;
	selp.u32 	%r216, 1, 0, %p44;
	add.s32 	%r217, %r214, %r216;
	add.s32 	%r218, %r502, -1024;
	mul.wide.u32 	%rd18, %r218, 2;
	add.s64 	%rd19, %rd2, %rd18;
	ld.global.u16 	%rs121, [%rd19];
	// begin inline asm
	{ .reg .pred __$temp3;
  setp.neu.bf16  __$temp3, %rs121, %rs11;
  selp.u16 %rs120, 1, 0, __$temp3;}
	// end inline asm
	setp.ne.s16 	%p45, %rs120, 0;
	selp.u32 	%r219, 1, 0, %p45;
	add.s32 	%r220, %r217, %r219;
	add.s32 	%r221, %r502, -768;
	mul.wide.u32 	%rd20, %r221, 2;
	add.s64 	%rd21, %rd2, %rd20;
	ld.global.u16 	%rs124, [%rd21];
	// begin inline asm
	{ .reg .pred __$temp3;
  setp.neu.bf16  __$temp3, %rs124, %rs11;
  selp.u16 %rs123, 1, 0, __$temp3;}
	// end inline asm
	setp.ne.s16 	%p46, %rs123, 0;
	selp.u32 	%r222, 1, 0, %p46;
	add.s32 	%r223, %r220, %r222;
	add.s32 	%r224, %r502, -512;
	mul.wide.u32 	%rd22, %r224, 2;
	add.s64 	%rd23, %rd2, %rd22;
	ld.global.u16 	%rs127, [%rd23];
	// begin inline asm
	{ .reg .pred __$temp3;
  setp.neu.bf16  __$temp3, %rs127, %rs11;
  selp.u16 %rs126, 1, 0, __$temp3;}
	// end inline asm
	setp.ne.s16 	%p47, %rs126, 0;
	selp.u32 	%r225, 1, 0, %p47;
	add.s32 	%r226, %r223, %r225;
	add.s32 	%r227, %r502, 1792;
	add.s32 	%r228, %r502, -256;
	mul.wide.u32 	%rd24, %r228, 2;
	add.s64 	%rd25, %rd2, %rd24;
	ld.global.u16 	%rs130, [%rd25];
	// begin inline asm
	{ .reg .pred __$temp3;
  setp.neu.bf16  __$temp3, %rs130, %rs11;
  selp.u16 %rs129, 1, 0, __$temp3;}
	// end inline asm
	setp.ne.s16 	%p48, %rs129, 0;
	selp.u32 	%r229, 1, 0, %p48;
	add.s32 	%r230, %r226, %r229;
	mul.wide.u32 	%rd26, %r502, 2;
	add.s64 	%rd27, %rd2, %rd26;
	ld.global.u16 	%rs133, [%rd27];
	// begin inline asm
	{ .reg .pred __$temp3;
  setp.neu.bf16  __$temp3, %rs133, %rs11;
  selp.u16 %rs132, 1, 0, __$temp3;}
	// end inline asm
	setp.ne.s16 	%p49, %rs132, 0;
	selp.u32 	%r231, 1, 0, %p49;
	add.s32 	%r232, %r230, %r231;
	add.s32 	%r233, %r502, 256;
	mul.wide.u32 	%rd28, %r233, 2;
	add.s64 	%rd29, %rd2, %rd28;
	ld.global.u16 	%rs136, [%rd29];
	// begin inline asm
	{ .reg .pred __$temp3;
  setp.neu.bf16  __$temp3, %rs136, %rs11;
  selp.u16 %rs135, 1, 0, __$temp3;}
	// end inline asm
	setp.ne.s16 	%p50, %rs135, 0;
	selp.u32 	%r234, 1, 0, %p50;
	add.s32 	%r235, %r232, %r234;
	add.s32 	%r236, %r502, 512;
	mul.wide.u32 	%rd30, %r236, 2;
	add.s64 	%rd31, %rd2, %rd30;
	ld.global.u16 	%rs139, [%rd31];
	// begin inline asm
	{ .reg .pred __$temp3;
  setp.neu.bf16  __$temp3, %rs139, %rs11;
  selp.u16 %rs138, 1, 0, __$temp3;}
	// end inline asm
	setp.ne.s16 	%p51, %rs138, 0;
	selp.u32 	%r237, 1, 0, %p51;
	add.s32 	%r238, %r235, %r237;
	add.s32 	%r239, %r502, 768;
	mul.wide.u32 	%rd32, %r239, 2;
	add.s64 	%rd33, %rd2, %rd32;
	ld.global.u16 	%rs142, [%rd33];
	// begin inline asm
	{ .reg .pred __$temp3;
  setp.neu.bf16  __$temp3, %rs142, %rs11;
  selp.u16 %rs141, 1, 0, __$temp3;}
	// end inline asm
	setp.ne.s16 	%p52, %rs141, 0;
	selp.u32 	%r240, 1, 0, %p52;
	add.s32 	%r241, %r238, %r240;
	add.s32 	%r242, %r502, 1024;
	mul.wide.u32 	%rd34, %r242, 2;
	add.s64 	%rd35, %rd2, %rd34;
	ld.global.u16 	%rs145, [%rd35];
	// begin inline asm
	{ .reg .pred __$temp3;
  setp.neu.bf16  __$temp3, %rs145, %rs11;
  selp.u16 %rs144, 1, 0, __$temp3;}
	// end inline asm
	setp.ne.s16 	%p53, %rs144, 0;
	selp.u32 	%r243, 1, 0, %p53;
	add.s32 	%r244, %r241, %r243;
	add.s32 	%r245, %r502, 1280;
	mul.wide.u32 	%rd36, %r245, 2;
	add.s64 	%rd37, %rd2, %rd36;
	ld.global.u16 	%rs148, [%rd37];
	// begin inline asm
	{ .reg .pred __$temp3;
  setp.neu.bf16  __$temp3, %rs148, %rs11;
  selp.u16 %rs147, 1, 0, __$temp3;}
	// end inline asm
	setp.ne.s16 	%p54, %rs147, 0;
	selp.u32 	%r246, 1, 0, %p54;
	add.s32 	%r247, %r244, %r246;
	add.s32 	%r248, %r502, 1536;
	mul.wide.u32 	%rd38, %r248, 2;
	add.s64 	%rd39, %rd2, %rd38;
	ld.global.u16 	%rs151, [%rd39];
	// begin inline asm
	{ .reg .pred __$temp3;
  setp.neu.bf16  __$temp3, %rs151, %rs11;
  selp.u16 %rs150, 1, 0, __$temp3;}
	// end inline asm
	setp.ne.s16 	%p55, %rs150, 0;
	selp.u32 	%r249, 1, 0, %p55;
	add.s32 	%r250, %r247, %r249;
	mul.wide.u32 	%rd40, %r227, 2;
	add.s64 	%rd41, %rd2, %rd40;
	ld.global.u16 	%rs154, [%rd41];
	// begin inline asm
	{ .reg .pred __$temp3;
  setp.neu.bf16  __$temp3, %rs154, %rs11;
  selp.u16 %rs153, 1, 0, __$temp3;}
	// end inline asm
	setp.ne.s16 	%p56, %rs153, 0;
	selp.u32 	%r251, 1, 0, %p56;
	add.s32 	%r524, %r250, %r251;
	add.s32 	%r510, %r510, 4096;
	add.s32 	%r502, %r502, 4096;
	add.s32 	%r508, %r508, 16;
	setp.ne.s32 	%p57, %r508, 0;
	@%p57 bra 	$L__BB47_33;
	add.s32 	%r516, %r510, -2048;
$L__BB47_35:
	setp.eq.s32 	%p58, %r72, 0;
	@%p58 bra 	$L__BB47_44;
	and.b32  	%r87, %r71, 7;
	setp.lt.u32 	%p59, %r72, 8;
	@%p59 bra 	$L__BB47_38;
	add.s32 	%r253, %r516, %r506;
	mul.wide.u32 	%rd42, %r253, 2;
	add.s64 	%rd43, %rd2, %rd42;
	ld.global.u16 	%rs157, [%rd43];
	// begin inline asm
	{ .reg .pred __$temp3;
  setp.neu.bf16  __$temp3, %rs157, %rs11;
  selp.u16 %rs156, 1, 0, __$temp3;}
	// end inline asm
	setp.ne.s16 	%p60, %rs156, 0;
	selp.u32 	%r254, 1, 0, %p60;
	add.s32 	%r255, %r524, %r254;
	add.s32 	%r256, %r253, 256;
	mul.wide.u32 	%rd44, %r256, 2;
	add.s64 	%rd45, %rd2, %rd44;
	ld.global.u16 	%rs160, [%rd45];
	// begin inline asm
	{ .reg .pred __$temp3;
  setp.neu.bf16  __$temp3, %rs160, %rs11;
  selp.u16 %rs159, 1, 0, __$temp3;}
	// end inline asm
	setp.ne.s16 	%p61, %rs159, 0;
	selp.u32 	%r257, 1, 0, %p61;
	add.s32 	%r258, %r255, %r257;
	add.s32 	%r259, %r253, 512;
	mul.wide.u32 	%rd46, %r259, 2;
	add.s64 	%rd47, %rd2, %rd46;
	ld.global.u16 	%rs163, [%rd47];
	// begin inline asm
	{ .reg .pred __$temp3;
  setp.neu.bf16  __$temp3, %rs163, %rs11;
  selp.u16 %rs162, 1, 0, __$temp3;}
	// end inline asm
	setp.ne.s16 	%p62, %rs162, 0;
	selp.u32 	%r260, 1, 0, %p62;
	add.s32 	%r261, %r258, %r260;
	add.s32 	%r262, %r253, 768;
	mul.wide.u32 	%rd48, %r262, 2;
	add.s64 	%rd49, %rd2, %rd48;
	ld.global.u16 	%rs166, [%rd49];
	// begin inline asm
	{ .reg .pred __$temp3;
  setp.neu.bf16  __$temp3, %rs166, %rs11;
  selp.u16 %rs165, 1, 0, __$temp3;}
	// end inline asm
	setp.ne.s16 	%p63, %rs165, 0;
	selp.u32 	%r263, 1, 0, %p63;
	add.s32 	%r264, %r261, %r263;
	add.s32 	%r265, %r253, 1024;
	mul.wide.u32 	%rd50, %r265, 2;
	add.s64 	%rd51, %rd2, %rd50;
	ld.global.u16 	%rs169, [%rd51];
	// begin inline asm
	{ .reg .pred __$temp3;
  setp.neu.bf16  __$temp3, %rs169, %rs11;
  selp.u16 %rs168, 1, 0, __$temp3;}
	// end inline asm
	setp.ne.s16 	%p64, %rs168, 0;
	selp.u32 	%r266, 1, 0, %p64;
	add.s32 	%r267, %r264, %r266;
	add.s32 	%r268, %r253, 1280;
	mul.wide.u32 	%rd52, %r268, 2;
	add.s64 	%rd53, %rd2, %rd52;
	ld.global.u16 	%rs172, [%rd53];
	// begin inline asm
	{ .reg .pred __$temp3;
  setp.neu.bf16  __$temp3, %rs172, %rs11;
  selp.u16 %rs171, 1, 0, __$temp3;}
	// end inline asm
	setp.ne.s16 	%p65, %rs171, 0;
	selp.u32 	%r269, 1, 0, %p65;
	add.s32 	%r270, %r267, %r269;
	add.s32 	%r271, %r253, 1536;
	mul.wide.u32 	%rd54, %r271, 2;
	add.s64 	%rd55, %rd2, %rd54;
	ld.global.u16 	%rs175, [%rd55];
	// begin inline asm
	{ .reg .pred __$temp3;
  setp.neu.bf16  __$temp3, %rs175, %rs11;
  selp.u16 %rs174, 1, 0, __$temp3;}
	// end inline asm
	setp.ne.s16 	%p66, %rs174, 0;
	selp.u32 	%r272, 1, 0, %p66;
	add.s32 	%r273, %r270, %r272;
	add.s32 	%r274, %r253, 1792;
	mul.wide.u32 	%rd56, %r274, 2;
	add.s64 	%rd57, %rd2, %rd56;
	ld.global.u16 	%rs178, [%rd57];
	// begin inline asm
	{ .reg .pred __$temp3;
  setp.neu.bf16  __$temp3, %rs178, %rs11;
  selp.u16 %rs177, 1, 0, __$temp3;}
	// end inline asm
	setp.ne.s16 	%p67, %rs177, 0;
	selp.u32 	%r275, 1, 0, %p67;
	add.s32 	%r524, %r273, %r275;
	add.s32 	%r516, %r516, 2048;
$L__BB47_38:
	setp.eq.s32 	%p68, %r87, 0;
	@%p68 bra 	$L__BB47_44;
	setp.lt.u32 	%p69, %r87, 4;
	@%p69 bra 	$L__BB47_41;
	add.s32 	%r277, %r516, %r506;
	mul.wide.u32 	%rd58, %r277, 2;
	add.s64 	%rd59, %rd2, %rd58;
	ld.global.u16 	%rs181, [%rd59];
	// begin inline asm
	{ .reg .pred __$temp3;
  setp.neu.bf16  __$temp3, %rs181, %rs11;
  selp.u16 %rs180, 1, 0, __$temp3;}
	// end inline asm
	setp.ne.s16 	%p70, %rs180, 0;
	selp.u32 	%r278, 1, 0, %p70;
	add.s32 	%r279, %r524, %r278;
	add.s32 	%r280, %r277, 256;
	mul.wide.u32 	%rd60, %r280, 2;
	add.s64 	%rd61, %rd2, %rd60;
	ld.global.u16 	%rs184, [%rd61];
	// begin inline asm
	{ .reg .pred __$temp3;
  setp.neu.bf16  __$temp3, %rs184, %rs11;
  selp.u16 %rs183, 1, 0, __$temp3;}
	// end inline asm
	setp.ne.s16 	%p71, %rs183, 0;
	selp.u32 	%r281, 1, 0, %p71;
	add.s32 	%r282, %r279, %r281;
	add.s32 	%r283, %r277, 512;
	mul.wide.u32 	%rd62, %r283, 2;
	add.s64 	%rd63, %rd2, %rd62;
	ld.global.u16 	%rs187, [%rd63];
	// begin inline asm
	{ .reg .pred __$temp3;
  setp.neu.bf16  __$temp3, %rs187, %rs11;
  selp.u16 %rs186, 1, 0, __$temp3;}
	// end inline asm
	setp.ne.s16 	%p72, %rs186, 0;
	selp.u32 	%r284, 1, 0, %p72;
	add.s32 	%r285, %r282, %r284;
	add.s32 	%r286, %r277, 768;
	mul.wide.u32 	%rd64, %r286, 2;
	add.s64 	%rd65, %rd2, %rd64;
	ld.global.u16 	%rs190, [%rd65];
	// begin inline asm
	{ .reg .pred __$temp3;
  setp.neu.bf16  __$temp3, %rs190, %rs11;
  selp.u16 %rs189, 1, 0, __$temp3;}
	// end inline asm
	setp.ne.s16 	%p73, %rs189, 0;
	selp.u32 	%r287, 1, 0, %p73;
	add.s32 	%r524, %r285, %r287;
	add.s32 	%r516, %r516, 1024;
$L__BB47_41:
	and.b32  	%r288, %r71, 3;
	setp.eq.s32 	%p74, %r288, 0;
	@%p74 bra 	$L__BB47_44;
	add.s32 	%r522, %r516, %r504;
	cvt.u16.u32 	%rs192, %r503;
	shr.u16 	%rs193, %rs192, 8;
	add.s16 	%rs194, %rs193, 1;
	cvt.u32.u16 	%r289, %rs194;
	and.b32  	%r290, %r289, 3;
	neg.s32 	%r521, %r290;
$L__BB47_43:
	.pragma "nounroll";
	mul.wide.u32 	%rd66, %r522, 2;
	add.s64 	%rd67, %rd2, %rd66;
	ld.global.u16 	%rs196, [%rd67];
	// begin inline asm
	{ .reg .pred __$temp3;
  setp.neu.bf16  __$temp3, %rs196, %rs11;
  selp.u16 %rs195, 1, 0, __$temp3;}
	// end inline asm
	setp.ne.s16 	%p75, %rs195, 0;
	selp.u32 	%r291, 1, 0, %p75;
	add.s32 	%r524, %r524, %r291;
	add.s32 	%r522, %r522, 256;
	add.s32 	%r521, %r521, 1;
	setp.ne.s32 	%p76, %r521, 0;
	@%p76 bra 	$L__BB47_43;
$L__BB47_44:
	// begin inline asm
	mov.u32 %r292, %laneid;
	// end inline asm
	mov.b32 	%r293, -1;
	redux.sync.add.u32 %r525, %r524, %r293;
	setp.ne.s32 	%p77, %r292, 0;
	@%p77 bra 	$L__BB47_46;
	shr.u32 	%r294, %r53, 3;
	and.b32  	%r295, %r294, 124;
	mov.u32 	%r296, _ZZN3cub18CUB_300001_SM_10006detail6reduce18DeviceReduceKernelINS2_10policy_hubIjjN4cuda3std3__44plusIvEEE10Policy1000EN6thrust24THRUST_300001_SM_1000_NS18transform_iteratorI9NonZeroOpI13__nv_bfloat16EPKSG_NSD_11use_defaultESK_EEjS9_jNS7_10__identityEEEvT0_PT3_T1_NS0_13GridEvenShareISQ_EET2_T4_E12temp_storage;
	add.s32 	%r297, %r296, %r295;
	st.shared.u32 	[%r297+8], %r525;
$L__BB47_46:
	bar.sync 	0;
	setp.ne.s32 	%p78, %r53, 0;
	@%p78 bra 	$L__BB47_48;
	ld.shared.u32 	%r298, [_ZZN3cub18CUB_300001_SM_10006detail6reduce18DeviceReduceKernelINS2_10policy_hubIjjN4cuda3std3__44plusIvEEE10Policy1000EN6thrust24THRUST_300001_SM_1000_NS18transform_iteratorI9NonZeroOpI13__nv_bfloat16EPKSG_NSD_11use_defaultESK_EEjS9_jNS7_10__identityEEEvT0_PT3_T1_NS0_13GridEvenShareISQ_EET2_T4_E12temp_storage+12];
	add.s32 	%r299, %r298, %r525;
	ld.shared.u32 	%r300, [_ZZN3cub18CUB_300001_SM_10006detail6reduce18DeviceReduceKernelINS2_10policy_hubIjjN4cuda3std3__44plusIvEEE10Policy1000EN6thrust24THRUST_300001_SM_1000_NS18transform_iteratorI9NonZeroOpI13__nv_bfloat16EPKSG_NSD_11use_defaultESK_EEjS9_jNS7_10__identityEEEvT0_PT3_T1_NS0_13GridEvenShareISQ_EET2_T4_E12temp_storage+16];
	add.s32 	%r301, %r299, %r300;
	ld.shared.u32 	%r302, [_ZZN3cub18CUB_300001_SM_10006detail6reduce18DeviceReduceKernelINS2_10policy_hubIjjN4cuda3std3__44plusIvEEE10Policy1000EN6thrust24THRUST_300001_SM_1000_NS18transform_iteratorI9NonZeroOpI13__nv_bfloat16EPKSG_NSD_11use_defaultESK_EEjS9_jNS7_10__identityEEEvT0_PT3_T1_NS0_13GridEvenShareISQ_EET2_T4_E12temp_storage+20];
	add.s32 	%r303, %r301, %r302;
	ld.shared.u32 	%r304, [_ZZN3cub18CUB_300001_SM_10006detail6reduce18DeviceReduceKernelINS2_10policy_hubIjjN4cuda3std3__44plusIvEEE10Policy1000EN6thrust24THRUST_300001_SM_1000_NS18transform_iteratorI9NonZeroOpI13__nv_bfloat16EPKSG_NSD_11use_defaultESK_EEjS9_jNS7_10__identityEEEvT0_PT3_T1_NS0_13GridEvenShareISQ_EET2_T4_E12temp_storage+24];
	add.s32 	%r305, %r303, %r304;
	ld.shared.u32 	%r306, [_ZZN3cub18CUB_300001_SM_10006detail6reduce18DeviceReduceKernelINS2_10policy_hubIjjN4cuda3std3__44plusIvEEE10Policy1000EN6thrust24THRUST_300001_SM_1000_NS18transform_iteratorI9NonZeroOpI13__nv_bfloat16EPKSG_NSD_11use_defaultESK_EEjS9_jNS7_10__identityEEEvT0_PT3_T1_NS0_13GridEvenShareISQ_EET2_T4_E12temp_storage+28];
	add.s32 	%r307, %r305, %r306;
	ld.shared.u32 	%r308, [_ZZN3cub18CUB_300001_SM_10006detail6reduce18DeviceReduceKernelINS2_10policy_hubIjjN4cuda3std3__44plusIvEEE10Policy1000EN6thrust24THRUST_300001_SM_1000_NS18transform_iteratorI9NonZeroOpI13__nv_bfloat16EPKSG_NSD_11use_defaultESK_EEjS9_jNS7_10__identityEEEvT0_PT3_T1_NS0_13GridEvenShareISQ_EET2_T4_E12temp_storage+32];
	add.s32 	%r309, %r307, %r308;
	ld.shared.u32 	%r310, [_ZZN3cub18CUB_300001_SM_10006detail6reduce18DeviceReduceKernelINS2_10policy_hubIjjN4cuda3std3__44plusIvEEE10Policy1000EN6thrust24THRUST_300001_SM_1000_NS18transform_iteratorI9NonZeroOpI13__nv_bfloat16EPKSG_NSD_11use_defaultESK_EEjS9_jNS7_10__identityEEEvT0_PT3_T1_NS0_13GridEvenShareISQ_EET2_T4_E12temp_storage+36];
	add.s32 	%r525, %r309, %r310;
$L__BB47_48:
	mov.u32 	%r482, %tid.x;
	setp.ne.s32 	%p132, %r482, 0;
	@%p132 bra 	$L__BB47_50;
	ld.param.u64 	%rd131, [_ZN3cub18CUB_300001_SM_10006detail6reduce18DeviceReduceKernelINS2_10policy_hubIjjN4cuda3std3__44plusIvEEE10Policy1000EN6thrust24THRUST_300001_SM_1000_NS18transform_iteratorI9NonZeroOpI13__nv_bfloat16EPKSG_NSD_11use_defaultESK_EEjS9_jNS7_10__identityEEEvT0_PT3_T1_NS0_13GridEvenShareISQ_EET2_T4__param_1];
	cvta.to.global.u64 	%rd128, %rd131;
	mul.wide.u32 	%rd129, %r3, 4;
	add.s64 	%rd130, %rd128, %rd129;
	st.global.u32 	[%rd130], %r525;
$L__BB47_50:
	ret;

}
	// .globl	_ZN3cub18CUB_300001_SM_10006detail6reduce28DeviceReduceSingleTileKernelINS2_10policy_hubIjjN4cuda3std3__44plusIvEEE10Policy1000EPjSC_iS9_jjNS7_10__identityEEEvT0_T1_T2_T3_T4_T6_
.visible .entry _ZN3cub18CUB_300001_SM_10006detail6reduce28DeviceReduceSingleTileKernelINS2_10policy_hubIjjN4cuda3std3__44plusIvEEE10Policy1000EPjSC_iS9_jjNS7_10__identityEEEvT0_T1_T2_T3_T4_T6_(
	.param .u64 .ptr .align 1 _ZN3cub18CUB_300001_SM_10006detail6reduce28DeviceReduceSingleTileKernelINS2_10policy_hubIjjN4cuda3std3__44plusIvEEE10Policy1000EPjSC_iS9_jjNS7_10__identityEEEvT0_T1_T2_T3_T4_T6__param_0,
	.param .u64 .ptr .align 1 _ZN3cub18CUB_300001_SM_10006detail6reduce28DeviceReduceSingleTileKernelINS2_10policy_hubIjjN4cuda3std3__44plusIvEEE10Policy1000EPjSC_iS9_jjNS7_10__identityEEEvT0_T1_T2_T3_T4_T6__param_1,
	.param .u32 _ZN3cub18CUB_300001_SM_10006detail6reduce28DeviceReduceSingleTileKernelINS2_10policy_hubIjjN4cuda3std3__44plusIvEEE10Policy1000EPjSC_iS9_jjNS7_10__identityEEEvT0_T1_T2_T3_T4_T6__param_2,
	.param .align 1 .b8 _ZN3cub18CUB_300001_SM_10006detail6reduce28DeviceReduceSingleTileKernelINS2_10policy_hubIjjN4cuda3std3__44plusIvEEE10Policy1000EPjSC_iS9_jjNS7_10__identityEEEvT0_T1_T2_T3_T4_T6__param_3[1],
	.param .u32 _ZN3cub18CUB_300001_SM_10006detail6reduce28DeviceReduceSingleTileKernelINS2_10policy_hubIjjN4cuda3std3__44plusIvEEE10Policy1000EPjSC_iS9_jjNS7_10__identityEEEvT0_T1_T2_T3_T4_T6__param_4,
	.param .align 1 .b8 _ZN3cub18CUB_300001_SM_10006detail6reduce28DeviceReduceSingleTileKernelINS2_10policy_hubIjjN4cuda3std3__44plusIvEEE10Policy1000EPjSC_iS9_jjNS7_10__identityEEEvT0_T1_T2_T3_T4_T6__param_5[1]
)
.maxntid 256
.minnctapersm 1
{
	.reg .pred 	%p<67>;
	.reg .b32 	%r<563>;
	.reg .b64 	%rd<125>;
	// demoted variable
	.shared .align 4 .b8 _ZZN3cub18CUB_300001_SM_10006detail6reduce28DeviceReduceSingleTileKernelINS2_10policy_hubIjjN4cuda3std3__44plusIvEEE10Policy1000EPjSC_iS9_jjNS7_10__identityEEEvT0_T1_T2_T3_T4_T6_E12temp_storage[44];
	ld.param.u64 	%rd16, [_ZN3cub18CUB_300001_SM_10006detail6reduce28DeviceReduceSingleTileKernelINS2_10policy_hubIjjN4cuda3std3__44plusIvEEE10Policy1000EPjSC_iS9_jjNS7_10__identityEEEvT0_T1_T2_T3_T4_T6__param_0];
	ld.param.u64 	%rd17, [_ZN3cub18CUB_300001_SM_10006detail6reduce28DeviceReduceSingleTileKernelINS2_10policy_hubIjjN4cuda3std3__44plusIvEEE10Policy1000EPjSC_iS9_jjNS7_10__identityEEEvT0_T1_T2_T3_T4_T6__param_1];
	ld.param.u32 	%r120, [_ZN3cub18CUB_300001_SM_10006detail6reduce28DeviceReduceSingleTileKernelINS2_10policy_hubIjjN4cuda3std3__44plusIvEEE10Policy1000EPjSC_iS9_jjNS7_10__identityEEEvT0_T1_T2_T3_T4_T6__param_2];
	ld.param.u32 	%r121, [_ZN3cub18CUB_300001_SM_10006detail6reduce28DeviceReduceSingleTileKernelINS2_10policy_hubIjjN4cuda3std3__44plusIvEEE10Policy1000EPjSC_iS9_jjNS7_10__identityEEEvT0_T1_T2_T3_T4_T6__param_4];
	cvta.to.global.u64 	%rd1, %rd17;
	setp.ne.s32 	%p1, %r120, 0;
	@%p1 bra 	$L__BB48_3;
	mov.u32 	%r509, %tid.x;
	setp.ne.s32 	%p66, %r509, 0;
	@%p66 bra 	$L__BB48_74;
	st.global.u32 	[%rd1], %r121;
	bra.uni 	$L__BB48_74;
$L__BB48_3:
	and.b64  	%rd18, %rd16, 15;
	setp.ne.s64 	%p2, %rd18, 0;
	@%p2 bra 	$L__BB48_38;
	setp.gt.s32 	%p34, %r120, 4095;
	@%p34 bra 	$L__BB48_22;
	mov.u32 	%r1, %tid.x;
	setp.ge.s32 	%p46, %r1, %r120;
	mov.b32 	%r520, 0;
	mov.u32 	%r515, %r1;
	@%p46 bra 	$L__BB48_7;
	mul.wide.u32 	%rd113, %r1, 4;
	add.s64 	%rd112, %rd16, %rd113;
	// begin inline asm
	ld.global.nc.u32 %r520, [%rd112];
	// end inline asm
	add.s32 	%r515, %r1, 256;
$L__BB48_7:
	setp.ge.s32 	%p47, %r515, %r120;
	@%p47 bra 	$L__BB48_13;
	not.b32 	%r416, %r515;
	add.s32 	%r6, %r120, %r416;
	and.b32  	%r417, %r6, 768;
	setp.eq.s32 	%p48, %r417, 768;
	@%p48 bra 	$L__BB48_11;
	mul.wide.u32 	%rd114, %r515, 4;
	add.s64 	%rd121, %rd16, %rd114;
	shr.u32 	%r418, %r6, 8;
	add.s32 	%r419, %r418, 1;
	and.b32  	%r420, %r419, 3;
	neg.s32 	%r512, %r420;
$L__BB48_10:
	.pragma "nounroll";
	// begin inline asm
	ld.global.nc.u32 %r421, [%rd121];
	// end inline asm
	add.s32 	%r520, %r421, %r520;
	add.s32 	%r515, %r515, 256;
	add.s64 	%rd121, %rd121, 1024;
	add.s32 	%r512, %r512, 1;
	setp.ne.s32 	%p49, %r512, 0;
	@%p49 bra 	$L__BB48_10;
$L__BB48_11:
	setp.lt.u32 	%p50, %r6, 768;
	@%p50 bra 	$L__BB48_13;
$L__BB48_12:
	mul.wide.s32 	%rd120, %r515, 4;
	add.s64 	%rd116, %rd16, %rd120;
	// begin inline asm
	ld.global.nc.u32 %r422, [%rd116];
	// end inline asm
	add.s32 	%r426, %r422, %r520;
	add.s64 	%rd117, %rd116, 1024;
	// begin inline asm
	ld.global.nc.u32 %r423, [%rd117];
	// end inline asm
	add.s32 	%r427, %r423, %r426;
	add.s64 	%rd118, %rd116, 2048;
	// begin inline asm
	ld.global.nc.u32 %r424, [%rd118];
	// end inline asm
	add.s32 	%r428, %r424, %r427;
	add.s64 	%rd119, %rd116, 3072;
	// begin inline asm
	ld.global.nc.u32 %r425, [%rd119];
	// end inline asm
	add.s32 	%r520, %r425, %r428;
	add.s32 	%r515, %r515, 1024;
	setp.lt.s32 	%p51, %r515, %r120;
	@%p51 bra 	$L__BB48_12;
$L__BB48_13:
	setp.lt.s32 	%p52, %r120, 256;
	@%p52 bra 	$L__BB48_18;
	// begin inline asm
	mov.u32 %r488, %laneid;
	// end inline asm
	mov.b32 	%r489, -1;
	redux.sync.add.u32 %r562, %r520, %r489;
	setp.ne.s32 	%p63, %r488, 0;
	@%p63 bra 	$L__BB48_16;
	shr.u32 	%r490, %r1, 3;
	and.b32  	%r491, %r490, 124;
	mov.u32 	%r492, _ZZN3cub18CUB_300001_SM_10006detail6reduce28DeviceReduceSingleTileKernelINS2_10policy_hubIjjN4cuda3std3__44plusIvEEE10Policy1000EPjSC_iS9_jjNS7_10__identityEEEvT0_T1_T2_T3_T4_T6_E12temp_storage;
	add.s32 	%r493, %r492, %r491;
	st.shared.u32 	[%r493+8], %r562;
$L__BB48_16:
	bar.sync 	0;
	setp.ne.s32 	%p64, %r1, 0;
	@%p64 bra 	$L__BB48_72;
	ld.shared.u32 	%r494, [_ZZN3cub18CUB_300001_SM_10006detail6reduce28DeviceReduceSingleTileKernelINS2_10policy_hubIjjN4cuda3std3__44plusIvEEE10Policy1000EPjSC_iS9_jjNS7_10__identityEEEvT0_T1_T2_T3_T4_T6_E12temp_storage+12];
	add.s32 	%r495, %r494, %r562;
	ld.shared.u32 	%r496, [_ZZN3cub18CUB_300001_SM_10006detail6reduce28DeviceReduceSingleTileKernelINS2_10policy_hubIjjN4cuda3std3__44plusIvEEE10Policy1000EPjSC_iS9_jjNS7_10__identityEEEvT0_T1_T2_T3_T4_T6_E12temp_storage+16];
	add.s32 	%r497, %r495, %r496;
	ld.shared.u32 	%r498, [_ZZN3cub18CUB_300001_SM_10006detail6reduce28DeviceReduceSingleTileKernelINS2_10policy_hubIjjN4cuda3std3__44plusIvEEE10Policy1000EPjSC_iS9_jjNS7_10__identityEEEvT0_T1_T2_T3_T4_T6_E12temp_storage+20];
	add.s32 	%r499, %r497, %r498;
	ld.shared.u32 	%r500, [_ZZN3cub18CUB_300001_SM_10006detail6reduce28DeviceReduceSingleTileKernelINS2_10policy_hubIjjN4cuda3std3__44plusIvEEE10Policy1000EPjSC_iS9_jjNS7_10__identityEEEvT0_T1_T2_T3_T4_T6_E12temp_storage+24];
	add.s32 	%r501, %r499, %r500;
	ld.shared.u32 	%r502, [_ZZN3cub18CUB_300001_SM_10006detail6reduce28DeviceReduceSingleTileKernelINS2_10policy_hubIjjN4cuda3std3__44plusIvEEE10Policy1000EPjSC_iS9_jjNS7_10__identityEEEvT0_T1_T2_T3_T4_T6_E12temp_storage+28];
	add.s32 	%r503, %r501, %r502;
	ld.shared.u32 	%r504, [_ZZN3cub18CUB_300001_SM_10006detail6reduce28DeviceReduceSingleTileKernelINS2_10policy_hubIjjN4cuda3std3__44plusIvEEE10Policy1000EPjSC_iS9_jjNS7_10__identityEEEvT0_T1_T2_T3_T4_T6_E12temp_storage+32];
	add.s32 	%r505, %r503, %r504;
	ld.shared.u32 	%r506, [_ZZN3cub18CUB_300001_SM_10006detail6reduce28DeviceReduceSingleTileKernelINS2_10policy_hubIjjN4cuda3std3__44plusIvEEE10Policy1000EPjSC_iS9_jjNS7_10__identityEEEvT0_T1_T2_T3_T4_T6_E12temp_storage+36];
	add.s32 	%r562, %r505, %r506;
	bra.uni 	$L__BB48_72;
$L__BB48_18:
	// begin inline asm
	mov.u32 %r429, %laneid;
	// end inline asm
	and.b32  	%r460, %r1, 992;
	add.s32 	%r461, %r460, 32;
	setp.gt.s32 	%p53, %r461, %r120;
	not.b32 	%r462, %r460;
	add.s32 	%r463, %r120, %r462;
	selp.b32 	%r457, %r463, 31, %p53;
	mov.b32 	%r432, 1;
	mov.b32 	%r459, -1;
	// begin inline asm
	{  .reg .u32 r0;  .reg .pred p;  shfl.sync.down.b32 r0|p, %r520, %r432, %r457, %r459;  @p add.u32 r0, r0, %r520;  mov.u32 %r430, r0;}
	// end inline asm
	mov.b32 	%r438, 2;
	// begin inline asm
	{  .reg .u32 r0;  .reg .pred p;  shfl.sync.down.b32 r0|p, %r430, %r438, %r457, %r459;  @p add.u32 r0, r0, %r430;  mov.u32 %r436, r0;}
	// end inline asm
	mov.b32 	%r444, 4;
	// begin inline asm
	{  .reg .u32 r0;  .reg .pred p;  shfl.sync.down.b32 r0|p, %r436, %r444, %r457, %r459;  @p add.u32 r0, r0, %r436;  mov.u32 %r442, r0;}
	// end inline asm
	mov.b32 	%r450, 8;
	// begin inline asm
	{  .reg .u32 r0;  .reg .pred p;  shfl.sync.down.b32 r0|p, %r442, %r450, %r457, %r459;  @p add.u32 r0, r0, %r442;  mov.u32 %r448, r0;}
	// end inline asm
	mov.b32 	%r456, 16;
	// begin inline asm
	{  .reg .u32 r0;  .reg .pred p;  shfl.sync.down.b32 r0|p, %r448, %r456, %r457, %r459;  @p add.u32 r0, r0, %r448;  mov.u32 %r562, r0;}
	// end inline asm
	setp.ne.s32 	%p54, %r429, 0;
	@%p54 bra 	$L__BB48_20;
	shr.u32 	%r464, %r1, 3;
	and.b32  	%r465, %r464, 124;
	mov.u32 	%r466, _ZZN3cub18CUB_300001_SM_10006detail6reduce28DeviceReduceSingleTileKernelINS2_10policy_hubIjjN4cuda3std3__44plusIvEEE10Policy1000EPjSC_iS9_jjNS7_10__identityEEEvT0_T1_T2_T3_T4_T6_E12temp_storage;
	add.s32 	%r467, %r466, %r465;
	st.shared.u32 	[%r467+8], %r562;
$L__BB48_20:
	bar.sync 	0;
	setp.ne.s32 	%p55, %r1, 0;
	@%p55 bra 	$L__BB48_72;
	setp.gt.s32 	%p56, %r120, 32;
	ld.shared.u32 	%r468, [_ZZN3cub18CUB_300001_SM_10006detail6reduce28DeviceReduceSingleTileKernelINS2_10policy_hubIjjN4cuda3std3__44plusIvEEE10Policy1000EPjSC_iS9_jjNS7_10__identityEEEvT0_T1_T2_T3_T4_T6_E12temp_storage+12];
	selp.b32 	%r469, %r468, 0, %p56;
	add.s32 	%r470, %r469, %r562;
	setp.gt.s32 	%p57, %r120, 64;
	ld.shared.u32 	%r471, [_ZZN3cub18CUB_300001_SM_10006detail6reduce28DeviceReduceSingleTileKernelINS2_10policy_hubIjjN4cuda3std3__44plusIvEEE10Policy1000EPjSC_iS9_jjNS7_10__identityEEEvT0_T1_T2_T3_T4_T6_E12temp_storage+16];
	selp.b32 	%r472, %r471, 0, %p57;
	add.s32 	%r473, %r470, %r472;
	setp.gt.s32 	%p58, %r120, 96;
	ld.shared.u32 	%r474, [_ZZN3cub18CUB_300001_SM_10006detail6reduce28DeviceReduceSingleTileKernelINS2_10policy_hubIjjN4cuda3std3__44plusIvEEE10Policy1000EPjSC_iS9_jjNS7_10__identityEEEvT0_T1_T2_T3_T4_T6_E12temp_storage+20];
	selp.b32 	%r475, %r474, 0, %p58;
	add.s32 	%r476, %r473, %r475;
	setp.gt.s32 	%p59, %r120, 128;
	ld.shared.u32 	%r477, [_ZZN3cub18CUB_300001_SM_10006detail6reduce28DeviceReduceSingleTileKernelINS2_10policy_hubIjjN4cuda3std3__44plusIvEEE10Policy1000EPjSC_iS9_jjNS7_10__identityEEEvT0_T1_T2_T3_T4_T6_E12temp_storage+24];
	selp.b32 	%r478, %r477, 0, %p59;
	add.s32 	%r479, %r476, %r478;
	setp.gt.s32 	%p60, %r120, 160;
	ld.shared.u32 	%r480, [_ZZN3cub18CUB_300001_SM_10006detail6reduce28DeviceReduceSingleTileKernelINS2_10policy_hubIjjN4cuda3std3__44plusIvEEE10Policy1000EPjSC_iS9_jjNS7_10__identityEEEvT0_T1_T2_T3_T4_T6_E12temp_storage+28];
	selp.b32 	%r481, %r480, 0, %p60;
	add.s32 	%r482, %r479, %r481;
	setp.gt.s32 	%p61, %r120, 192;
	ld.shared.u32 	%r483, [_ZZN3cub18CUB_300001_SM_10006detail6reduce28DeviceReduceSingleTileKernelINS2_10policy_hubIjjN4cuda3std3__44plusIvEEE10Policy1000EPjSC_iS9_jjNS7_10__identityEEEvT0_T1_T2_T3_T4_T6_E12temp_storage+32];
	selp.b32 	%r484, %r483, 0, %p61;
	add.s32 	%r485, %r482, %r484;
	setp.gt.s32 	%p62, %r120, 224;
	ld.shared.u32 	%r486, [_ZZN3cub18CUB_300001_SM_10006detail6reduce28DeviceReduceSingleTileKernelINS2_10policy_hubIjjN4cuda3std3__44plusIvEEE10Policy1000EPjSC_iS9_jjNS7_10__identityEEEvT0_T1_T2_T3_T4_T6_E12temp_storage+36];
	selp.b32 	%r487, %r486, 0, %p62;
	add.s32 	%r562, %r485, %r487;
	bra.uni 	$L__BB48_72;
$L__BB48_22:
	mov.u32 	%r26, %tid.x;
	shl.b32 	%r315, %r26, 2;
	mul.wide.u32 	%rd86, %r315, 4;
	add.s64 	%rd76, %rd16, %rd86;
	// begin inline asm
	ld.global.nc.v2.u64 {%rd74, %rd75}, [%rd76];
	// end inline asm
	mov.b64 	{%r316, %r317}, %rd75;
	mov.b64 	{%r318, %r319}, %rd74;
	add.s64 	%rd79, %rd76, 4096;
	// begin inline asm
	ld.global.nc.v2.u64 {%rd77, %rd78}, [%rd79];
	// end inline asm
	mov.b64 	{%r320, %r321}, %rd78;
	mov.b64 	{%r322, %r323}, %rd77;
	add.s64 	%rd82, %rd76, 8192;
	// begin inline asm
	ld.global.nc.v2.u64 {%rd80, %rd81}, [%rd82];
	// end inline asm
	mov.b64 	{%r324, %r325}, %rd81;
	mov.b64 	{%r326, %r327}, %rd80;
	add.s64 	%rd85, %rd76, 12288;
	// begin inline asm
	ld.global.nc.v2.u64 {%rd83, %rd84}, [%rd85];
	// end inline asm
	mov.b64 	{%r328, %r329}, %rd84;
	mov.b64 	{%r330, %r331}, %rd83;
	add.s32 	%r332, %r319, %r318;
	add.s32 	%r333, %r316, %r332;
	add.s32 	%r334, %r317, %r333;
	add.s32 	%r335, %r322, %r334;
	add.s32 	%r336, %r323, %r335;
	add.s32 	%r337, %r320, %r336;
	add.s32 	%r338, %r321, %r337;
	add.s32 	%r339, %r326, %r338;
	add.s32 	%r340, %r327, %r339;
	add.s32 	%r341, %r324, %r340;
	add.s32 	%r342, %r325, %r341;
	add.s32 	%r343, %r330, %r342;
	add.s32 	%r344, %r331, %r343;
	add.s32 	%r345, %r328, %r344;
	add.s32 	%r535, %r329, %r345;
	setp.lt.u32 	%p35, %r120, 8192;
	mov.b32 	%r524, 4096;
	@%p35 bra 	$L__BB48_26;
	add.s32 	%r28, %r120, -4096;
	mov.b32 	%r524, 4096;
$L__BB48_24:
	mul.wide.s32 	%rd99, %r524, 4;
	add.s64 	%rd89, %rd76, %rd99;
	// begin inline asm
	ld.global.nc.v2.u64 {%rd87, %rd88}, [%rd89];
	// end inline asm
	mov.b64 	{%r347, %r348}, %rd88;
	mov.b64 	{%r349, %r350}, %rd87;
	add.s64 	%rd92, %rd89, 4096;
	// begin inline asm
	ld.global.nc.v2.u64 {%rd90, %rd91}, [%rd92];
	// end inline asm
	mov.b64 	{%r351, %r352}, %rd91;
	mov.b64 	{%r353, %r354}, %rd90;
	add.s64 	%rd95, %rd89, 8192;
	// begin inline asm
	ld.global.nc.v2.u64 {%rd93, %rd94}, [%rd95];
	// end inline asm
	mov.b64 	{%r355, %r356}, %rd94;
	mov.b64 	{%r357, %r358}, %rd93;
	add.s64 	%rd98, %rd89, 12288;
	// begin inline asm
	ld.global.nc.v2.u64 {%rd96, %rd97}, [%rd98];
	// end inline asm
	mov.b64 	{%r359, %r360}, %rd97;
	mov.b64 	{%r361, %r362}, %rd96;
	add.s32 	%r363, %r349, %r535;
	add.s32 	%r364, %r350, %r363;
	add.s32 	%r365, %r347, %r364;
	add.s32 	%r366, %r348, %r365;
	add.s32 	%r367, %r353, %r366;
	add.s32 	%r368, %r354, %r367;
	add.s32 	%r369, %r351, %r368;
	add.s32 	%r370, %r352, %r369;
	add.s32 	%r371, %r357, %r370;
	add.s32 	%r372, %r358, %r371;
	add.s32 	%r373, %r355, %r372;
	add.s32 	%r374, %r356, %r373;
	add.s32 	%r375, %r361, %r374;
	add.s32 	%r376, %r362, %r375;
	add.s32 	%r377, %r359, %r376;
	add.s32 	%r535, %r360, %r377;
	sub.s32 	%r378, %r120, %r524;
	setp.lt.s32 	%p36, %r378, 4096;
	@%p36 bra 	$L__BB48_34;
	add.s32 	%r524, %r524, 4096;
	setp.le.s32 	%p37, %r524, %r28;
	@%p37 bra 	$L__BB48_24;
$L__BB48_26:
	setp.le.s32 	%p38, %r120, %r524;
	@%p38 bra 	$L__BB48_34;
	sub.s32 	%r35, %r120, %r524;
	setp.ge.s32 	%p39, %r26, %r35;
	@%p39 bra 	$L__BB48_34;
	not.b32 	%r380, %r26;
	add.s32 	%r381, %r120, %r380;
	sub.s32 	%r36, %r381, %r524;
	and.b32  	%r382, %r36, 768;
	setp.eq.s32 	%p40, %r382, 768;
	mov.u32 	%r529, %r26;
	@%p40 bra 	$L__BB48_31;
	add.s32 	%r526, %r26, %r524;
	shr.u32 	%r383, %r36, 8;
	add.s32 	%r384, %r383, 1;
	and.b32  	%r385, %r384, 3;
	neg.s32 	%r525, %r385;
	mov.u32 	%r529, %r26;
$L__BB48_30:
	.pragma "nounroll";
	mul.wide.u32 	%rd101, %r526, 4;
	add.s64 	%rd100, %rd16, %rd101;
	// begin inline asm
	ld.global.nc.u32 %r386, [%rd100];
	// end inline asm
	add.s32 	%r535, %r386, %r535;
	add.s32 	%r529, %r529, 256;
	add.s32 	%r526, %r526, 256;
	add.s32 	%r525, %r525, 1;
	setp.ne.s32 	%p41, %r525, 0;
	@%p41 bra 	$L__BB48_30;
$L__BB48_31:
	setp.lt.u32 	%p42, %r36, 768;
	@%p42 bra 	$L__BB48_34;
	cvt.u64.u32 	%rd102, %r529;
	cvt.u64.u32 	%rd103, %r524;
	add.s64 	%rd104, %rd102, %rd103;
	shl.b64 	%rd105, %rd104, 2;
	add.s64 	%rd106, %rd105, %rd16;
	add.s64 	%rd122, %rd106, 2048;
	add.s32 	%r532, %r529, %r524;
$L__BB48_33:
	mul.wide.u32 	%rd111, %r532, 4;
	add.s64 	%rd107, %rd16, %rd111;
	// begin inline asm
	ld.global.nc.u32 %r387, [%rd107];
	// end inline asm
	add.s32 	%r391, %r387, %r535;
	add.s64 	%rd108, %rd122, -1024;
	// begin inline asm
	ld.global.nc.u32 %r388, [%rd108];
	// end inline asm
	add.s32 	%r392, %r388, %r391;
	// begin inline asm
	ld.global.nc.u32 %r389, [%rd122];
	// end inline asm
	add.s32 	%r393, %r389, %r392;
	add.s64 	%rd110, %rd122, 1024;
	// begin inline asm
	ld.global.nc.u32 %r390, [%rd110];
	// end inline asm
	add.s32 	%r535, %r390, %r393;
	add.s32 	%r529, %r529, 1024;
	add.s64 	%rd122, %rd122, 4096;
	add.s32 	%r532, %r532, 1024;
	setp.lt.s32 	%p43, %r529, %r35;
	@%p43 bra 	$L__BB48_33;
$L__BB48_34:
	// begin inline asm
	mov.u32 %r394, %laneid;
	// end inline asm
	mov.b32 	%r395, -1;
	redux.sync.add.u32 %r562, %r535, %r395;
	setp.ne.s32 	%p44, %r394, 0;
	@%p44 bra 	$L__BB48_36;
	shr.u32 	%r396, %r26, 3;
	and.b32  	%r397, %r396, 124;
	mov.u32 	%r398, _ZZN3cub18CUB_300001_SM_10006detail6reduce28DeviceReduceSingleTileKernelINS2_10policy_hubIjjN4cuda3std3__44plusIvEEE10Policy1000EPjSC_iS9_jjNS7_10__identityEEEvT0_T1_T2_T3_T4_T6_E12temp_storage;
	add.s32 	%r399, %r398, %r397;
	st.shared.u32 	[%r399+8], %r562;
$L__BB48_36:
	bar.sync 	0;
	setp.ne.s32 	%p45, %r26, 0;
	@%p45 bra 	$L__BB48_72;
	ld.shared.u32 	%r400, [_ZZN3cub18CUB_300001_SM_10006detail6reduce28DeviceReduceSingleTileKernelINS2_10policy_hubIjjN4cuda3std3__44plusIvEEE10Policy1000EPjSC_iS9_jjNS7_10__identityEEEvT0_T1_T2_T3_T4_T6_E12temp_storage+12];
	add.s32 	%r401, %r400, %r562;
	ld.shared.u32 	%r402, [_ZZN3cub18CUB_300001_SM_10006detail6reduce28DeviceReduceSingleTileKernelINS2_10policy_hubIjjN4cuda3std3__44plusIvEEE10Policy1000EPjSC_iS9_jjNS7_10__identityEEEvT0_T1_T2_T3_T4_T6_E12temp_storage+16];
	add.s32 	%r403, %r401, %r402;
	ld.shared.u32 	%r404, [_ZZN3cub18CUB_300001_SM_10006detail6reduce28DeviceReduceSingleTileKernelINS2_10policy_hubIjjN4cuda3std3__44plusIvEEE10Policy1000EPjSC_iS9_jjNS7_10__identityEEEvT0_T1_T2_T3_T4_T6_E12temp_storage+20];
	add.s32 	%r405, %r403, %r404;
	ld.shared.u32 	%r406, [_ZZN3cub18CUB_300001_SM_10006detail6reduce28DeviceReduceSingleTileKernelINS2_10policy_hubIjjN4cuda3std3__44plusIvEEE10Policy1000EPjSC_iS9_jjNS7_10__identityEEEvT0_T1_T2_T3_T4_T6_E12temp_storage+24];
	add.s32 	%r407, %r405, %r406;
	ld.shared.u32 	%r408, [_ZZN3cub18CUB_300001_SM_10006detail6reduce28DeviceReduceSingleTileKernelINS2_10policy_hubIjjN4cuda3std3__44plusIvEEE10Policy1000EPjSC_iS9_jjNS7_10__identityEEEvT0_T1_T2_T3_T4_T6_E12temp_storage+28];
	add.s32 	%r409, %r407, %r408;
	ld.shared.u32 	%r410, [_ZZN3cub18CUB_300001_SM_10006detail6reduce28DeviceReduceSingleTileKernelINS2_10policy_hubIjjN4cuda3std3__44plusIvEEE10Policy1000EPjSC_iS9_jjNS7_10__identityEEEvT0_T1_T2_T3_T4_T6_E12temp_storage+32];
	add.s32 	%r411, %r409, %r410;
	ld.shared.u32 	%r412, [_ZZN3cub18CUB_300001_SM_10006detail6reduce28DeviceReduceSingleTileKernelINS2_10policy_hubIjjN4cuda3std3__44plusIvEEE10Policy1000EPjSC_iS9_jjNS7_10__identityEEEvT0_T1_T2_T3_T4_T6_E12temp_storage+36];
	add.s32 	%r562, %r411, %r412;
	bra.uni 	$L__BB48_72;
$L__BB48_38:
	setp.gt.s32 	%p3, %r120, 4095;
	@%p3 bra 	$L__BB48_56;
	mov.u32 	%r60, %tid.x;
	setp.ge.s32 	%p15, %r60, %r120;
	mov.b32 	%r546, 0;
	mov.u32 	%r541, %r60;
	@%p15 bra 	$L__BB48_41;
	mul.wide.u32 	%rd66, %r60, 4;
	add.s64 	%rd65, %rd16, %rd66;
	// begin inline asm
	ld.global.nc.u32 %r546, [%rd65];
	// end inline asm
	add.s32 	%r541, %r60, 256;
$L__BB48_41:
	setp.ge.s32 	%p16, %r541, %r120;
	@%p16 bra 	$L__BB48_47;
	not.b32 	%r223, %r541;
	add.s32 	%r65, %r120, %r223;
	and.b32  	%r224, %r65, 768;
	setp.eq.s32 	%p17, %r224, 768;
	@%p17 bra 	$L__BB48_45;
	mul.wide.u32 	%rd67, %r541, 4;
	add.s64 	%rd123, %rd16, %rd67;
	shr.u32 	%r225, %r65, 8;
	add.s32 	%r226, %r225, 1;
	and.b32  	%r227, %r226, 3;
	neg.s32 	%r538, %r227;
$L__BB48_44:
	.pragma "nounroll";
	// begin inline asm
	ld.global.nc.u32 %r228, [%rd123];
	// end inline asm
	add.s32 	%r546, %r228, %r546;
	add.s32 	%r541, %r541, 256;
	add.s64 	%rd123, %rd123, 1024;
	add.s32 	%r538, %r538, 1;
	setp.ne.s32 	%p18, %r538, 0;
	@%p18 bra 	$L__BB48_44;
$L__BB48_45:
	setp.lt.u32 	%p19, %r65, 768;
	@%p19 bra 	$L__BB48_47;
$L__BB48_46:
	mul.wide.s32 	%rd73, %r541, 4;
	add.s64 	%rd69, %rd16, %rd73;
	// begin inline asm
	ld.global.nc.u32 %r229, [%rd69];
	// end inline asm
	add.s32 	%r233, %r229, %r546;
	add.s64 	%rd70, %rd69, 1024;
	// begin inline asm
	ld.global.nc.u32 %r230, [%rd70];
	// end inline asm
	add.s32 	%r234, %r230, %r233;
	add.s64 	%rd71, %rd69, 2048;
	// begin inline asm
	ld.global.nc.u32 %r231, [%rd71];
	// end inline asm
	add.s32 	%r235, %r231, %r234;
	add.s64 	%rd72, %rd69, 3072;
	// begin inline asm
	ld.global.nc.u32 %r232, [%rd72];
	// end inline asm
	add.s32 	%r546, %r232, %r235;
	add.s32 	%r541, %r541, 1024;
	setp.lt.s32 	%p20, %r541, %r120;
	@%p20 bra 	$L__BB48_46;
$L__BB48_47:
	setp.lt.s32 	%p21, %r120, 256;
	@%p21 bra 	$L__BB48_52;
	// begin inline asm
	mov.u32 %r295, %laneid;
	// end inline asm
	mov.b32 	%r296, -1;
	redux.sync.add.u32 %r562, %r546, %r296;
	setp.ne.s32 	%p32, %r295, 0;
	@%p32 bra 	$L__BB48_50;
	shr.u32 	%r297, %r60, 3;
	and.b32  	%r298, %r297, 124;
	mov.u32 	%r299, _ZZN3cub18CUB_300001_SM_10006detail6reduce28DeviceReduceSingleTileKernelINS2_10policy_hubIjjN4cuda3std3__44plusIvEEE10Policy1000EPjSC_iS9_jjNS7_10__identityEEEvT0_T1_T2_T3_T4_T6_E12temp_storage;
	add.s32 	%r300, %r299, %r298;
	st.shared.u32 	[%r300+8], %r562;
$L__BB48_50:
	bar.sync 	0;
	setp.ne.s32 	%p33, %r60, 0;
	@%p33 bra 	$L__BB48_72;
	ld.shared.u32 	%r301, [_ZZN3cub18CUB_300001_SM_10006detail6reduce28DeviceReduceSingleTileKernelINS2_10policy_hubIjjN4cuda3std3__44plusIvEEE10Policy1000EPjSC_iS9_jjNS7_10__identityEEEvT0_T1_T2_T3_T4_T6_E12temp_storage+12];
	add.s32 	%r302, %r301, %r562;
	ld.shared.u32 	%r303, [_ZZN3cub18CUB_300001_SM_10006detail6reduce28DeviceReduceSingleTileKernelINS2_10policy_hubIjjN4cuda3std3__44plusIvEEE10Policy1000EPjSC_iS9_jjNS7_10__identityEEEvT0_T1_T2_T3_T4_T6_E12temp_storage+16];
	add.s32 	%r304, %r302, %r303;
	ld.shared.u32 	%r305, [_ZZN3cub18CUB_300001_SM_10006detail6reduce28DeviceReduceSingleTileKernelINS2_10policy_hubIjjN4cuda3std3__44plusIvEEE10Policy1000EPjSC_iS9_jjNS7_10__identityEEEvT0_T1_T2_T3_T4_T6_E12temp_storage+20];
	add.s32 	%r306, %r304, %r305;
	ld.shared.u32 	%r307, [_ZZN3cub18CUB_300001_SM_10006detail6reduce28DeviceReduceSingleTileKernelINS2_10policy_hubIjjN4cuda3std3__44plusIvEEE10Policy1000EPjSC_iS9_jjNS7_10__identityEEEvT0_T1_T2_T3_T4_T6_E12temp_storage+24];
	add.s32 	%r308, %r306, %r307;
	ld.shared.u32 	%r309, [_ZZN3cub18CUB_300001_SM_10006detail6reduce28DeviceReduceSingleTileKernelINS2_10policy_hubIjjN4cuda3std3__44plusIvEEE10Policy1000EPjSC_iS9_jjNS7_10__identityEEEvT0_T1_T2_T3_T4_T6_E12temp_storage+28];
	add.s32 	%r310, %r308, %r309;
	ld.shared.u32 	%r311, [_ZZN3cub18CUB_300001_SM_10006detail6reduce28DeviceReduceSingleTileKernelINS2_10policy_hubIjjN4cuda3std3__44plusIvEEE10Policy1000EPjSC_iS9_jjNS7_10__identityEEEvT0_T1_T2_T3_T4_T6_E12temp_storage+32];
	add.s32 	%r312, %r310, %r311;
	ld.shared.u32 	%r313, [_ZZN3cub18CUB_300001_SM_10006detail6reduce28DeviceReduceSingleTileKernelINS2_10policy_hubIjjN4cuda3std3__44plusIvEEE10Policy1000EPjSC_iS9_jjNS7_10__identityEEEvT0_T1_T2_T3_T4_T6_E12temp_storage+36];
	add.s32 	%r562, %r312, %r313;
	bra.uni 	$L__BB48_72;
$L__BB48_52:
	// begin inline asm
	mov.u32 %r236, %laneid;
	// end inline asm
	and.b32  	%r267, %r60, 992;
	add.s32 	%r268, %r267, 32;
	setp.gt.s32 	%p22, %r268, %r120;
	not.b32 	%r269, %r267;
	add.s32 	%r270, %r120, %r269;
	selp.b32 	%r264, %r270, 31, %p22;
	mov.b32 	%r239, 1;
	mov.b32 	%r266, -1;
	// begin inline asm
	{  .reg .u32 r0;  .reg .pred p;  shfl.sync.down.b32 r0|p, %r546, %r239, %r264, %r266;  @p add.u32 r0, r0, %r546;  mov.u32 %r237, r0;}
	// end inline asm
	mov.b32 	%r245, 2;
	// begin inline asm
	{  .reg .u32 r0;  .reg .pred p;  shfl.sync.down.b32 r0|p, %r237, %r245, %r264, %r266;  @p add.u32 r0, r0, %r237;  mov.u32 %r243, r0;}
	// end inline asm
	mov.b32 	%r251, 4;
	// begin inline asm
	{  .reg .u32 r0;  .reg .pred p;  shfl.sync.down.b32 r0|p, %r243, %r251, %r264, %r266;  @p add.u32 r0, r0, %r243;  mov.u32 %r249, r0;}
	// end inline asm
	mov.b32 	%r257, 8;
	// begin inline asm
	{  .reg .u32 r0;  .reg .pred p;  shfl.sync.down.b32 r0|p, %r249, %r257, %r264, %r266;  @p add.u32 r0, r0, %r249;  mov.u32 %r255, r0;}
	// end inline asm
	mov.b32 	%r263, 16;
	// begin inline asm
	{  .reg .u32 r0;  .reg .pred p;  shfl.sync.down.b32 r0|p, %r255, %r263, %r264, %r266;  @p add.u32 r0, r0, %r255;  mov.u32 %r562, r0;}
	// end inline asm
	setp.ne.s32 	%p23, %r236, 0;
	@%p23 bra 	$L__BB48_54;
	shr.u32 	%r271, %r60, 3;
	and.b32  	%r272, %r271, 124;
	mov.u32 	%r273, _ZZN3cub18CUB_300001_SM_10006detail6reduce28DeviceReduceSingleTileKernelINS2_10policy_hubIjjN4cuda3std3__44plusIvEEE10Policy1000EPjSC_iS9_jjNS7_10__identityEEEvT0_T1_T2_T3_T4_T6_E12temp_storage;
	add.s32 	%r274, %r273, %r272;
	st.shared.u32 	[%r274+8], %r562;
$L__BB48_54:
	bar.sync 	0;
	setp.ne.s32 	%p24, %r60, 0;
	@%p24 bra 	$L__BB48_72;
	setp.gt.s32 	%p25, %r120, 32;
	ld.shared.u32 	%r275, [_ZZN3cub18CUB_300001_SM_10006detail6reduce28DeviceReduceSingleTileKernelINS2_10policy_hubIjjN4cuda3std3__44plusIvEEE10Policy1000EPjSC_iS9_jjNS7_10__identityEEEvT0_T1_T2_T3_T4_T6_E12temp_storage+12];
	selp.b32 	%r276, %r275, 0, %p25;
	add.s32 	%r277, %r276, %r562;
	setp.gt.s32 	%p26, %r120, 64;
	ld.shared.u32 	%r278, [_ZZN3cub18CUB_300001_SM_10006detail6reduce28DeviceReduceSingleTileKernelINS2_10policy_hubIjjN4cuda3std3__44plusIvEEE10Policy1000EPjSC_iS9_jjNS7_10__identityEEEvT0_T1_T2_T3_T4_T6_E12temp_storage+16];
	selp.b32 	%r279, %r278, 0, %p26;
	add.s32 	%r280, %r277, %r279;
	setp.gt.s32 	%p27, %r120, 96;
	ld.shared.u32 	%r281, [_ZZN3cub18CUB_300001_SM_10006detail6reduce28DeviceReduceSingleTileKernelINS2_10policy_hubIjjN4cuda3std3__44plusIvEEE10Policy1000EPjSC_iS9_jjNS7_10__identityEEEvT0_T1_T2_T3_T4_T6_E12temp_storage+20];
	selp.b32 	%r282, %r281, 0, %p27;
	add.s32 	%r283, %r280, %r282;
	setp.gt.s32 	%p28, %r120, 128;
	ld.shared.u32 	%r284, [_ZZN3cub18CUB_300001_SM_10006detail6reduce28DeviceReduceSingleTileKernelINS2_10policy_hubIjjN4cuda3std3__44plusIvEEE10Policy1000EPjSC_iS9_jjNS7_10__identityEEEvT0_T1_T2_T3_T4_T6_E12temp_storage+24];
	selp.b32 	%r285, %r284, 0, %p28;
	add.s32 	%r286, %r283, %r285;
	setp.gt.s32 	%p29, %r120, 160;
	ld.shared.u32 	%r287, [_ZZN3cub18CUB_300001_SM_10006detail6reduce28DeviceReduceSingleTileKernelINS2_10policy_hubIjjN4cuda3std3__44plusIvEEE10Policy1000EPjSC_iS9_jjNS7_10__identityEEEvT0_T1_T2_T3_T4_T6_E12temp_storage+28];
	selp.b32 	%r288, %r287, 0, %p29;
	add.s32 	%r289, %r286, %r288;
	setp.gt.s32 	%p30, %r120, 192;
	ld.shared.u32 	%r290, [_ZZN3cub18CUB_300001_SM_10006detail6reduce28DeviceReduceSingleTileKernelINS2_10policy_hubIjjN4cuda3std3__44plusIvEEE10Policy1000EPjSC_iS9_jjNS7_10__identityEEEvT0_T1_T2_T3_T4_T6_E12temp_storage+32];
	selp.b32 	%r291, %r290, 0, %p30;
	add.s32 	%r292, %r289, %r291;
	setp.gt.s32 	%p31, %r120, 224;
	ld.shared.u32 	%r293, [_ZZN3cub18CUB_300001_SM_10006detail6reduce28DeviceReduceSingleTileKernelINS2_10policy_hubIjjN4cuda3std3__44plusIvEEE10Policy1000EPjSC_iS9_jjNS7_10__identityEEEvT0_T1_T2_T3_T4_T6_E12temp_storage+36];
	selp.b32 	%r294, %r293, 0, %p31;
	add.s32 	%r562, %r292, %r294;
	bra.uni 	$L__BB48_72;
$L__BB48_56:
	mov.u32 	%r85, %tid.x;
	mul.wide.u32 	%rd35, %r85, 4;
	add.s64 	%rd19, %rd16, %rd35;
	// begin inline asm
	ld.global.nc.u32 %r122, [%rd19];
	// end inline asm
	add.s64 	%rd20, %rd19, 1024;
	// begin inline asm
	ld.global.nc.u32 %r123, [%rd20];
	// end inline asm
	add.s64 	%rd21, %rd19, 2048;
	// begin inline asm
	ld.global.nc.u32 %r124, [%rd21];
	// end inline asm
	add.s64 	%rd22, %rd19, 3072;
	// begin inline asm
	ld.global.nc.u32 %r125, [%rd22];
	// end inline asm
	add.s64 	%rd23, %rd19, 4096;
	// begin inline asm
	ld.global.nc.u32 %r126, [%rd23];
	// end inline asm
	add.s64 	%rd24, %rd19, 5120;
	// begin inline asm
	ld.global.nc.u32 %r127, [%rd24];
	// end inline asm
	add.s64 	%rd25, %rd19, 6144;
	// begin inline asm
	ld.global.nc.u32 %r128, [%rd25];
	// end inline asm
	add.s64 	%rd26, %rd19, 7168;
	// begin inline asm
	ld.global.nc.u32 %r129, [%rd26];
	// end inline asm
	add.s64 	%rd27, %rd19, 8192;
	// begin inline asm
	ld.global.nc.u32 %r130, [%rd27];
	// end inline asm
	add.s64 	%rd28, %rd19, 9216;
	// begin inline asm
	ld.global.nc.u32 %r131, [%rd28];
	// end inline asm
	add.s64 	%rd29, %rd19, 10240;
	// begin inline asm
	ld.global.nc.u32 %r132, [%rd29];
	// end inline asm
	add.s64 	%rd30, %rd19, 11264;
	// begin inline asm
	ld.global.nc.u32 %r133, [%rd30];
	// end inline asm
	add.s64 	%rd31, %rd19, 12288;
	// begin inline asm
	ld.global.nc.u32 %r134, [%rd31];
	// end inline asm
	add.s64 	%rd32, %rd19, 13312;
	// begin inline asm
	ld.global.nc.u32 %r135, [%rd32];
	// end inline asm
	add.s64 	%rd33, %rd19, 14336;
	// begin inline asm
	ld.global.nc.u32 %r136, [%rd33];
	// end inline asm
	add.s64 	%rd34, %rd19, 15360;
	// begin inline asm
	ld.global.nc.u32 %r137, [%rd34];
	// end inline asm
	add.s32 	%r139, %r123, %r122;
	add.s32 	%r140, %r124, %r139;
	add.s32 	%r141, %r125, %r140;
	add.s32 	%r142, %r126, %r141;
	add.s32 	%r143, %r127, %r142;
	add.s32 	%r144, %r128, %r143;
	add.s32 	%r145, %r129, %r144;
	add.s32 	%r146, %r130, %r145;
	add.s32 	%r147, %r131, %r146;
	add.s32 	%r148, %r132, %r147;
	add.s32 	%r149, %r133, %r148;
	add.s32 	%r150, %r134, %r149;
	add.s32 	%r151, %r135, %r150;
	add.s32 	%r152, %r136, %r151;
	add.s32 	%r561, %r137, %r152;
	setp.lt.u32 	%p4, %r120, 8192;
	mov.b32 	%r550, 4096;
	@%p4 bra 	$L__BB48_60;
	add.s32 	%r87, %r120, -4096;
	mov.b32 	%r550, 4096;
$L__BB48_58:
	mul.wide.s32 	%rd52, %r550, 4;
	add.s64 	%rd36, %rd19, %rd52;
	// begin inline asm
	ld.global.nc.u32 %r154, [%rd36];
	// end inline asm
	add.s64 	%rd37, %rd36, 1024;
	// begin inline asm
	ld.global.nc.u32 %r155, [%rd37];
	// end inline asm
	add.s64 	%rd38, %rd36, 2048;
	// begin inline asm
	ld.global.nc.u32 %r156, [%rd38];
	// end inline asm
	add.s64 	%rd39, %rd36, 3072;
	// begin inline asm
	ld.global.nc.u32 %r157, [%rd39];
	// end inline asm
	add.s64 	%rd40, %rd36, 4096;
	// begin inline asm
	ld.global.nc.u32 %r158, [%rd40];
	// end inline asm
	add.s64 	%rd41, %rd36, 5120;
	// begin inline asm
	ld.global.nc.u32 %r159, [%rd41];
	// end inline asm
	add.s64 	%rd42, %rd36, 6144;
	// begin inline asm
	ld.global.nc.u32 %r160, [%rd42];
	// end inline asm
	add.s64 	%rd43, %rd36, 7168;
	// begin inline asm
	ld.global.nc.u32 %r161, [%rd43];
	// end inline asm
	add.s64 	%rd44, %rd36, 8192;
	// begin inline asm
	ld.global.nc.u32 %r162, [%rd44];
	// end inline asm
	add.s64 	%rd45, %rd36, 9216;
	// begin inline asm
	ld.global.nc.u32 %r163, [%rd45];
	// end inline asm
	add.s64 	%rd46, %rd36, 10240;
	// begin inline asm
	ld.global.nc.u32 %r164, [%rd46];
	// end inline asm
	add.s64 	%rd47, %rd36, 11264;
	// begin inline asm
	ld.global.nc.u32 %r165, [%rd47];
	// end inline asm
	add.s64 	%rd48, %rd36, 12288;
	// begin inline asm
	ld.global.nc.u32 %r166, [%rd48];
	// end inline asm
	add.s64 	%rd49, %rd36, 13312;
	// begin inline asm
	ld.global.nc.u32 %r167, [%rd49];
	// end inline asm
	add.s64 	%rd50, %rd36, 14336;
	// begin inline asm
	ld.global.nc.u32 %r168, [%rd50];
	// end inline asm
	add.s64 	%rd51, %rd36, 15360;
	// begin inline asm
	ld.global.nc.u32 %r169, [%rd51];
	// end inline asm
	add.s32 	%r170, %r154, %r561;
	add.s32 	%r171, %r155, %r170;
	add.s32 	%r172, %r156, %r171;
	add.s32 	%r173, %r157, %r172;
	add.s32 	%r174, %r158, %r173;
	add.s32 	%r175, %r159, %r174;
	add.s32 	%r176, %r160, %r175;
	add.s32 	%r177, %r161, %r176;
	add.s32 	%r178, %r162, %r177;
	add.s32 	%r179, %r163, %r178;
	add.s32 	%r180, %r164, %r179;
	add.s32 	%r181, %r165, %r180;
	add.s32 	%r182, %r166, %r181;
	add.s32 	%r183, %r167, %r182;
	add.s32 	%r184, %r168, %r183;
	add.s32 	%r561, %r169, %r184;
	sub.s32 	%r185, %r120, %r550;
	setp.lt.s32 	%p5, %r185, 4096;
	@%p5 bra 	$L__BB48_68;
	add.s32 	%r550, %r550, 4096;
	setp.le.s32 	%p6, %r550, %r87;
	@%p6 bra 	$L__BB48_58;
$L__BB48_60:
	setp.le.s32 	%p7, %r120, %r550;
	@%p7 bra 	$L__BB48_68;
	sub.s32 	%r94, %r120, %r550;
	setp.ge.s32 	%p8, %r85, %r94;
	@%p8 bra 	$L__BB48_68;
	not.b32 	%r187, %r85;
	add.s32 	%r188, %r120, %r187;
	sub.s32 	%r95, %r188, %r550;
	and.b32  	%r189, %r95, 768;
	setp.eq.s32 	%p9, %r189, 768;
	mov.u32 	%r555, %r85;
	@%p9 bra 	$L__BB48_65;
	add.s32 	%r552, %r85, %r550;
	shr.u32 	%r190, %r95, 8;
	add.s32 	%r191, %r190, 1;
	and.b32  	%r192, %r191, 3;
	neg.s32 	%r551, %r192;
	mov.u32 	%r555, %r85;
$L__BB48_64:
	.pragma "nounroll";
	mul.wide.u32 	%rd54, %r552, 4;
	add.s64 	%rd53, %rd16, %rd54;
	// begin inline asm
	ld.global.nc.u32 %r193, [%rd53];
	// end inline asm
	add.s32 	%r561, %r193, %r561;
	add.s32 	%r555, %r555, 256;
	add.s32 	%r552, %r552, 256;
	add.s32 	%r551, %r551, 1;
	setp.ne.s32 	%p10, %r551, 0;
	@%p10 bra 	$L__BB48_64;
$L__BB48_65:
	setp.lt.u32 	%p11, %r95, 768;
	@%p11 bra 	$L__BB48_68;
	cvt.u64.u32 	%rd55, %r555;
	cvt.u64.u32 	%rd56, %r550;
	add.s64 	%rd57, %rd55, %rd56;
	shl.b64 	%rd58, %rd57, 2;
	add.s64 	%rd59, %rd58, %rd16;
	add.s64 	%rd124, %rd59, 2048;
	add.s32 	%r558, %r555, %r550;
$L__BB48_67:
	mul.wide.u32 	%rd64, %r558, 4;
	add.s64 	%rd60, %rd16, %rd64;
	// begin inline asm
	ld.global.nc.u32 %r194, [%rd60];
	// end inline asm
	add.s32 	%r198, %r194, %r561;
	add.s64 	%rd61, %rd124, -1024;
	// begin inline asm
	ld.global.nc.u32 %r195, [%rd61];
	// end inline asm
	add.s32 	%r199, %r195, %r198;
	// begin inline asm
	ld.global.nc.u32 %r196, [%rd124];
	// end inline asm
	add.s32 	%r200, %r196, %r199;
	add.s64 	%rd63, %rd124, 1024;
	// begin inline asm
	ld.global.nc.u32 %r197, [%rd63];
	// end inline asm
	add.s32 	%r561, %r197, %r200;
	add.s32 	%r555, %r555, 1024;
	add.s64 	%rd124, %rd124, 4096;
	add.s32 	%r558, %r558, 1024;
	setp.lt.s32 	%p12, %r555, %r94;
	@%p12 bra 	$L__BB48_67;
$L__BB48_68:
	// begin inline asm
	mov.u32 %r201, %laneid;
	// end inline asm
	mov.b32 	%r202, -1;
	redux.sync.add.u32 %r562, %r561, %r202;
	setp.ne.s32 	%p13, %r201, 0;
	@%p13 bra 	$L__BB48_70;
	shr.u32 	%r203, %r85, 3;
	and.b32  	%r204, %r203, 124;
	mov.u32 	%r205, _ZZN3cub18CUB_300001_SM_10006detail6reduce28DeviceReduceSingleTileKernelINS2_10policy_hubIjjN4cuda3std3__44plusIvEEE10Policy1000EPjSC_iS9_jjNS7_10__identityEEEvT0_T1_T2_T3_T4_T6_E12temp_storage;
	add.s32 	%r206, %r205, %r204;
	st.shared.u32 	[%r206+8], %r562;
$L__BB48_70:
	bar.sync 	0;
	setp.ne.s32 	%p14, %r85, 0;
	@%p14 bra 	$L__BB48_72;
	ld.shared.u32 	%r207, [_ZZN3cub18CUB_300001_SM_10006detail6reduce28DeviceReduceSingleTileKernelINS2_10policy_hubIjjN4cuda3std3__44plusIvEEE10Policy1000EPjSC_iS9_jjNS7_10__identityEEEvT0_T1_T2_T3_T4_T6_E12temp_storage+12];
	add.s32 	%r208, %r207, %r562;
	ld.shared.u32 	%r209, [_ZZN3cub18CUB_300001_SM_10006detail6reduce28DeviceReduceSingleTileKernelINS2_10policy_hubIjjN4cuda3std3__44plusIvEEE10Policy1000EPjSC_iS9_jjNS7_10__identityEEEvT0_T1_T2_T3_T4_T6_E12temp_storage+16];
	add.s32 	%r210, %r208, %r209;
	ld.shared.u32 	%r211, [_ZZN3cub18CUB_300001_SM_10006detail6reduce28DeviceReduceSingleTileKernelINS2_10policy_hubIjjN4cuda3std3__44plusIvEEE10Policy1000EPjSC_iS9_jjNS7_10__identityEEEvT0_T1_T2_T3_T4_T6_E12temp_storage+20];
	add.s32 	%r212, %r210, %r211;
	ld.shared.u32 	%r213, [_ZZN3cub18CUB_300001_SM_10006detail6reduce28DeviceReduceSingleTileKernelINS2_10policy_hubIjjN4cuda3std3__44plusIvEEE10Policy1000EPjSC_iS9_jjNS7_10__identityEEEvT0_T1_T2_T3_T4_T6_E12temp_storage+24];
	add.s32 	%r214, %r212, %r213;
	ld.shared.u32 	%r215, [_ZZN3cub18CUB_300001_SM_10006detail6reduce28DeviceReduceSingleTileKernelINS2_10policy_hubIjjN4cuda3std3__44plusIvEEE10Policy1000EPjSC_iS9_jjNS7_10__identityEEEvT0_T1_T2_T3_T4_T6_E12temp_storage+28];
	add.s32 	%r216, %r214, %r215;
	ld.shared.u32 	%r217, [_ZZN3cub18CUB_300001_SM_10006detail6reduce28DeviceReduceSingleTileKernelINS2_10policy_hubIjjN4cuda3std3__44plusIvEEE10Policy1000EPjSC_iS9_jjNS7_10__identityEEEvT0_T1_T2_T3_T4_T6_E12temp_storage+32];
	add.s32 	%r218, %r216, %r217;
	ld.shared.u32 	%r219, [_ZZN3cub18CUB_300001_SM_10006detail6reduce28DeviceReduceSingleTileKernelINS2_10policy_hubIjjN4cuda3std3__44plusIvEEE10Policy1000EPjSC_iS9_jjNS7_10__identityEEEvT0_T1_T2_T3_T4_T6_E12temp_storage+36];
	add.s32 	%r562, %r218, %r219;
$L__BB48_72:
	mov.u32 	%r507, %tid.x;
	setp.ne.s32 	%p65, %r507, 0;
	@%p65 bra 	$L__BB48_74;
	add.s32 	%r508, %r562, %r121;
	st.global.u32 	[%rd1], %r508;
$L__BB48_74:
	ret;

}
	// .globl	_ZN3cub18CUB_300001_SM_10006detail6reduce28DeviceReduceSingleTileKernelINS2_10policy_hubIjjN4cuda3std3__44plusIvEEE10Policy1000EN6thrust24THRUST_300001_SM_1000_NS18transform_iteratorI9NonZeroOpI6__halfEPKSG_NSD_11use_defaultESK_EEPjjS9_jjNS7_10__identityEEEvT0_T1_T2_T3_T4_T6_
.visible .entry _ZN3cub18CUB_300001_SM_10006detail6reduce28DeviceReduceSingleTileKernelINS2_10policy_hubIjjN4cuda3std3__44plusIvEEE10Policy1000EN6thrust24THRUST_300001_SM_1000_NS18transform_iteratorI9NonZeroOpI6__halfEPKSG_NSD_11use_defaultESK_EEPjjS9_jjNS7_10__identityEEEvT0_T1_T2_T3_T4_T6_(
	.param .align 8 .b8 _ZN3cub18CUB_300001_SM_10006detail6reduce28DeviceReduceSingleTileKernelINS2_10policy_hubIjjN4cuda3std3__44plusIvEEE10Policy1000EN6thrust24THRUST_300001_SM_1000_NS18transform_iteratorI9NonZeroOpI6__halfEPKSG_NSD_11use_defaultESK_EEPjjS9_jjNS7_10__identityEEEvT0_T1_T2_T3_T4_T6__param_0[16],
	.param .u64 .ptr .align 1 _ZN3cub18CUB_300001_SM_10006detail6reduce28DeviceReduceSingleTileKernelINS2_10policy_hubIjjN4cuda3std3__44plusIvEEE10Policy1000EN6thrust24THRUST_300001_SM_1000_NS18transform_iteratorI9NonZeroOpI6__halfEPKSG_NSD_11use_defaultESK_EEPjjS9_jjNS7_10__identityEEEvT0_T1_T2_T3_T4_T6__param_1,
	.param .u32 _ZN3cub18CUB_300001_SM_10006detail6reduce28DeviceReduceSingleTileKernelINS2_10policy_hubIjjN4cuda3std3__44plusIvEEE10Policy1000EN6thrust24THRUST_300001_SM_1000_NS18transform_iteratorI9NonZeroOpI6__halfEPKSG_NSD_11use_defaultESK_EEPjjS9_jjNS7_10__identityEEEvT0_T1_T2_T3_T4_T6__param_2,
	.param .align 1 .b8 _ZN3cub18CUB_300001_SM_10006detail6reduce28DeviceReduceSingleTileKernelINS2_10policy_hubIjjN4cuda3std3__44plusIvEEE10Policy1000EN6thrust24THRUST_300001_SM_1000_NS18transform_iteratorI9NonZeroOpI6__halfEPKSG_NSD_11use_defaultESK_EEPjjS9_jjNS7_10__identityEEEvT0_T1_T2_T3_T4_T6__param_3[1],
	.param .u32 _ZN3cub18CUB_300001_SM_10006detail6reduce28DeviceReduceSingleTileKernelINS2_10policy_hubIjjN4cuda3std3__44plusIvEEE10Policy1000EN6thrust24THRUST_300001_SM_1000_NS18transform_iteratorI9NonZeroOpI6__halfEPKSG_NSD_11use_defaultESK_EEPjjS9_jjNS7_10__identityEEEvT0_T1_T2_T3_T4_T6__param_4,
	.param .align 1 .b8 _ZN3cub18CUB_300001_SM_10006detail6reduce28DeviceReduceSingleTileKernelINS2_10policy_hubIjjN4cuda3std3__44plusIvEEE10Policy1000EN6thrust24THRUST_300001_SM_1000_NS18transform_iteratorI9NonZeroOpI6__halfEPKSG_NSD_11use_defaultESK_EEPjjS9_jjNS7_10__identityEEEvT0_T1_T2_T3_T4_T6__param_5[1]
)
.maxntid 256
.minnctapersm 1
{
	.reg .pred 	%p<135>;
	.reg .b16 	%rs<287>;
	.reg .b32 	%r<462>;
	.reg .b64 	%rd<84>;
	// demoted variable
	.shared .align 4 .b8 _ZZN3cub18CUB_300001_SM_10006detail6reduce28DeviceReduceSingleTileKernelINS2_10policy_hubIjjN4cuda3std3__44plusIvEEE10Policy1000EN6thrust24THRUST_300001_SM_1000_NS18transform_iteratorI9NonZeroOpI6__halfEPKSG_NSD_11use_defaultESK_EEPjjS9_jjNS7_10__identityEEEvT0_T1_T2_T3_T4_T6_E12temp_storage[44];
	ld.param.u64 	%rd9, [_ZN3cub18CUB_300001_SM_10006detail6reduce28DeviceReduceSingleTileKernelINS2_10policy_hubIjjN4cuda3std3__44plusIvEEE10Policy1000EN6thrust24THRUST_300001_SM_1000_NS18transform_iteratorI9NonZeroOpI6__halfEPKSG_NSD_11use_defaultESK_EEPjjS9_jjNS7_10__identityEEEvT0_T1_T2_T3_T4_T6__param_0];
	ld.param.u64 	%rd10, [_ZN3cub18CUB_300001_SM_10006detail6reduce28DeviceReduceSingleTileKernelINS2_10policy_hubIjjN4cuda3std3__44plusIvEEE10Policy1000EN6thrust24THRUST_300001_SM_1000_NS18transform_iteratorI9NonZeroOpI6__halfEPKSG_NSD_11use_defaultESK_EEPjjS9_jjNS7_10__identityEEEvT0_T1_T2_T3_T4_T6__param_1];
	ld.param.u32 	%r90, [_ZN3cub18CUB_300001_SM_10006detail6reduce28DeviceReduceSingleTileKernelINS2_10policy_hubIjjN4cuda3std3__44plusIvEEE10Policy1000EN6thrust24THRUST_300001_SM_1000_NS18transform_iteratorI9NonZeroOpI6__halfEPKSG_NSD_11use_defaultESK_EEPjjS9_jjNS7_10__identityEEEvT0_T1_T2_T3_T4_T6__param_2];
	ld.param.u32 	%r91, [_ZN3cub18CUB_300001_SM_10006detail6reduce28DeviceReduceSingleTileKernelINS2_10policy_hubIjjN4cuda3std3__44plusIvEEE10Policy1000EN6thrust24THRUST_300001_SM_1000_NS18transform_iteratorI9NonZeroOpI6__halfEPKSG_NSD_11use_defaultESK_EEPjjS9_jjNS7_10__identityEEEvT0_T1_T2_T3_T4_T6__param_4];
	cvta.to.global.u64 	%rd1, %rd10;
	setp.ne.s32 	%p1, %r90, 0;
	@%p1 bra 	$L__BB49_3;
	mov.u32 	%r422, %tid.x;
	setp.ne.s32 	%p134, %r422, 0;
	@%p134 bra 	$L__BB49_52;
	st.global.u32 	[%rd1], %r91;
	bra.uni 	$L__BB49_52;
$L__BB49_3:
	cvta.to.global.u64 	%rd2, %rd9;
	setp.gt.u32 	%p2, %r90, 4095;
	@%p2 bra 	$L__BB49_28;
	mov.u32 	%r1, %tid.x;
	setp.ge.u32 	%p80, %r1, %r90;
	mov.b32 	%r439, 0;
	mov.u32 	%r429, %r1;
	@%p80 bra 	$L__BB49_6;
	mul.wide.u32 	%rd73, %r1, 2;
	add.s64 	%rd74, %rd2, %rd73;
	mov.b32 	%r279, 0;
	// begin inline asm
	cvt.rn.f16.s32 %rs195, %r279;
	// end inline asm
	ld.global.u16 	%rs197, [%rd74];
	// begin inline asm
	{ .reg .pred __$temp3;
  setp.neu.f16  __$temp3, %rs197, %rs195;
  selp.u16 %rs196, 1, 0, __$temp3;}
	// end inline asm
	setp.ne.s16 	%p81, %rs196, 0;
	selp.u32 	%r439, 1, 0, %p81;
	add.s32 	%r429, %r1, 256;
$L__BB49_6:
	setp.ge.u32 	%p82, %r429, %r90;
	@%p82 bra 	$L__BB49_19;
	mov.b32 	%r280, 0;
	// begin inline asm
	cvt.rn.f16.s32 %rs199, %r280;
	// end inline asm
	not.b32 	%r282, %r429;
	add.s32 	%r283, %r90, %r282;
	shr.u32 	%r284, %r283, 8;
	add.s32 	%r6, %r284, 1;
	and.b32  	%r7, %r6, 15;
	setp.lt.u32 	%p83, %r283, 3840;
	@%p83 bra 	$L__BB49_10;
	and.b32  	%r285, %r6, 33554416;
	neg.s32 	%r425, %r285;
	mul.wide.u32 	%rd75, %r429, 2;
	add.s64 	%rd76, %rd75, %rd2;
	add.s64 	%rd82, %rd76, 4096;
$L__BB49_9:
	.pragma "nounroll";
	ld.global.u16 	%rs201, [%rd82+-4096];
	// begin inline asm
	{ .reg .pred __$temp3;
  setp.neu.f16  __$temp3, %rs201, %rs199;
  selp.u16 %rs200, 1, 0, __$temp3;}
	// end inline asm
	setp.ne.s16 	%p84, %rs200, 0;
	selp.u32 	%r286, 1, 0, %p84;
	add.s32 	%r287, %r439, %r286;
	ld.global.u16 	%rs204, [%rd82+-3584];
	// begin inline asm
	{ .reg .pred __$temp3;
  setp.neu.f16  __$temp3, %rs204, %rs199;
  selp.u16 %rs203, 1, 0, __$temp3;}
	// end inline asm
	setp.ne.s16 	%p85, %rs203, 0;
	selp.u32 	%r288, 1, 0, %p85;
	add.s32 	%r289, %r287, %r288;
	ld.global.u16 	%rs207, [%rd82+-3072];
	// begin inline asm
	{ .reg .pred __$temp3;
  setp.neu.f16  __$temp3, %rs207, %rs199;
  selp.u16 %rs206, 1, 0, __$temp3;}
	// end inline asm
	setp.ne.s16 	%p86, %rs206, 0;
	selp.u32 	%r290, 1, 0, %p86;
	add.s32 	%r291, %r289, %r290;
	ld.global.u16 	%rs210, [%rd82+-2560];
	// begin inline asm
	{ .reg .pred __$temp3;
  setp.neu.f16  __$temp3, %rs210, %rs199;
  selp.u16 %rs209, 1, 0, __$temp3;}
	// end inline asm
	setp.ne.s16 	%p87, %rs209, 0;
	selp.u32 	%r292, 1, 0, %p87;
	add.s32 	%r293, %r291, %r292;
	ld.global.u16 	%rs213, [%rd82+-2048];
	// begin inline asm
	{ .reg .pred __$temp3;
  setp.neu.f16  __$temp3, %rs213, %rs199;
  selp.u16 %rs212, 1, 0, __$temp3;}
	// end inline asm
	setp.ne.s16 	%p88, %rs212, 0;
	selp.u32 	%r294, 1, 0, %p88;
	add.s32 	%r295, %r293, %r294;
	ld.global.u16 	%rs216, [%rd82+-1536];
	// begin inline asm
	{ .reg .pred __$temp3;
  setp.neu.f16  __$temp3, %rs216, %rs199;
  selp.u16 %rs215, 1, 0, __$temp3;}
	// end inline asm
	setp.ne.s16 	%p89, %rs215, 0;
	selp.u32 	%r296, 1, 0, %p89;
	add.s32 	%r297, %r295, %r296;
	ld.global.u16 	%rs219, [%rd82+-1024];
	// begin inline asm
	{ .reg .pred __$temp3;
  setp.neu.f16  __$temp3, %rs219, %rs199;
  selp.u16 %rs218, 1, 0, __$temp3;}
	// end inline asm
	setp.ne.s16 	%p90, %rs218, 0;
	selp.u32 	%r298, 1, 0, %p90;
	add.s32 	%r299, %r297, %r298;
	ld.global.u16 	%rs222, [%rd82+-512];
	// begin inline asm
	{ .reg .pred __$temp3;
  setp.neu.f16  __$temp3, %rs222, %rs199;
  selp.u16 %rs221, 1, 0, __$temp3;}
	// end inline asm
	setp.ne.s16 	%p91, %rs221, 0;
	selp.u32 	%r300, 1, 0, %p91;
	add.s32 	%r301, %r299, %r300;
	ld.global.u16 	%rs225, [%rd82];
	// begin inline asm
	{ .reg .pred __$temp3;
  setp.neu.f16  __$temp3, %rs225, %rs199;
  selp.u16 %rs224, 1, 0, __$temp3;}
	// end inline asm
	setp.ne.s16 	%p92, %rs224, 0;
	selp.u32 	%r302, 1, 0, %p92;
	add.s32 	%r303, %r301, %r302;
	ld.global.u16 	%rs228, [%rd82+512];
	// begin inline asm
	{ .reg .pred __$temp3;
  setp.neu.f16  __$temp3, %rs228, %rs199;
  selp.u16 %rs227, 1, 0, __$temp3;}
	// end inline asm
	setp.ne.s16 	%p93, %rs227, 0;
	selp.u32 	%r304, 1, 0, %p93;
	add.s32 	%r305, %r303, %r304;
	ld.global.u16 	%rs231, [%rd82+1024];
	// begin inline asm
	{ .reg .pred __$temp3;
  setp.neu.f16  __$temp3, %rs231, %rs199;
  selp.u16 %rs230, 1, 0, __$temp3;}
	// end inline asm
	setp.ne.s16 	%p94, %rs230, 0;
	selp.u32 	%r306, 1, 0, %p94;
	add.s32 	%r307, %r305, %r306;
	ld.global.u16 	%rs234, [%rd82+1536];
	// begin inline asm
	{ .reg .pred __$temp3;
  setp.neu.f16  __$temp3, %rs234, %rs199;
  selp.u16 %rs233, 1, 0, __$temp3;}
	// end inline asm
	setp.ne.s16 	%p95, %rs233, 0;
	selp.u32 	%r308, 1, 0, %p95;
	add.s32 	%r309, %r307, %r308;
	ld.global.u16 	%rs237, [%rd82+2048];
	// begin inline asm
	{ .reg .pred __$temp3;
  setp.neu.f16  __$temp3, %rs237, %rs199;
  selp.u16 %rs236, 1, 0, __$temp3;}
	// end inline asm
	setp.ne.s16 	%p96, %rs236, 0;
	selp.u32 	%r310, 1, 0, %p96;
	add.s32 	%r311, %r309, %r310;
	ld.global.u16 	%rs240, [%rd82+2560];
	// begin inline asm
	{ .reg .pred __$temp3;
  setp.neu.f16  __$temp3, %rs240, %rs199;
  selp.u16 %rs239, 1, 0, __$temp3;}
	// end inline asm
	setp.ne.s16 	%p97, %rs239, 0;
	selp.u32 	%r312, 1, 0, %p97;
	add.s32 	%r313, %r311, %r312;
	ld.global.u16 	%rs243, [%rd82+3072];
	// begin inline asm
	{ .reg .pred __$temp3;
  setp.neu.f16  __$temp3, %rs243, %rs199;
  selp.u16 %rs242, 1, 0, __$temp3;}
	// end inline asm
	setp.ne.s16 	%p98, %rs242, 0;
	selp.u32 	%r314, 1, 0, %p98;
	add.s32 	%r315, %r313, %r314;
	ld.global.u16 	%rs246, [%rd82+3584];
	// begin inline asm
	{ .reg .pred __$temp3;
  setp.neu.f16  __$temp3, %rs246, %rs199;
  selp.u16 %rs245, 1, 0, __$temp3;}
	// end inline asm
	setp.ne.s16 	%p99, %rs245, 0;
	selp.u32 	%r316, 1, 0, %p99;
	add.s32 	%r439, %r315, %r316;
	add.s32 	%r429, %r429, 4096;
	add.s32 	%r425, %r425, 16;
	add.s64 	%rd82, %rd82, 8192;
	setp.ne.s32 	%p100, %r425, 0;
	@%p100 bra 	$L__BB49_9;
$L__BB49_10:
	setp.eq.s32 	%p101, %r7, 0;
	@%p101 bra 	$L__BB49_19;
	and.b32  	%r18, %r6, 7;
	setp.lt.u32 	%p102, %r7, 8;
	@%p102 bra 	$L__BB49_13;
	mul.wide.u32 	%rd77, %r429, 2;
	add.s64 	%rd78, %rd2, %rd77;
	ld.global.u16 	%rs249, [%rd78];
	// begin inline asm
	{ .reg .pred __$temp3;
  setp.neu.f16  __$temp3, %rs249, %rs199;
  selp.u16 %rs248, 1, 0, __$temp3;}
	// end inline asm
	setp.ne.s16 	%p103, %rs248, 0;
	selp.u32 	%r318, 1, 0, %p103;
	add.s32 	%r319, %r439, %r318;
	ld.global.u16 	%rs252, [%rd78+512];
	// begin inline asm
	{ .reg .pred __$temp3;
  setp.neu.f16  __$temp3, %rs252, %rs199;
  selp.u16 %rs251, 1, 0, __$temp3;}
	// end inline asm
	setp.ne.s16 	%p104, %rs251, 0;
	selp.u32 	%r320, 1, 0, %p104;
	add.s32 	%r321, %r319, %r320;
	ld.global.u16 	%rs255, [%rd78+1024];
	// begin inline asm
	{ .reg .pred __$temp3;
  setp.neu.f16  __$temp3, %rs255, %rs199;
  selp.u16 %rs254, 1, 0, __$temp3;}
	// end inline asm
	setp.ne.s16 	%p105, %rs254, 0;
	selp.u32 	%r322, 1, 0, %p105;
	add.s32 	%r323, %r321, %r322;
	ld.global.u16 	%rs258, [%rd78+1536];
	// begin inline asm
	{ .reg .pred __$temp3;
  setp.neu.f16  __$temp3, %rs258, %rs199;
  selp.u16 %rs257, 1, 0, __$temp3;}
	// end inline asm
	setp.ne.s16 	%p106, %rs257, 0;
	selp.u32 	%r324, 1, 0, %p106;
	add.s32 	%r325, %r323, %r324;
	ld.global.u16 	%rs261, [%rd78+2048];
	// begin inline asm
	{ .reg .pred __$temp3;
  setp.neu.f16  __$temp3, %rs261, %rs199;
  selp.u16 %rs260, 1, 0, __$temp3;}
	// end inline asm
	setp.ne.s16 	%p107, %rs260, 0;
	selp.u32 	%r326, 1, 0, %p107;
	add.s32 	%r327, %r325, %r326;
	ld.global.u16 	%rs264, [%rd78+2560];
	// begin inline asm
	{ .reg .pred __$temp3;
  setp.neu.f16  __$temp3, %rs264, %rs199;
  selp.u16 %rs263, 1, 0, __$temp3;}
	// end inline asm
	setp.ne.s16 	%p108, %rs263, 0;
	selp.u32 	%r328, 1, 0, %p108;
	add.s32 	%r329, %r327, %r328;
	ld.global.u16 	%rs267, [%rd78+3072];
	// begin inline asm
	{ .reg .pred __$temp3;
  setp.neu.f16  __$temp3, %rs267, %rs199;
  selp.u16 %rs266, 1, 0, __$temp3;}
	// end inline asm
	setp.ne.s16 	%p109, %rs266, 0;
	selp.u32 	%r330, 1, 0, %p109;
	add.s32 	%r331, %r329, %r330;
	ld.global.u16 	%rs270, [%rd78+3584];
	// begin inline asm
	{ .reg .pred __$temp3;
  setp.neu.f16  __$temp3, %rs270, %rs199;
  selp.u16 %rs269, 1, 0, __$temp3;}
	// end inline asm
	setp.ne.s16 	%p110, %rs269, 0;
	selp.u32 	%r332, 1, 0, %p110;
	add.s32 	%r439, %r331, %r332;
	add.s32 	%r429, %r429, 2048;
$L__BB49_13:
	setp.eq.s32 	%p111, %r18, 0;
	@%p111 bra 	$L__BB49_19;
	and.b32  	%r24, %r6, 3;
	setp.lt.u32 	%p112, %r18, 4;
	@%p112 bra 	$L__BB49_16;
	mul.wide.u32 	%rd79, %r429, 2;
	add.s64 	%rd80, %rd2, %rd79;
	ld.global.u16 	%rs273, [%rd80];
	// begin inline asm
	{ .reg .pred __$temp3;
  setp.neu.f16  __$temp3, %rs273, %rs199;
  selp.u16 %rs272, 1, 0, __$temp3;}
	// end inline asm
	setp.ne.s16 	%p113, %rs272, 0;
	selp.u32 	%r334, 1, 0, %p113;
	add.s32 	%r335, %r439, %r334;
	ld.global.u16 	%rs276, [%rd80+512];
	// begin inline asm
	{ .reg .pred __$temp3;
  setp.neu.f16  __$temp3, %rs276, %rs199;
  selp.u16 %rs275, 1, 0, __$temp3;}
	// end inline asm
	setp.ne.s16 	%p114, %rs275, 0;
	selp.u32 	%r336, 1, 0, %p114;
	add.s32 	%r337, %r335, %r336;
	ld.global.u16 	%rs279, [%rd80+1024];
	// begin inline asm
	{ .reg .pred __$temp3;
  setp.neu.f16  __$temp3, %rs279, %rs199;
  selp.u16 %rs278, 1, 0, __$temp3;}
	// end inline asm
	setp.ne.s16 	%p115, %rs278, 0;
	selp.u32 	%r338, 1, 0, %p115;
	add.s32 	%r339, %r337, %r338;
	ld.global.u16 	%rs282, [%rd80+1536];
	// begin inline asm
	{ .reg .pred __$temp3;
  setp.neu.f16  __$temp3, %rs282, %rs199;
  selp.u16 %rs281, 1, 0, __$temp3;}
	// end inline asm
	setp.ne.s16 	%p116, %rs281, 0;
	selp.u32 	%r340, 1, 0, %p116;
	add.s32 	%r439, %r339, %r340;
	add.s32 	%r429, %r429, 1024;
$L__BB49_16:
	setp.eq.s32 	%p117, %r24, 0;
	@%p117 bra 	$L__BB49_19;
	mul.wide.u32 	%rd81, %r429, 2;
	add.s64 	%rd83, %rd2, %rd81;
	neg.s32 	%r437, %r24;
$L__BB49_18:
	.pragma "nounroll";
	ld.global.u16 	%rs285, [%rd83];
	// begin inline asm
	{ .reg .pred __$temp3;
  setp.neu.f16  __$temp3, %rs285, %rs199;
  selp.u16 %rs284, 1, 0, __$temp3;}
	// end inline asm
	setp.ne.s16 	%p118, %rs284, 0;
	selp.u32 	%r341, 1, 0, %p118;
	add.s32 	%r439, %r439, %r341;
	add.s64 	%rd83, %rd83, 512;
	add.s32 	%r437, %r437, 1;
	setp.ne.s32 	%p119, %r437, 0;
	@%p119 bra 	$L__BB49_18;
$L__BB49_19:
	setp.lt.u32 	%p120, %r90, 256;
	@%p120 bra 	$L__BB49_24;
	// begin inline asm
	mov.u32 %r401, %laneid;
	// end inline asm
	mov.b32 	%r402, -1;
	redux.sync.add.u32 %r461, %r439, %r402;
	setp.ne.s32 	%p131, %r401, 0;
	@%p131 bra 	$L__BB49_22;
	shr.u32 	%r403, %r1, 3;
	and.b32  	%r404, %r403, 124;
	mov.u32 	%r405, _ZZN3cub18CUB_300001_SM_10006detail6reduce28DeviceReduceSingleTileKernelINS2_10policy_hubIjjN4cuda3std3__44plusIvEEE10Policy1000EN6thrust24THRUST_300001_SM_1000_NS18transform_iteratorI9NonZeroOpI6__halfEPKSG_NSD_11use_defaultESK_EEPjjS9_jjNS7_10__identityEEEvT0_T1_T2_T3_T4_T6_E12temp_storage;
	add.s32 	%r406, %r405, %r404;
	st.shared.u32 	[%r406+8], %r461;
$L__BB49_22:
	bar.sync 	0;
	setp.ne.s32 	%p132, %r1, 0;
	@%p132 bra 	$L__BB49_50;
	ld.shared.u32 	%r407, [_ZZN3cub18CUB_300001_SM_10006detail6reduce28DeviceReduceSingleTileKernelINS2_10policy_hubIjjN4cuda3std3__44plusIvEEE10Policy1000EN6thrust24THRUST_300001_SM_1000_NS18transform_iteratorI9NonZeroOpI6__halfEPKSG_NSD_11use_defaultESK_EEPjjS9_jjNS7_10__identityEEEvT0_T1_T2_T3_T4_T6_E12temp_storage+12];
	add.s32 	%r408, %r407, %r461;
	ld.shared.u32 	%r409, [_ZZN3cub18CUB_300001_SM_10006detail6reduce28DeviceReduceSingleTileKernelINS2_10policy_hubIjjN4cuda3std3__44plusIvEEE10Policy1000EN6thrust24THRUST_300001_SM_1000_NS18transform_iteratorI9NonZeroOpI6__halfEPKSG_NSD_11use_defaultESK_EEPjjS9_jjNS7_10__identityEEEvT0_T1_T2_T3_T4_T6_E12temp_storage+16];
	add.s32 	%r410, %r408, %r409;
	ld.shared.u32 	%r411, [_ZZN3cub18CUB_300001_SM_10006detail6reduce28DeviceReduceSingleTileKernelINS2_10policy_hubIjjN4cuda3std3__44plusIvEEE10Policy1000EN6thrust24THRUST_300001_SM_1000_NS18transform_iteratorI9NonZeroOpI6__halfEPKSG_NSD_11use_defaultESK_EEPjjS9_jjNS7_10__identityEEEvT0_T1_T2_T3_T4_T6_E12temp_storage+20];
	add.s32 	%r412, %r410, %r411;
	ld.shared.u32 	%r413, [_ZZN3cub18CUB_300001_SM_10006detail6reduce28DeviceReduceSingleTileKernelINS2_10policy_hubIjjN4cuda3std3__44plusIvEEE10Policy1000EN6thrust24THRUST_300001_SM_1000_NS18transform_iteratorI9NonZeroOpI6__halfEPKSG_NSD_11use_defaultESK_EEPjjS9_jjNS7_10__identityEEEvT0_T1_T2_T3_T4_T6_E12temp_storage+24];
	add.s32 	%r414, %r412, %r413;
	ld.shared.u32 	%r415, [_ZZN3cub18CUB_300001_SM_10006detail6reduce28DeviceReduceSingleTileKernelINS2_10policy_hubIjjN4cuda3std3__44plusIvEEE10Policy1000EN6thrust24THRUST_300001_SM_1000_NS18transform_iteratorI9NonZeroOpI6__halfEPKSG_NSD_11use_defaultESK_EEPjjS9_jjNS7_10__identityEEEvT0_T1_T2_T3_T4_T6_E12temp_storage+28];
	add.s32 	%r416, %r414, %r415;
	ld.shared.u32 	%r417, [_ZZN3cub18CUB_300001_SM_10006detail6reduce28DeviceReduceSingleTileKernelINS2_10policy_hubIjjN4cuda3std3__44plusIvEEE10Policy1000EN6thrust24THRUST_300001_SM_1000_NS18transform_iteratorI9NonZeroOpI6__halfEPKSG_NSD_11use_defaultESK_EEPjjS9_jjNS7_10__identityEEEvT0_T1_T2_T3_T4_T6_E12temp_storage+32];
	add.s32 	%r418, %r416, %r417;
	ld.shared.u32 	%r419, [_ZZN3cub18CUB_300001_SM_10006detail6reduce28DeviceReduceSingleTileKernelINS2_10policy_hubIjjN4cuda3std3__44plusIvEEE10Policy1000EN6thrust24THRUST_300001_SM_1000_NS18transform_iteratorI9NonZeroOpI6__halfEPKSG_NSD_11use_defaultESK_EEPjjS9_jjNS7_10__identityEEEvT0_T1_T2_T3_T4_T6_E12temp_storage+36];
	add.s32 	%r461, %r418, %r419;
	bra.uni 	$L__BB49_50;
$L__BB49_24:
	// begin inline asm
	mov.u32 %r342, %laneid;
	// end inline asm
	and.b32  	%r373, %r1, 992;
	add.s32 	%r374, %r373, 32;
	setp.gt.u32 	%p121, %r374, %r90;
	not.b32 	%r375, %r373;
	add.s32 	%r376, %r90, %r375;
	selp.b32 	%r370, %r376, 31, %p121;
	mov.b32 	%r345, 1;
	mov.b32 	%r372, -1;
	// begin inline asm
	{  .reg .u32 r0;  .reg .pred p;  shfl.sync.down.b32 r0|p, %r439, %r345, %r370, %r372;  @p add.u32 r0, r0, %r439;  mov.u32 %r343, r0;}
	// end inline asm
	mov.b32 	%r351, 2;
	// begin inline asm
	{  .reg .u32 r0;  .reg .pred p;  shfl.sync.down.b32 r0|p, %r343, %r351, %r370, %r372;  @p add.u32 r0, r0, %r343;  mov.u32 %r349, r0;}
	// end inline asm
	mov.b32 	%r357, 4;
	// begin inline asm
	{  .reg .u32 r0;  .reg .pred p;  shfl.sync.down.b32 r0|p, %r349, %r357, %r370, %r372;  @p add.u32 r0, r0, %r349;  mov.u32 %r355, r0;}
	// end inline asm
	mov.b32 	%r363, 8;
	// begin inline asm
	{  .reg .u32 r0;  .reg .pred p;  shfl.sync.down.b32 r0|p, %r355, %r363, %r370, %r372;  @p add.u32 r0, r0, %r355;  mov.u32 %r361, r0;}
	// end inline asm
	mov.b32 	%r369, 16;
	// begin inline asm
	{  .reg .u32 r0;  .reg .pred p;  shfl.sync.down.b32 r0|p, %r361, %r369, %r370, %r372;  @p add.u32 r0, r0, %r361;  mov.u32 %r461, r0;}
	// end inline asm
	setp.ne.s32 	%p122, %r342, 0;
	@%p122 bra 	$L__BB49_26;
	shr.u32 	%r377, %r1, 3;
	and.b32  	%r378, %r377, 124;
	mov.u32 	%r379, _ZZN3cub18CUB_300001_SM_10006detail6reduce28DeviceReduceSingleTileKernelINS2_10policy_hubIjjN4cuda3std3__44plusIvEEE10Policy1000EN6thrust24THRUST_300001_SM_1000_NS18transform_iteratorI9NonZeroOpI6__halfEPKSG_NSD_11use_defaultESK_EEPjjS9_jjNS7_10__identityEEEvT0_T1_T2_T3_T4_T6_E12temp_storage;
	add.s32 	%r380, %r379, %r378;
	st.shared.u32 	[%r380+8], %r461;
$L__BB49_26:
	bar.sync 	0;
	setp.ne.s32 	%p123, %r1, 0;
	@%p123 bra 	$L__BB49_50;
	setp.gt.u32 	%p124, %r90, 32;
	ld.shared.u32 	%r381, [_ZZN3cub18CUB_300001_SM_10006detail6reduce28DeviceReduceSingleTileKernelINS2_10policy_hubIjjN4cuda3std3__44plusIvEEE10Policy1000EN6thrust24THRUST_300001_SM_1000_NS18transform_iteratorI9NonZeroOpI6__halfEPKSG_NSD_11use_defaultESK_EEPjjS9_jjNS7_10__identityEEEvT0_T1_T2_T3_T4_T6_E12temp_storage+12];
	selp.b32 	%r382, %r381, 0, %p124;
	add.s32 	%r383, %r382, %r461;
	setp.gt.u32 	%p125, %r90, 64;
	ld.shared.u32 	%r384, [_ZZN3cub18CUB_300001_SM_10006detail6reduce28DeviceReduceSingleTileKernelINS2_10policy_hubIjjN4cuda3std3__44plusIvEEE10Policy1000EN6thrust24THRUST_300001_SM_1000_NS18transform_iteratorI9NonZeroOpI6__halfEPKSG_NSD_11use_defaultESK_EEPjjS9_jjNS7_10__identityEEEvT0_T1_T2_T3_T4_T6_E12temp_storage+16];
	selp.b32 	%r385, %r384, 0, %p125;
	add.s32 	%r386, %r383, %r385;
	setp.gt.u32 	%p126, %r90, 96;
	ld.shared.u32 	%r387, [_ZZN3cub18CUB_300001_SM_10006detail6reduce28DeviceReduceSingleTileKernelINS2_10policy_hubIjjN4cuda3std3__44plusIvEEE10Policy1000EN6thrust24THRUST_300001_SM_1000_NS18transform_iteratorI9NonZeroOpI6__halfEPKSG_NSD_11use_defaultESK_EEPjjS9_jjNS7_10__identityEEEvT0_T1_T2_T3_T4_T6_E12temp_storage+20];
	selp.b32 	%r388, %r387, 0, %p126;
	add.s32 	%r389, %r386, %r388;
	setp.gt.u32 	%p127, %r90, 128;
	ld.shared.u32 	%r390, [_ZZN3cub18CUB_300001_SM_10006detail6reduce28DeviceReduceSingleTileKernelINS2_10policy_hubIjjN4cuda3std3__44plusIvEEE10Policy1000EN6thrust24THRUST_300001_SM_1000_NS18transform_iteratorI9NonZeroOpI6__halfEPKSG_NSD_11use_defaultESK_EEPjjS9_jjNS7_10__identityEEEvT0_T1_T2_T3_T4_T6_E12temp_storage+24];
	selp.b32 	%r391, %r390, 0, %p127;
	add.s32 	%r392, %r389, %r391;
	setp.gt.u32 	%p128, %r90, 160;
	ld.shared.u32 	%r393, [_ZZN3cub18CUB_300001_SM_10006detail6reduce28DeviceReduceSingleTileKernelINS2_10policy_hubIjjN4cuda3std3__44plusIvEEE10Policy1000EN6thrust24THRUST_300001_SM_1000_NS18transform_iteratorI9NonZeroOpI6__halfEPKSG_NSD_11use_defaultESK_EEPjjS9_jjNS7_10__identityEEEvT0_T1_T2_T3_T4_T6_E12temp_storage+28];
	selp.b32 	%r394, %r393, 0, %p128;
	add.s32 	%r395, %r392, %r394;
	setp.gt.u32 	%p129, %r90, 192;
	ld.shared.u32 	%r396, [_ZZN3cub18CUB_300001_SM_10006detail6reduce28DeviceReduceSingleTileKernelINS2_10policy_hubIjjN4cuda3std3__44plusIvEEE10Policy1000EN6thrust24THRUST_300001_SM_1000_NS18transform_iteratorI9NonZeroOpI6__halfEPKSG_NSD_11use_defaultESK_EEPjjS9_jjNS7_10__identityEEEvT0_T1_T2_T3_T4_T6_E12temp_storage+32];
	selp.b32 	%r397, %r396, 0, %p129;
	add.s32 	%r398, %r395, %r397;
	setp.gt.u32 	%p130, %r90, 224;
	ld.shared.u32 	%r399, [_ZZN3cub18CUB_300001_SM_10006detail6reduce28DeviceReduceSingleTileKernelINS2_10policy_hubIjjN4cuda3std3__44plusIvEEE10Policy1000EN6thrust24THRUST_300001_SM_1000_NS18transform_iteratorI9NonZeroOpI6__halfEPKSG_NSD_11use_defaultESK_EEPjjS9_jjNS7_10__identityEEEvT0_T1_T2_T3_T4_T6_E12temp_storage+36];
	selp.b32 	%r400, %r399, 0, %p130;
	add.s32 	%r461, %r398, %r400;
	bra.uni 	$L__BB49_50;
$L__BB49_28:
	mov.u32 	%r40, %tid.x;
	mov.b32 	%r102, 0;
	// begin inline asm
	cvt.rn.f16.s32 %rs11, %r102;
	// end inline asm
	mul.wide.u32 	%rd11, %r40, 2;
	add.s64 	%rd12, %rd2, %rd11;
	ld.global.u16 	%rs13, [%rd12];
	// begin inline asm
	{ .reg .pred __$temp3;
  setp.neu.f16  __$temp3, %rs13, %rs11;
  selp.u16 %rs12, 1, 0, __$temp3;}
	// end inline asm
	setp.ne.s16 	%p3, %rs12, 0;
	selp.u32 	%r104, 1, 0, %p3;
	ld.global.u16 	%rs16, [%rd12+512];
	// begin inline asm
	{ .reg .pred __$temp3;
  setp.neu.f16  __$temp3, %rs16, %rs11;
  selp.u16 %rs15, 1, 0, __$temp3;}
	// end inline asm
	setp.ne.s16 	%p4, %rs15, 0;
	selp.u32 	%r105, 1, 0, %p4;
	ld.global.u16 	%rs19, [%rd12+1024];
	// begin inline asm
	{ .reg .pred __$temp3;
  setp.neu.f16  __$temp3, %rs19, %rs11;
  selp.u16 %rs18, 1, 0, __$temp3;}
	// end inline asm
	setp.ne.s16 	%p5, %rs18, 0;
	selp.u32 	%r106, 1, 0, %p5;
	ld.global.u16 	%rs22, [%rd12+1536];
	// begin inline asm
	{ .reg .pred __$temp3;
  setp.neu.f16  __$temp3, %rs22, %rs11;
  selp.u16 %rs21, 1, 0, __$temp3;}
	// end inline asm
	setp.ne.s16 	%p6, %rs21, 0;
	selp.u32 	%r107, 1, 0, %p6;
	ld.global.u16 	%rs25, [%rd12+2048];
	// begin inline asm
	{ .reg .pred __$temp3;
  setp.neu.f16  __$temp3, %rs25, %rs11;
  selp.u16 %rs24, 1, 0, __$temp3;}
	// end inline asm
	setp.ne.s16 	%p7, %rs24, 0;
	selp.u32 	%r108, 1, 0, %p7;
	ld.global.u16 	%rs28, [%rd12+2560];
	// begin inline asm
	{ .reg .pred __$temp3;
  setp.neu.f16  __$temp3, %rs28, %rs11;
  selp.u16 %rs27, 1, 0, __$temp3;}
	// end inline asm
	setp.ne.s16 	%p8, %rs27, 0;
	selp.u32 	%r109, 1, 0, %p8;
	ld.global.u16 	%rs31, [%rd12+3072];
	// begin inline asm
	{ .reg .pred __$temp3;
  setp.neu.f16  __$temp3, %rs31, %rs11;
  selp.u16 %rs30, 1, 0, __$temp3;}
	// end inline asm
	setp.ne.s16 	%p9, %rs30, 0;
	selp.u32 	%r110, 1, 0, %p9;
	ld.global.u16 	%rs34, [%rd12+3584];
	// begin inline asm
	{ .reg .pred __$temp3;
  setp.neu.f16  __$temp3, %rs34, %rs11;
  selp.u16 %rs33, 1, 0, __$temp3;}
	// end inline asm
	setp.ne.s16 	%p10, %rs33, 0;
	selp.u32 	%r111, 1, 0, %p10;
	ld.global.u16 	%rs37, [%rd12+4096];
	// begin inline asm
	{ .reg .pred __$temp3;
  setp.neu.f16  __$temp3, %rs37, %rs11;
  selp.u16 %rs36, 1, 0, __$temp3;}
	// end inline asm
	setp.ne.s16 	%p11, %rs36, 0;
	selp.u32 	%r112, 1, 0, %p11;
	ld.global.u16 	%rs40, [%rd12+4608];
	// begin inline asm
	{ .reg .pred __$temp3;
  setp.neu.f16  __$temp3, %rs40, %rs11;
  selp.u16 %rs39, 1, 0, __$temp3;}
	// end inline asm
	setp.ne.s16 	%p12, %rs39, 0;
	selp.u32 	%r113, 1, 0, %p12;
	ld.global.u16 	%rs43, [%rd12+5120];
	// begin inline asm
	{ .reg .pred __$temp3;
  setp.neu.f16  __$temp3, %rs43, %rs11;
  selp.u16 %rs42, 1, 0, __$temp3;}
	// end inline asm
	setp.ne.s16 	%p13, %rs42, 0;
	selp.u32 	%r114, 1, 0, %p13;
	ld.global.u16 	%rs46, [%rd12+5632];
	// begin inline asm
	{ .reg .pred __$temp3;
  setp.neu.f16  __$temp3, %rs46, %rs11;
  selp.u16 %rs45, 1, 0, __$temp3;}
	// end inline asm
	setp.ne.s16 	%p14, %rs45, 0;
	selp.u32 	%r115, 1, 0, %p14;
	ld.global.u16 	%rs49, [%rd12+6144];
	// begin inline asm
	{ .reg .pred __$temp3;
  setp.neu.f16  __$temp3, %rs49, %rs11;
  selp.u16 %rs48, 1, 0, __$temp3;}
	// end inline asm
	setp.ne.s16 	%p15, %rs48, 0;
	selp.u32 	%r116, 1, 0, %p15;
	ld.global.u16 	%rs52, [%rd12+6656];
	// begin inline asm
	{ .reg .pred __$temp3;
  setp.neu.f16  __$temp3, %rs52, %rs11;
  selp.u16 %rs51, 1, 0, __$temp3;}
	// end inline asm
	setp.ne.s16 	%p16, %rs51, 0;
	selp.u32 	%r117, 1, 0, %p16;
	ld.global.u16 	%rs55, [%rd12+7168];
	// begin inline asm
	{ .reg .pred __$temp3;
  setp.neu.f16  __$temp3, %rs55, %rs11;
  selp.u16 %rs54, 1, 0, __$temp3;}
	// end inline asm
	setp.ne.s16 	%p17, %rs54, 0;
	selp.u32 	%r118, 1, 0, %p17;
	ld.global.u16 	%rs58, [%rd12+7680];
	// begin inline asm
	{ .reg .pred __$temp3;
  setp.neu.f16  __$temp3, %rs58, %rs11;
  selp.u16 %rs57, 1, 0, __$temp3;}
	// end inline asm
	setp.ne.s16 	%p18, %rs57, 0;
	selp.u32 	%r119, 1, 0, %p18;
	add.s32 	%r120, %r105, %r104;
	add.s32 	%r121, %r120, %r106;
	add.s32 	%r122, %r121, %r107;
	add.s32 	%r123, %r122, %r108;
	add.s32 	%r124, %r123, %r109;
	add.s32 	%r125, %r124, %r110;
	add.s32 	%r126, %r125, %r111;
	add.s32 	%r127, %r126, %r112;
	add.s32 	%r128, %r127, %r113;
	add.s32 	%r129, %r128, %r114;
	add.s32 	%r130, %r129, %r115;
	add.s32 	%r131, %r130, %r116;
	add.s32 	%r132, %r131, %r117;
	add.s32 	%r133, %r132, %r118;
	add.s32 	%r460, %r133, %r119;
	add.s32 	%r42, %r90, -4096;
	setp.lt.u32 	%p19, %r42, 4096;
	mov.b32 	%r442, 4096;
	@%p19 bra 	$L__BB49_32;
	mov.b32 	%r442, 4096;
$L__BB49_30:
	add.s32 	%r135, %r40, %r442;
	mul.wide.u32 	%rd13, %r135, 2;
	add.s64 	%rd14, %rd2, %rd13;
	ld.global.u16 	%rs61, [%rd14];
	// begin inline asm
	{ .reg .pred __$temp3;
  setp.neu.f16  __$temp3, %rs61, %rs11;
  selp.u16 %rs60, 1, 0, __$temp3;}
	// end inline asm
	setp.ne.s16 	%p20, %rs60, 0;
	selp.u32 	%r136, 1, 0, %p20;
	ld.global.u16 	%rs64, [%rd14+512];
	// begin inline asm
	{ .reg .pred __$temp3;
  setp.neu.f16  __$temp3, %rs64, %rs11;
  selp.u16 %rs63, 1, 0, __$temp3;}
	// end inline asm
	setp.ne.s16 	%p21, %rs63, 0;
	selp.u32 	%r137, 1, 0, %p21;
	ld.global.u16 	%rs67, [%rd14+1024];
	// begin inline asm
	{ .reg .pred __$temp3;
  setp.neu.f16  __$temp3, %rs67, %rs11;
  selp.u16 %rs66, 1, 0, __$temp3;}
	// end inline asm
	setp.ne.s16 	%p22, %rs66, 0;
	selp.u32 	%r138, 1, 0, %p22;
	ld.global.u16 	%rs70, [%rd14+1536];
	// begin inline asm
	{ .reg .pred __$temp3;
  setp.neu.f16  __$temp3, %rs70, %rs11;
  selp.u16 %rs69, 1, 0, __$temp3;}
	// end inline asm
	setp.ne.s16 	%p23, %rs69, 0;
	selp.u32 	%r139, 1, 0, %p23;
	ld.global.u16 	%rs73, [%rd14+2048];
	// begin inline asm
	{ .reg .pred __$temp3;
  setp.neu.f16  __$temp3, %rs73, %rs11;
  selp.u16 %rs72, 1, 0, __$temp3;}
	// end inline asm
	setp.ne.s16 	%p24, %rs72, 0;
	selp.u32 	%r140, 1, 0, %p24;
	ld.global.u16 	%rs76, [%rd14+2560];
	// begin inline asm
	{ .reg .pred __$temp3;
  setp.neu.f16  __$temp3, %rs76, %rs11;
  selp.u16 %rs75, 1, 0, __$temp3;}
	// end inline asm
	setp.ne.s16 	%p25, %rs75, 0;
	selp.u32 	%r141, 1, 0, %p25;
	ld.global.u16 	%rs79, [%rd14+3072];
	// begin inline asm
	{ .reg .pred __$temp3;
  setp.neu.f16  __$temp3, %rs79, %rs11;
  selp.u16 %rs78, 1, 0, __$temp3;}
	// end inline asm
	setp.ne.s16 	%p26, %rs78, 0;
	selp.u32 	%r142, 1, 0, %p26;
	ld.global.u16 	%rs82, [%rd14+3584];
	// begin inline asm
	{ .reg .pred __$temp3;
  setp.neu.f16  __$temp3, %rs82, %rs11;
  selp.u16 %rs81, 1, 0, __$temp3;}
	// end inline asm
	setp.ne.s16 	%p27, %rs81, 0;
	selp.u32 	%r143, 1, 0, %p27;
	ld.global.u16 	%rs85, [%rd14+4096];
	// begin inline asm
	{ .reg .pred __$temp3;
  setp.neu.f16  __$temp3, %rs85, %rs11;
  selp.u16 %rs84, 1, 0, __$temp3;}
	// end inline asm
	setp.ne.s16 	%p28, %rs84, 0;
	selp.u32 	%r144, 1, 0, %p28;
	ld.global.u16 	%rs88, [%rd14+4608];
	// begin inline asm
	{ .reg .pred __$temp3;
  setp.neu.f16  __$temp3, %rs88, %rs11;
  selp.u16 %rs87, 1, 0, __$temp3;}
	// end inline asm
	setp.ne.s16 	%p29, %rs87, 0;
	selp.u32 	%r145, 1, 0, %p29;
	ld.global.u16 	%rs91, [%rd14+5120];
	// begin inline asm
	{ .reg .pred __$temp3;
  setp.neu.f16  __$temp3, %rs91, %rs11;
  selp.u16 %rs90, 1, 0, __$temp3;}
	// end inline asm
	setp.ne.s16 	%p30, %rs90, 0;
	selp.u32 	%r146, 1, 0, %p30;
	ld.global.u16 	%rs94, [%rd14+5632];
	// begin inline asm
	{ .reg .pred __$temp3;
  setp.neu.f16  __$temp3, %rs94, %rs11;
  selp.u16 %rs93, 1, 0, __$temp3;}
	// end inline asm
	setp.ne.s16 	%p31, %rs93, 0;
	selp.u32 	%r147, 1, 0, %p31;
	ld.global.u16 	%rs97, [%rd14+6144];
	// begin inline asm
	{ .reg .pred __$temp3;
  setp.neu.f16  __$temp3, %rs97, %rs11;
  selp.u16 %rs96, 1, 0, __$temp3;}
	// end inline asm
	setp.ne.s16 	%p32, %rs96, 0;
	selp.u32 	%r148, 1, 0, %p32;
	ld.global.u16 	%rs100, [%rd14+6656];
	// begin inline asm
	{ .reg .pred __$temp3;
  setp.neu.f16  __$temp3, %rs100, %rs11;
  selp.u16 %rs99, 1, 0, __$temp3;}
	// end inline asm
	setp.ne.s16 	%p33, %rs99, 0;
	selp.u32 	%r149, 1, 0, %p33;
	ld.global.u16 	%rs103, [%rd14+7168];
	// begin inline asm
	{ .reg .pred __$temp3;
  setp.neu.f16  __$temp3, %rs103, %rs11;
  selp.u16 %rs102, 1, 0, __$temp3;}
	// end inline asm
	setp.ne.s16 	%p34, %rs102, 0;
	selp.u32 	%r150, 1, 0, %p34;
	ld.global.u16 	%rs106, [%rd14+7680];
	// begin inline asm
	{ .reg .pred __$temp3;
  setp.neu.f16  __$temp3, %rs106, %rs11;
  selp.u16 %rs105, 1, 0, __$temp3;}
	// end inline asm
	setp.ne.s16 	%p35, %rs105, 0;
	selp.u32 	%r151, 1, 0, %p35;
	add.s32 	%r152, %r460, %r136;
	add.s32 	%r153, %r152, %r137;
	add.s32 	%r154, %r153, %r138;
	add.s32 	%r155, %r154, %r139;
	add.s32 	%r156, %r155, %r140;
	add.s32 	%r157, %r156, %r141;
	add.s32 	%r158, %r157, %r142;
	add.s32 	%r159, %r158, %r143;
	add.s32 	%r160, %r159, %r144;
	add.s32 	%r161, %r160, %r145;
	add.s32 	%r162, %r161, %r146;
	add.s32 	%r163, %r162, %r147;
	add.s32 	%r164, %r163, %r148;
	add.s32 	%r165, %r164, %r149;
	add.s32 	%r166, %r165, %r150;
	add.s32 	%r460, %r166, %r151;
	sub.s32 	%r167, %r90, %r442;
	setp.lt.u32 	%p36, %r167, 4096;
	@%p36 bra 	$L__BB49_46;
	add.s32 	%r442, %r442, 4096;
	setp.le.u32 	%p37, %r442, %r42;
	@%p37 bra 	$L__BB49_30;
$L__BB49_32:
	setp.le.u32 	%p38, %r90, %r442;
	sub.s32 	%r168, %r90, %r442;
	setp.ge.s32 	%p39, %r40, %r168;
	or.pred  	%p40, %p38, %p39;
	@%p40 bra 	$L__BB49_46;
	not.b32 	%r171, %r40;
	add.s32 	%r172, %r90, %r171;
	sub.s32 	%r173, %r172, %r442;
	shr.u32 	%r174, %r173, 8;
	add.s32 	%r49, %r174, 1;
	and.b32  	%r50, %r49, 15;
	setp.lt.u32 	%p41, %r173, 3840;
	mov.u32 	%r452, %r40;
	@%p41 bra 	$L__BB49_37;
	or.b32  	%r446, %r40, 2048;
	add.s32 	%r445, %r40, %r442;
	and.b32  	%r175, %r49, 33554416;
	neg.s32 	%r444, %r175;
$L__BB49_35:
	.pragma "nounroll";
	mul.wide.u32 	%rd15, %r445, 2;
	add.s64 	%rd16, %rd2, %rd15;
	ld.global.u16 	%rs109, [%rd16];
	// begin inline asm
	{ .reg .pred __$temp3;
  setp.neu.f16  __$temp3, %rs109, %rs11;
  selp.u16 %rs108, 1, 0, __$temp3;}
	// end inline asm
	setp.ne.s16 	%p42, %rs108, 0;
	selp.u32 	%r176, 1, 0, %p42;
	add.s32 	%r177, %r460, %r176;
	add.s32 	%r178, %r445, 256;
	mul.wide.u32 	%rd17, %r178, 2;
	add.s64 	%rd18, %rd2, %rd17;
	ld.global.u16 	%rs112, [%rd18];
	// begin inline asm
	{ .reg .pred __$temp3;
  setp.neu.f16  __$temp3, %rs112, %rs11;
  selp.u16 %rs111, 1, 0, __$temp3;}
	// end inline asm
	setp.ne.s16 	%p43, %rs111, 0;
	selp.u32 	%r179, 1, 0, %p43;
	add.s32 	%r180, %r177, %r179;
	add.s32 	%r181, %r445, 512;
	mul.wide.u32 	%rd19, %r181, 2;
	add.s64 	%rd20, %rd2, %rd19;
	ld.global.u16 	%rs115, [%rd20];
	// begin inline asm
	{ .reg .pred __$temp3;
  setp.neu.f16  __$temp3, %rs115, %rs11;
  selp.u16 %rs114, 1, 0, __$temp3;}
	// end inline asm
	setp.ne.s16 	%p44, %rs114, 0;
	selp.u32 	%r182, 1, 0, %p44;
	add.s32 	%r183, %r180, %r182;
	add.s32 	%r184, %r445, 768;
	mul.wide.u32 	%rd21, %r184, 2;
	add.s64 	%rd22, %rd2, %rd21;
	ld.global.u16 	%rs118, [%rd22];
	// begin inline asm
	{ .reg .pred __$temp3;
  setp.neu.f16  __$temp3, %rs118, %rs11;
  selp.u16 %rs117, 1, 0, __$temp3;}
	// end inline asm
	setp.ne.s16 	%p45, %rs117, 0;
	selp.u32 	%r185, 1, 0, %p45;
	add.s32 	%r186, %r183, %r185;
	add.s32 	%r187, %r445, 1024;
	mul.wide.u32 	%rd23, %r187, 2;
	add.s64 	%rd24, %rd2, %rd23;
	ld.global.u16 	%rs121, [%rd24];
	// begin inline asm
	{ .reg .pred __$temp3;
  setp.neu.f16  __$temp3, %rs121, %rs11;
  selp.u16 %rs120, 1, 0, __$temp3;}
	// end inline asm
	setp.ne.s16 	%p46, %rs120, 0;
	selp.u32 	%r188, 1, 0, %p46;
	add.s32 	%r189, %r186, %r188;
	add.s32 	%r190, %r445, 1280;
	mul.wide.u32 	%rd25, %r190, 2;
	add.s64 	%rd26, %rd2, %rd25;
	ld.global.u16 	%rs124, [%rd26];
	// begin inline asm
	{ .reg .pred __$temp3;
  setp.neu.f16  __$temp3, %rs124, %rs11;
  selp.u16 %rs123, 1, 0, __$temp3;}
	// end inline asm
	setp.ne.s16 	%p47, %rs123, 0;
	selp.u32 	%r191, 1, 0, %p47;
	add.s32 	%r192, %r189, %r191;
	add.s32 	%r193, %r445, 1536;
	mul.wide.u32 	%rd27, %r193, 2;
	add.s64 	%rd28, %rd2, %rd27;
	ld.global.u16 	%rs127, [%rd28];
	// begin inline asm
	{ .reg .pred __$temp3;
  setp.neu.f16  __$temp3, %rs127, %rs11;
  selp.u16 %rs126, 1, 0, __$temp3;}
	// end inline asm
	setp.ne.s16 	%p48, %rs126, 0;
	selp.u32 	%r194, 1, 0, %p48;
	add.s32 	%r195, %r192, %r194;
	add.s32 	%r196, %r445, 1792;
	mul.wide.u32 	%rd29, %r196, 2;
	add.s64 	%rd30, %rd2, %rd29;
	ld.global.u16 	%rs130, [%rd30];
	// begin inline asm
	{ .reg .pred __$temp3;
  setp.neu.f16  __$temp3, %rs130, %rs11;
  selp.u16 %rs129, 1, 0, __$temp3;}
	// end inline asm
	setp.ne.s16 	%p49, %rs129, 0;
	selp.u32 	%r197, 1, 0, %p49;
	add.s32 	%r198, %r195, %r197;
	add.s32 	%r199, %r445, 2048;
	mul.wide.u32 	%rd31, %r199, 2;
	add.s64 	%rd32, %rd2, %rd31;
	ld.global.u16 	%rs133, [%rd32];
	// begin inline asm
	{ .reg .pred __$temp3;
  setp.neu.f16  __$temp3, %rs133, %rs11;
  selp.u16 %rs132, 1, 0, __$temp3;}
	// end inline asm
	setp.ne.s16 	%p50, %rs132, 0;
	selp.u32 	%r200, 1, 0, %p50;
	add.s32 	%r201, %r198, %r200;
	add.s32 	%r202, %r445, 2304;
	mul.wide.u32 	%rd33, %r202, 2;
	add.s64 	%rd34, %rd2, %rd33;
	ld.global.u16 	%rs136, [%rd34];
	// begin inline asm
	{ .reg .pred __$temp3;
  setp.neu.f16  __$temp3, %rs136, %rs11;
  selp.u16 %rs135, 1, 0, __$temp3;}
	// end inline asm
	setp.ne.s16 	%p51, %rs135, 0;
	selp.u32 	%r203, 1, 0, %p51;
	add.s32 	%r204, %r201, %r203;
	add.s32 	%r205, %r445, 2560;
	mul.wide.u32 	%rd35, %r205, 2;
	add.s64 	%rd36, %rd2, %rd35;
	ld.global.u16 	%rs139, [%rd36];
	// begin inline asm
	{ .reg .pred __$temp3;
  setp.neu.f16  __$temp3, %rs139, %rs11;
  selp.u16 %rs138, 1, 0, __$temp3;}
	// end inline asm
	setp.ne.s16 	%p52, %rs138, 0;
	selp.u32 	%r206, 1, 0, %p52;
	add.s32 	%r207, %r204, %r206;
	add.s32 	%r208, %r445, 2816;
	mul.wide.u32 	%rd37, %r208, 2;
	add.s64 	%rd38, %rd2, %rd37;
	ld.global.u16 	%rs142, [%rd38];
	// begin inline asm
	{ .reg .pred __$temp3;
  setp.neu.f16  __$temp3, %rs142, %rs11;
  selp.u16 %rs141, 1, 0, __$temp3;}
	// end inline asm
	setp.ne.s16 	%p53, %rs141, 0;
	selp.u32 	%r209, 1, 0, %p53;
	add.s32 	%r210, %r207, %r209;
	add.s32 	%r211, %r445, 3072;
	mul.wide.u32 	%rd39, %r211, 2;
	add.s64 	%rd40, %rd2, %rd39;
	ld.global.u16 	%rs145, [%rd40];
	// begin inline asm
	{ .reg .pred __$temp3;
  setp.neu.f16  __$temp3, %rs145, %rs11;
  selp.u16 %rs144, 1, 0, __$temp3;}
	// end inline asm
	setp.ne.s16 	%p54, %rs144, 0;
	selp.u32 	%r212, 1, 0, %p54;
	add.s32 	%r213, %r210, %r212;
	add.s32 	%r214, %r445, 3328;
	mul.wide.u32 	%rd41, %r214, 2;
	add.s64 	%rd42, %rd2, %rd41;
	ld.global.u16 	%rs148, [%rd42];
	// begin inline asm
	{ .reg .pred __$temp3;
  setp.neu.f16  __$temp3, %rs148, %rs11;
  selp.u16 %rs147, 1, 0, __$temp3;}
	// end inline asm
	setp.ne.s16 	%p55, %rs147, 0;
	selp.u32 	%r215, 1, 0, %p55;
	add.s32 	%r216, %r213, %r215;
	add.s32 	%r217, %r445, 3584;
	mul.wide.u32 	%rd43, %r217, 2;
	add.s64 	%rd44, %rd2, %rd43;
	ld.global.u16 	%rs151, [%rd44];
	// begin inline asm
	{ .reg .pred __$temp3;
  setp.neu.f16  __$temp3, %rs151, %rs11;
  selp.u16 %rs150, 1, 0, __$temp3;}
	// end inline asm
	setp.ne.s16 	%p56, %rs150, 0;
	selp.u32 	%r218, 1, 0, %p56;
	add.s32 	%r219, %r216, %r218;
	add.s32 	%r220, %r445, 3840;
	mul.wide.u32 	%rd45, %r220, 2;
	add.s64 	%rd46, %rd2, %rd45;
	ld.global.u16 	%rs154, [%rd46];
	// begin inline asm
	{ .reg .pred __$temp3;
  setp.neu.f16  __$temp3, %rs154, %rs11;
  selp.u16 %rs153, 1, 0, __$temp3;}
	// end inline asm
	setp.ne.s16 	%p57, %rs153, 0;
	selp.u32 	%r221, 1, 0, %p57;
	add.s32 	%r460, %r219, %r221;
	add.s32 	%r446, %r446, 4096;
	add.s32 	%r445, %r445, 4096;
	add.s32 	%r444, %r444, 16;
	setp.ne.s32 	%p58, %r444, 0;
	@%p58 bra 	$L__BB49_35;
	add.s32 	%r452, %r446, -2048;
$L__BB49_37:
	setp.eq.s32 	%p59, %r50, 0;
	@%p59 bra 	$L__BB49_46;
	and.b32  	%r66, %r49, 7;
	setp.lt.u32 	%p60, %r50, 8;
	@%p60 bra 	$L__BB49_40;
	add.s32 	%r223, %r452, %r442;
	mul.wide.u32 	%rd47, %r223, 2;
	add.s64 	%rd48, %rd2, %rd47;
	ld.global.u16 	%rs157, [%rd48];
	// begin inline asm
	{ .reg .pred __$temp3;
  setp.neu.f16  __$temp3, %rs157, %rs11;
  selp.u16 %rs156, 1, 0, __$temp3;}
	// end inline asm
	setp.ne.s16 	%p61, %rs156, 0;
	selp.u32 	%r224, 1, 0, %p61;
	add.s32 	%r225, %r460, %r224;
	add.s32 	%r226, %r223, 256;
	mul.wide.u32 	%rd49, %r226, 2;
	add.s64 	%rd50, %rd2, %rd49;
	ld.global.u16 	%rs160, [%rd50];
	// begin inline asm
	{ .reg .pred __$temp3;
  setp.neu.f16  __$temp3, %rs160, %rs11;
  selp.u16 %rs159, 1, 0, __$temp3;}
	// end inline asm
	setp.ne.s16 	%p62, %rs159, 0;
	selp.u32 	%r227, 1, 0, %p62;
	add.s32 	%r228, %r225, %r227;
	add.s32 	%r229, %r223, 512;
	mul.wide.u32 	%rd51, %r229, 2;
	add.s64 	%rd52, %rd2, %rd51;
	ld.global.u16 	%rs163, [%rd52];
	// begin inline asm
	{ .reg .pred __$temp3;
  setp.neu.f16  __$temp3, %rs163, %rs11;
  selp.u16 %rs162, 1, 0, __$temp3;}
	// end inline asm
	setp.ne.s16 	%p63, %rs162, 0;
	selp.u32 	%r230, 1, 0, %p63;
	add.s32 	%r231, %r228, %r230;
	add.s32 	%r232, %r223, 768;
	mul.wide.u32 	%rd53, %r232, 2;
	add.s64 	%rd54, %rd2, %rd53;
	ld.global.u16 	%rs166, [%rd54];
	// begin inline asm
	{ .reg .pred __$temp3;
  setp.neu.f16  __$temp3, %rs166, %rs11;
  selp.u16 %rs165, 1, 0, __$temp3;}
	// end inline asm
	setp.ne.s16 	%p64, %rs165, 0;
	selp.u32 	%r233, 1, 0, %p64;
	add.s32 	%r234, %r231, %r233;
	add.s32 	%r235, %r223, 1024;
	mul.wide.u32 	%rd55, %r235, 2;
	add.s64 	%rd56, %rd2, %rd55;
	ld.global.u16 	%rs169, [%rd56];
	// begin inline asm
	{ .reg .pred __$temp3;
  setp.neu.f16  __$temp3, %rs169, %rs11;
  selp.u16 %rs168, 1, 0, __$temp3;}
	// end inline asm
	setp.ne.s16 	%p65, %rs168, 0;
	selp.u32 	%r236, 1, 0, %p65;
	add.s32 	%r237, %r234, %r236;
	add.s32 	%r238, %r223, 1280;
	mul.wide.u32 	%rd57, %r238, 2;
	add.s64 	%rd58, %rd2, %rd57;
	ld.global.u16 	%rs172, [%rd58];
	// begin inline asm
	{ .reg .pred __$temp3;
  setp.neu.f16  __$temp3, %rs172, %rs11;
  selp.u16 %rs171, 1, 0, __$temp3;}
	// end inline asm
	setp.ne.s16 	%p66, %rs171, 0;
	selp.u32 	%r239, 1, 0, %p66;
	add.s32 	%r240, %r237, %r239;
	add.s32 	%r241, %r223, 1536;
	mul.wide.u32 	%rd59, %r241, 2;
	add.s64 	%rd60, %rd2, %rd59;
	ld.global.u16 	%rs175, [%rd60];
	// begin inline asm
	{ .reg .pred __$temp3;
  setp.neu.f16  __$temp3, %rs175, %rs11;
  selp.u16 %rs174, 1, 0, __$temp3;}
	// end inline asm
	setp.ne.s16 	%p67, %rs174, 0;
	selp.u32 	%r242, 1, 0, %p67;
	add.s32 	%r243, %r240, %r242;
	add.s32 	%r244, %r223, 1792;
	mul.wide.u32 	%rd61, %r244, 2;
	add.s64 	%rd62, %rd2, %rd61;
	ld.global.u16 	%rs178, [%rd62];
	// begin inline asm
	{ .reg .pred __$temp3;
  setp.neu.f16  __$temp3, %rs178, %rs11;
  selp.u16 %rs177, 1, 0, __$temp3;}
	// end inline asm
	setp.ne.s16 	%p68, %rs177, 0;
	selp.u32 	%r245, 1, 0, %p68;
	add.s32 	%r460, %r243, %r245;
	add.s32 	%r452, %r452, 2048;
$L__BB49_40:
	setp.eq.s32 	%p69, %r66, 0;
	@%p69 bra 	$L__BB49_46;
	and.b32  	%r72, %r49, 3;
	setp.lt.u32 	%p70, %r66, 4;
	@%p70 bra 	$L__BB49_43;
	add.s32 	%r247, %r452, %r442;
	mul.wide.u32 	%rd63, %r247, 2;
	add.s64 	%rd64, %rd2, %rd63;
	ld.global.u16 	%rs181, [%rd64];
	// begin inline asm
	{ .reg .pred __$temp3;
  setp.neu.f16  __$temp3, %rs181, %rs11;
  selp.u16 %rs180, 1, 0, __$temp3;}
	// end inline asm
	setp.ne.s16 	%p71, %rs180, 0;
	selp.u32 	%r248, 1, 0, %p71;
	add.s32 	%r249, %r460, %r248;
	add.s32 	%r250, %r247, 256;
	mul.wide.u32 	%rd65, %r250, 2;
	add.s64 	%rd66, %rd2, %rd65;
	ld.global.u16 	%rs184, [%rd66];
	// begin inline asm
	{ .reg .pred __$temp3;
  setp.neu.f16  __$temp3, %rs184, %rs11;
  selp.u16 %rs183, 1, 0, __$temp3;}
	// end inline asm
	setp.ne.s16 	%p72, %rs183, 0;
	selp.u32 	%r251, 1, 0, %p72;
	add.s32 	%r252, %r249, %r251;
	add.s32 	%r253, %r247, 512;
	mul.wide.u32 	%rd67, %r253, 2;
	add.s64 	%rd68, %rd2, %rd67;
	ld.global.u16 	%rs187, [%rd68];
	// begin inline asm
	{ .reg .pred __$temp3;
  setp.neu.f16  __$temp3, %rs187, %rs11;
  selp.u16 %rs186, 1, 0, __$temp3;}
	// end inline asm
	setp.ne.s16 	%p73, %rs186, 0;
	selp.u32 	%r254, 1, 0, %p73;
	add.s32 	%r255, %r252, %r254;
	add.s32 	%r256, %r247, 768;
	mul.wide.u32 	%rd69, %r256, 2;
	add.s64 	%rd70, %rd2, %rd69;
	ld.global.u16 	%rs190, [%rd70];
	// begin inline asm
	{ .reg .pred __$temp3;
  setp.neu.f16  __$temp3, %rs190, %rs11;
  selp.u16 %rs189, 1, 0, __$temp3;}
	// end inline asm
	setp.ne.s16 	%p74, %rs189, 0;
	selp.u32 	%r257, 1, 0, %p74;
	add.s32 	%r460, %r255, %r257;
	add.s32 	%r452, %r452, 1024;
$L__BB49_43:
	setp.eq.s32 	%p75, %r72, 0;
	@%p75 bra 	$L__BB49_46;
	add.s32 	%r458, %r452, %r442;
	neg.s32 	%r457, %r72;
$L__BB49_45:
	.pragma "nounroll";
	mul.wide.u32 	%rd71, %r458, 2;
	add.s64 	%rd72, %rd2, %rd71;
	ld.global.u16 	%rs193, [%rd72];
	// begin inline asm
	{ .reg .pred __$temp3;
  setp.neu.f16  __$temp3, %rs193, %rs11;
  selp.u16 %rs192, 1, 0, __$temp3;}
	// end inline asm
	setp.ne.s16 	%p76, %rs192, 0;
	selp.u32 	%r258, 1, 0, %p76;
	add.s32 	%r460, %r460, %r258;
	add.s32 	%r458, %r458, 256;
	add.s32 	%r457, %r457, 1;
	setp.ne.s32 	%p77, %r457, 0;
	@%p77 bra 	$L__BB49_45;
$L__BB49_46:
	// begin inline asm
	mov.u32 %r259, %laneid;
	// end inline asm
	mov.b32 	%r260, -1;
	redux.sync.add.u32 %r461, %r460, %r260;
	setp.ne.s32 	%p78, %r259, 0;
	@%p78 bra 	$L__BB49_48;
	shr.u32 	%r261, %r40, 3;
	and.b32  	%r262, %r261, 124;
	mov.u32 	%r263, _ZZN3cub18CUB_300001_SM_10006detail6reduce28DeviceReduceSingleTileKernelINS2_10policy_hubIjjN4cuda3std3__44plusIvEEE10Policy1000EN6thrust24THRUST_300001_SM_1000_NS18transform_iteratorI9NonZeroOpI6__halfEPKSG_NSD_11use_defaultESK_EEPjjS9_jjNS7_10__identityEEEvT0_T1_T2_T3_T4_T6_E12temp_storage;
	add.s32 	%r264, %r263, %r262;
	st.shared.u32 	[%r264+8], %r461;
$L__BB49_48:
	bar.sync 	0;
	setp.ne.s32 	%p79, %r40, 0;
	@%p79 bra 	$L__BB49_50;
	ld.shared.u32 	%r265, [_ZZN3cub18CUB_300001_SM_10006detail6reduce28DeviceReduceSingleTileKernelINS2_10policy_hubIjjN4cuda3std3__44plusIvEEE10Policy1000EN6thrust24THRUST_300001_SM_1000_NS18transform_iteratorI9NonZeroOpI6__halfEPKSG_NSD_11use_defaultESK_EEPjjS9_jjNS7_10__identityEEEvT0_T1_T2_T3_T4_T6_E12temp_storage+12];
	add.s32 	%r266, %r265, %r461;
	ld.shared.u32 	%r267, [_ZZN3cub18CUB_300001_SM_10006detail6reduce28DeviceReduceSingleTileKernelINS2_10policy_hubIjjN4cuda3std3__44plusIvEEE10Policy1000EN6thrust24THRUST_300001_SM_1000_NS18transform_iteratorI9NonZeroOpI6__halfEPKSG_NSD_11use_defaultESK_EEPjjS9_jjNS7_10__identityEEEvT0_T1_T2_T3_T4_T6_E12temp_storage+16];
	add.s32 	%r268, %r266, %r267;
	ld.shared.u32 	%r269, [_ZZN3cub18CUB_300001_SM_10006detail6reduce28DeviceReduceSingleTileKernelINS2_10policy_hubIjjN4cuda3std3__44plusIvEEE10Policy1000EN6thrust24THRUST_300001_SM_1000_NS18transform_iteratorI9NonZeroOpI6__halfEPKSG_NSD_11use_defaultESK_EEPjjS9_jjNS7_10__identityEEEvT0_T1_T2_T3_T4_T6_E12temp_storage+20];
	add.s32 	%r270, %r268, %r269;
	ld.shared.u32 	%r271, [_ZZN3cub18CUB_300001_SM_10006detail6reduce28DeviceReduceSingleTileKernelINS2_10policy_hubIjjN4cuda3std3__44plusIvEEE10Policy1000EN6thrust24THRUST_300001_SM_1000_NS18transform_iteratorI9NonZeroOpI6__halfEPKSG_NSD_11use_defaultESK_EEPjjS9_jjNS7_10__identityEEEvT0_T1_T2_T3_T4_T6_E12temp_storage+24];
	add.s32 	%r272, %r270, %r271;
	ld.shared.u32 	%r273, [_ZZN3cub18CUB_300001_SM_10006detail6reduce28DeviceReduceSingleTileKernelINS2_10policy_hubIjjN4cuda3std3__44plusIvEEE10Policy1000EN6thrust24THRUST_300001_SM_1000_NS18transform_iteratorI9NonZeroOpI6__halfEPKSG_NSD_11use_defaultESK_EEPjjS9_jjNS7_10__identityEEEvT0_T1_T2_T3_T4_T6_E12temp_storage+28];
	add.s32 	%r274, %r272, %r273;
	ld.shared.u32 	%r275, [_ZZN3cub18CUB_300001_SM_10006detail6reduce28DeviceReduceSingleTileKernelINS2_10policy_hubIjjN4cuda3std3__44plusIvEEE10Policy1000EN6thrust24THRUST_300001_SM_1000_NS18transform_iteratorI9NonZeroOpI6__halfEPKSG_NSD_11use_defaultESK_EEPjjS9_jjNS7_10__identityEEEvT0_T1_T2_T3_T4_T6_E12temp_storage+32];
	add.s32 	%r276, %r274, %r275;
	ld.shared.u32 	%r277, [_ZZN3cub18CUB_300001_SM_10006detail6reduce28DeviceReduceSingleTileKernelINS2_10policy_hubIjjN4cuda3std3__44plusIvEEE10Policy1000EN6thrust24THRUST_300001_SM_1000_NS18transform_iteratorI9NonZeroOpI6__halfEPKSG_NSD_11use_defaultESK_EEPjjS9_jjNS7_10__identityEEEvT0_T1_T2_T3_T4_T6_E12temp_storage+36];
	add.s32 	%r461, %r276, %r277;
$L__BB49_50:
	mov.u32 	%r420, %tid.x;
	setp.ne.s32 	%p133, %r420, 0;
	@%p133 bra 	$L__BB49_52;
	add.s32 	%r421, %r461, %r91;
	st.global.u32 	[%rd1], %r421;
$L__BB49_52:
	ret;

}
	// .globl	_ZN3cub18CUB_300001_SM_10006detail6reduce18DeviceReduceKernelINS2_10policy_hubIjjN4cuda3std3__44plusIvEEE10Policy1000EN6thrust24THRUST_300001_SM_1000_NS18transform_iteratorI9NonZeroOpI6__halfEPKSG_NSD_11use_defaultESK_EEjS9_jNS7_10__identityEEEvT0_PT3_T1_NS0_13GridEvenShareISQ_EET2_T4_
.visible .entry _ZN3cub18CUB_300001_SM_10006detail6reduce18DeviceReduceKernelINS2_10policy_hubIjjN4cuda3std3__44plusIvEEE10Policy1000EN6thrust24THRUST_300001_SM_1000_NS18transform_iteratorI9NonZeroOpI6__halfEPKSG_NSD_11use_defaultESK_EEjS9_jNS7_10__identityEEEvT0_PT3_T1_NS0_13GridEvenShareISQ_EET2_T4_(
	.param .align 8 .b8 _ZN3cub18CUB_300001_SM_10006detail6reduce18DeviceReduceKernelINS2_10policy_hubIjjN4cuda3std3__44plusIvEEE10Policy1000EN6thrust24THRUST_300001_SM_1000_NS18transform_iteratorI9NonZeroOpI6__halfEPKSG_NSD_11use_defaultESK_EEjS9_jNS7_10__identityEEEvT0_PT3_T1_NS0_13GridEvenShareISQ_EET2_T4__param_0[16],
	.param .u64 .ptr .align 1 _ZN3cub18CUB_300001_SM_10006detail6reduce18DeviceReduceKernelINS2_10policy_hubIjjN4cuda3std3__44plusIvEEE10Policy1000EN6thrust24THRUST_300001_SM_1000_NS18transform_iteratorI9NonZeroOpI6__halfEPKSG_NSD_11use_defaultESK_EEjS9_jNS7_10__identityEEEvT0_PT3_T1_NS0_13GridEvenShareISQ_EET2_T4__param_1,
	.param .u32 _ZN3cub18CUB_300001_SM_10006detail6reduce18DeviceReduceKernelINS2_10policy_hubIjjN4cuda3std3__44plusIvEEE10Policy1000EN6thrust24THRUST_300001_SM_1000_NS18transform_iteratorI9NonZeroOpI6__halfEPKSG_NSD_11use_defaultESK_EEjS9_jNS7_10__identityEEEvT0_PT3_T1_NS0_13GridEvenShareISQ_EET2_T4__param_2,
	.param .align 4 .b8 _ZN3cub18CUB_300001_SM_10006detail6reduce18DeviceReduceKernelINS2_10policy_hubIjjN4cuda3std3__44plusIvEEE10Policy1000EN6thrust24THRUST_300001_SM_1000_NS18transform_iteratorI9NonZeroOpI6__halfEPKSG_NSD_11use_defaultESK_EEjS9_jNS7_10__identityEEEvT0_PT3_T1_NS0_13GridEvenShareISQ_EET2_T4__param_3[40],
	.param .align 1 .b8 _ZN3cub18CUB_300001_SM_10006detail6reduce18DeviceReduceKernelINS2_10policy_hubIjjN4cuda3std3__44plusIvEEE10Policy1000EN6thrust24THRUST_300001_SM_1000_NS18transform_iteratorI9NonZeroOpI6__halfEPKSG_NSD_11use_defaultESK_EEjS9_jNS7_10__identityEEEvT0_PT3_T1_NS0_13GridEvenShareISQ_EET2_T4__param_4[1],
	.param .align 1 .b8 _ZN3cub18CUB_300001_SM_10006detail6reduce18DeviceReduceKernelINS2_10policy_hubIjjN4cuda3std3__44plusIvEEE10Policy1000EN6thrust24THRUST_300001_SM_1000_NS18transform_iteratorI9NonZeroOpI6__halfEPKSG_NSD_11use_defaultESK_EEjS9_jNS7_10__identityEEEvT0_PT3_T1_NS0_13GridEvenShareISQ_EET2_T4__param_5[1]
)
.maxntid 256
{
	.reg .pred 	%p<133>;
	.reg .b16 	%rs<290>;
	.reg .b32 	%r<526>;
	.reg .b64 	%rd<132>;
	// demoted variable
	.shared .align 4 .b8 _ZZN3cub18CUB_300001_SM_10006detail6reduce18DeviceReduceKernelINS2_10policy_hubIjjN4cuda3std3__44plusIvEEE10Policy1000EN6thrust24THRUST_300001_SM_1000_NS18transform_iteratorI9NonZeroOpI6__halfEPKSG_NSD_11use_defaultESK_EEjS9_jNS7_10__identityEEEvT0_PT3_T1_NS0_13GridEvenShareISQ_EET2_T4_E12temp_storage[44];
	ld.param.u32 	%r2, [_ZN3cub18CUB_300001_SM_10006detail6reduce18DeviceReduceKernelINS2_10policy_hubIjjN4cuda3std3__44plusIvEEE10Policy1000EN6thrust24THRUST_300001_SM_1000_NS18transform_iteratorI9NonZeroOpI6__halfEPKSG_NSD_11use_defaultESK_EEjS9_jNS7_10__identityEEEvT0_PT3_T1_NS0_13GridEvenShareISQ_EET2_T4__param_3+24];
	ld.param.u32 	%r1, [_ZN3cub18CUB_300001_SM_10006detail6reduce18DeviceReduceKernelINS2_10policy_hubIjjN4cuda3std3__44plusIvEEE10Policy1000EN6thrust24THRUST_300001_SM_1000_NS18transform_iteratorI9NonZeroOpI6__halfEPKSG_NSD_11use_defaultESK_EEjS9_jNS7_10__identityEEEvT0_PT3_T1_NS0_13GridEvenShareISQ_EET2_T4__param_3+20];
	ld.param.u64 	%rd3, [_ZN3cub18CUB_300001_SM_10006detail6reduce18DeviceReduceKernelINS2_10policy_hubIjjN4cuda3std3__44plusIvEEE10Policy1000EN6thrust24THRUST_300001_SM_1000_NS18transform_iteratorI9NonZeroOpI6__halfEPKSG_NSD_11use_defaultESK_EEjS9_jNS7_10__identityEEEvT0_PT3_T1_NS0_13GridEvenShareISQ_EET2_T4__param_0];
	cvta.to.global.u64 	%rd1, %rd3;
	mov.u32 	%r3, %ctaid.x;
	shl.b32 	%r506, %r3, 12;
	sub.s32 	%r5, %r1, %r506;
	setp.gt.u32 	%p1, %r5, 4095;
	@%p1 bra 	$L__BB50_26;
	mov.u32 	%r6, %tid.x;
	setp.ge.u32 	%p79, %r6, %r5;
	mov.b32 	%r501, 0;
	mov.u32 	%r490, %r6;
	@%p79 bra 	$L__BB50_3;
	add.s32 	%r313, %r506, %r6;
	mul.wide.u32 	%rd68, %r313, 2;
	add.s64 	%rd69, %rd1, %rd68;
	mov.b32 	%r312, 0;
	// begin inline asm
	cvt.rn.f16.s32 %rs198, %r312;
	// end inline asm
	ld.global.u16 	%rs200, [%rd69];
	// begin inline asm
	{ .reg .pred __$temp3;
  setp.neu.f16  __$temp3, %rs200, %rs198;
  selp.u16 %rs199, 1, 0, __$temp3;}
	// end inline asm
	setp.ne.s16 	%p80, %rs199, 0;
	selp.u32 	%r501, 1, 0, %p80;
	add.s32 	%r490, %r6, 256;
$L__BB50_3:
	setp.ge.u32 	%p81, %r490, %r5;
	@%p81 bra 	$L__BB50_17;
	mov.b32 	%r314, 0;
	// begin inline asm
	cvt.rn.f16.s32 %rs202, %r314;
	// end inline asm
	not.b32 	%r316, %r490;
	add.s32 	%r317, %r1, %r316;
	sub.s32 	%r318, %r317, %r506;
	shr.u32 	%r319, %r318, 8;
	add.s32 	%r11, %r319, 1;
	and.b32  	%r12, %r11, 15;
	setp.lt.u32 	%p82, %r318, 3840;
	@%p82 bra 	$L__BB50_8;
	or.b32  	%r487, %r490, 2048;
	add.s32 	%r486, %r490, %r506;
	and.b32  	%r320, %r11, 33554416;
	neg.s32 	%r485, %r320;
$L__BB50_6:
	.pragma "nounroll";
	mul.wide.u32 	%rd70, %r486, 2;
	add.s64 	%rd71, %rd1, %rd70;
	ld.global.u16 	%rs204, [%rd71];
	// begin inline asm
	{ .reg .pred __$temp3;
  setp.neu.f16  __$temp3, %rs204, %rs202;
  selp.u16 %rs203, 1, 0, __$temp3;}
	// end inline asm
	setp.ne.s16 	%p83, %rs203, 0;
	selp.u32 	%r321, 1, 0, %p83;
	add.s32 	%r322, %r501, %r321;
	add.s32 	%r323, %r486, 256;
	mul.wide.u32 	%rd72, %r323, 2;
	add.s64 	%rd73, %rd1, %rd72;
	ld.global.u16 	%rs207, [%rd73];
	// begin inline asm
	{ .reg .pred __$temp3;
  setp.neu.f16  __$temp3, %rs207, %rs202;
  selp.u16 %rs206, 1, 0, __$temp3;}
	// end inline asm
	setp.ne.s16 	%p84, %rs206, 0;
	selp.u32 	%r324, 1, 0, %p84;
	add.s32 	%r325, %r322, %r324;
	add.s32 	%r326, %r486, 512;
	mul.wide.u32 	%rd74, %r326, 2;
	add.s64 	%rd75, %rd1, %rd74;
	ld.global.u16 	%rs210, [%rd75];
	// begin inline asm
	{ .reg .pred __$temp3;
  setp.neu.f16  __$temp3, %rs210, %rs202;
  selp.u16 %rs209, 1, 0, __$temp3;}
	// end inline asm
	setp.ne.s16 	%p85, %rs209, 0;
	selp.u32 	%r327, 1, 0, %p85;
	add.s32 	%r328, %r325, %r327;
	add.s32 	%r329, %r486, 768;
	mul.wide.u32 	%rd76, %r329, 2;
	add.s64 	%rd77, %rd1, %rd76;
	ld.global.u16 	%rs213, [%rd77];
	// begin inline asm
	{ .reg .pred __$temp3;
  setp.neu.f16  __$temp3, %rs213, %rs202;
  selp.u16 %rs212, 1, 0, __$temp3;}
	// end inline asm
	setp.ne.s16 	%p86, %rs212, 0;
	selp.u32 	%r330, 1, 0, %p86;
	add.s32 	%r331, %r328, %r330;
	add.s32 	%r332, %r486, 1024;
	mul.wide.u32 	%rd78, %r332, 2;
	add.s64 	%rd79, %rd1, %rd78;
	ld.global.u16 	%rs216, [%rd79];
	// begin inline asm
	{ .reg .pred __$temp3;
  setp.neu.f16  __$temp3, %rs216, %rs202;
  selp.u16 %rs215, 1, 0, __$temp3;}
	// end inline asm
	setp.ne.s16 	%p87, %rs215, 0;
	selp.u32 	%r333, 1, 0, %p87;
	add.s32 	%r334, %r331, %r333;
	add.s32 	%r335, %r486, 1280;
	mul.wide.u32 	%rd80, %r335, 2;
	add.s64 	%rd81, %rd1, %rd80;
	ld.global.u16 	%rs219, [%rd81];
	// begin inline asm
	{ .reg .pred __$temp3;
  setp.neu.f16  __$temp3, %rs219, %rs202;
  selp.u16 %rs218, 1, 0, __$temp3;}
	// end inline asm
	setp.ne.s16 	%p88, %rs218, 0;
	selp.u32 	%r336, 1, 0, %p88;
	add.s32 	%r337, %r334, %r336;
	add.s32 	%r338, %r486, 1536;
	mul.wide.u32 	%rd82, %r338, 2;
	add.s64 	%rd83, %rd1, %rd82;
	ld.global.u16 	%rs222, [%rd83];
	// begin inline asm
	{ .reg .pred __$temp3;
  setp.neu.f16  __$temp3, %rs222, %rs202;
  selp.u16 %rs221, 1, 0, __$temp3;}
	// end inline asm
	setp.ne.s16 	%p89, %rs221, 0;
	selp.u32 	%r339, 1, 0, %p89;
	add.s32 	%r340, %r337, %r339;
	add.s32 	%r341, %r486, 1792;
	mul.wide.u32 	%rd84, %r341, 2;
	add.s64 	%rd85, %rd1, %rd84;
	ld.global.u16 	%rs225, [%rd85];
	// begin inline asm
	{ .reg .pred __$temp3;
  setp.neu.f16  __$temp3, %rs225, %rs202;
  selp.u16 %rs224, 1, 0, __$temp3;}
	// end inline asm
	setp.ne.s16 	%p90, %rs224, 0;
	selp.u32 	%r342, 1, 0, %p90;
	add.s32 	%r343, %r340, %r342;
	add.s32 	%r344, %r486, 2048;
	mul.wide.u32 	%rd86, %r344, 2;
	add.s64 	%rd87, %rd1, %rd86;
	ld.global.u16 	%rs228, [%rd87];
	// begin inline asm
	{ .reg .pred __$temp3;
  setp.neu.f16  __$temp3, %rs228, %rs202;
  selp.u16 %rs227, 1, 0, __$temp3;}
	// end inline asm
	setp.ne.s16 	%p91, %rs227, 0;
	selp.u32 	%r345, 1, 0, %p91;
	add.s32 	%r346, %r343, %r345;
	add.s32 	%r347, %r486, 2304;
	mul.wide.u32 	%rd88, %r347, 2;
	add.s64 	%rd89, %rd1, %rd88;
	ld.global.u16 	%rs231, [%rd89];
	// begin inline asm
	{ .reg .pred __$temp3;
  setp.neu.f16  __$temp3, %rs231, %rs202;
  selp.u16 %rs230, 1, 0, __$temp3;}
	// end inline asm
	setp.ne.s16 	%p92, %rs230, 0;
	selp.u32 	%r348, 1, 0, %p92;
	add.s32 	%r349, %r346, %r348;
	add.s32 	%r350, %r486, 2560;
	mul.wide.u32 	%rd90, %r350, 2;
	add.s64 	%rd91, %rd1, %rd90;
	ld.global.u16 	%rs234, [%rd91];
	// begin inline asm
	{ .reg .pred __$temp3;
  setp.neu.f16  __$temp3, %rs234, %rs202;
  selp.u16 %rs233, 1, 0, __$temp3;}
	// end inline asm
	setp.ne.s16 	%p93, %rs233, 0;
	selp.u32 	%r351, 1, 0, %p93;
	add.s32 	%r352, %r349, %r351;
	add.s32 	%r353, %r486, 2816;
	mul.wide.u32 	%rd92, %r353, 2;
	add.s64 	%rd93, %rd1, %rd92;
	ld.global.u16 	%rs237, [%rd93];
	// begin inline asm
	{ .reg .pred __$temp3;
  setp.neu.f16  __$temp3, %rs237, %rs202;
  selp.u16 %rs236, 1, 0, __$temp3;}
	// end inline asm
	setp.ne.s16 	%p94, %rs236, 0;
	selp.u32 	%r354, 1, 0, %p94;
	add.s32 	%r355, %r352, %r354;
	add.s32 	%r356, %r486, 3072;
	mul.wide.u32 	%rd94, %r356, 2;
	add.s64 	%rd95, %rd1, %rd94;
	ld.global.u16 	%rs240, [%rd95];
	// begin inline asm
	{ .reg .pred __$temp3;
  setp.neu.f16  __$temp3, %rs240, %rs202;
  selp.u16 %rs239, 1, 0, __$temp3;}
	// end inline asm
	setp.ne.s16 	%p95, %rs239, 0;
	selp.u32 	%r357, 1, 0, %p95;
	add.s32 	%r358, %r355, %r357;
	add.s32 	%r359, %r486, 3328;
	mul.wide.u32 	%rd96, %r359, 2;
	add.s64 	%rd97, %rd1, %rd96;
	ld.global.u16 	%rs243, [%rd97];
	// begin inline asm
	{ .reg .pred __$temp3;
  setp.neu.f16  __$temp3, %rs243, %rs202;
  selp.u16 %rs242, 1, 0, __$temp3;}
	// end inline asm
	setp.ne.s16 	%p96, %rs242, 0;
	selp.u32 	%r360, 1, 0, %p96;
	add.s32 	%r361, %r358, %r360;
	add.s32 	%r362, %r486, 3584;
	mul.wide.u32 	%rd98, %r362, 2;
	add.s64 	%rd99, %rd1, %rd98;
	ld.global.u16 	%rs246, [%rd99];
	// begin inline asm
	{ .reg .pred __$temp3;
  setp.neu.f16  __$temp3, %rs246, %rs202;
  selp.u16 %rs245, 1, 0, __$temp3;}
	// end inline asm
	setp.ne.s16 	%p97, %rs245, 0;
	selp.u32 	%r363, 1, 0, %p97;
	add.s32 	%r364, %r361, %r363;
	add.s32 	%r365, %r486, 3840;
	mul.wide.u32 	%rd100, %r365, 2;
	add.s64 	%rd101, %rd1, %rd100;
	ld.global.u16 	%rs249, [%rd101];
	// begin inline asm
	{ .reg .pred __$temp3;
  setp.neu.f16  __$temp3, %rs249, %rs202;
  selp.u16 %rs248, 1, 0, __$temp3;}
	// end inline asm
	setp.ne.s16 	%p98, %rs248, 0;
	selp.u32 	%r366, 1, 0, %p98;
	add.s32 	%r501, %r364, %r366;
	add.s32 	%r487, %r487, 4096;
	add.s32 	%r486, %r486, 4096;
	add.s32 	%r485, %r485, 16;
	setp.ne.s32 	%p99, %r485, 0;
	@%p99 bra 	$L__BB50_6;
	add.s32 	%r490, %r487, -2048;
$L__BB50_8:
	setp.eq.s32 	%p100, %r12, 0;
	@%p100 bra 	$L__BB50_17;
	and.b32  	%r28, %r11, 7;
	setp.lt.u32 	%p101, %r12, 8;
	@%p101 bra 	$L__BB50_11;
	add.s32 	%r368, %r506, %r490;
	mul.wide.u32 	%rd102, %r368, 2;
	add.s64 	%rd103, %rd1, %rd102;
	ld.global.u16 	%rs252, [%rd103];
	// begin inline asm
	{ .reg .pred __$temp3;
  setp.neu.f16  __$temp3, %rs252, %rs202;
  selp.u16 %rs251, 1, 0, __$temp3;}
	// end inline asm
	setp.ne.s16 	%p102, %rs251, 0;
	selp.u32 	%r369, 1, 0, %p102;
	add.s32 	%r370, %r501, %r369;
	add.s32 	%r371, %r368, 256;
	mul.wide.u32 	%rd104, %r371, 2;
	add.s64 	%rd105, %rd1, %rd104;
	ld.global.u16 	%rs255, [%rd105];
	// begin inline asm
	{ .reg .pred __$temp3;
  setp.neu.f16  __$temp3, %rs255, %rs202;
  selp.u16 %rs254, 1, 0, __$temp3;}
	// end inline asm
	setp.ne.s16 	%p103, %rs254, 0;
	selp.u32 	%r372, 1, 0, %p103;
	add.s32 	%r373, %r370, %r372;
	add.s32 	%r374, %r368, 512;
	mul.wide.u32 	%rd106, %r374, 2;
	add.s64 	%rd107, %rd1, %rd106;
	ld.global.u16 	%rs258, [%rd107];
	// begin inline asm
	{ .reg .pred __$temp3;
  setp.neu.f16  __$temp3, %rs258, %rs202;
  selp.u16 %rs257, 1, 0, __$temp3;}
	// end inline asm
	setp.ne.s16 	%p104, %rs257, 0;
	selp.u32 	%r375, 1, 0, %p104;
	add.s32 	%r376, %r373, %r375;
	add.s32 	%r377, %r368, 768;
	mul.wide.u32 	%rd108, %r377, 2;
	add.s64 	%rd109, %rd1, %rd108;
	ld.global.u16 	%rs261, [%rd109];
	// begin inline asm
	{ .reg .pred __$temp3;
  setp.neu.f16  __$temp3, %rs261, %rs202;
  selp.u16 %rs260, 1, 0, __$temp3;}
	// end inline asm
	setp.ne.s16 	%p105, %rs260, 0;
	selp.u32 	%r378, 1, 0, %p105;
	add.s32 	%r379, %r376, %r378;
	add.s32 	%r380, %r368, 1024;
	mul.wide.u32 	%rd110, %r380, 2;
	add.s64 	%rd111, %rd1, %rd110;
	ld.global.u16 	%rs264, [%rd111];
	// begin inline asm
	{ .reg .pred __$temp3;
  setp.neu.f16  __$temp3, %rs264, %rs202;
  selp.u16 %rs263, 1, 0, __$temp3;}
	// end inline asm
	setp.ne.s16 	%p106, %rs263, 0;
	selp.u32 	%r381, 1, 0, %p106;
	add.s32 	%r382, %r379, %r381;
	add.s32 	%r383, %r368, 1280;
	mul.wide.u32 	%rd112, %r383, 2;
	add.s64 	%rd113, %rd1, %rd112;
	ld.global.u16 	%rs267, [%rd113];
	// begin inline asm
	{ .reg .pred __$temp3;
  setp.neu.f16  __$temp3, %rs267, %rs202;
  selp.u16 %rs266, 1, 0, __$temp3;}
	// end inline asm
	setp.ne.s16 	%p107, %rs266, 0;
	selp.u32 	%r384, 1, 0, %p107;
	add.s32 	%r385, %r382, %r384;
	add.s32 	%r386, %r368, 1536;
	mul.wide.u32 	%rd114, %r386, 2;
	add.s64 	%rd115, %rd1, %rd114;
	ld.global.u16 	%rs270, [%rd115];
	// begin inline asm
	{ .reg .pred __$temp3;
  setp.neu.f16  __$temp3, %rs270, %rs202;
  selp.u16 %rs269, 1, 0, __$temp3;}
	// end inline asm
	setp.ne.s16 	%p108, %rs269, 0;
	selp.u32 	%r387, 1, 0, %p108;
	add.s32 	%r388, %r385, %r387;
	add.s32 	%r389, %r368, 1792;
	mul.wide.u32 	%rd116, %r389, 2;
	add.s64 	%rd117, %rd1, %rd116;
	ld.global.u16 	%rs273, [%rd117];
	// begin inline asm
	{ .reg .pred __$temp3;
  setp.neu.f16  __$temp3, %rs273, %rs202;
  selp.u16 %rs272, 1, 0, __$temp3;}
	// end inline asm
	setp.ne.s16 	%p109, %rs272, 0;
	selp.u32 	%r390, 1, 0, %p109;
	add.s32 	%r501, %r388, %r390;
	add.s32 	%r490, %r490, 2048;
$L__BB50_11:
	setp.eq.s32 	%p110, %r28, 0;
	@%p110 bra 	$L__BB50_17;
	and.b32  	%r34, %r11, 3;
	setp.lt.u32 	%p111, %r28, 4;
	@%p111 bra 	$L__BB50_14;
	add.s32 	%r392, %r506, %r490;
	mul.wide.u32 	%rd118, %r392, 2;
	add.s64 	%rd119, %rd1, %rd118;
	ld.global.u16 	%rs276, [%rd119];
	// begin inline asm
	{ .reg .pred __$temp3;
  setp.neu.f16  __$temp3, %rs276, %rs202;
  selp.u16 %rs275, 1, 0, __$temp3;}
	// end inline asm
	setp.ne.s16 	%p112, %rs275, 0;
	selp.u32 	%r393, 1, 0, %p112;
	add.s32 	%r394, %r501, %r393;
	add.s32 	%r395, %r392, 256;
	mul.wide.u32 	%rd120, %r395, 2;
	add.s64 	%rd121, %rd1, %rd120;
	ld.global.u16 	%rs279, [%rd121];
	// begin inline asm
	{ .reg .pred __$temp3;
  setp.neu.f16  __$temp3, %rs279, %rs202;
  selp.u16 %rs278, 1, 0, __$temp3;}
	// end inline asm
	setp.ne.s16 	%p113, %rs278, 0;
	selp.u32 	%r396, 1, 0, %p113;
	add.s32 	%r397, %r394, %r396;
	add.s32 	%r398, %r392, 512;
	mul.wide.u32 	%rd122, %r398, 2;
	add.s64 	%rd123, %rd1, %rd122;
	ld.global.u16 	%rs282, [%rd123];
	// begin inline asm
	{ .reg .pred __$temp3;
  setp.neu.f16  __$temp3, %rs282, %rs202;
  selp.u16 %rs281, 1, 0, __$temp3;}
	// end inline asm
	setp.ne.s16 	%p114, %rs281, 0;
	selp.u32 	%r399, 1, 0, %p114;
	add.s32 	%r400, %r397, %r399;
	add.s32 	%r401, %r392, 768;
	mul.wide.u32 	%rd124, %r401, 2;
	add.s64 	%rd125, %rd1, %rd124;
	ld.global.u16 	%rs285, [%rd125];
	// begin inline asm
	{ .reg .pred __$temp3;
  setp.neu.f16  __$temp3, %rs285, %rs202;
  selp.u16 %rs284, 1, 0, __$temp3;}
	// end inline asm
	setp.ne.s16 	%p115, %rs284, 0;
	selp.u32 	%r402, 1, 0, %p115;
	add.s32 	%r501, %r400, %r402;
	add.s32 	%r490, %r490, 1024;
$L__BB50_14:
	setp.eq.s32 	%p116, %r34, 0;
	@%p116 bra 	$L__BB50_17;
	add.s32 	%r499, %r490, %r506;
	neg.s32 	%r498, %r34;
$L__BB50_16:
	.pragma "nounroll";
	mul.wide.u32 	%rd126, %r499, 2;
	add.s64 	%rd127, %rd1, %rd126;
	ld.global.u16 	%rs288, [%rd127];
	// begin inline asm
	{ .reg .pred __$temp3;
  setp.neu.f16  __$temp3, %rs288, %rs202;
  selp.u16 %rs287, 1, 0, __$temp3;}
	// end inline asm
	setp.ne.s16 	%p117, %rs287, 0;
	selp.u32 	%r403, 1, 0, %p117;
	add.s32 	%r501, %r501, %r403;
	add.s32 	%r499, %r499, 256;
	add.s32 	%r498, %r498, 1;
	setp.ne.s32 	%p118, %r498, 0;
	@%p118 bra 	$L__BB50_16;
$L__BB50_17:
	setp.lt.u32 	%p119, %r5, 256;
	@%p119 bra 	$L__BB50_22;
	// begin inline asm
	mov.u32 %r463, %laneid;
	// end inline asm
	mov.b32 	%r464, -1;
	redux.sync.add.u32 %r525, %r501, %r464;
	setp.ne.s32 	%p130, %r463, 0;
	@%p130 bra 	$L__BB50_20;
	shr.u32 	%r465, %r6, 3;
	and.b32  	%r466, %r465, 124;
	mov.u32 	%r467, _ZZN3cub18CUB_300001_SM_10006detail6reduce18DeviceReduceKernelINS2_10policy_hubIjjN4cuda3std3__44plusIvEEE10Policy1000EN6thrust24THRUST_300001_SM_1000_NS18transform_iteratorI9NonZeroOpI6__halfEPKSG_NSD_11use_defaultESK_EEjS9_jNS7_10__identityEEEvT0_PT3_T1_NS0_13GridEvenShareISQ_EET2_T4_E12temp_storage;
	add.s32 	%r468, %r467, %r466;
	st.shared.u32 	[%r468+8], %r525;
$L__BB50_20:
	bar.sync 	0;
	setp.ne.s32 	%p131, %r6, 0;
	@%p131 bra 	$L__BB50_48;
	ld.shared.u32 	%r469, [_ZZN3cub18CUB_300001_SM_10006detail6reduce18DeviceReduceKernelINS2_10policy_hubIjjN4cuda3std3__44plusIvEEE10Policy1000EN6thrust24THRUST_300001_SM_1000_NS18transform_iteratorI9NonZeroOpI6__halfEPKSG_NSD_11use_defaultESK_EEjS9_jNS7_10__identityEEEvT0_PT3_T1_NS0_13GridEvenShareISQ_EET2_T4_E12temp_storage+12];
	add.s32 	%r470, %r469, %r525;
	ld.shared.u32 	%r471, [_ZZN3cub18CUB_300001_SM_10006detail6reduce18DeviceReduceKernelINS2_10policy_hubIjjN4cuda3std3__44plusIvEEE10Policy1000EN6thrust24THRUST_300001_SM_1000_NS18transform_iteratorI9NonZeroOpI6__halfEPKSG_NSD_11use_defaultESK_EEjS9_jNS7_10__identityEEEvT0_PT3_T1_NS0_13GridEvenShareISQ_EET2_T4_E12temp_storage+16];
	add.s32 	%r472, %r470, %r471;
	ld.shared.u32 	%r473, [_ZZN3cub18CUB_300001_SM_10006detail6reduce18DeviceReduceKernelINS2_10policy_hubIjjN4cuda3std3__44plusIvEEE10Policy1000EN6thrust24THRUST_300001_SM_1000_NS18transform_iteratorI9NonZeroOpI6__halfEPKSG_NSD_11use_defaultESK_EEjS9_jNS7_10__identityEEEvT0_PT3_T1_NS0_13GridEvenShareISQ_EET2_T4_E12temp_storage+20];
	add.s32 	%r474, %r472, %r473;
	ld.shared.u32 	%r475, [_ZZN3cub18CUB_300001_SM_10006detail6reduce18DeviceReduceKernelINS2_10policy_hubIjjN4cuda3std3__44plusIvEEE10Policy1000EN6thrust24THRUST_300001_SM_1000_NS18transform_iteratorI9NonZeroOpI6__halfEPKSG_NSD_11use_defaultESK_EEjS9_jNS7_10__identityEEEvT0_PT3_T1_NS0_13GridEvenShareISQ_EET2_T4_E12temp_storage+24];
	add.s32 	%r476, %r474, %r475;
	ld.shared.u32 	%r477, [_ZZN3cub18CUB_300001_SM_10006detail6reduce18DeviceReduceKernelINS2_10policy_hubIjjN4cuda3std3__44plusIvEEE10Policy1000EN6thrust24THRUST_300001_SM_1000_NS18transform_iteratorI9NonZeroOpI6__halfEPKSG_NSD_11use_defaultESK_EEjS9_jNS7_10__identityEEEvT0_PT3_T1_NS0_13GridEvenShareISQ_EET2_T4_E12temp_storage+28];
	add.s32 	%r478, %r476, %r477;
	ld.shared.u32 	%r479, [_ZZN3cub18CUB_300001_SM_10006detail6reduce18DeviceReduceKernelINS2_10policy_hubIjjN4cuda3std3__44plusIvEEE10Policy1000EN6thrust24THRUST_300001_SM_1000_NS18transform_iteratorI9NonZeroOpI6__halfEPKSG_NSD_11use_defaultESK_EEjS9_jNS7_10__identityEEEvT0_PT3_T1_NS0_13GridEvenShareISQ_EET2_T4_E12temp_storage+32];
	add.s32 	%r480, %r478, %r479;
	ld.shared.u32 	%r481, [_ZZN3cub18CUB_300001_SM_10006detail6reduce18DeviceReduceKernelINS2_10policy_hubIjjN4cuda3std3__44plusIvEEE10Policy1000EN6thrust24THRUST_300001_SM_1000_NS18transform_iteratorI9NonZeroOpI6__halfEPKSG_NSD_11use_defaultESK_EEjS9_jNS7_10__identityEEEvT0_PT3_T1_NS0_13GridEvenShareISQ_EET2_T4_E12temp_storage+36];
	add.s32 	%r525, %r480, %r481;
	bra.uni 	$L__BB50_48;
$L__BB50_22:
	// begin inline asm
	mov.u32 %r404, %laneid;
	// end inline asm
	and.b32  	%r435, %r6, 992;
	add.s32 	%r436, %r435, 32;
	setp.gt.u32 	%p120, %r436, %r5;
	not.b32 	%r437, %r435;
	add.s32 	%r438, %r5, %r437;
	selp.b32 	%r432, %r438, 31, %p120;
	mov.b32 	%r407, 1;
	mov.b32 	%r434, -1;
	// begin inline asm
	{  .reg .u32 r0;  .reg .pred p;  shfl.sync.down.b32 r0|p, %r501, %r407, %r432, %r434;  @p add.u32 r0, r0, %r501;  mov.u32 %r405, r0;}
	// end inline asm
	mov.b32 	%r413, 2;
	// begin inline asm
	{  .reg .u32 r0;  .reg .pred p;  shfl.sync.down.b32 r0|p, %r405, %r413, %r432, %r434;  @p add.u32 r0, r0, %r405;  mov.u32 %r411, r0;}
	// end inline asm
	mov.b32 	%r419, 4;
	// begin inline asm
	{  .reg .u32 r0;  .reg .pred p;  shfl.sync.down.b32 r0|p, %r411, %r419, %r432, %r434;  @p add.u32 r0, r0, %r411;  mov.u32 %r417, r0;}
	// end inline asm
	mov.b32 	%r425, 8;
	// begin inline asm
	{  .reg .u32 r0;  .reg .pred p;  shfl.sync.down.b32 r0|p, %r417, %r425, %r432, %r434;  @p add.u32 r0, r0, %r417;  mov.u32 %r423, r0;}
	// end inline asm
	mov.b32 	%r431, 16;
	// begin inline asm
	{  .reg .u32 r0;  .reg .pred p;  shfl.sync.down.b32 r0|p, %r423, %r431, %r432, %r434;  @p add.u32 r0, r0, %r423;  mov.u32 %r525, r0;}
	// end inline asm
	setp.ne.s32 	%p121, %r404, 0;
	@%p121 bra 	$L__BB50_24;
	shr.u32 	%r439, %r6, 3;
	and.b32  	%r440, %r439, 124;
	mov.u32 	%r441, _ZZN3cub18CUB_300001_SM_10006detail6reduce18DeviceReduceKernelINS2_10policy_hubIjjN4cuda3std3__44plusIvEEE10Policy1000EN6thrust24THRUST_300001_SM_1000_NS18transform_iteratorI9NonZeroOpI6__halfEPKSG_NSD_11use_defaultESK_EEjS9_jNS7_10__identityEEEvT0_PT3_T1_NS0_13GridEvenShareISQ_EET2_T4_E12temp_storage;
	add.s32 	%r442, %r441, %r440;
	st.shared.u32 	[%r442+8], %r525;
$L__BB50_24:
	bar.sync 	0;
	setp.ne.s32 	%p122, %r6, 0;
	@%p122 bra 	$L__BB50_48;
	setp.gt.u32 	%p123, %r5, 32;
	ld.shared.u32 	%r443, [_ZZN3cub18CUB_300001_SM_10006detail6reduce18DeviceReduceKernelINS2_10policy_hubIjjN4cuda3std3__44plusIvEEE10Policy1000EN6thrust24THRUST_300001_SM_1000_NS18transform_iteratorI9NonZeroOpI6__halfEPKSG_NSD_11use_defaultESK_EEjS9_jNS7_10__identityEEEvT0_PT3_T1_NS0_13GridEvenShareISQ_EET2_T4_E12temp_storage+12];
	selp.b32 	%r444, %r443, 0, %p123;
	add.s32 	%r445, %r444, %r525;
	setp.gt.u32 	%p124, %r5, 64;
	ld.shared.u32 	%r446, [_ZZN3cub18CUB_300001_SM_10006detail6reduce18DeviceReduceKernelINS2_10policy_hubIjjN4cuda3std3__44plusIvEEE10Policy1000EN6thrust24THRUST_300001_SM_1000_NS18transform_iteratorI9NonZeroOpI6__halfEPKSG_NSD_11use_defaultESK_EEjS9_jNS7_10__identityEEEvT0_PT3_T1_NS0_13GridEvenShareISQ_EET2_T4_E12temp_storage+16];
	selp.b32 	%r447, %r446, 0, %p124;
	add.s32 	%r448, %r445, %r447;
	setp.gt.u32 	%p125, %r5, 96;
	ld.shared.u32 	%r449, [_ZZN3cub18CUB_300001_SM_10006detail6reduce18DeviceReduceKernelINS2_10policy_hubIjjN4cuda3std3__44plusIvEEE10Policy1000EN6thrust24THRUST_300001_SM_1000_NS18transform_iteratorI9NonZeroOpI6__halfEPKSG_NSD_11use_defaultESK_EEjS9_jNS7_10__identityEEEvT0_PT3_T1_NS0_13GridEvenShareISQ_EET2_T4_E12temp_storage+20];
	selp.b32 	%r450, %r449, 0, %p125;
	add.s32 	%r451, %r448, %r450;
	setp.gt.u32 	%p126, %r5, 128;
	ld.shared.u32 	%r452, [_ZZN3cub18CUB_300001_SM_10006detail6reduce18DeviceReduceKernelINS2_10policy_hubIjjN4cuda3std3__44plusIvEEE10Policy1000EN6thrust24THRUST_300001_SM_1000_NS18transform_iteratorI9NonZeroOpI6__halfEPKSG_NSD_11use_defaultESK_EEjS9_jNS7_10__identityEEEvT0_PT3_T1_NS0_13GridEvenShareISQ_EET2_T4_E12temp_storage+24];
	selp.b32 	%r453, %r452, 0, %p126;
	add.s32 	%r454, %r451, %r453;
	setp.gt.u32 	%p127, %r5, 160;
	ld.shared.u32 	%r455, [_ZZN3cub18CUB_300001_SM_10006detail6reduce18DeviceReduceKernelINS2_10policy_hubIjjN4cuda3std3__44plusIvEEE10Policy1000EN6thrust24THRUST_300001_SM_1000_NS18transform_iteratorI9NonZeroOpI6__halfEPKSG_NSD_11use_defaultESK_EEjS9_jNS7_10__identityEEEvT0_PT3_T1_NS0_13GridEvenShareISQ_EET2_T4_E12temp_storage+28];
	selp.b32 	%r456, %r455, 0, %p127;
	add.s32 	%r457, %r454, %r456;
	setp.gt.u32 	%p128, %r5, 192;
	ld.shared.u32 	%r458, [_ZZN3cub18CUB_300001_SM_10006detail6reduce18DeviceReduceKernelINS2_10policy_hubIjjN4cuda3std3__44plusIvEEE10Policy1000EN6thrust24THRUST_300001_SM_1000_NS18transform_iteratorI9NonZeroOpI6__halfEPKSG_NSD_11use_defaultESK_EEjS9_jNS7_10__identityEEEvT0_PT3_T1_NS0_13GridEvenShareISQ_EET2_T4_E12temp_storage+32];
	selp.b32 	%r459, %r458, 0, %p128;
	add.s32 	%r460, %r457, %r459;
	setp.gt.u32 	%p129, %r5, 224;
	ld.shared.u32 	%r461, [_ZZN3cub18CUB_300001_SM_10006detail6reduce18DeviceReduceKernelINS2_10policy_hubIjjN4cuda3std3__44plusIvEEE10Policy1000EN6thrust24THRUST_300001_SM_1000_NS18transform_iteratorI9NonZeroOpI6__halfEPKSG_NSD_11use_defaultESK_EEjS9_jNS7_10__identityEEEvT0_PT3_T1_NS0_13GridEvenShareISQ_EET2_T4_E12temp_storage+36];
	selp.b32 	%r462, %r461, 0, %p129;
	add.s32 	%r525, %r460, %r462;
	bra.uni 	$L__BB50_48;
$L__BB50_26:
	mov.u32 	%r53, %tid.x;
	add.s32 	%r121, %r53, %r506;
	mov.b32 	%r120, 0;
	// begin inline asm
	cvt.rn.f16.s32 %rs11, %r120;
	// end inline asm
	mul.wide.u32 	%rd5, %r121, 2;
	add.s64 	%rd6, %rd1, %rd5;
	ld.global.u16 	%rs13, [%rd6];
	// begin inline asm
	{ .reg .pred __$temp3;
  setp.neu.f16  __$temp3, %rs13, %rs11;
  selp.u16 %rs12, 1, 0, __$temp3;}
	// end inline asm
	setp.ne.s16 	%p2, %rs12, 0;
	selp.u32 	%r122, 1, 0, %p2;
	ld.global.u16 	%rs16, [%rd6+512];
	// begin inline asm
	{ .reg .pred __$temp3;
  setp.neu.f16  __$temp3, %rs16, %rs11;
  selp.u16 %rs15, 1, 0, __$temp3;}
	// end inline asm
	setp.ne.s16 	%p3, %rs15, 0;
	selp.u32 	%r123, 1, 0, %p3;
	ld.global.u16 	%rs19, [%rd6+1024];
	// begin inline asm
	{ .reg .pred __$temp3;
  setp.neu.f16  __$temp3, %rs19, %rs11;
  selp.u16 %rs18, 1, 0, __$temp3;}
	// end inline asm
	setp.ne.s16 	%p4, %rs18, 0;
	selp.u32 	%r124, 1, 0, %p4;
	ld.global.u16 	%rs22, [%rd6+1536];
	// begin inline asm
	{ .reg .pred __$temp3;
  setp.neu.f16  __$temp3, %rs22, %rs11;
  selp.u16 %rs21, 1, 0, __$temp3;}
	// end inline asm
	setp.ne.s16 	%p5, %rs21, 0;
	selp.u32 	%r125, 1, 0, %p5;
	ld.global.u16 	%rs25, [%rd6+2048];
	// begin inline asm
	{ .reg .pred __$temp3;
  setp.neu.f16  __$temp3, %rs25, %rs11;
  selp.u16 %rs24, 1, 0, __$temp3;}
	// end inline asm
	setp.ne.s16 	%p6, %rs24, 0;
	selp.u32 	%r126, 1, 0, %p6;
	ld.global.u16 	%rs28, [%rd6+2560];
	// begin inline asm
	{ .reg .pred __$temp3;
  setp.neu.f16  __$temp3, %rs28, %rs11;
  selp.u16 %rs27, 1, 0, __$temp3;}
	// end inline asm
	setp.ne.s16 	%p7, %rs27, 0;
	selp.u32 	%r127, 1, 0, %p7;
	ld.global.u16 	%rs31, [%rd6+3072];
	// begin inline asm
	{ .reg .pred __$temp3;
  setp.neu.f16  __$temp3, %rs31, %rs11;
  selp.u16 %rs30, 1, 0, __$temp3;}
	// end inline asm
	setp.ne.s16 	%p8, %rs30, 0;
	selp.u32 	%r128, 1, 0, %p8;
	ld.global.u16 	%rs34, [%rd6+3584];
	// begin inline asm
	{ .reg .pred __$temp3;
  setp.neu.f16  __$temp3, %rs34, %rs11;
  selp.u16 %rs33, 1, 0, __$temp3;}
	// end inline asm
	setp.ne.s16 	%p9, %rs33, 0;
	selp.u32 	%r129, 1, 0, %p9;
	ld.global.u16 	%rs37, [%rd6+4096];
	// begin inline asm
	{ .reg .pred __$temp3;
  setp.neu.f16  __$temp3, %rs37, %rs11;
  selp.u16 %rs36, 1, 0, __$temp3;}
	// end inline asm
	setp.ne.s16 	%p10, %rs36, 0;
	selp.u32 	%r130, 1, 0, %p10;
	ld.global.u16 	%rs40, [%rd6+4608];
	// begin inline asm
	{ .reg .pred __$temp3;
  setp.neu.f16  __$temp3, %rs40, %rs11;
  selp.u16 %rs39, 1, 0, __$temp3;}
	// end inline asm
	setp.ne.s16 	%p11, %rs39, 0;
	selp.u32 	%r131, 1, 0, %p11;
	ld.global.u16 	%rs43, [%rd6+5120];
	// begin inline asm
	{ .reg .pred __$temp3;
  setp.neu.f16  __$temp3, %rs43, %rs11;
  selp.u16 %rs42, 1, 0, __$temp3;}
	// end inline asm
	setp.ne.s16 	%p12, %rs42, 0;
	selp.u32 	%r132, 1, 0, %p12;
	ld.global.u16 	%rs46, [%rd6+5632];
	// begin inline asm
	{ .reg .pred __$temp3;
  setp.neu.f16  __$temp3, %rs46, %rs11;
  selp.u16 %rs45, 1, 0, __$temp3;}
	// end inline asm
	setp.ne.s16 	%p13, %rs45, 0;
	selp.u32 	%r133, 1, 0, %p13;
	ld.global.u16 	%rs49, [%rd6+6144];
	// begin inline asm
	{ .reg .pred __$temp3;
  setp.neu.f16  __$temp3, %rs49, %rs11;
  selp.u16 %rs48, 1, 0, __$temp3;}
	// end inline asm
	setp.ne.s16 	%p14, %rs48, 0;
	selp.u32 	%r134, 1, 0, %p14;
	ld.global.u16 	%rs52, [%rd6+6656];
	// begin inline asm
	{ .reg .pred __$temp3;
  setp.neu.f16  __$temp3, %rs52, %rs11;
  selp.u16 %rs51, 1, 0, __$temp3;}
	// end inline asm
	setp.ne.s16 	%p15, %rs51, 0;
	selp.u32 	%r135, 1, 0, %p15;
	ld.global.u16 	%rs55, [%rd6+7168];
	// begin inline asm
	{ .reg .pred __$temp3;
  setp.neu.f16  __$temp3, %rs55, %rs11;
  selp.u16 %rs54, 1, 0, __$temp3;}
	// end inline asm
	setp.ne.s16 	%p16, %rs54, 0;
	selp.u32 	%r136, 1, 0, %p16;
	ld.global.u16 	%rs58, [%rd6+7680];
	// begin inline asm
	{ .reg .pred __$temp3;
  setp.neu.f16  __$temp3, %rs58, %rs11;
  selp.u16 %rs57, 1, 0, __$temp3;}
	// end inline asm
	setp.ne.s16 	%p17, %rs57, 0;
	selp.u32 	%r137, 1, 0, %p17;
	add.s32 	%r138, %r123, %r122;
	add.s32 	%r139, %r138, %r124;
	add.s32 	%r140, %r139, %r125;
	add.s32 	%r141, %r140, %r126;
	add.s32 	%r142, %r141, %r127;
	add.s32 	%r143, %r142, %r128;
	add.s32 	%r144, %r143, %r129;
	add.s32 	%r145, %r144, %r130;
	add.s32 	%r146, %r145, %r131;
	add.s32 	%r147, %r146, %r132;
	add.s32 	%r148, %r147, %r133;
	add.s32 	%r149, %r148, %r134;
	add.s32 	%r150, %r149, %r135;
	add.s32 	%r151, %r150, %r136;
	add.s32 	%r524, %r151, %r137;
	shl.b32 	%r55, %r2, 12;
	setp.lt.u32 	%p18, %r5, %r55;
	@%p18 bra 	$L__BB50_44;
	add.s32 	%r56, %r55, %r506;
	not.b32 	%r153, %r53;
	add.s32 	%r154, %r153, %r1;
	sub.s32 	%r155, %r154, %r55;
	sub.s32 	%r503, %r155, %r506;
	add.s32 	%r156, %r56, %r53;
	add.s32 	%r502, %r156, 2048;
	mov.b32 	%r505, 0;
	mov.u32 	%r504, %r56;
$L__BB50_28:
	add.s32 	%r506, %r506, %r55;
	add.s32 	%r158, %r1, -4096;
	setp.gt.u32 	%p19, %r506, %r158;
	@%p19 bra 	$L__BB50_30;
	add.s32 	%r159, %r53, %r506;
	cvta.to.global.u64 	%rd7, %rd3;
	mul.wide.u32 	%rd8, %r159, 2;
	add.s64 	%rd9, %rd7, %rd8;
	ld.global.u16 	%rs61, [%rd9];
	// begin inline asm
	{ .reg .pred __$temp3;
  setp.neu.f16  __$temp3, %rs61, %rs11;
  selp.u16 %rs60, 1, 0, __$temp3;}
	// end inline asm
	setp.ne.s16 	%p20, %rs60, 0;
	selp.u32 	%r160, 1, 0, %p20;
	ld.global.u16 	%rs64, [%rd9+512];
	// begin inline asm
	{ .reg .pred __$temp3;
  setp.neu.f16  __$temp3, %rs64, %rs11;
  selp.u16 %rs63, 1, 0, __$temp3;}
	// end inline asm
	setp.ne.s16 	%p21, %rs63, 0;
	selp.u32 	%r161, 1, 0, %p21;
	ld.global.u16 	%rs67, [%rd9+1024];
	// begin inline asm
	{ .reg .pred __$temp3;
  setp.neu.f16  __$temp3, %rs67, %rs11;
  selp.u16 %rs66, 1, 0, __$temp3;}
	// end inline asm
	setp.ne.s16 	%p22, %rs66, 0;
	selp.u32 	%r162, 1, 0, %p22;
	ld.global.u16 	%rs70, [%rd9+1536];
	// begin inline asm
	{ .reg .pred __$temp3;
  setp.neu.f16  __$temp3, %rs70, %rs11;
  selp.u16 %rs69, 1, 0, __$temp3;}
	// end inline asm
	setp.ne.s16 	%p23, %rs69, 0;
	selp.u32 	%r163, 1, 0, %p23;
	ld.global.u16 	%rs73, [%rd9+2048];
	// begin inline asm
	{ .reg .pred __$temp3;
  setp.neu.f16  __$temp3, %rs73, %rs11;
  selp.u16 %rs72, 1, 0, __$temp3;}
	// end inline asm
	setp.ne.s16 	%p24, %rs72, 0;
	selp.u32 	%r164, 1, 0, %p24;
	ld.global.u16 	%rs76, [%rd9+2560];
	// begin inline asm
	{ .reg .pred __$temp3;
  setp.neu.f16  __$temp3, %rs76, %rs11;
  selp.u16 %rs75, 1, 0, __$temp3;}
	// end inline asm
	setp.ne.s16 	%p25, %rs75, 0;
	selp.u32 	%r165, 1, 0, %p25;
	ld.global.u16 	%rs79, [%rd9+3072];
	// begin inline asm
	{ .reg .pred __$temp3;
  setp.neu.f16  __$temp3, %rs79, %rs11;
  selp.u16 %rs78, 1, 0, __$temp3;}
	// end inline asm
	setp.ne.s16 	%p26, %rs78, 0;
	selp.u32 	%r166, 1, 0, %p26;
	ld.global.u16 	%rs82, [%rd9+3584];
	// begin inline asm
	{ .reg .pred __$temp3;
  setp.neu.f16  __$temp3, %rs82, %rs11;
  selp.u16 %rs81, 1, 0, __$temp3;}
	// end inline asm
	setp.ne.s16 	%p27, %rs81, 0;
	selp.u32 	%r167, 1, 0, %p27;
	ld.global.u16 	%rs85, [%rd9+4096];
	// begin inline asm
	{ .reg .pred __$temp3;
  setp.neu.f16  __$temp3, %rs85, %rs11;
  selp.u16 %rs84, 1, 0, __$temp3;}
	// end inline asm
	setp.ne.s16 	%p28, %rs84, 0;
	selp.u32 	%r168, 1, 0, %p28;
	ld.global.u16 	%rs88, [%rd9+4608];
	// begin inline asm
	{ .reg .pred __$temp3;
  setp.neu.f16  __$temp3, %rs88, %rs11;
  selp.u16 %rs87, 1, 0, __$temp3;}
	// end inline asm
	setp.ne.s16 	%p29, %rs87, 0;
	selp.u32 	%r169, 1, 0, %p29;
	ld.global.u16 	%rs91, [%rd9+5120];
	// begin inline asm
	{ .reg .pred __$temp3;
  setp.neu.f16  __$temp3, %rs91, %rs11;
  selp.u16 %rs90, 1, 0, __$temp3;}
	// end inline asm
	setp.ne.s16 	%p30, %rs90, 0;
	selp.u32 	%r170, 1, 0, %p30;
	ld.global.u16 	%rs94, [%rd9+5632];
	// begin inline asm
	{ .reg .pred __$temp3;
  setp.neu.f16  __$temp3, %rs94, %rs11;
  selp.u16 %rs93, 1, 0, __$temp3;}
	// end inline asm
	setp.ne.s16 	%p31, %rs93, 0;
	selp.u32 	%r171, 1, 0, %p31;
	ld.global.u16 	%rs97, [%rd9+6144];
	// begin inline asm
	{ .reg .pred __$temp3;
  setp.neu.f16  __$temp3, %rs97, %rs11;
  selp.u16 %rs96, 1, 0, __$temp3;}
	// end inline asm
	setp.ne.s16 	%p32, %rs96, 0;
	selp.u32 	%r172, 1, 0, %p32;
	ld.global.u16 	%rs100, [%rd9+6656];
	// begin inline asm
	{ .reg .pred __$temp3;
  setp.neu.f16  __$temp3, %rs100, %rs11;
  selp.u16 %rs99, 1, 0, __$temp3;}
	// end inline asm
	setp.ne.s16 	%p33, %rs99, 0;
	selp.u32 	%r173, 1, 0, %p33;
	ld.global.u16 	%rs103, [%rd9+7168];
	// begin inline asm
	{ .reg .pred __$temp3;
  setp.neu.f16  __$temp3, %rs103, %rs11;
  selp.u16 %rs102, 1, 0, __$temp3;}
	// end inline asm
	setp.ne.s16 	%p34, %rs102, 0;
	selp.u32 	%r174, 1, 0, %p34;
	ld.global.u16 	%rs106, [%rd9+7680];
	// begin inline asm
	{ .reg .pred __$temp3;
  setp.neu.f16  __$temp3, %rs106, %rs11;
  selp.u16 %rs105, 1, 0, __$temp3;}
	// end inline asm
	setp.ne.s16 	%p35, %rs105, 0;
	selp.u32 	%r175, 1, 0, %p35;
	add.s32 	%r176, %r524, %r160;
	add.s32 	%r177, %r176, %r161;
	add.s32 	%r178, %r177, %r162;
	add.s32 	%r179, %r178, %r163;
	add.s32 	%r180, %r179, %r164;
	add.s32 	%r181, %r180, %r165;
	add.s32 	%r182, %r181, %r166;
	add.s32 	%r183, %r182, %r167;
	add.s32 	%r184, %r183, %r168;
	add.s32 	%r185, %r184, %r169;
	add.s32 	%r186, %r185, %r170;
	add.s32 	%r187, %r186, %r171;
	add.s32 	%r188, %r187, %r172;
	add.s32 	%r189, %r188, %r173;
	add.s32 	%r190, %r189, %r174;
	add.s32 	%r524, %r190, %r175;
	sub.s32 	%r191, %r1, %r506;
	setp.lt.u32 	%p36, %r191, %r55;
	add.s32 	%r505, %r505, 1;
	add.s32 	%r504, %r504, %r55;
	sub.s32 	%r503, %r503, %r55;
	add.s32 	%r502, %r502, %r55;
	@%p36 bra 	$L__BB50_44;
	bra.uni 	$L__BB50_28;
$L__BB50_30:
	setp.le.u32 	%p37, %r1, %r506;
	sub.s32 	%r193, %r1, %r506;
	setp.ge.s32 	%p38, %r53, %r193;
	or.pred  	%p39, %p37, %p38;
	@%p39 bra 	$L__BB50_44;
	cvta.to.global.u64 	%rd2, %rd3;
	add.s32 	%r197, %r1, %r153;
	sub.s32 	%r198, %r197, %r56;
	mul.lo.s32 	%r199, %r2, %r505;
	shl.b32 	%r200, %r199, 12;
	sub.s32 	%r201, %r198, %r200;
	shr.u32 	%r202, %r201, 8;
	add.s32 	%r71, %r202, 1;
	and.b32  	%r72, %r71, 15;
	setp.lt.u32 	%p40, %r201, 3840;
	mov.u32 	%r516, %r53;
	@%p40 bra 	$L__BB50_35;
	or.b32  	%r510, %r53, 2048;
	shr.u32 	%r203, %r503, 8;
	add.s32 	%r204, %r203, 1;
	and.b32  	%r205, %r204, 33554416;
	neg.s32 	%r508, %r205;
$L__BB50_33:
	.pragma "nounroll";
	add.s32 	%r206, %r502, -2048;
	mul.wide.u32 	%rd10, %r206, 2;
	add.s64 	%rd11, %rd2, %rd10;
	ld.global.u16 	%rs109, [%rd11];
	// begin inline asm
	{ .reg .pred __$temp3;
  setp.neu.f16  __$temp3, %rs109, %rs11;
  selp.u16 %rs108, 1, 0, __$temp3;}
	// end inline asm
	setp.ne.s16 	%p41, %rs108, 0;
	selp.u32 	%r207, 1, 0, %p41;
	add.s32 	%r208, %r524, %r207;
	add.s32 	%r209, %r502, -1792;
	mul.wide.u32 	%rd12, %r209, 2;
	add.s64 	%rd13, %rd2, %rd12;
	ld.global.u16 	%rs112, [%rd13];
	// begin inline asm
	{ .reg .pred __$temp3;
  setp.neu.f16  __$temp3, %rs112, %rs11;
  selp.u16 %rs111, 1, 0, __$temp3;}
	// end inline asm
	setp.ne.s16 	%p42, %rs111, 0;
	selp.u32 	%r210, 1, 0, %p42;
	add.s32 	%r211, %r208, %r210;
	add.s32 	%r212, %r502, -1536;
	mul.wide.u32 	%rd14, %r212, 2;
	add.s64 	%rd15, %rd2, %rd14;
	ld.global.u16 	%rs115, [%rd15];
	// begin inline asm
	{ .reg .pred __$temp3;
  setp.neu.f16  __$temp3, %rs115, %rs11;
  selp.u16 %rs114, 1, 0, __$temp3;}
	// end inline asm
	setp.ne.s16 	%p43, %rs114, 0;
	selp.u32 	%r213, 1, 0, %p43;
	add.s32 	%r214, %r211, %r213;
	add.s32 	%r215, %r502, -1280;
	mul.wide.u32 	%rd16, %r215, 2;
	add.s64 	%rd17, %rd2, %rd16;
	ld.global.u16 	%rs118, [%rd17];
	// begin inline asm
	{ .reg .pred __$temp3;
  setp.neu.f16  __$temp3, %rs118, %rs11;
  selp.u16 %rs117, 1, 0, __$temp3;}
	// end inline asm
	setp.ne.s16 	%p44, %rs117, 0;
	selp.u32 	%r216, 1, 0, %p44;
	add.s32 	%r217, %r214, %r216;
	add.s32 	%r218, %r502, -1024;
	mul.wide.u32 	%rd18, %r218, 2;
	add.s64 	%rd19, %rd2, %rd18;
	ld.global.u16 	%rs121, [%rd19];
	// begin inline asm
	{ .reg .pred __$temp3;
  setp.neu.f16  __$temp3, %rs121, %rs11;
  selp.u16 %rs120, 1, 0, __$temp3;}
	// end inline asm
	setp.ne.s16 	%p45, %rs120, 0;
	selp.u32 	%r219, 1, 0, %p45;
	add.s32 	%r220, %r217, %r219;
	add.s32 	%r221, %r502, -768;
	mul.wide.u32 	%rd20, %r221, 2;
	add.s64 	%rd21, %rd2, %rd20;
	ld.global.u16 	%rs124, [%rd21];
	// begin inline asm
	{ .reg .pred __$temp3;
  setp.neu.f16  __$temp3, %rs124, %rs11;
  selp.u16 %rs123, 1, 0, __$temp3;}
	// end inline asm
	setp.ne.s16 	%p46, %rs123, 0;
	selp.u32 	%r222, 1, 0, %p46;
	add.s32 	%r223, %r220, %r222;
	add.s32 	%r224, %r502, -512;
	mul.wide.u32 	%rd22, %r224, 2;
	add.s64 	%rd23, %rd2, %rd22;
	ld.global.u16 	%rs127, [%rd23];
	// begin inline asm
	{ .reg .pred __$temp3;
  setp.neu.f16  __$temp3, %rs127, %rs11;
  selp.u16 %rs126, 1, 0, __$temp3;}
	// end inline asm
	setp.ne.s16 	%p47, %rs126, 0;
	selp.u32 	%r225, 1, 0, %p47;
	add.s32 	%r226, %r223, %r225;
	add.s32 	%r227, %r502, 1792;
	add.s32 	%r228, %r502, -256;
	mul.wide.u32 	%rd24, %r228, 2;
	add.s64 	%rd25, %rd2, %rd24;
	ld.global.u16 	%rs130, [%rd25];
	// begin inline asm
	{ .reg .pred __$temp3;
  setp.neu.f16  __$temp3, %rs130, %rs11;
  selp.u16 %rs129, 1, 0, __$temp3;}
	// end inline asm
	setp.ne.s16 	%p48, %rs129, 0;
	selp.u32 	%r229, 1, 0, %p48;
	add.s32 	%r230, %r226, %r229;
	mul.wide.u32 	%rd26, %r502, 2;
	add.s64 	%rd27, %rd2, %rd26;
	ld.global.u16 	%rs133, [%rd27];
	// begin inline asm
	{ .reg .pred __$temp3;
  setp.neu.f16  __$temp3, %rs133, %rs11;
  selp.u16 %rs132, 1, 0, __$temp3;}
	// end inline asm
	setp.ne.s16 	%p49, %rs132, 0;
	selp.u32 	%r231, 1, 0, %p49;
	add.s32 	%r232, %r230, %r231;
	add.s32 	%r233, %r502, 256;
	mul.wide.u32 	%rd28, %r233, 2;
	add.s64 	%rd29, %rd2, %rd28;
	ld.global.u16 	%rs136, [%rd29];
	// begin inline asm
	{ .reg .pred __$temp3;
  setp.neu.f16  __$temp3, %rs136, %rs11;
  selp.u16 %rs135, 1, 0, __$temp3;}
	// end inline asm
	setp.ne.s16 	%p50, %rs135, 0;
	selp.u32 	%r234, 1, 0, %p50;
	add.s32 	%r235, %r232, %r234;
	add.s32 	%r236, %r502, 512;
	mul.wide.u32 	%rd30, %r236, 2;
	add.s64 	%rd31, %rd2, %rd30;
	ld.global.u16 	%rs139, [%rd31];
	// begin inline asm
	{ .reg .pred __$temp3;
  setp.neu.f16  __$temp3, %rs139, %rs11;
  selp.u16 %rs138, 1, 0, __$temp3;}
	// end inline asm
	setp.ne.s16 	%p51, %rs138, 0;
	selp.u32 	%r237, 1, 0, %p51;
	add.s32 	%r238, %r235, %r237;
	add.s32 	%r239, %r502, 768;
	mul.wide.u32 	%rd32, %r239, 2;
	add.s64 	%rd33, %rd2, %rd32;
	ld.global.u16 	%rs142, [%rd33];
	// begin inline asm
	{ .reg .pred __$temp3;
  setp.neu.f16  __$temp3, %rs142, %rs11;
  selp.u16 %rs141, 1, 0, __$temp3;}
	// end inline asm
	setp.ne.s16 	%p52, %rs141, 0;
	selp.u32 	%r240, 1, 0, %p52;
	add.s32 	%r241, %r238, %r240;
	add.s32 	%r242, %r502, 1024;
	mul.wide.u32 	%rd34, %r242, 2;
	add.s64 	%rd35, %rd2, %rd34;
	ld.global.u16 	%rs145, [%rd35];
	// begin inline asm
	{ .reg .pred __$temp3;
  setp.neu.f16  __$temp3, %rs145, %rs11;
  selp.u16 %rs144, 1, 0, __$temp3;}
	// end inline asm
	setp.ne.s16 	%p53, %rs144, 0;
	selp.u32 	%r243, 1, 0, %p53;
	add.s32 	%r244, %r241, %r243;
	add.s32 	%r245, %r502, 1280;
	mul.wide.u32 	%rd36, %r245, 2;
	add.s64 	%rd37, %rd2, %rd36;
	ld.global.u16 	%rs148, [%rd37];
	// begin inline asm
	{ .reg .pred __$temp3;
  setp.neu.f16  __$temp3, %rs148, %rs11;
  selp.u16 %rs147, 1, 0, __$temp3;}
	// end inline asm
	setp.ne.s16 	%p54, %rs147, 0;
	selp.u32 	%r246, 1, 0, %p54;
	add.s32 	%r247, %r244, %r246;
	add.s32 	%r248, %r502, 1536;
	mul.wide.u32 	%rd38, %r248, 2;
	add.s64 	%rd39, %rd2, %rd38;
	ld.global.u16 	%rs151, [%rd39];
	// begin inline asm
	{ .reg .pred __$temp3;
  setp.neu.f16  __$temp3, %rs151, %rs11;
  selp.u16 %rs150, 1, 0, __$temp3;}
	// end inline asm
	setp.ne.s16 	%p55, %rs150, 0;
	selp.u32 	%r249, 1, 0, %p55;
	add.s32 	%r250, %r247, %r249;
	mul.wide.u32 	%rd40, %r227, 2;
	add.s64 	%rd41, %rd2, %rd40;
	ld.global.u16 	%rs154, [%rd41];
	// begin inline asm
	{ .reg .pred __$temp3;
  setp.neu.f16  __$temp3, %rs154, %rs11;
  selp.u16 %rs153, 1, 0, __$temp3;}
	// end inline asm
	setp.ne.s16 	%p56, %rs153, 0;
	selp.u32 	%r251, 1, 0, %p56;
	add.s32 	%r524, %r250, %r251;
	add.s32 	%r510, %r510, 4096;
	add.s32 	%r502, %r502, 4096;
	add.s32 	%r508, %r508, 16;
	setp.ne.s32 	%p57, %r508, 0;
	@%p57 bra 	$L__BB50_33;
	add.s32 	%r516, %r510, -2048;
$L__BB50_35:
	setp.eq.s32 	%p58, %r72, 0;
	@%p58 bra 	$L__BB50_44;
	and.b32  	%r87, %r71, 7;
	setp.lt.u32 	%p59, %r72, 8;
	@%p59 bra 	$L__BB50_38;
	add.s32 	%r253, %r516, %r506;
	mul.wide.u32 	%rd42, %r253, 2;
	add.s64 	%rd43, %rd2, %rd42;
	ld.global.u16 	%rs157, [%rd43];
	// begin inline asm
	{ .reg .pred __$temp3;
  setp.neu.f16  __$temp3, %rs157, %rs11;
  selp.u16 %rs156, 1, 0, __$temp3;}
	// end inline asm
	setp.ne.s16 	%p60, %rs156, 0;
	selp.u32 	%r254, 1, 0, %p60;
	add.s32 	%r255, %r524, %r254;
	add.s32 	%r256, %r253, 256;
	mul.wide.u32 	%rd44, %r256, 2;
	add.s64 	%rd45, %rd2, %rd44;
	ld.global.u16 	%rs160, [%rd45];
	// begin inline asm
	{ .reg .pred __$temp3;
  setp.neu.f16  __$temp3, %rs160, %rs11;
  selp.u16 %rs159, 1, 0, __$temp3;}
	// end inline asm
	setp.ne.s16 	%p61, %rs159, 0;
	selp.u32 	%r257, 1, 0, %p61;
	add.s32 	%r258, %r255, %r257;
	add.s32 	%r259, %r253, 512;
	mul.wide.u32 	%rd46, %r259, 2;
	add.s64 	%rd47, %rd2, %rd46;
	ld.global.u16 	%rs163, [%rd47];
	// begin inline asm
	{ .reg .pred __$temp3;
  setp.neu.f16  __$temp3, %rs163, %rs11;
  selp.u16 %rs162, 1, 0, __$temp3;}
	// end inline asm
	setp.ne.s16 	%p62, %rs162, 0;
	selp.u32 	%r260, 1, 0, %p62;
	add.s32 	%r261, %r258, %r260;
	add.s32 	%r262, %r253, 768;
	mul.wide.u32 	%rd48, %r262, 2;
	add.s64 	%rd49, %rd2, %rd48;
	ld.global.u16 	%rs166, [%rd49];
	// begin inline asm
	{ .reg .pred __$temp3;
  setp.neu.f16  __$temp3, %rs166, %rs11;
  selp.u16 %rs165, 1, 0, __$temp3;}
	// end inline asm
	setp.ne.s16 	%p63, %rs165, 0;
	selp.u32 	%r263, 1, 0, %p63;
	add.s32 	%r264, %r261, %r263;
	add.s32 	%r265, %r253, 1024;
	mul.wide.u32 	%rd50, %r265, 2;
	add.s64 	%rd51, %rd2, %rd50;
	ld.global.u16 	%rs169, [%rd51];
	// begin inline asm
	{ .reg .pred __$temp3;
  setp.neu.f16  __$temp3, %rs169, %rs11;
  selp.u16 %rs168, 1, 0, __$temp3;}
	// end inline asm
	setp.ne.s16 	%p64, %rs168, 0;
	selp.u32 	%r266, 1, 0, %p64;
	add.s32 	%r267, %r264, %r266;
	add.s32 	%r268, %r253, 1280;
	mul.wide.u32 	%rd52, %r268, 2;
	add.s64 	%rd53, %rd2, %rd52;
	ld.global.u16 	%rs172, [%rd53];
	// begin inline asm
	{ .reg .pred __$temp3;
  setp.neu.f16  __$temp3, %rs172, %rs11;
  selp.u16 %rs171, 1, 0, __$temp3;}
	// end inline asm
	setp.ne.s16 	%p65, %rs171, 0;
	selp.u32 	%r269, 1, 0, %p65;
	add.s32 	%r270, %r267, %r269;
	add.s32 	%r271, %r253, 1536;
	mul.wide.u32 	%rd54, %r271, 2;
	add.s64 	%rd55, %rd2, %rd54;
	ld.global.u16 	%rs175, [%rd55];
	// begin inline asm
	{ .reg .pred __$temp3;
  setp.neu.f16  __$temp3, %rs175, %rs11;
  selp.u16 %rs174, 1, 0, __$temp3;}
	// end inline asm
	setp.ne.s16 	%p66, %rs174, 0;
	selp.u32 	%r272, 1, 0, %p66;
	add.s32 	%r273, %r270, %r272;
	add.s32 	%r274, %r253, 1792;
	mul.wide.u32 	%rd56, %r274, 2;
	add.s64 	%rd57, %rd2, %rd56;
	ld.global.u16 	%rs178, [%rd57];
	// begin inline asm
	{ .reg .pred __$temp3;
  setp.neu.f16  __$temp3, %rs178, %rs11;
  selp.u16 %rs177, 1, 0, __$temp3;}
	// end inline asm
	setp.ne.s16 	%p67, %rs177, 0;
	selp.u32 	%r275, 1, 0, %p67;
	add.s32 	%r524, %r273, %r275;
	add.s32 	%r516, %r516, 2048;
$L__BB50_38:
	setp.eq.s32 	%p68, %r87, 0;
	@%p68 bra 	$L__BB50_44;
	setp.lt.u32 	%p69, %r87, 4;
	@%p69 bra 	$L__BB50_41;
	add.s32 	%r277, %r516, %r506;
	mul.wide.u32 	%rd58, %r277, 2;
	add.s64 	%rd59, %rd2, %rd58;
	ld.global.u16 	%rs181, [%rd59];
	// begin inline asm
	{ .reg .pred __$temp3;
  setp.neu.f16  __$temp3, %rs181, %rs11;
  selp.u16 %rs180, 1, 0, __$temp3;}
	// end inline asm
	setp.ne.s16 	%p70, %rs180, 0;
	selp.u32 	%r278, 1, 0, %p70;
	add.s32 	%r279, %r524, %r278;
	add.s32 	%r280, %r277, 256;
	mul.wide.u32 	%rd60, %r280, 2;
	add.s64 	%rd61, %rd2, %rd60;
	ld.global.u16 	%rs184, [%rd61];
	// begin inline asm
	{ .reg .pred __$temp3;
  setp.neu.f16  __$temp3, %rs184, %rs11;
  selp.u16 %rs183, 1, 0, __$temp3;}
	// end inline asm
	setp.ne.s16 	%p71, %rs183, 0;
	selp.u32 	%r281, 1, 0, %p71;
	add.s32 	%r282, %r279, %r281;
	add.s32 	%r283, %r277, 512;
	mul.wide.u32 	%rd62, %r283, 2;
	add.s64 	%rd63, %rd2, %rd62;
	ld.global.u16 	%rs187, [%rd63];
	// begin inline asm
	{ .reg .pred __$temp3;
  setp.neu.f16  __$temp3, %rs187, %rs11;
  selp.u16 %rs186, 1, 0, __$temp3;}
	// end inline asm
	setp.ne.s16 	%p72, %rs186, 0;
	selp.u32 	%r284, 1, 0, %p72;
	add.s32 	%r285, %r282, %r284;
	add.s32 	%r286, %r277, 768;
	mul.wide.u32 	%rd64, %r286, 2;
	add.s64 	%rd65, %rd2, %rd64;
	ld.global.u16 	%rs190, [%rd65];
	// begin inline asm
	{ .reg .pred __$temp3;
  setp.neu.f16  __$temp3, %rs190, %rs11;
  selp.u16 %rs189, 1, 0, __$temp3;}
	// end inline asm
	setp.ne.s16 	%p73, %rs189, 0;
	selp.u32 	%r287, 1, 0, %p73;
	add.s32 	%r524, %r285, %r287;
	add.s32 	%r516, %r516, 1024;
$L__BB50_41:
	and.b32  	%r288, %r71, 3;
	setp.eq.s32 	%p74, %r288, 0;
	@%p74 bra 	$L__BB50_44;
	add.s32 	%r522, %r516, %r504;
	cvt.u16.u32 	%rs192, %r503;
	shr.u16 	%rs193, %rs192, 8;
	add.s16 	%rs194, %rs193, 1;
	cvt.u32.u16 	%r289, %rs194;
	and.b32  	%r290, %r289, 3;
	neg.s32 	%r521, %r290;
$L__BB50_43:
	.pragma "nounroll";
	mul.wide.u32 	%rd66, %r522, 2;
	add.s64 	%rd67, %rd2, %rd66;
	ld.global.u16 	%rs196, [%rd67];
	// begin inline asm
	{ .reg .pred __$temp3;
  setp.neu.f16  __$temp3, %rs196, %rs11;
  selp.u16 %rs195, 1, 0, __$temp3;}
	// end inline asm
	setp.ne.s16 	%p75, %rs195, 0;
	selp.u32 	%r291, 1, 0, %p75;
	add.s32 	%r524, %r524, %r291;
	add.s32 	%r522, %r522, 256;
	add.s32 	%r521, %r521, 1;
	setp.ne.s32 	%p76, %r521, 0;
	@%p76 bra 	$L__BB50_43;
$L__BB50_44:
	// begin inline asm
	mov.u32 %r292, %laneid;
	// end inline asm
	mov.b32 	%r293, -1;
	redux.sync.add.u32 %r525, %r524, %r293;
	setp.ne.s32 	%p77, %r292, 0;
	@%p77 bra 	$L__BB50_46;
	shr.u32 	%r294, %r53, 3;
	and.b32  	%r295, %r294, 124;
	mov.u32 	%r296, _ZZN3cub18CUB_300001_SM_10006detail6reduce18DeviceReduceKernelINS2_10policy_hubIjjN4cuda3std3__44plusIvEEE10Policy1000EN6thrust24THRUST_300001_SM_1000_NS18transform_iteratorI9NonZeroOpI6__halfEPKSG_NSD_11use_defaultESK_EEjS9_jNS7_10__identityEEEvT0_PT3_T1_NS0_13GridEvenShareISQ_EET2_T4_E12temp_storage;
	add.s32 	%r297, %r296, %r295;
	st.shared.u32 	[%r297+8], %r525;
$L__BB50_46:
	bar.sync 	0;
	setp.ne.s32 	%p78, %r53, 0;
	@%p78 bra 	$L__BB50_48;
	ld.shared.u32 	%r298, [_ZZN3cub18CUB_300001_SM_10006detail6reduce18DeviceReduceKernelINS2_10policy_hubIjjN4cuda3std3__44plusIvEEE10Policy1000EN6thrust24THRUST_300001_SM_1000_NS18transform_iteratorI9NonZeroOpI6__halfEPKSG_NSD_11use_defaultESK_EEjS9_jNS7_10__identityEEEvT0_PT3_T1_NS0_13GridEvenShareISQ_EET2_T4_E12temp_storage+12];
	add.s32 	%r299, %r298, %r525;
	ld.shared.u32 	%r300, [_ZZN3cub18CUB_300001_SM_10006detail6reduce18DeviceReduceKernelINS2_10policy_hubIjjN4cuda3std3__44plusIvEEE10Policy1000EN6thrust24THRUST_300001_SM_1000_NS18transform_iteratorI9NonZeroOpI6__halfEPKSG_NSD_11use_defaultESK_EEjS9_jNS7_10__identityEEEvT0_PT3_T1_NS0_13GridEvenShareISQ_EET2_T4_E12temp_storage+16];
	add.s32 	%r301, %r299, %r300;
	ld.shared.u32 	%r302, [_ZZN3cub18CUB_300001_SM_10006detail6reduce18DeviceReduceKernelINS2_10policy_hubIjjN4cuda3std3__44plusIvEEE10Policy1000EN6thrust24THRUST_300001_SM_1000_NS18transform_iteratorI9NonZeroOpI6__halfEPKSG_NSD_11use_defaultESK_EEjS9_jNS7_10__identityEEEvT0_PT3_T1_NS0_13GridEvenShareISQ_EET2_T4_E12temp_storage+20];
	add.s32 	%r303, %r301, %r302;
	ld.shared.u32 	%r304, [_ZZN3cub18CUB_300001_SM_10006detail6reduce18DeviceReduceKernelINS2_10policy_hubIjjN4cuda3std3__44plusIvEEE10Policy1000EN6thrust24THRUST_300001_SM_1000_NS18transform_iteratorI9NonZeroOpI6__halfEPKSG_NSD_11use_defaultESK_EEjS9_jNS7_10__identityEEEvT0_PT3_T1_NS0_13GridEvenShareISQ_EET2_T4_E12temp_storage+24];
	add.s32 	%r305, %r303, %r304;
	ld.shared.u32 	%r306, [_ZZN3cub18CUB_300001_SM_10006detail6reduce18DeviceReduceKernelINS2_10policy_hubIjjN4cuda3std3__44plusIvEEE10Policy1000EN6thrust24THRUST_300001_SM_1000_NS18transform_iteratorI9NonZeroOpI6__halfEPKSG_NSD_11use_defaultESK_EEjS9_jNS7_10__identityEEEvT0_PT3_T1_NS0_13GridEvenShareISQ_EET2_T4_E12temp_storage+28];
	add.s32 	%r307, %r305, %r306;
	ld.shared.u32 	%r308, [_ZZN3cub18CUB_300001_SM_10006detail6reduce18DeviceReduceKernelINS2_10policy_hubIjjN4cuda3std3__44plusIvEEE10Policy1000EN6thrust24THRUST_300001_SM_1000_NS18transform_iteratorI9NonZeroOpI6__halfEPKSG_NSD_11use_defaultESK_EEjS9_jNS7_10__identityEEEvT0_PT3_T1_NS0_13GridEvenShareISQ_EET2_T4_E12temp_storage+32];
	add.s32 	%r309, %r307, %r308;
	ld.shared.u32 	%r310, [_ZZN3cub18CUB_300001_SM_10006detail6reduce18DeviceReduceKernelINS2_10policy_hubIjjN4cuda3std3__44plusIvEEE10Policy1000EN6thrust24THRUST_300001_SM_1000_NS18transform_iteratorI9NonZeroOpI6__halfEPKSG_NSD_11use_defaultESK_EEjS9_jNS7_10__identityEEEvT0_PT3_T1_NS0_13GridEvenShareISQ_EET2_T4_E12temp_storage+36];
	add.s32 	%r525, %r309, %r310;
$L__BB50_48:
	mov.u32 	%r482, %tid.x;
	setp.ne.s32 	%p132, %r482, 0;
	@%p132 bra 	$L__BB50_50;
	ld.param.u64 	%rd131, [_ZN3cub18CUB_300001_SM_10006detail6reduce18DeviceReduceKernelINS2_10policy_hubIjjN4cuda3std3__44plusIvEEE10Policy1000EN6thrust24THRUST_300001_SM_1000_NS18transform_iteratorI9NonZeroOpI6__halfEPKSG_NSD_11use_defaultESK_EEjS9_jNS7_10__identityEEEvT0_PT3_T1_NS0_13GridEvenShareISQ_EET2_T4__param_1];
	cvta.to.global.u64 	%rd128, %rd131;
	mul.wide.u32 	%rd129, %r3, 4;
	add.s64 	%rd130, %rd128, %rd129;
	st.global.u32 	[%rd130], %r525;
$L__BB50_50:
	ret;

}
	// .globl	_ZN3cub18CUB_300001_SM_10006detail6reduce28DeviceReduceSingleTileKernelINS2_10policy_hubIjjN4cuda3std3__44plusIvEEE10Policy1000EN6thrust24THRUST_300001_SM_1000_NS18transform_iteratorI9NonZeroOpIfEPKfNSD_11use_defaultESJ_EEPjjS9_jjNS7_10__identityEEEvT0_T1_T2_T3_T4_T6_
.visible .entry _ZN3cub18CUB_300001_SM_10006detail6reduce28DeviceReduceSingleTileKernelINS2_10policy_hubIjjN4cuda3std3__44plusIvEEE10Policy1000EN6thrust24THRUST_300001_SM_1000_NS18transform_iteratorI9NonZeroOpIfEPKfNSD_11use_defaultESJ_EEPjjS9_jjNS7_10__identityEEEvT0_T1_T2_T3_T4_T6_(
	.param .align 8 .b8 _ZN3cub18CUB_300001_SM_10006detail6reduce28DeviceReduceSingleTileKernelINS2_10policy_hubIjjN4cuda3std3__44plusIvEEE10Policy1000EN6thrust24THRUST_300001_SM_1000_NS18transform_iteratorI9NonZeroOpIfEPKfNSD_11use_defaultESJ_EEPjjS9_jjNS7_10__identityEEEvT0_T1_T2_T3_T4_T6__param_0[16],
	.param .u64 .ptr .align 1 _ZN3cub18CUB_300001_SM_10006detail6reduce28DeviceReduceSingleTileKernelINS2_10policy_hubIjjN4cuda3std3__44plusIvEEE10Policy1000EN6thrust24THRUST_300001_SM_1000_NS18transform_iteratorI9NonZeroOpIfEPKfNSD_11use_defaultESJ_EEPjjS9_jjNS7_10__identityEEEvT0_T1_T2_T3_T4_T6__param_1,
	.param .u32 _ZN3cub18CUB_300001_SM_10006detail6reduce28DeviceReduceSingleTileKernelINS2_10policy_hubIjjN4cuda3std3__44plusIvEEE10Policy1000EN6thrust24THRUST_300001_SM_1000_NS18transform_iteratorI9NonZeroOpIfEPKfNSD_11use_defaultESJ_EEPjjS9_jjNS7_10__identityEEEvT0_T1_T2_T3_T4_T6__param_2,
	.param .align 1 .b8 _ZN3cub18CUB_300001_SM_10006detail6reduce28DeviceReduceSingleTileKernelINS2_10policy_hubIjjN4cuda3std3__44plusIvEEE10Policy1000EN6thrust24THRUST_300001_SM_1000_NS18transform_iteratorI9NonZeroOpIfEPKfNSD_11use_defaultESJ_EEPjjS9_jjNS7_10__identityEEEvT0_T1_T2_T3_T4_T6__param_3[1],
	.param .u32 _ZN3cub18CUB_300001_SM_10006detail6reduce28DeviceReduceSingleTileKernelINS2_10policy_hubIjjN4cuda3std3__44plusIvEEE10Policy1000EN6thrust24THRUST_300001_SM_1000_NS18transform_iteratorI9NonZeroOpIfEPKfNSD_11use_defaultESJ_EEPjjS9_jjNS7_10__identityEEEvT0_T1_T2_T3_T4_T6__param_4,
	.param .align 1 .b8 _ZN3cub18CUB_300001_SM_10006detail6reduce28DeviceReduceSingleTileKernelINS2_10policy_hubIjjN4cuda3std3__44plusIvEEE10Policy1000EN6thrust24THRUST_300001_SM_1000_NS18transform_iteratorI9NonZeroOpIfEPKfNSD_11use_defaultESJ_EEPjjS9_jjNS7_10__identityEEEvT0_T1_T2_T3_T4_T6__param_5[1]
)
.maxntid 256
.minnctapersm 1
{
	.reg .pred 	%p<135>;
	.reg .b16 	%rs<9>;
	.reg .b32 	%r<459>;
	.reg .b32 	%f<92>;
	.reg .b64 	%rd<84>;
	// demoted variable
	.shared .align 4 .b8 _ZZN3cub18CUB_300001_SM_10006detail6reduce28DeviceReduceSingleTileKernelINS2_10policy_hubIjjN4cuda3std3__44plusIvEEE10Policy1000EN6thrust24THRUST_300001_SM_1000_NS18transform_iteratorI9NonZeroOpIfEPKfNSD_11use_defaultESJ_EEPjjS9_jjNS7_10__identityEEEvT0_T1_T2_T3_T4_T6_E12temp_storage[44];
	ld.param.u64 	%rd9, [_ZN3cub18CUB_300001_SM_10006detail6reduce28DeviceReduceSingleTileKernelINS2_10policy_hubIjjN4cuda3std3__44plusIvEEE10Policy1000EN6thrust24THRUST_300001_SM_1000_NS18transform_iteratorI9NonZeroOpIfEPKfNSD_11use_defaultESJ_EEPjjS9_jjNS7_10__identityEEEvT0_T1_T2_T3_T4_T6__param_0];
	ld.param.u64 	%rd10, [_ZN3cub18CUB_300001_SM_10006detail6reduce28DeviceReduceSingleTileKernelINS2_10policy_hubIjjN4cuda3std3__44plusIvEEE10Policy1000EN6thrust24THRUST_300001_SM_1000_NS18transform_iteratorI9NonZeroOpIfEPKfNSD_11use_defaultESJ_EEPjjS9_jjNS7_10__identityEEEvT0_T1_T2_T3_T4_T6__param_1];
	ld.param.u32 	%r90, [_ZN3cub18CUB_300001_SM_10006detail6reduce28DeviceReduceSingleTileKernelINS2_10policy_hubIjjN4cuda3std3__44plusIvEEE10Policy1000EN6thrust24THRUST_300001_SM_1000_NS18transform_iteratorI9NonZeroOpIfEPKfNSD_11use_defaultESJ_EEPjjS9_jjNS7_10__identityEEEvT0_T1_T2_T3_T4_T6__param_2];
	ld.param.u32 	%r91, [_ZN3cub18CUB_300001_SM_10006detail6reduce28DeviceReduceSingleTileKernelINS2_10policy_hubIjjN4cuda3std3__44plusIvEEE10Policy1000EN6thrust24THRUST_300001_SM_1000_NS18transform_iteratorI9NonZeroOpIfEPKfNSD_11use_defaultESJ_EEPjjS9_jjNS7_10__identityEEEvT0_T1_T2_T3_T4_T6__param_4];
	cvta.to.global.u64 	%rd1, %rd10;
	setp.ne.s32 	%p1, %r90, 0;
	@%p1 bra 	$L__BB51_3;
	mov.u32 	%r419, %tid.x;
	setp.ne.s32 	%p134, %r419, 0;
	@%p134 bra 	$L__BB51_52;
	st.global.u32 	[%rd1], %r91;
	bra.uni 	$L__BB51_52;
$L__BB51_3:
	cvta.to.global.u64 	%rd2, %rd9;
	setp.gt.u32 	%p2, %r90, 4095;
	@%p2 bra 	$L__BB51_28;
	mov.u32 	%r1, %tid.x;
	setp.ge.u32 	%p80, %r1, %r90;
	mov.b32 	%r436, 0;
	mov.u32 	%r426, %r1;
	@%p80 bra 	$L__BB51_6;
	mul.wide.u32 	%rd73, %r1, 4;
	add.s64 	%rd74, %rd2, %rd73;
	ld.global.f32 	%f62, [%rd74];
	setp.neu.f32 	%p81, %f62, 0f00000000;
	selp.u32 	%r436, 1, 0, %p81;
	add.s32 	%r426, %r1, 256;
$L__BB51_6:
	setp.ge.u32 	%p82, %r426, %r90;
	@%p82 bra 	$L__BB51_19;
	not.b32 	%r279, %r426;
	add.s32 	%r280, %r90, %r279;
	shr.u32 	%r281, %r280, 8;
	add.s32 	%r6, %r281, 1;
	and.b32  	%r7, %r6, 15;
	setp.lt.u32 	%p83, %r280, 3840;
	@%p83 bra 	$L__BB51_10;
	and.b32  	%r282, %r6, 33554416;
	neg.s32 	%r422, %r282;
	mul.wide.u32 	%rd75, %r426, 4;
	add.s64 	%rd76, %rd75, %rd2;
	add.s64 	%rd82, %rd76, 8192;
$L__BB51_9:
	.pragma "nounroll";
	ld.global.f32 	%f63, [%rd82+-8192];
	setp.neu.f32 	%p84, %f63, 0f00000000;
	selp.u32 	%r283, 1, 0, %p84;
	add.s32 	%r284, %r436, %r283;
	ld.global.f32 	%f64, [%rd82+-7168];
	setp.neu.f32 	%p85, %f64, 0f00000000;
	selp.u32 	%r285, 1, 0, %p85;
	add.s32 	%r286, %r284, %r285;
	ld.global.f32 	%f65, [%rd82+-6144];
	setp.neu.f32 	%p86, %f65, 0f00000000;
	selp.u32 	%r287, 1, 0, %p86;
	add.s32 	%r288, %r286, %r287;
	ld.global.f32 	%f66, [%rd82+-5120];
	setp.neu.f32 	%p87, %f66, 0f00000000;
	selp.u32 	%r289, 1, 0, %p87;
	add.s32 	%r290, %r288, %r289;
	ld.global.f32 	%f67, [%rd82+-4096];
	setp.neu.f32 	%p88, %f67, 0f00000000;
	selp.u32 	%r291, 1, 0, %p88;
	add.s32 	%r292, %r290, %r291;
	ld.global.f32 	%f68, [%rd82+-3072];
	setp.neu.f32 	%p89, %f68, 0f00000000;
	selp.u32 	%r293, 1, 0, %p89;
	add.s32 	%r294, %r292, %r293;
	ld.global.f32 	%f69, [%rd82+-2048];
	setp.neu.f32 	%p90, %f69, 0f00000000;
	selp.u32 	%r295, 1, 0, %p90;
	add.s32 	%r296, %r294, %r295;
	ld.global.f32 	%f70, [%rd82+-1024];
	setp.neu.f32 	%p91, %f70, 0f00000000;
	selp.u32 	%r297, 1, 0, %p91;
	add.s32 	%r298, %r296, %r297;
	ld.global.f32 	%f71, [%rd82];
	setp.neu.f32 	%p92, %f71, 0f00000000;
	selp.u32 	%r299, 1, 0, %p92;
	add.s32 	%r300, %r298, %r299;
	ld.global.f32 	%f72, [%rd82+1024];
	setp.neu.f32 	%p93, %f72, 0f00000000;
	selp.u32 	%r301, 1, 0, %p93;
	add.s32 	%r302, %r300, %r301;
	ld.global.f32 	%f73, [%rd82+2048];
	setp.neu.f32 	%p94, %f73, 0f00000000;
	selp.u32 	%r303, 1, 0, %p94;
	add.s32 	%r304, %r302, %r303;
	ld.global.f32 	%f74, [%rd82+3072];
	setp.neu.f32 	%p95, %f74, 0f00000000;
	selp.u32 	%r305, 1, 0, %p95;
	add.s32 	%r306, %r304, %r305;
	ld.global.f32 	%f75, [%rd82+4096];
	setp.neu.f32 	%p96, %f75, 0f00000000;
	selp.u32 	%r307, 1, 0, %p96;
	add.s32 	%r308, %r306, %r307;
	ld.global.f32 	%f76, [%rd82+5120];
	setp.neu.f32 	%p97, %f76, 0f00000000;
	selp.u32 	%r309, 1, 0, %p97;
	add.s32 	%r310, %r308, %r309;
	ld.global.f32 	%f77, [%rd82+6144];
	setp.neu.f32 	%p98, %f77, 0f00000000;
	selp.u32 	%r311, 1, 0, %p98;
	add.s32 	%r312, %r310, %r311;
	ld.global.f32 	%f78, [%rd82+7168];
	setp.neu.f32 	%p99, %f78, 0f00000000;
	selp.u32 	%r313, 1, 0, %p99;
	add.s32 	%r436, %r312, %r313;
	add.s32 	%r426, %r426, 4096;
	add.s32 	%r422, %r422, 16;
	add.s64 	%rd82, %rd82, 16384;
	setp.ne.s32 	%p100, %r422, 0;
	@%p100 bra 	$L__BB51_9;
$L__BB51_10:
	setp.eq.s32 	%p101, %r7, 0;
	@%p101 bra 	$L__BB51_19;
	and.b32  	%r18, %r6, 7;
	setp.lt.u32 	%p102, %r7, 8;
	@%p102 bra 	$L__BB51_13;
	mul.wide.u32 	%rd77, %r426, 4;
	add.s64 	%rd78, %rd2, %rd77;
	ld.global.f32 	%f79, [%rd78];
	setp.neu.f32 	%p103, %f79, 0f00000000;
	selp.u32 	%r315, 1, 0, %p103;
	add.s32 	%r316, %r436, %r315;
	ld.global.f32 	%f80, [%rd78+1024];
	setp.neu.f32 	%p104, %f80, 0f00000000;
	selp.u32 	%r317, 1, 0, %p104;
	add.s32 	%r318, %r316, %r317;
	ld.global.f32 	%f81, [%rd78+2048];
	setp.neu.f32 	%p105, %f81, 0f00000000;
	selp.u32 	%r319, 1, 0, %p105;
	add.s32 	%r320, %r318, %r319;
	ld.global.f32 	%f82, [%rd78+3072];
	setp.neu.f32 	%p106, %f82, 0f00000000;
	selp.u32 	%r321, 1, 0, %p106;
	add.s32 	%r322, %r320, %r321;
	ld.global.f32 	%f83, [%rd78+4096];
	setp.neu.f32 	%p107, %f83, 0f00000000;
	selp.u32 	%r323, 1, 0, %p107;
	add.s32 	%r324, %r322, %r323;
	ld.global.f32 	%f84, [%rd78+5120];
	setp.neu.f32 	%p108, %f84, 0f00000000;
	selp.u32 	%r325, 1, 0, %p108;
	add.s32 	%r326, %r324, %r325;
	ld.global.f32 	%f85, [%rd78+6144];
	setp.neu.f32 	%p109, %f85, 0f00000000;
	selp.u32 	%r327, 1, 0, %p109;
	add.s32 	%r328, %r326, %r327;
	ld.global.f32 	%f86, [%rd78+7168];
	setp.neu.f32 	%p110, %f86, 0f00000000;
	selp.u32 	%r329, 1, 0, %p110;
	add.s32 	%r436, %r328, %r329;
	add.s32 	%r426, %r426, 2048;
$L__BB51_13:
	setp.eq.s32 	%p111, %r18, 0;
	@%p111 bra 	$L__BB51_19;
	and.b32  	%r24, %r6, 3;
	setp.lt.u32 	%p112, %r18, 4;
	@%p112 bra 	$L__BB51_16;
	mul.wide.u32 	%rd79, %r426, 4;
	add.s64 	%rd80, %rd2, %rd79;
	ld.global.f32 	%f87, [%rd80];
	setp.neu.f32 	%p113, %f87, 0f00000000;
	selp.u32 	%r331, 1, 0, %p113;
	add.s32 	%r332, %r436, %r331;
	ld.global.f32 	%f88, [%rd80+1024];
	setp.neu.f32 	%p114, %f88, 0f00000000;
	selp.u32 	%r333, 1, 0, %p114;
	add.s32 	%r334, %r332, %r333;
	ld.global.f32 	%f89, [%rd80+2048];
	setp.neu.f32 	%p115, %f89, 0f00000000;
	selp.u32 	%r335, 1, 0, %p115;
	add.s32 	%r336, %r334, %r335;
	ld.global.f32 	%f90, [%rd80+3072];
	setp.neu.f32 	%p116, %f90, 0f00000000;
	selp.u32 	%r337, 1, 0, %p116;
	add.s32 	%r436, %r336, %r337;
	add.s32 	%r426, %r426, 1024;
$L__BB51_16:
	setp.eq.s32 	%p117, %r24, 0;
	@%p117 bra 	$L__BB51_19;
	mul.wide.u32 	%rd81, %r426, 4;
	add.s64 	%rd83, %rd2, %rd81;
	neg.s32 	%r434, %r24;
$L__BB51_18:
	.pragma "nounroll";
	ld.global.f32 	%f91, [%rd83];
	setp.neu.f32 	%p118, %f91, 0f00000000;
	selp.u32 	%r338, 1, 0, %p118;
	add.s32 	%r436, %r436, %r338;
	add.s64 	%rd83, %rd83, 1024;
	add.s32 	%r434, %r434, 1;
	setp.ne.s32 	%p119, %r434, 0;
	@%p119 bra 	$L__BB51_18;
$L__BB51_19:
	setp.lt.u32 	%p120, %r90, 256;
	@%p120 bra 	$L__BB51_24;
	// begin inline asm
	mov.u32 %r398, %laneid;
	// end inline asm
	mov.b32 	%r399, -1;
	redux.sync.add.u32 %r458, %r436, %r399;
	setp.ne.s32 	%p131, %r398, 0;
	@%p131 bra 	$L__BB51_22;
	shr.u32 	%r400, %r1, 3;
	and.b32  	%r401, %r400, 124;
	mov.u32 	%r402, _ZZN3cub18CUB_300001_SM_10006detail6reduce28DeviceReduceSingleTileKernelINS2_10policy_hubIjjN4cuda3std3__44plusIvEEE10Policy1000EN6thrust24THRUST_300001_SM_1000_NS18transform_iteratorI9NonZeroOpIfEPKfNSD_11use_defaultESJ_EEPjjS9_jjNS7_10__identityEEEvT0_T1_T2_T3_T4_T6_E12temp_storage;
	add.s32 	%r403, %r402, %r401;
	st.shared.u32 	[%r403+8], %r458;
$L__BB51_22:
	bar.sync 	0;
	setp.ne.s32 	%p132, %r1, 0;
	@%p132 bra 	$L__BB51_50;
	ld.shared.u32 	%r404, [_ZZN3cub18CUB_300001_SM_10006detail6reduce28DeviceReduceSingleTileKernelINS2_10policy_hubIjjN4cuda3std3__44plusIvEEE10Policy1000EN6thrust24THRUST_300001_SM_1000_NS18transform_iteratorI9NonZeroOpIfEPKfNSD_11use_defaultESJ_EEPjjS9_jjNS7_10__identityEEEvT0_T1_T2_T3_T4_T6_E12temp_storage+12];
	add.s32 	%r405, %r404, %r458;
	ld.shared.u32 	%r406, [_ZZN3cub18CUB_300001_SM_10006detail6reduce28DeviceReduceSingleTileKernelINS2_10policy_hubIjjN4cuda3std3__44plusIvEEE10Policy1000EN6thrust24THRUST_300001_SM_1000_NS18transform_iteratorI9NonZeroOpIfEPKfNSD_11use_defaultESJ_EEPjjS9_jjNS7_10__identityEEEvT0_T1_T2_T3_T4_T6_E12temp_storage+16];
	add.s32 	%r407, %r405, %r406;
	ld.shared.u32 	%r408, [_ZZN3cub18CUB_300001_SM_10006detail6reduce28DeviceReduceSingleTileKernelINS2_10policy_hubIjjN4cuda3std3__44plusIvEEE10Policy1000EN6thrust24THRUST_300001_SM_1000_NS18transform_iteratorI9NonZeroOpIfEPKfNSD_11use_defaultESJ_EEPjjS9_jjNS7_10__identityEEEvT0_T1_T2_T3_T4_T6_E12temp_storage+20];
	add.s32 	%r409, %r407, %r408;
	ld.shared.u32 	%r410, [_ZZN3cub18CUB_300001_SM_10006detail6reduce28DeviceReduceSingleTileKernelINS2_10policy_hubIjjN4cuda3std3__44plusIvEEE10Policy1000EN6thrust24THRUST_300001_SM_1000_NS18transform_iteratorI9NonZeroOpIfEPKfNSD_11use_defaultESJ_EEPjjS9_jjNS7_10__identityEEEvT0_T1_T2_T3_T4_T6_E12temp_storage+24];
	add.s32 	%r411, %r409, %r410;
	ld.shared.u32 	%r412, [_ZZN3cub18CUB_300001_SM_10006detail6reduce28DeviceReduceSingleTileKernelINS2_10policy_hubIjjN4cuda3std3__44plusIvEEE10Policy1000EN6thrust24THRUST_300001_SM_1000_NS18transform_iteratorI9NonZeroOpIfEPKfNSD_11use_defaultESJ_EEPjjS9_jjNS7_10__identityEEEvT0_T1_T2_T3_T4_T6_E12temp_storage+28];
	add.s32 	%r413, %r411, %r412;
	ld.shared.u32 	%r414, [_ZZN3cub18CUB_300001_SM_10006detail6reduce28DeviceReduceSingleTileKernelINS2_10policy_hubIjjN4cuda3std3__44plusIvEEE10Policy1000EN6thrust24THRUST_300001_SM_1000_NS18transform_iteratorI9NonZeroOpIfEPKfNSD_11use_defaultESJ_EEPjjS9_jjNS7_10__identityEEEvT0_T1_T2_T3_T4_T6_E12temp_storage+32];
	add.s32 	%r415, %r413, %r414;
	ld.shared.u32 	%r416, [_ZZN3cub18CUB_300001_SM_10006detail6reduce28DeviceReduceSingleTileKernelINS2_10policy_hubIjjN4cuda3std3__44plusIvEEE10Policy1000EN6thrust24THRUST_300001_SM_1000_NS18transform_iteratorI9NonZeroOpIfEPKfNSD_11use_defaultESJ_EEPjjS9_jjNS7_10__identityEEEvT0_T1_T2_T3_T4_T6_E12temp_storage+36];
	add.s32 	%r458, %r415, %r416;
	bra.uni 	$L__BB51_50;
$L__BB51_24:
	// begin inline asm
	mov.u32 %r339, %laneid;
	// end inline asm
	and.b32  	%r370, %r1, 992;
	add.s32 	%r371, %r370, 32;
	setp.gt.u32 	%p121, %r371, %r90;
	not.b32 	%r372, %r370;
	add.s32 	%r373, %r90, %r372;
	selp.b32 	%r367, %r373, 31, %p121;
	mov.b32 	%r342, 1;
	mov.b32 	%r369, -1;
	// begin inline asm
	{  .reg .u32 r0;  .reg .pred p;  shfl.sync.down.b32 r0|p, %r436, %r342, %r367, %r369;  @p add.u32 r0, r0, %r436;  mov.u32 %r340, r0;}
	// end inline asm
	mov.b32 	%r348, 2;
	// begin inline asm
	{  .reg .u32 r0;  .reg .pred p;  shfl.sync.down.b32 r0|p, %r340, %r348, %r367, %r369;  @p add.u32 r0, r0, %r340;  mov.u32 %r346, r0;}
	// end inline asm
	mov.b32 	%r354, 4;
	// begin inline asm
	{  .reg .u32 r0;  .reg .pred p;  shfl.sync.down.b32 r0|p, %r346, %r354, %r367, %r369;  @p add.u32 r0, r0, %r346;  mov.u32 %r352, r0;}
	// end inline asm
	mov.b32 	%r360, 8;
	// begin inline asm
	{  .reg .u32 r0;  .reg .pred p;  shfl.sync.down.b32 r0|p, %r352, %r360, %r367, %r369;  @p add.u32 r0, r0, %r352;  mov.u32 %r358, r0;}
	// end inline asm
	mov.b32 	%r366, 16;
	// begin inline asm
	{  .reg .u32 r0;  .reg .pred p;  shfl.sync.down.b32 r0|p, %r358, %r366, %r367, %r369;  @p add.u32 r0, r0, %r358;  mov.u32 %r458, r0;}
	// end inline asm
	setp.ne.s32 	%p122, %r339, 0;
	@%p122 bra 	$L__BB51_26;
	shr.u32 	%r374, %r1, 3;
	and.b32  	%r375, %r374, 124;
	mov.u32 	%r376, _ZZN3cub18CUB_300001_SM_10006detail6reduce28DeviceReduceSingleTileKernelINS2_10policy_hubIjjN4cuda3std3__44plusIvEEE10Policy1000EN6thrust24THRUST_300001_SM_1000_NS18transform_iteratorI9NonZeroOpIfEPKfNSD_11use_defaultESJ_EEPjjS9_jjNS7_10__identityEEEvT0_T1_T2_T3_T4_T6_E12temp_storage;
	add.s32 	%r377, %r376, %r375;
	st.shared.u32 	[%r377+8], %r458;
$L__BB51_26:
	bar.sync 	0;
	setp.ne.s32 	%p123, %r1, 0;
	@%p123 bra 	$L__BB51_50;
	setp.gt.u32 	%p124, %r90, 32;
	ld.shared.u32 	%r378, [_ZZN3cub18CUB_300001_SM_10006detail6reduce28DeviceReduceSingleTileKernelINS2_10policy_hubIjjN4cuda3std3__44plusIvEEE10Policy1000EN6thrust24THRUST_300001_SM_1000_NS18transform_iteratorI9NonZeroOpIfEPKfNSD_11use_defaultESJ_EEPjjS9_jjNS7_10__identityEEEvT0_T1_T2_T3_T4_T6_E12temp_storage+12];
	selp.b32 	%r379, %r378, 0, %p124;
	add.s32 	%r380, %r379, %r458;
	setp.gt.u32 	%p125, %r90, 64;
	ld.shared.u32 	%r381, [_ZZN3cub18CUB_300001_SM_10006detail6reduce28DeviceReduceSingleTileKernelINS2_10policy_hubIjjN4cuda3std3__44plusIvEEE10Policy1000EN6thrust24THRUST_300001_SM_1000_NS18transform_iteratorI9NonZeroOpIfEPKfNSD_11use_defaultESJ_EEPjjS9_jjNS7_10__identityEEEvT0_T1_T2_T3_T4_T6_E12temp_storage+16];
	selp.b32 	%r382, %r381, 0, %p125;
	add.s32 	%r383, %r380, %r382;
	setp.gt.u32 	%p126, %r90, 96;
	ld.shared.u32 	%r384, [_ZZN3cub18CUB_300001_SM_10006detail6reduce28DeviceReduceSingleTileKernelINS2_10policy_hubIjjN4cuda3std3__44plusIvEEE10Policy1000EN6thrust24THRUST_300001_SM_1000_NS18transform_iteratorI9NonZeroOpIfEPKfNSD_11use_defaultESJ_EEPjjS9_jjNS7_10__identityEEEvT0_T1_T2_T3_T4_T6_E12temp_storage+20];
	selp.b32 	%r385, %r384, 0, %p126;
	add.s32 	%r386, %r383, %r385;
	setp.gt.u32 	%p127, %r90, 128;
	ld.shared.u32 	%r387, [_ZZN3cub18CUB_300001_SM_10006detail6reduce28DeviceReduceSingleTileKernelINS2_10policy_hubIjjN4cuda3std3__44plusIvEEE10Policy1000EN6thrust24THRUST_300001_SM_1000_NS18transform_iteratorI9NonZeroOpIfEPKfNSD_11use_defaultESJ_EEPjjS9_jjNS7_10__identityEEEvT0_T1_T2_T3_T4_T6_E12temp_storage+24];
	selp.b32 	%r388, %r387, 0, %p127;
	add.s32 	%r389, %r386, %r388;
	setp.gt.u32 	%p128, %r90, 160;
	ld.shared.u32 	%r390, [_ZZN3cub18CUB_300001_SM_10006detail6reduce28DeviceReduceSingleTileKernelINS2_10policy_hubIjjN4cuda3std3__44plusIvEEE10Policy1000EN6thrust24THRUST_300001_SM_1000_NS18transform_iteratorI9NonZeroOpIfEPKfNSD_11use_defaultESJ_EEPjjS9_jjNS7_10__identityEEEvT0_T1_T2_T3_T4_T6_E12temp_storage+28];
	selp.b32 	%r391, %r390, 0, %p128;
	add.s32 	%r392, %r389, %r391;
	setp.gt.u32 	%p129, %r90, 192;
	ld.shared.u32 	%r393, [_ZZN3cub18CUB_300001_SM_10006detail6reduce28DeviceReduceSingleTileKernelINS2_10policy_hubIjjN4cuda3std3__44plusIvEEE10Policy1000EN6thrust24THRUST_300001_SM_1000_NS18transform_iteratorI9NonZeroOpIfEPKfNSD_11use_defaultESJ_EEPjjS9_jjNS7_10__identityEEEvT0_T1_T2_T3_T4_T6_E12temp_storage+32];
	selp.b32 	%r394, %r393, 0, %p129;
	add.s32 	%r395, %r392, %r394;
	setp.gt.u32 	%p130, %r90, 224;
	ld.shared.u32 	%r396, [_ZZN3cub18CUB_300001_SM_10006detail6reduce28DeviceReduceSingleTileKernelINS2_10policy_hubIjjN4cuda3std3__44plusIvEEE10Policy1000EN6thrust24THRUST_300001_SM_1000_NS18transform_iteratorI9NonZeroOpIfEPKfNSD_11use_defaultESJ_EEPjjS9_jjNS7_10__identityEEEvT0_T1_T2_T3_T4_T6_E12temp_storage+36];
	selp.b32 	%r397, %r396, 0, %p130;
	add.s32 	%r458, %r395, %r397;
	bra.uni 	$L__BB51_50;
$L__BB51_28:
	mov.u32 	%r40, %tid.x;
	mul.wide.u32 	%rd11, %r40, 4;
	add.s64 	%rd12, %rd2, %rd11;
	ld.global.f32 	%f1, [%rd12];
	setp.neu.f32 	%p3, %f1, 0f00000000;
	selp.u32 	%r103, 1, 0, %p3;
	ld.global.f32 	%f2, [%rd12+1024];
	setp.neu.f32 	%p4, %f2, 0f00000000;
	selp.u32 	%r104, 1, 0, %p4;
	ld.global.f32 	%f3, [%rd12+2048];
	setp.neu.f32 	%p5, %f3, 0f00000000;
	selp.u32 	%r105, 1, 0, %p5;
	ld.global.f32 	%f4, [%rd12+3072];
	setp.neu.f32 	%p6, %f4, 0f00000000;
	selp.u32 	%r106, 1, 0, %p6;
	ld.global.f32 	%f5, [%rd12+4096];
	setp.neu.f32 	%p7, %f5, 0f00000000;
	selp.u32 	%r107, 1, 0, %p7;
	ld.global.f32 	%f6, [%rd12+5120];
	setp.neu.f32 	%p8, %f6, 0f00000000;
	selp.u32 	%r108, 1, 0, %p8;
	ld.global.f32 	%f7, [%rd12+6144];
	setp.neu.f32 	%p9, %f7, 0f00000000;
	selp.u32 	%r109, 1, 0, %p9;
	ld.global.f32 	%f8, [%rd12+7168];
	setp.neu.f32 	%p10, %f8, 0f00000000;
	selp.u32 	%r110, 1, 0, %p10;
	ld.global.f32 	%f9, [%rd12+8192];
	setp.neu.f32 	%p11, %f9, 0f00000000;
	selp.u32 	%r111, 1, 0, %p11;
	ld.global.f32 	%f10, [%rd12+9216];
	setp.neu.f32 	%p12, %f10, 0f00000000;
	selp.u32 	%r112, 1, 0, %p12;
	ld.global.f32 	%f11, [%rd12+10240];
	setp.neu.f32 	%p13, %f11, 0f00000000;
	selp.u32 	%r113, 1, 0, %p13;
	ld.global.f32 	%f12, [%rd12+11264];
	setp.neu.f32 	%p14, %f12, 0f00000000;
	selp.u32 	%r114, 1, 0, %p14;
	ld.global.f32 	%f13, [%rd12+12288];
	setp.neu.f32 	%p15, %f13, 0f00000000;
	selp.u32 	%r115, 1, 0, %p15;
	ld.global.f32 	%f14, [%rd12+13312];
	setp.neu.f32 	%p16, %f14, 0f00000000;
	selp.u32 	%r116, 1, 0, %p16;
	ld.global.f32 	%f15, [%rd12+14336];
	setp.neu.f32 	%p17, %f15, 0f00000000;
	selp.u32 	%r117, 1, 0, %p17;
	ld.global.f32 	%f16, [%rd12+15360];
	setp.neu.f32 	%p18, %f16, 0f00000000;
	selp.u32 	%r118, 1, 0, %p18;
	add.s32 	%r119, %r104, %r103;
	add.s32 	%r120, %r119, %r105;
	add.s32 	%r121, %r120, %r106;
	add.s32 	%r122, %r121, %r107;
	add.s32 	%r123, %r122, %r108;
	add.s32 	%r124, %r123, %r109;
	add.s32 	%r125, %r124, %r110;
	add.s32 	%r126, %r125, %r111;
	add.s32 	%r127, %r126, %r112;
	add.s32 	%r128, %r127, %r113;
	add.s32 	%r129, %r128, %r114;
	add.s32 	%r130, %r129, %r115;
	add.s32 	%r131, %r130, %r116;
	add.s32 	%r132, %r131, %r117;
	add.s32 	%r457, %r132, %r118;
	add.s32 	%r42, %r90, -4096;
	setp.lt.u32 	%p19, %r42, 4096;
	mov.b32 	%r439, 4096;
	@%p19 bra 	$L__BB51_32;
	mov.b32 	%r439, 4096;
$L__BB51_30:
	add.s32 	%r134, %r40, %r439;
	mul.wide.u32 	%rd13, %r134, 4;
	add.s64 	%rd14, %rd2, %rd13;
	ld.global.f32 	%f17, [%rd14];
	setp.neu.f32 	%p20, %f17, 0f00000000;
	selp.u32 	%r135, 1, 0, %p20;
	ld.global.f32 	%f18, [%rd14+1024];
	setp.neu.f32 	%p21, %f18, 0f00000000;
	selp.u32 	%r136, 1, 0, %p21;
	ld.global.f32 	%f19, [%rd14+2048];
	setp.neu.f32 	%p22, %f19, 0f00000000;
	selp.u32 	%r137, 1, 0, %p22;
	ld.global.f32 	%f20, [%rd14+3072];
	setp.neu.f32 	%p23, %f20, 0f00000000;
	selp.u32 	%r138, 1, 0, %p23;
	ld.global.f32 	%f21, [%rd14+4096];
	setp.neu.f32 	%p24, %f21, 0f00000000;
	selp.u32 	%r139, 1, 0, %p24;
	ld.global.f32 	%f22, [%rd14+5120];
	setp.neu.f32 	%p25, %f22, 0f00000000;
	selp.u32 	%r140, 1, 0, %p25;
	ld.global.f32 	%f23, [%rd14+6144];
	setp.neu.f32 	%p26, %f23, 0f00000000;
	selp.u32 	%r141, 1, 0, %p26;
	ld.global.f32 	%f24, [%rd14+7168];
	setp.neu.f32 	%p27, %f24, 0f00000000;
	selp.u32 	%r142, 1, 0, %p27;
	ld.global.f32 	%f25, [%rd14+8192];
	setp.neu.f32 	%p28, %f25, 0f00000000;
	selp.u32 	%r143, 1, 0, %p28;
	ld.global.f32 	%f26, [%rd14+9216];
	setp.neu.f32 	%p29, %f26, 0f00000000;
	selp.u32 	%r144, 1, 0, %p29;
	ld.global.f32 	%f27, [%rd14+10240];
	setp.neu.f32 	%p30, %f27, 0f00000000;
	selp.u32 	%r145, 1, 0, %p30;
	ld.global.f32 	%f28, [%rd14+11264];
	setp.neu.f32 	%p31, %f28, 0f00000000;
	selp.u32 	%r146, 1, 0, %p31;
	ld.global.f32 	%f29, [%rd14+12288];
	setp.neu.f32 	%p32, %f29, 0f00000000;
	selp.u32 	%r147, 1, 0, %p32;
	ld.global.f32 	%f30, [%rd14+13312];
	setp.neu.f32 	%p33, %f30, 0f00000000;
	selp.u32 	%r148, 1, 0, %p33;
	ld.global.f32 	%f31, [%rd14+14336];
	setp.neu.f32 	%p34, %f31, 0f00000000;
	selp.u32 	%r149, 1, 0, %p34;
	ld.global.f32 	%f32, [%rd14+15360];
	setp.neu.f32 	%p35, %f32, 0f00000000;
	selp.u32 	%r150, 1, 0, %p35;
	add.s32 	%r151, %r457, %r135;
	add.s32 	%r152, %r151, %r136;
	add.s32 	%r153, %r152, %r137;
	add.s32 	%r154, %r153, %r138;
	add.s32 	%r155, %r154, %r139;
	add.s32 	%r156, %r155, %r140;
	add.s32 	%r157, %r156, %r141;
	add.s32 	%r158, %r157, %r142;
	add.s32 	%r159, %r158, %r143;
	add.s32 	%r160, %r159, %r144;
	add.s32 	%r161, %r160, %r145;
	add.s32 	%r162, %r161, %r146;
	add.s32 	%r163, %r162, %r147;
	add.s32 	%r164, %r163, %r148;
	add.s32 	%r165, %r164, %r149;
	add.s32 	%r457, %r165, %r150;
	sub.s32 	%r166, %r90, %r439;
	setp.lt.u32 	%p36, %r166, 4096;
	@%p36 bra 	$L__BB51_46;
	add.s32 	%r439, %r439, 4096;
	setp.le.u32 	%p37, %r439, %r42;
	@%p37 bra 	$L__BB51_30;
$L__BB51_32:
	setp.le.u32 	%p38, %r90, %r439;
	sub.s32 	%r167, %r90, %r439;
	setp.ge.s32 	%p39, %r40, %r167;
	or.pred  	%p40, %p38, %p39;
	@%p40 bra 	$L__BB51_46;
	not.b32 	%r170, %r40;
	add.s32 	%r171, %r90, %r170;
	sub.s32 	%r172, %r171, %r439;
	shr.u32 	%r173, %r172, 8;
	add.s32 	%r49, %r173, 1;
	and.b32  	%r50, %r49, 15;
	setp.lt.u32 	%p41, %r172, 3840;
	mov.u32 	%r449, %r40;
	@%p41 bra 	$L__BB51_37;
	or.b32  	%r443, %r40, 2048;
	add.s32 	%r442, %r40, %r439;
	and.b32  	%r174, %r49, 33554416;
	neg.s32 	%r441, %r174;
$L__BB51_35:
	.pragma "nounroll";
	mul.wide.u32 	%rd15, %r442, 4;
	add.s64 	%rd16, %rd2, %rd15;
	ld.global.f32 	%f33, [%rd16];
	setp.neu.f32 	%p42, %f33, 0f00000000;
	selp.u32 	%r175, 1, 0, %p42;
	add.s32 	%r176, %r457, %r175;
	add.s32 	%r177, %r442, 256;
	mul.wide.u32 	%rd17, %r177, 4;
	add.s64 	%rd18, %rd2, %rd17;
	ld.global.f32 	%f34, [%rd18];
	setp.neu.f32 	%p43, %f34, 0f00000000;
	selp.u32 	%r178, 1, 0, %p43;
	add.s32 	%r179, %r176, %r178;
	add.s32 	%r180, %r442, 512;
	mul.wide.u32 	%rd19, %r180, 4;
	add.s64 	%rd20, %rd2, %rd19;
	ld.global.f32 	%f35, [%rd20];
	setp.neu.f32 	%p44, %f35, 0f00000000;
	selp.u32 	%r181, 1, 0, %p44;
	add.s32 	%r182, %r179, %r181;
	add.s32 	%r183, %r442, 768;
	mul.wide.u32 	%rd21, %r183, 4;
	add.s64 	%rd22, %rd2, %rd21;
	ld.global.f32 	%f36, [%rd22];
	setp.neu.f32 	%p45, %f36, 0f00000000;
	selp.u32 	%r184, 1, 0, %p45;
	add.s32 	%r185, %r182, %r184;
	add.s32 	%r186, %r442, 1024;
	mul.wide.u32 	%rd23, %r186, 4;
	add.s64 	%rd24, %rd2, %rd23;
	ld.global.f32 	%f37, [%rd24];
	setp.neu.f32 	%p46, %f37, 0f00000000;
	selp.u32 	%r187, 1, 0, %p46;
	add.s32 	%r188, %r185, %r187;
	add.s32 	%r189, %r442, 1280;
	mul.wide.u32 	%rd25, %r189, 4;
	add.s64 	%rd26, %rd2, %rd25;
	ld.global.f32 	%f38, [%rd26];
	setp.neu.f32 	%p47, %f38, 0f00000000;
	selp.u32 	%r190, 1, 0, %p47;
	add.s32 	%r191, %r188, %r190;
	add.s32 	%r192, %r442, 1536;
	mul.wide.u32 	%rd27, %r192, 4;
	add.s64 	%rd28, %rd2, %rd27;
	ld.global.f32 	%f39, [%rd28];
	setp.neu.f32 	%p48, %f39, 0f00000000;
	selp.u32 	%r193, 1, 0, %p48;
	add.s32 	%r194, %r191, %r193;
	add.s32 	%r195, %r442, 1792;
	mul.wide.u32 	%rd29, %r195, 4;
	add.s64 	%rd30, %rd2, %rd29;
	ld.global.f32 	%f40, [%rd30];
	setp.neu.f32 	%p49, %f40, 0f00000000;
	selp.u32 	%r196, 1, 0, %p49;
	add.s32 	%r197, %r194, %r196;
	add.s32 	%r198, %r442, 2048;
	mul.wide.u32 	%rd31, %r198, 4;
	add.s64 	%rd32, %rd2, %rd31;
	ld.global.f32 	%f41, [%rd32];
	setp.neu.f32 	%p50, %f41, 0f00000000;
	selp.u32 	%r199, 1, 0, %p50;
	add.s32 	%r200, %r197, %r199;
	add.s32 	%r201, %r442, 2304;
	mul.wide.u32 	%rd33, %r201, 4;
	add.s64 	%rd34, %rd2, %rd33;
	ld.global.f32 	%f42, [%rd34];
	setp.neu.f32 	%p51, %f42, 0f00000000;
	selp.u32 	%r202, 1, 0, %p51;
	add.s32 	%r203, %r200, %r202;
	add.s32 	%r204, %r442, 2560;
	mul.wide.u32 	%rd35, %r204, 4;
	add.s64 	%rd36, %rd2, %rd35;
	ld.global.f32 	%f43, [%rd36];
	setp.neu.f32 	%p52, %f43, 0f00000000;
	selp.u32 	%r205, 1, 0, %p52;
	add.s32 	%r206, %r203, %r205;
	add.s32 	%r207, %r442, 2816;
	mul.wide.u32 	%rd37, %r207, 4;
	add.s64 	%rd38, %rd2, %rd37;
	ld.global.f32 	%f44, [%rd38];
	setp.neu.f32 	%p53, %f44, 0f00000000;
	selp.u32 	%r208, 1, 0, %p53;
	add.s32 	%r209, %r206, %r208;
	add.s32 	%r210, %r442, 3072;
	mul.wide.u32 	%rd39, %r210, 4;
	add.s64 	%rd40, %rd2, %rd39;
	ld.global.f32 	%f45, [%rd40];
	setp.neu.f32 	%p54, %f45, 0f00000000;
	selp.u32 	%r211, 1, 0, %p54;
	add.s32 	%r212, %r209, %r211;
	add.s32 	%r213, %r442, 3328;
	mul.wide.u32 	%rd41, %r213, 4;
	add.s64 	%rd42, %rd2, %rd41;
	ld.global.f32 	%f46, [%rd42];
	setp.neu.f32 	%p55, %f46, 0f00000000;
	selp.u32 	%r214, 1, 0, %p55;
	add.s32 	%r215, %r212, %r214;
	add.s32 	%r216, %r442, 3584;
	mul.wide.u32 	%rd43, %r216, 4;
	add.s64 	%rd44, %rd2, %rd43;
	ld.global.f32 	%f47, [%rd44];
	setp.neu.f32 	%p56, %f47, 0f00000000;
	selp.u32 	%r217, 1, 0, %p56;
	add.s32 	%r218, %r215, %r217;
	add.s32 	%r219, %r442, 3840;
	mul.wide.u32 	%rd45, %r219, 4;
	add.s64 	%rd46, %rd2, %rd45;
	ld.global.f32 	%f48, [%rd46];
	setp.neu.f32 	%p57, %f48, 0f00000000;
	selp.u32 	%r220, 1, 0, %p57;
	add.s32 	%r457, %r218, %r220;
	add.s32 	%r443, %r443, 4096;
	add.s32 	%r442, %r442, 4096;
	add.s32 	%r441, %r441, 16;
	setp.ne.s32 	%p58, %r441, 0;
	@%p58 bra 	$L__BB51_35;
	add.s32 	%r449, %r443, -2048;
$L__BB51_37:
	setp.eq.s32 	%p59, %r50, 0;
	@%p59 bra 	$L__BB51_46;
	and.b32  	%r66, %r49, 7;
	setp.lt.u32 	%p60, %r50, 8;
	@%p60 bra 	$L__BB51_40;
	add.s32 	%r222, %r449, %r439;
	mul.wide.u32 	%rd47, %r222, 4;
	add.s64 	%rd48, %rd2, %rd47;
	ld.global.f32 	%f49, [%rd48];
	setp.neu.f32 	%p61, %f49, 0f00000000;
	selp.u32 	%r223, 1, 0, %p61;
	add.s32 	%r224, %r457, %r223;
	add.s32 	%r225, %r222, 256;
	mul.wide.u32 	%rd49, %r225, 4;
	add.s64 	%rd50, %rd2, %rd49;
	ld.global.f32 	%f50, [%rd50];
	setp.neu.f32 	%p62, %f50, 0f00000000;
	selp.u32 	%r226, 1, 0, %p62;
	add.s32 	%r227, %r224, %r226;
	add.s32 	%r228, %r222, 512;
	mul.wide.u32 	%rd51, %r228, 4;
	add.s64 	%rd52, %rd2, %rd51;
	ld.global.f32 	%f51, [%rd52];
	setp.neu.f32 	%p63, %f51, 0f00000000;
	selp.u32 	%r229, 1, 0, %p63;
	add.s32 	%r230, %r227, %r229;
	add.s32 	%r231, %r222, 768;
	mul.wide.u32 	%rd53, %r231, 4;
	add.s64 	%rd54, %rd2, %rd53;
	ld.global.f32 	%f52, [%rd54];
	setp.neu.f32 	%p64, %f52, 0f00000000;
	selp.u32 	%r232, 1, 0, %p64;
	add.s32 	%r233, %r230, %r232;
	add.s32 	%r234, %r222, 1024;
	mul.wide.u32 	%rd55, %r234, 4;
	add.s64 	%rd56, %rd2, %rd55;
	ld.global.f32 	%f53, [%rd56];
	setp.neu.f32 	%p65, %f53, 0f00000000;
	selp.u32 	%r235, 1, 0, %p65;
	add.s32 	%r236, %r233, %r235;
	add.s32 	%r237, %r222, 1280;
	mul.wide.u32 	%rd57, %r237, 4;
	add.s64 	%rd58, %rd2, %rd57;
	ld.global.f32 	%f54, [%rd58];
	setp.neu.f32 	%p66, %f54, 0f00000000;
	selp.u32 	%r238, 1, 0, %p66;
	add.s32 	%r239, %r236, %r238;
	add.s32 	%r240, %r222, 1536;
	mul.wide.u32 	%rd59, %r240, 4;
	add.s64 	%rd60, %rd2, %rd59;
	ld.global.f32 	%f55, [%rd60];
	setp.neu.f32 	%p67, %f55, 0f00000000;
	selp.u32 	%r241, 1, 0, %p67;
	add.s32 	%r242, %r239, %r241;
	add.s32 	%r243, %r222, 1792;
	mul.wide.u32 	%rd61, %r243, 4;
	add.s64 	%rd62, %rd2, %rd61;
	ld.global.f32 	%f56, [%rd62];
	setp.neu.f32 	%p68, %f56, 0f00000000;
	selp.u32 	%r244, 1, 0, %p68;
	add.s32 	%r457, %r242, %r244;
	add.s32 	%r449, %r449, 2048;
$L__BB51_40:
	setp.eq.s32 	%p69, %r66, 0;
	@%p69 bra 	$L__BB51_46;
	and.b32  	%r72, %r49, 3;
	setp.lt.u32 	%p70, %r66, 4;
	@%p70 bra 	$L__BB51_43;
	add.s32 	%r246, %r449, %r439;
	mul.wide.u32 	%rd63, %r246, 4;
	add.s64 	%rd64, %rd2, %rd63;
	ld.global.f32 	%f57, [%rd64];
	setp.neu.f32 	%p71, %f57, 0f00000000;
	selp.u32 	%r247, 1, 0, %p71;
	add.s32 	%r248, %r457, %r247;
	add.s32 	%r249, %r246, 256;
	mul.wide.u32 	%rd65, %r249, 4;
	add.s64 	%rd66, %rd2, %rd65;
	ld.global.f32 	%f58, [%rd66];
	setp.neu.f32 	%p72, %f58, 0f00000000;
	selp.u32 	%r250, 1, 0, %p72;
	add.s32 	%r251, %r248, %r250;
	add.s32 	%r252, %r246, 512;
	mul.wide.u32 	%rd67, %r252, 4;
	add.s64 	%rd68, %rd2, %rd67;
	ld.global.f32 	%f59, [%rd68];
	setp.neu.f32 	%p73, %f59, 0f00000000;
	selp.u32 	%r253, 1, 0, %p73;
	add.s32 	%r254, %r251, %r253;
	add.s32 	%r255, %r246, 768;
	mul.wide.u32 	%rd69, %r255, 4;
	add.s64 	%rd70, %rd2, %rd69;
	ld.global.f32 	%f60, [%rd70];
	setp.neu.f32 	%p74, %f60, 0f00000000;
	selp.u32 	%r256, 1, 0, %p74;
	add.s32 	%r457, %r254, %r256;
	add.s32 	%r449, %r449, 1024;
$L__BB51_43:
	setp.eq.s32 	%p75, %r72, 0;
	@%p75 bra 	$L__BB51_46;
	add.s32 	%r455, %r449, %r439;
	neg.s32 	%r454, %r72;
$L__BB51_45:
	.pragma "nounroll";
	mul.wide.u32 	%rd71, %r455, 4;
	add.s64 	%rd72, %rd2, %rd71;
	ld.global.f32 	%f61, [%rd72];
	setp.neu.f32 	%p76, %f61, 0f00000000;
	selp.u32 	%r257, 1, 0, %p76;
	add.s32 	%r457, %r457, %r257;
	add.s32 	%r455, %r455, 256;
	add.s32 	%r454, %r454, 1;
	setp.ne.s32 	%p77, %r454, 0;
	@%p77 bra 	$L__BB51_45;
$L__BB51_46:
	// begin inline asm
	mov.u32 %r258, %laneid;
	// end inline asm
	mov.b32 	%r259, -1;
	redux.sync.add.u32 %r458, %r457, %r259;
	setp.ne.s32 	%p78, %r258, 0;
	@%p78 bra 	$L__BB51_48;
	shr.u32 	%r260, %r40, 3;
	and.b32  	%r261, %r260, 124;
	mov.u32 	%r262, _ZZN3cub18CUB_300001_SM_10006detail6reduce28DeviceReduceSingleTileKernelINS2_10policy_hubIjjN4cuda3std3__44plusIvEEE10Policy1000EN6thrust24THRUST_300001_SM_1000_NS18transform_iteratorI9NonZeroOpIfEPKfNSD_11use_defaultESJ_EEPjjS9_jjNS7_10__identityEEEvT0_T1_T2_T3_T4_T6_E12temp_storage;
	add.s32 	%r263, %r262, %r261;
	st.shared.u32 	[%r263+8], %r458;
$L__BB51_48:
	bar.sync 	0;
	setp.ne.s32 	%p79, %r40, 0;
	@%p79 bra 	$L__BB51_50;
	ld.shared.u32 	%r264, [_ZZN3cub18CUB_300001_SM_10006detail6reduce28DeviceReduceSingleTileKernelINS2_10policy_hubIjjN4cuda3std3__44plusIvEEE10Policy1000EN6thrust24THRUST_300001_SM_1000_NS18transform_iteratorI9NonZeroOpIfEPKfNSD_11use_defaultESJ_EEPjjS9_jjNS7_10__identityEEEvT0_T1_T2_T3_T4_T6_E12temp_storage+12];
	add.s32 	%r265, %r264, %r458;
	ld.shared.u32 	%r266, [_ZZN3cub18CUB_300001_SM_10006detail6reduce28DeviceReduceSingleTileKernelINS2_10policy_hubIjjN4cuda3std3__44plusIvEEE10Policy1000EN6thrust24THRUST_300001_SM_1000_NS18transform_iteratorI9NonZeroOpIfEPKfNSD_11use_defaultESJ_EEPjjS9_jjNS7_10__identityEEEvT0_T1_T2_T3_T4_T6_E12temp_storage+16];
	add.s32 	%r267, %r265, %r266;
	ld.shared.u32 	%r268, [_ZZN3cub18CUB_300001_SM_10006detail6reduce28DeviceReduceSingleTileKernelINS2_10policy_hubIjjN4cuda3std3__44plusIvEEE10Policy1000EN6thrust24THRUST_300001_SM_1000_NS18transform_iteratorI9NonZeroOpIfEPKfNSD_11use_defaultESJ_EEPjjS9_jjNS7_10__identityEEEvT0_T1_T2_T3_T4_T6_E12temp_storage+20];
	add.s32 	%r269, %r267, %r268;
	ld.shared.u32 	%r270, [_ZZN3cub18CUB_300001_SM_10006detail6reduce28DeviceReduceSingleTileKernelINS2_10policy_hubIjjN4cuda3std3__44plusIvEEE10Policy1000EN6thrust24THRUST_300001_SM_1000_NS18transform_iteratorI9NonZeroOpIfEPKfNSD_11use_defaultESJ_EEPjjS9_jjNS7_10__identityEEEvT0_T1_T2_T3_T4_T6_E12temp_storage+24];
	add.s32 	%r271, %r269, %r270;
	ld.shared.u32 	%r272, [_ZZN3cub18CUB_300001_SM_10006detail6reduce28DeviceReduceSingleTileKernelINS2_10policy_hubIjjN4cuda3std3__44plusIvEEE10Policy1000EN6thrust24THRUST_300001_SM_1000_NS18transform_iteratorI9NonZeroOpIfEPKfNSD_11use_defaultESJ_EEPjjS9_jjNS7_10__identityEEEvT0_T1_T2_T3_T4_T6_E12temp_storage+28];
	add.s32 	%r273, %r271, %r272;
	ld.shared.u32 	%r274, [_ZZN3cub18CUB_300001_SM_10006detail6reduce28DeviceReduceSingleTileKernelINS2_10policy_hubIjjN4cuda3std3__44plusIvEEE10Policy1000EN6thrust24THRUST_300001_SM_1000_NS18transform_iteratorI9NonZeroOpIfEPKfNSD_11use_defaultESJ_EEPjjS9_jjNS7_10__identityEEEvT0_T1_T2_T3_T4_T6_E12temp_storage+32];
	add.s32 	%r275, %r273, %r274;
	ld.shared.u32 	%r276, [_ZZN3cub18CUB_300001_SM_10006detail6reduce28DeviceReduceSingleTileKernelINS2_10policy_hubIjjN4cuda3std3__44plusIvEEE10Policy1000EN6thrust24THRUST_300001_SM_1000_NS18transform_iteratorI9NonZeroOpIfEPKfNSD_11use_defaultESJ_EEPjjS9_jjNS7_10__identityEEEvT0_T1_T2_T3_T4_T6_E12temp_storage+36];
	add.s32 	%r458, %r275, %r276;
$L__BB51_50:
	mov.u32 	%r417, %tid.x;
	setp.ne.s32 	%p133, %r417, 0;
	@%p133 bra 	$L__BB51_52;
	add.s32 	%r418, %r458, %r91;
	st.global.u32 	[%rd1], %r418;
$L__BB51_52:
	ret;

}
	// .globl	_ZN3cub18CUB_300001_SM_10006detail6reduce18DeviceReduceKernelINS2_10policy_hubIjjN4cuda3std3__44plusIvEEE10Policy1000EN6thrust24THRUST_300001_SM_1000_NS18transform_iteratorI9NonZeroOpIfEPKfNSD_11use_defaultESJ_EEjS9_jNS7_10__identityEEEvT0_PT3_T1_NS0_13GridEvenShareISP_EET2_T4_
.visible .entry _ZN3cub18CUB_300001_SM_10006detail6reduce18DeviceReduceKernelINS2_10policy_hubIjjN4cuda3std3__44plusIvEEE10Policy1000EN6thrust24THRUST_300001_SM_1000_NS18transform_iteratorI9NonZeroOpIfEPKfNSD_11use_defaultESJ_EEjS9_jNS7_10__identityEEEvT0_PT3_T1_NS0_13GridEvenShareISP_EET2_T4_(
	.param .align 8 .b8 _ZN3cub18CUB_300001_SM_10006detail6reduce18DeviceReduceKernelINS2_10policy_hubIjjN4cuda3std3__44plusIvEEE10Policy1000EN6thrust24THRUST_300001_SM_1000_NS18transform_iteratorI9NonZeroOpIfEPKfNSD_11use_defaultESJ_EEjS9_jNS7_10__identityEEEvT0_PT3_T1_NS0_13GridEvenShareISP_EET2_T4__param_0[16],
	.param .u64 .ptr .align 1 _ZN3cub18CUB_300001_SM_10006detail6reduce18DeviceReduceKernelINS2_10policy_hubIjjN4cuda3std3__44plusIvEEE10Policy1000EN6thrust24THRUST_300001_SM_1000_NS18transform_iteratorI9NonZeroOpIfEPKfNSD_11use_defaultESJ_EEjS9_jNS7_10__identityEEEvT0_PT3_T1_NS0_13GridEvenShareISP_EET2_T4__param_1,
	.param .u32 _ZN3cub18CUB_300001_SM_10006detail6reduce18DeviceReduceKernelINS2_10policy_hubIjjN4cuda3std3__44plusIvEEE10Policy1000EN6thrust24THRUST_300001_SM_1000_NS18transform_iteratorI9NonZeroOpIfEPKfNSD_11use_defaultESJ_EEjS9_jNS7_10__identityEEEvT0_PT3_T1_NS0_13GridEvenShareISP_EET2_T4__param_2,
	.param .align 4 .b8 _ZN3cub18CUB_300001_SM_10006detail6reduce18DeviceReduceKernelINS2_10policy_hubIjjN4cuda3std3__44plusIvEEE10Policy1000EN6thrust24THRUST_300001_SM_1000_NS18transform_iteratorI9NonZeroOpIfEPKfNSD_11use_defaultESJ_EEjS9_jNS7_10__identityEEEvT0_PT3_T1_NS0_13GridEvenShareISP_EET2_T4__param_3[40],
	.param .align 1 .b8 _ZN3cub18CUB_300001_SM_10006detail6reduce18DeviceReduceKernelINS2_10policy_hubIjjN4cuda3std3__44plusIvEEE10Policy1000EN6thrust24THRUST_300001_SM_1000_NS18transform_iteratorI9NonZeroOpIfEPKfNSD_11use_defaultESJ_EEjS9_jNS7_10__identityEEEvT0_PT3_T1_NS0_13GridEvenShareISP_EET2_T4__param_4[1],
	.param .align 1 .b8 _ZN3cub18CUB_300001_SM_10006detail6reduce18DeviceReduceKernelINS2_10policy_hubIjjN4cuda3std3__44plusIvEEE10Policy1000EN6thrust24THRUST_300001_SM_1000_NS18transform_iteratorI9NonZeroOpIfEPKfNSD_11use_defaultESJ_EEjS9_jNS7_10__identityEEEvT0_PT3_T1_NS0_13GridEvenShareISP_EET2_T4__param_5[1]
)
.maxntid 256
{
	.reg .pred 	%p<133>;
	.reg .b16 	%rs<4>;
	.reg .b32 	%r<513>;
	.reg .b32 	%f<92>;
	.reg .b64 	%rd<130>;
	// demoted variable
	.shared .align 4 .b8 _ZZN3cub18CUB_300001_SM_10006detail6reduce18DeviceReduceKernelINS2_10policy_hubIjjN4cuda3std3__44plusIvEEE10Policy1000EN6thrust24THRUST_300001_SM_1000_NS18transform_iteratorI9NonZeroOpIfEPKfNSD_11use_defaultESJ_EEjS9_jNS7_10__identityEEEvT0_PT3_T1_NS0_13GridEvenShareISP_EET2_T4_E12temp_storage[44];
	ld.param.u32 	%r1, [_ZN3cub18CUB_300001_SM_10006detail6reduce18DeviceReduceKernelINS2_10policy_hubIjjN4cuda3std3__44plusIvEEE10Policy1000EN6thrust24THRUST_300001_SM_1000_NS18transform_iteratorI9NonZeroOpIfEPKfNSD_11use_defaultESJ_EEjS9_jNS7_10__identityEEEvT0_PT3_T1_NS0_13GridEvenShareISP_EET2_T4__param_3+20];
	ld.param.u32 	%r2, [_ZN3cub18CUB_300001_SM_10006detail6reduce18DeviceReduceKernelINS2_10policy_hubIjjN4cuda3std3__44plusIvEEE10Policy1000EN6thrust24THRUST_300001_SM_1000_NS18transform_iteratorI9NonZeroOpIfEPKfNSD_11use_defaultESJ_EEjS9_jNS7_10__identityEEEvT0_PT3_T1_NS0_13GridEvenShareISP_EET2_T4__param_3+24];
	ld.param.u64 	%rd3, [_ZN3cub18CUB_300001_SM_10006detail6reduce18DeviceReduceKernelINS2_10policy_hubIjjN4cuda3std3__44plusIvEEE10Policy1000EN6thrust24THRUST_300001_SM_1000_NS18transform_iteratorI9NonZeroOpIfEPKfNSD_11use_defaultESJ_EEjS9_jNS7_10__identityEEEvT0_PT3_T1_NS0_13GridEvenShareISP_EET2_T4__param_0];
	cvta.to.global.u64 	%rd1, %rd3;
	mov.u32 	%r3, %ctaid.x;
	shl.b32 	%r4, %r2, 12;
	shl.b32 	%r493, %r3, 12;
	sub.s32 	%r6, %r1, %r493;
	setp.gt.u32 	%p1, %r6, 4095;
	@%p1 bra 	$L__BB52_26;
	mov.u32 	%r7, %tid.x;
	setp.ge.u32 	%p79, %r7, %r6;
	mov.b32 	%r488, 0;
	mov.u32 	%r477, %r7;
	@%p79 bra 	$L__BB52_3;
	add.s32 	%r301, %r493, %r7;
	mul.wide.u32 	%rd66, %r301, 4;
	add.s64 	%rd67, %rd1, %rd66;
	ld.global.f32 	%f62, [%rd67];
	setp.neu.f32 	%p80, %f62, 0f00000000;
	selp.u32 	%r488, 1, 0, %p80;
	add.s32 	%r477, %r7, 256;
$L__BB52_3:
	setp.ge.u32 	%p81, %r477, %r6;
	@%p81 bra 	$L__BB52_17;
	not.b32 	%r303, %r477;
	add.s32 	%r304, %r1, %r303;
	sub.s32 	%r305, %r304, %r493;
	shr.u32 	%r306, %r305, 8;
	add.s32 	%r12, %r306, 1;
	and.b32  	%r13, %r12, 15;
	setp.lt.u32 	%p82, %r305, 3840;
	@%p82 bra 	$L__BB52_8;
	or.b32  	%r474, %r477, 2048;
	add.s32 	%r473, %r477, %r493;
	and.b32  	%r307, %r12, 33554416;
	neg.s32 	%r472, %r307;
$L__BB52_6:
	.pragma "nounroll";
	mul.wide.u32 	%rd68, %r473, 4;
	add.s64 	%rd69, %rd1, %rd68;
	ld.global.f32 	%f63, [%rd69];
	setp.neu.f32 	%p83, %f63, 0f00000000;
	selp.u32 	%r308, 1, 0, %p83;
	add.s32 	%r309, %r488, %r308;
	add.s32 	%r310, %r473, 256;
	mul.wide.u32 	%rd70, %r310, 4;
	add.s64 	%rd71, %rd1, %rd70;
	ld.global.f32 	%f64, [%rd71];
	setp.neu.f32 	%p84, %f64, 0f00000000;
	selp.u32 	%r311, 1, 0, %p84;
	add.s32 	%r312, %r309, %r311;
	add.s32 	%r313, %r473, 512;
	mul.wide.u32 	%rd72, %r313, 4;
	add.s64 	%rd73, %rd1, %rd72;
	ld.global.f32 	%f65, [%rd73];
	setp.neu.f32 	%p85, %f65, 0f00000000;
	selp.u32 	%r314, 1, 0, %p85;
	add.s32 	%r315, %r312, %r314;
	add.s32 	%r316, %r473, 768;
	mul.wide.u32 	%rd74, %r316, 4;
	add.s64 	%rd75, %rd1, %rd74;
	ld.global.f32 	%f66, [%rd75];
	setp.neu.f32 	%p86, %f66, 0f00000000;
	selp.u32 	%r317, 1, 0, %p86;
	add.s32 	%r318, %r315, %r317;
	add.s32 	%r319, %r473, 1024;
	mul.wide.u32 	%rd76, %r319, 4;
	add.s64 	%rd77, %rd1, %rd76;
	ld.global.f32 	%f67, [%rd77];
	setp.neu.f32 	%p87, %f67, 0f00000000;
	selp.u32 	%r320, 1, 0, %p87;
	add.s32 	%r321, %r318, %r320;
	add.s32 	%r322, %r473, 1280;
	mul.wide.u32 	%rd78, %r322, 4;
	add.s64 	%rd79, %rd1, %rd78;
	ld.global.f32 	%f68, [%rd79];
	setp.neu.f32 	%p88, %f68, 0f00000000;
	selp.u32 	%r323, 1, 0, %p88;
	add.s32 	%r324, %r321, %r323;
	add.s32 	%r325, %r473, 1536;
	mul.wide.u32 	%rd80, %r325, 4;
	add.s64 	%rd81, %rd1, %rd80;
	ld.global.f32 	%f69, [%rd81];
	setp.neu.f32 	%p89, %f69, 0f00000000;
	selp.u32 	%r326, 1, 0, %p89;
	add.s32 	%r327, %r324, %r326;
	add.s32 	%r328, %r473, 1792;
	mul.wide.u32 	%rd82, %r328, 4;
	add.s64 	%rd83, %rd1, %rd82;
	ld.global.f32 	%f70, [%rd83];
	setp.neu.f32 	%p90, %f70, 0f00000000;
	selp.u32 	%r329, 1, 0, %p90;
	add.s32 	%r330, %r327, %r329;
	add.s32 	%r331, %r473, 2048;
	mul.wide.u32 	%rd84, %r331, 4;
	add.s64 	%rd85, %rd1, %rd84;
	ld.global.f32 	%f71, [%rd85];
	setp.neu.f32 	%p91, %f71, 0f00000000;
	selp.u32 	%r332, 1, 0, %p91;
	add.s32 	%r333, %r330, %r332;
	add.s32 	%r334, %r473, 2304;
	mul.wide.u32 	%rd86, %r334, 4;
	add.s64 	%rd87, %rd1, %rd86;
	ld.global.f32 	%f72, [%rd87];
	setp.neu.f32 	%p92, %f72, 0f00000000;
	selp.u32 	%r335, 1, 0, %p92;
	add.s32 	%r336, %r333, %r335;
	add.s32 	%r337, %r473, 2560;
	mul.wide.u32 	%rd88, %r337, 4;
	add.s64 	%rd89, %rd1, %rd88;
	ld.global.f32 	%f73, [%rd89];
	setp.neu.f32 	%p93, %f73, 0f00000000;
	selp.u32 	%r338, 1, 0, %p93;
	add.s32 	%r339, %r336, %r338;
	add.s32 	%r340, %r473, 2816;
	mul.wide.u32 	%rd90, %r340, 4;
	add.s64 	%rd91, %rd1, %rd90;
	ld.global.f32 	%f74, [%rd91];
	setp.neu.f32 	%p94, %f74, 0f00000000;
	selp.u32 	%r341, 1, 0, %p94;
	add.s32 	%r342, %r339, %r341;
	add.s32 	%r343, %r473, 3072;
	mul.wide.u32 	%rd92, %r343, 4;
	add.s64 	%rd93, %rd1, %rd92;
	ld.global.f32 	%f75, [%rd93];
	setp.neu.f32 	%p95, %f75, 0f00000000;
	selp.u32 	%r344, 1, 0, %p95;
	add.s32 	%r345, %r342, %r344;
	add.s32 	%r346, %r473, 3328;
	mul.wide.u32 	%rd94, %r346, 4;
	add.s64 	%rd95, %rd1, %rd94;
	ld.global.f32 	%f76, [%rd95];
	setp.neu.f32 	%p96, %f76, 0f00000000;
	selp.u32 	%r347, 1, 0, %p96;
	add.s32 	%r348, %r345, %r347;
	add.s32 	%r349, %r473, 3584;
	mul.wide.u32 	%rd96, %r349, 4;
	add.s64 	%rd97, %rd1, %rd96;
	ld.global.f32 	%f77, [%rd97];
	setp.neu.f32 	%p97, %f77, 0f00000000;
	selp.u32 	%r350, 1, 0, %p97;
	add.s32 	%r351, %r348, %r350;
	add.s32 	%r352, %r473, 3840;
	mul.wide.u32 	%rd98, %r352, 4;
	add.s64 	%rd99, %rd1, %rd98;
	ld.global.f32 	%f78, [%rd99];
	setp.neu.f32 	%p98, %f78, 0f00000000;
	selp.u32 	%r353, 1, 0, %p98;
	add.s32 	%r488, %r351, %r353;
	add.s32 	%r474, %r474, 4096;
	add.s32 	%r473, %r473, 4096;
	add.s32 	%r472, %r472, 16;
	setp.ne.s32 	%p99, %r472, 0;
	@%p99 bra 	$L__BB52_6;
	add.s32 	%r477, %r474, -2048;
$L__BB52_8:
	setp.eq.s32 	%p100, %r13, 0;
	@%p100 bra 	$L__BB52_17;
	and.b32  	%r29, %r12, 7;
	setp.lt.u32 	%p101, %r13, 8;
	@%p101 bra 	$L__BB52_11;
	add.s32 	%r355, %r493, %r477;
	mul.wide.u32 	%rd100, %r355, 4;
	add.s64 	%rd101, %rd1, %rd100;
	ld.global.f32 	%f79, [%rd101];
	setp.neu.f32 	%p102, %f79, 0f00000000;
	selp.u32 	%r356, 1, 0, %p102;
	add.s32 	%r357, %r488, %r356;
	add.s32 	%r358, %r355, 256;
	mul.wide.u32 	%rd102, %r358, 4;
	add.s64 	%rd103, %rd1, %rd102;
	ld.global.f32 	%f80, [%rd103];
	setp.neu.f32 	%p103, %f80, 0f00000000;
	selp.u32 	%r359, 1, 0, %p103;
	add.s32 	%r360, %r357, %r359;
	add.s32 	%r361, %r355, 512;
	mul.wide.u32 	%rd104, %r361, 4;
	add.s64 	%rd105, %rd1, %rd104;
	ld.global.f32 	%f81, [%rd105];
	setp.neu.f32 	%p104, %f81, 0f00000000;
	selp.u32 	%r362, 1, 0, %p104;
	add.s32 	%r363, %r360, %r362;
	add.s32 	%r364, %r355, 768;
	mul.wide.u32 	%rd106, %r364, 4;
	add.s64 	%rd107, %rd1, %rd106;
	ld.global.f32 	%f82, [%rd107];
	setp.neu.f32 	%p105, %f82, 0f00000000;
	selp.u32 	%r365, 1, 0, %p105;
	add.s32 	%r366, %r363, %r365;
	add.s32 	%r367, %r355, 1024;
	mul.wide.u32 	%rd108, %r367, 4;
	add.s64 	%rd109, %rd1, %rd108;
	ld.global.f32 	%f83, [%rd109];
	setp.neu.f32 	%p106, %f83, 0f00000000;
	selp.u32 	%r368, 1, 0, %p106;
	add.s32 	%r369, %r366, %r368;
	add.s32 	%r370, %r355, 1280;
	mul.wide.u32 	%rd110, %r370, 4;
	add.s64 	%rd111, %rd1, %rd110;
	ld.global.f32 	%f84, [%rd111];
	setp.neu.f32 	%p107, %f84, 0f00000000;
	selp.u32 	%r371, 1, 0, %p107;
	add.s32 	%r372, %r369, %r371;
	add.s32 	%r373, %r355, 1536;
	mul.wide.u32 	%rd112, %r373, 4;
	add.s64 	%rd113, %rd1, %rd112;
	ld.global.f32 	%f85, [%rd113];
	setp.neu.f32 	%p108, %f85, 0f00000000;
	selp.u32 	%r374, 1, 0, %p108;
	add.s32 	%r375, %r372, %r374;
	add.s32 	%r376, %r355, 1792;
	mul.wide.u32 	%rd114, %r376, 4;
	add.s64 	%rd115, %rd1, %rd114;
	ld.global.f32 	%f86, [%rd115];
	setp.neu.f32 	%p109, %f86, 0f00000000;
	selp.u32 	%r377, 1, 0, %p109;
	add.s32 	%r488, %r375, %r377;
	add.s32 	%r477, %r477, 2048;
$L__BB52_11:
	setp.eq.s32 	%p110, %r29, 0;
	@%p110 bra 	$L__BB52_17;
	and.b32  	%r35, %r12, 3;
	setp.lt.u32 	%p111, %r29, 4;
	@%p111 bra 	$L__BB52_14;
	add.s32 	%r379, %r493, %r477;
	mul.wide.u32 	%rd116, %r379, 4;
	add.s64 	%rd117, %rd1, %rd116;
	ld.global.f32 	%f87, [%rd117];
	setp.neu.f32 	%p112, %f87, 0f00000000;
	selp.u32 	%r380, 1, 0, %p112;
	add.s32 	%r381, %r488, %r380;
	add.s32 	%r382, %r379, 256;
	mul.wide.u32 	%rd118, %r382, 4;
	add.s64 	%rd119, %rd1, %rd118;
	ld.global.f32 	%f88, [%rd119];
	setp.neu.f32 	%p113, %f88, 0f00000000;
	selp.u32 	%r383, 1, 0, %p113;
	add.s32 	%r384, %r381, %r383;
	add.s32 	%r385, %r379, 512;
	mul.wide.u32 	%rd120, %r385, 4;
	add.s64 	%rd121, %rd1, %rd120;
	ld.global.f32 	%f89, [%rd121];
	setp.neu.f32 	%p114, %f89, 0f00000000;
	selp.u32 	%r386, 1, 0, %p114;
	add.s32 	%r387, %r384, %r386;
	add.s32 	%r388, %r379, 768;
	mul.wide.u32 	%rd122, %r388, 4;
	add.s64 	%rd123, %rd1, %rd122;
	ld.global.f32 	%f90, [%rd123];
	setp.neu.f32 	%p115, %f90, 0f00000000;
	selp.u32 	%r389, 1, 0, %p115;
	add.s32 	%r488, %r387, %r389;
	add.s32 	%r477, %r477, 1024;
$L__BB52_14:
	setp.eq.s32 	%p116, %r35, 0;
	@%p116 bra 	$L__BB52_17;
	add.s32 	%r486, %r477, %r493;
	neg.s32 	%r485, %r35;
$L__BB52_16:
	.pragma "nounroll";
	mul.wide.u32 	%rd124, %r486, 4;
	add.s64 	%rd125, %rd1, %rd124;
	ld.global.f32 	%f91, [%rd125];
	setp.neu.f32 	%p117, %f91, 0f00000000;
	selp.u32 	%r390, 1, 0, %p117;
	add.s32 	%r488, %r488, %r390;
	add.s32 	%r486, %r486, 256;
	add.s32 	%r485, %r485, 1;
	setp.ne.s32 	%p118, %r485, 0;
	@%p118 bra 	$L__BB52_16;
$L__BB52_17:
	setp.lt.u32 	%p119, %r6, 256;
	@%p119 bra 	$L__BB52_22;
	// begin inline asm
	mov.u32 %r450, %laneid;
	// end inline asm
	mov.b32 	%r451, -1;
	redux.sync.add.u32 %r512, %r488, %r451;
	setp.ne.s32 	%p130, %r450, 0;
	@%p130 bra 	$L__BB52_20;
	shr.u32 	%r452, %r7, 3;
	and.b32  	%r453, %r452, 124;
	mov.u32 	%r454, _ZZN3cub18CUB_300001_SM_10006detail6reduce18DeviceReduceKernelINS2_10policy_hubIjjN4cuda3std3__44plusIvEEE10Policy1000EN6thrust24THRUST_300001_SM_1000_NS18transform_iteratorI9NonZeroOpIfEPKfNSD_11use_defaultESJ_EEjS9_jNS7_10__identityEEEvT0_PT3_T1_NS0_13GridEvenShareISP_EET2_T4_E12temp_storage;
	add.s32 	%r455, %r454, %r453;
	st.shared.u32 	[%r455+8], %r512;
$L__BB52_20:
	bar.sync 	0;
	setp.ne.s32 	%p131, %r7, 0;
	@%p131 bra 	$L__BB52_48;
	ld.shared.u32 	%r456, [_ZZN3cub18CUB_300001_SM_10006detail6reduce18DeviceReduceKernelINS2_10policy_hubIjjN4cuda3std3__44plusIvEEE10Policy1000EN6thrust24THRUST_300001_SM_1000_NS18transform_iteratorI9NonZeroOpIfEPKfNSD_11use_defaultESJ_EEjS9_jNS7_10__identityEEEvT0_PT3_T1_NS0_13GridEvenShareISP_EET2_T4_E12temp_storage+12];
	add.s32 	%r457, %r456, %r512;
	ld.shared.u32 	%r458, [_ZZN3cub18CUB_300001_SM_10006detail6reduce18DeviceReduceKernelINS2_10policy_hubIjjN4cuda3std3__44plusIvEEE10Policy1000EN6thrust24THRUST_300001_SM_1000_NS18transform_iteratorI9NonZeroOpIfEPKfNSD_11use_defaultESJ_EEjS9_jNS7_10__identityEEEvT0_PT3_T1_NS0_13GridEvenShareISP_EET2_T4_E12temp_storage+16];
	add.s32 	%r459, %r457, %r458;
	ld.shared.u32 	%r460, [_ZZN3cub18CUB_300001_SM_10006detail6reduce18DeviceReduceKernelINS2_10policy_hubIjjN4cuda3std3__44plusIvEEE10Policy1000EN6thrust24THRUST_300001_SM_1000_NS18transform_iteratorI9NonZeroOpIfEPKfNSD_11use_defaultESJ_EEjS9_jNS7_10__identityEEEvT0_PT3_T1_NS0_13GridEvenShareISP_EET2_T4_E12temp_storage+20];
	add.s32 	%r461, %r459, %r460;
	ld.shared.u32 	%r462, [_ZZN3cub18CUB_300001_SM_10006detail6reduce18DeviceReduceKernelINS2_10policy_hubIjjN4cuda3std3__44plusIvEEE10Policy1000EN6thrust24THRUST_300001_SM_1000_NS18transform_iteratorI9NonZeroOpIfEPKfNSD_11use_defaultESJ_EEjS9_jNS7_10__identityEEEvT0_PT3_T1_NS0_13GridEvenShareISP_EET2_T4_E12temp_storage+24];
	add.s32 	%r463, %r461, %r462;
	ld.shared.u32 	%r464, [_ZZN3cub18CUB_300001_SM_10006detail6reduce18DeviceReduceKernelINS2_10policy_hubIjjN4cuda3std3__44plusIvEEE10Policy1000EN6thrust24THRUST_300001_SM_1000_NS18transform_iteratorI9NonZeroOpIfEPKfNSD_11use_defaultESJ_EEjS9_jNS7_10__identityEEEvT0_PT3_T1_NS0_13GridEvenShareISP_EET2_T4_E12temp_storage+28];
	add.s32 	%r465, %r463, %r464;
	ld.shared.u32 	%r466, [_ZZN3cub18CUB_300001_SM_10006detail6reduce18DeviceReduceKernelINS2_10policy_hubIjjN4cuda3std3__44plusIvEEE10Policy1000EN6thrust24THRUST_300001_SM_1000_NS18transform_iteratorI9NonZeroOpIfEPKfNSD_11use_defaultESJ_EEjS9_jNS7_10__identityEEEvT0_PT3_T1_NS0_13GridEvenShareISP_EET2_T4_E12temp_storage+32];
	add.s32 	%r467, %r465, %r466;
	ld.shared.u32 	%r468, [_ZZN3cub18CUB_300001_SM_10006detail6reduce18DeviceReduceKernelINS2_10policy_hubIjjN4cuda3std3__44plusIvEEE10Policy1000EN6thrust24THRUST_300001_SM_1000_NS18transform_iteratorI9NonZeroOpIfEPKfNSD_11use_defaultESJ_EEjS9_jNS7_10__identityEEEvT0_PT3_T1_NS0_13GridEvenShareISP_EET2_T4_E12temp_storage+36];
	add.s32 	%r512, %r467, %r468;
	bra.uni 	$L__BB52_48;
$L__BB52_22:
	// begin inline asm
	mov.u32 %r391, %laneid;
	// end inline asm
	and.b32  	%r422, %r7, 992;
	add.s32 	%r423, %r422, 32;
	setp.gt.u32 	%p120, %r423, %r6;
	not.b32 	%r424, %r422;
	add.s32 	%r425, %r6, %r424;
	selp.b32 	%r419, %r425, 31, %p120;
	mov.b32 	%r394, 1;
	mov.b32 	%r421, -1;
	// begin inline asm
	{  .reg .u32 r0;  .reg .pred p;  shfl.sync.down.b32 r0|p, %r488, %r394, %r419, %r421;  @p add.u32 r0, r0, %r488;  mov.u32 %r392, r0;}
	// end inline asm
	mov.b32 	%r400, 2;
	// begin inline asm
	{  .reg .u32 r0;  .reg .pred p;  shfl.sync.down.b32 r0|p, %r392, %r400, %r419, %r421;  @p add.u32 r0, r0, %r392;  mov.u32 %r398, r0;}
	// end inline asm
	mov.b32 	%r406, 4;
	// begin inline asm
	{  .reg .u32 r0;  .reg .pred p;  shfl.sync.down.b32 r0|p, %r398, %r406, %r419, %r421;  @p add.u32 r0, r0, %r398;  mov.u32 %r404, r0;}
	// end inline asm
	mov.b32 	%r412, 8;
	// begin inline asm
	{  .reg .u32 r0;  .reg .pred p;  shfl.sync.down.b32 r0|p, %r404, %r412, %r419, %r421;  @p add.u32 r0, r0, %r404;  mov.u32 %r410, r0;}
	// end inline asm
	mov.b32 	%r418, 16;
	// begin inline asm
	{  .reg .u32 r0;  .reg .pred p;  shfl.sync.down.b32 r0|p, %r410, %r418, %r419, %r421;  @p add.u32 r0, r0, %r410;  mov.u32 %r512, r0;}
	// end inline asm
	setp.ne.s32 	%p121, %r391, 0;
	@%p121 bra 	$L__BB52_24;
	shr.u32 	%r426, %r7, 3;
	and.b32  	%r427, %r426, 124;
	mov.u32 	%r428, _ZZN3cub18CUB_300001_SM_10006detail6reduce18DeviceReduceKernelINS2_10policy_hubIjjN4cuda3std3__44plusIvEEE10Policy1000EN6thrust24THRUST_300001_SM_1000_NS18transform_iteratorI9NonZeroOpIfEPKfNSD_11use_defaultESJ_EEjS9_jNS7_10__identityEEEvT0_PT3_T1_NS0_13GridEvenShareISP_EET2_T4_E12temp_storage;
	add.s32 	%r429, %r428, %r427;
	st.shared.u32 	[%r429+8], %r512;
$L__BB52_24:
	bar.sync 	0;
	setp.ne.s32 	%p122, %r7, 0;
	@%p122 bra 	$L__BB52_48;
	setp.gt.u32 	%p123, %r6, 32;
	ld.shared.u32 	%r430, [_ZZN3cub18CUB_300001_SM_10006detail6reduce18DeviceReduceKernelINS2_10policy_hubIjjN4cuda3std3__44plusIvEEE10Policy1000EN6thrust24THRUST_300001_SM_1000_NS18transform_iteratorI9NonZeroOpIfEPKfNSD_11use_defaultESJ_EEjS9_jNS7_10__identityEEEvT0_PT3_T1_NS0_13GridEvenShareISP_EET2_T4_E12temp_storage+12];
	selp.b32 	%r431, %r430, 0, %p123;
	add.s32 	%r432, %r431, %r512;
	setp.gt.u32 	%p124, %r6, 64;
	ld.shared.u32 	%r433, [_ZZN3cub18CUB_300001_SM_10006detail6reduce18DeviceReduceKernelINS2_10policy_hubIjjN4cuda3std3__44plusIvEEE10Policy1000EN6thrust24THRUST_300001_SM_1000_NS18transform_iteratorI9NonZeroOpIfEPKfNSD_11use_defaultESJ_EEjS9_jNS7_10__identityEEEvT0_PT3_T1_NS0_13GridEvenShareISP_EET2_T4_E12temp_storage+16];
	selp.b32 	%r434, %r433, 0, %p124;
	add.s32 	%r435, %r432, %r434;
	setp.gt.u32 	%p125, %r6, 96;
	ld.shared.u32 	%r436, [_ZZN3cub18CUB_300001_SM_10006detail6reduce18DeviceReduceKernelINS2_10policy_hubIjjN4cuda3std3__44plusIvEEE10Policy1000EN6thrust24THRUST_300001_SM_1000_NS18transform_iteratorI9NonZeroOpIfEPKfNSD_11use_defaultESJ_EEjS9_jNS7_10__identityEEEvT0_PT3_T1_NS0_13GridEvenShareISP_EET2_T4_E12temp_storage+20];
	selp.b32 	%r437, %r436, 0, %p125;
	add.s32 	%r438, %r435, %r437;
	setp.gt.u32 	%p126, %r6, 128;
	ld.shared.u32 	%r439, [_ZZN3cub18CUB_300001_SM_10006detail6reduce18DeviceReduceKernelINS2_10policy_hubIjjN4cuda3std3__44plusIvEEE10Policy1000EN6thrust24THRUST_300001_SM_1000_NS18transform_iteratorI9NonZeroOpIfEPKfNSD_11use_defaultESJ_EEjS9_jNS7_10__identityEEEvT0_PT3_T1_NS0_13GridEvenShareISP_EET2_T4_E12temp_storage+24];
	selp.b32 	%r440, %r439, 0, %p126;
	add.s32 	%r441, %r438, %r440;
	setp.gt.u32 	%p127, %r6, 160;
	ld.shared.u32 	%r442, [_ZZN3cub18CUB_300001_SM_10006detail6reduce18DeviceReduceKernelINS2_10policy_hubIjjN4cuda3std3__44plusIvEEE10Policy1000EN6thrust24THRUST_300001_SM_1000_NS18transform_iteratorI9NonZeroOpIfEPKfNSD_11use_defaultESJ_EEjS9_jNS7_10__identityEEEvT0_PT3_T1_NS0_13GridEvenShareISP_EET2_T4_E12temp_storage+28];
	selp.b32 	%r443, %r442, 0, %p127;
	add.s32 	%r444, %r441, %r443;
	setp.gt.u32 	%p128, %r6, 192;
	ld.shared.u32 	%r445, [_ZZN3cub18CUB_300001_SM_10006detail6reduce18DeviceReduceKernelINS2_10policy_hubIjjN4cuda3std3__44plusIvEEE10Policy1000EN6thrust24THRUST_300001_SM_1000_NS18transform_iteratorI9NonZeroOpIfEPKfNSD_11use_defaultESJ_EEjS9_jNS7_10__identityEEEvT0_PT3_T1_NS0_13GridEvenShareISP_EET2_T4_E12temp_storage+32];
	selp.b32 	%r446, %r445, 0, %p128;
	add.s32 	%r447, %r444, %r446;
	setp.gt.u32 	%p129, %r6, 224;
	ld.shared.u32 	%r448, [_ZZN3cub18CUB_300001_SM_10006detail6reduce18DeviceReduceKernelINS2_10policy_hubIjjN4cuda3std3__44plusIvEEE10Policy1000EN6thrust24THRUST_300001_SM_1000_NS18transform_iteratorI9NonZeroOpIfEPKfNSD_11use_defaultESJ_EEjS9_jNS7_10__identityEEEvT0_PT3_T1_NS0_13GridEvenShareISP_EET2_T4_E12temp_storage+36];
	selp.b32 	%r449, %r448, 0, %p129;
	add.s32 	%r512, %r447, %r449;
	bra.uni 	$L__BB52_48;
$L__BB52_26:
	mov.u32 	%r54, %tid.x;
	add.s32 	%r110, %r54, %r493;
	mul.wide.u32 	%rd4, %r110, 4;
	add.s64 	%rd5, %rd1, %rd4;
	ld.global.f32 	%f1, [%rd5];
	setp.neu.f32 	%p2, %f1, 0f00000000;
	selp.u32 	%r111, 1, 0, %p2;
	ld.global.f32 	%f2, [%rd5+1024];
	setp.neu.f32 	%p3, %f2, 0f00000000;
	selp.u32 	%r112, 1, 0, %p3;
	ld.global.f32 	%f3, [%rd5+2048];
	setp.neu.f32 	%p4, %f3, 0f00000000;
	selp.u32 	%r113, 1, 0, %p4;
	ld.global.f32 	%f4, [%rd5+3072];
	setp.neu.f32 	%p5, %f4, 0f00000000;
	selp.u32 	%r114, 1, 0, %p5;
	ld.global.f32 	%f5, [%rd5+4096];
	setp.neu.f32 	%p6, %f5, 0f00000000;
	selp.u32 	%r115, 1, 0, %p6;
	ld.global.f32 	%f6, [%rd5+5120];
	setp.neu.f32 	%p7, %f6, 0f00000000;
	selp.u32 	%r116, 1, 0, %p7;
	ld.global.f32 	%f7, [%rd5+6144];
	setp.neu.f32 	%p8, %f7, 0f00000000;
	selp.u32 	%r117, 1, 0, %p8;
	ld.global.f32 	%f8, [%rd5+7168];
	setp.neu.f32 	%p9, %f8, 0f00000000;
	selp.u32 	%r118, 1, 0, %p9;
	ld.global.f32 	%f9, [%rd5+8192];
	setp.neu.f32 	%p10, %f9, 0f00000000;
	selp.u32 	%r119, 1, 0, %p10;
	ld.global.f32 	%f10, [%rd5+9216];
	setp.neu.f32 	%p11, %f10, 0f00000000;
	selp.u32 	%r120, 1, 0, %p11;
	ld.global.f32 	%f11, [%rd5+10240];
	setp.neu.f32 	%p12, %f11, 0f00000000;
	selp.u32 	%r121, 1, 0, %p12;
	ld.global.f32 	%f12, [%rd5+11264];
	setp.neu.f32 	%p13, %f12, 0f00000000;
	selp.u32 	%r122, 1, 0, %p13;
	ld.global.f32 	%f13, [%rd5+12288];
	setp.neu.f32 	%p14, %f13, 0f00000000;
	selp.u32 	%r123, 1, 0, %p14;
	ld.global.f32 	%f14, [%rd5+13312];
	setp.neu.f32 	%p15, %f14, 0f00000000;
	selp.u32 	%r124, 1, 0, %p15;
	ld.global.f32 	%f15, [%rd5+14336];
	setp.neu.f32 	%p16, %f15, 0f00000000;
	selp.u32 	%r125, 1, 0, %p16;
	ld.global.f32 	%f16, [%rd5+15360];
	setp.neu.f32 	%p17, %f16, 0f00000000;
	selp.u32 	%r126, 1, 0, %p17;
	add.s32 	%r127, %r112, %r111;
	add.s32 	%r128, %r127, %r113;
	add.s32 	%r129, %r128, %r114;
	add.s32 	%r130, %r129, %r115;
	add.s32 	%r131, %r130, %r116;
	add.s32 	%r132, %r131, %r117;
	add.s32 	%r133, %r132, %r118;
	add.s32 	%r134, %r133, %r119;
	add.s32 	%r135, %r134, %r120;
	add.s32 	%r136, %r135, %r121;
	add.s32 	%r137, %r136, %r122;
	add.s32 	%r138, %r137, %r123;
	add.s32 	%r139, %r138, %r124;
	add.s32 	%r140, %r139, %r125;
	add.s32 	%r511, %r140, %r126;
	setp.lt.u32 	%p18, %r6, %r4;
	@%p18 bra 	$L__BB52_44;
	add.s32 	%r56, %r4, %r493;
	not.b32 	%r142, %r54;
	add.s32 	%r143, %r142, %r1;
	sub.s32 	%r144, %r143, %r4;
	sub.s32 	%r490, %r144, %r493;
	add.s32 	%r145, %r56, %r54;
	add.s32 	%r489, %r145, 2048;
	mov.b32 	%r492, 0;
	mov.u32 	%r491, %r56;
$L__BB52_28:
	add.s32 	%r493, %r493, %r4;
	add.s32 	%r147, %r1, -4096;
	setp.gt.u32 	%p19, %r493, %r147;
	@%p19 bra 	$L__BB52_30;
	add.s32 	%r148, %r54, %r493;
	mul.wide.u32 	%rd6, %r148, 4;
	add.s64 	%rd7, %rd1, %rd6;
	ld.global.f32 	%f17, [%rd7];
	setp.neu.f32 	%p20, %f17, 0f00000000;
	selp.u32 	%r149, 1, 0, %p20;
	ld.global.f32 	%f18, [%rd7+1024];
	setp.neu.f32 	%p21, %f18, 0f00000000;
	selp.u32 	%r150, 1, 0, %p21;
	ld.global.f32 	%f19, [%rd7+2048];
	setp.neu.f32 	%p22, %f19, 0f00000000;
	selp.u32 	%r151, 1, 0, %p22;
	ld.global.f32 	%f20, [%rd7+3072];
	setp.neu.f32 	%p23, %f20, 0f00000000;
	selp.u32 	%r152, 1, 0, %p23;
	ld.global.f32 	%f21, [%rd7+4096];
	setp.neu.f32 	%p24, %f21, 0f00000000;
	selp.u32 	%r153, 1, 0, %p24;
	ld.global.f32 	%f22, [%rd7+5120];
	setp.neu.f32 	%p25, %f22, 0f00000000;
	selp.u32 	%r154, 1, 0, %p25;
	ld.global.f32 	%f23, [%rd7+6144];
	setp.neu.f32 	%p26, %f23, 0f00000000;
	selp.u32 	%r155, 1, 0, %p26;
	ld.global.f32 	%f24, [%rd7+7168];
	setp.neu.f32 	%p27, %f24, 0f00000000;
	selp.u32 	%r156, 1, 0, %p27;
	ld.global.f32 	%f25, [%rd7+8192];
	setp.neu.f32 	%p28, %f25, 0f00000000;
	selp.u32 	%r157, 1, 0, %p28;
	ld.global.f32 	%f26, [%rd7+9216];
	setp.neu.f32 	%p29, %f26, 0f00000000;
	selp.u32 	%r158, 1, 0, %p29;
	ld.global.f32 	%f27, [%rd7+10240];
	setp.neu.f32 	%p30, %f27, 0f00000000;
	selp.u32 	%r159, 1, 0, %p30;
	ld.global.f32 	%f28, [%rd7+11264];
	setp.neu.f32 	%p31, %f28, 0f00000000;
	selp.u32 	%r160, 1, 0, %p31;
	ld.global.f32 	%f29, [%rd7+12288];
	setp.neu.f32 	%p32, %f29, 0f00000000;
	selp.u32 	%r161, 1, 0, %p32;
	ld.global.f32 	%f30, [%rd7+13312];
	setp.neu.f32 	%p33, %f30, 0f00000000;
	selp.u32 	%r162, 1, 0, %p33;
	ld.global.f32 	%f31, [%rd7+14336];
	setp.neu.f32 	%p34, %f31, 0f00000000;
	selp.u32 	%r163, 1, 0, %p34;
	ld.global.f32 	%f32, [%rd7+15360];
	setp.neu.f32 	%p35, %f32, 0f00000000;
	selp.u32 	%r164, 1, 0, %p35;
	add.s32 	%r165, %r511, %r149;
	add.s32 	%r166, %r165, %r150;
	add.s32 	%r167, %r166, %r151;
	add.s32 	%r168, %r167, %r152;
	add.s32 	%r169, %r168, %r153;
	add.s32 	%r170, %r169, %r154;
	add.s32 	%r171, %r170, %r155;
	add.s32 	%r172, %r171, %r156;
	add.s32 	%r173, %r172, %r157;
	add.s32 	%r174, %r173, %r158;
	add.s32 	%r175, %r174, %r159;
	add.s32 	%r176, %r175, %r160;
	add.s32 	%r177, %r176, %r161;
	add.s32 	%r178, %r177, %r162;
	add.s32 	%r179, %r178, %r163;
	add.s32 	%r511, %r179, %r164;
	sub.s32 	%r180, %r1, %r493;
	setp.lt.u32 	%p36, %r180, %r4;
	add.s32 	%r492, %r492, 1;
	add.s32 	%r491, %r491, %r4;
	sub.s32 	%r490, %r490, %r4;
	add.s32 	%r489, %r489, %r4;
	@%p36 bra 	$L__BB52_44;
	bra.uni 	$L__BB52_28;
$L__BB52_30:
	setp.le.u32 	%p37, %r1, %r493;
	sub.s32 	%r182, %r1, %r493;
	setp.ge.s32 	%p38, %r54, %r182;
	or.pred  	%p39, %p37, %p38;
	@%p39 bra 	$L__BB52_44;
	not.b32 	%r185, %r54;
	add.s32 	%r186, %r1, %r185;
	sub.s32 	%r187, %r186, %r56;
	mul.lo.s32 	%r188, %r2, %r492;
	shl.b32 	%r189, %r188, 12;
	sub.s32 	%r190, %r187, %r189;
	shr.u32 	%r191, %r190, 8;
	add.s32 	%r71, %r191, 1;
	and.b32  	%r72, %r71, 15;
	setp.lt.u32 	%p40, %r190, 3840;
	mov.u32 	%r503, %r54;
	@%p40 bra 	$L__BB52_35;
	or.b32  	%r497, %r54, 2048;
	shr.u32 	%r192, %r490, 8;
	add.s32 	%r193, %r192, 1;
	and.b32  	%r194, %r193, 33554416;
	neg.s32 	%r495, %r194;
$L__BB52_33:
	.pragma "nounroll";
	add.s32 	%r195, %r489, -2048;
	mul.wide.u32 	%rd8, %r195, 4;
	add.s64 	%rd9, %rd1, %rd8;
	ld.global.f32 	%f33, [%rd9];
	setp.neu.f32 	%p41, %f33, 0f00000000;
	selp.u32 	%r196, 1, 0, %p41;
	add.s32 	%r197, %r511, %r196;
	add.s32 	%r198, %r489, -1792;
	mul.wide.u32 	%rd10, %r198, 4;
	add.s64 	%rd11, %rd1, %rd10;
	ld.global.f32 	%f34, [%rd11];
	setp.neu.f32 	%p42, %f34, 0f00000000;
	selp.u32 	%r199, 1, 0, %p42;
	add.s32 	%r200, %r197, %r199;
	add.s32 	%r201, %r489, -1536;
	mul.wide.u32 	%rd12, %r201, 4;
	add.s64 	%rd13, %rd1, %rd12;
	ld.global.f32 	%f35, [%rd13];
	setp.neu.f32 	%p43, %f35, 0f00000000;
	selp.u32 	%r202, 1, 0, %p43;
	add.s32 	%r203, %r200, %r202;
	add.s32 	%r204, %r489, -1280;
	mul.wide.u32 	%rd14, %r204, 4;
	add.s64 	%rd15, %rd1, %rd14;
	ld.global.f32 	%f36, [%rd15];
	setp.neu.f32 	%p44, %f36, 0f00000000;
	selp.u32 	%r205, 1, 0, %p44;
	add.s32 	%r206, %r203, %r205;
	add.s32 	%r207, %r489, -1024;
	mul.wide.u32 	%rd16, %r207, 4;
	add.s64 	%rd17, %rd1, %rd16;
	ld.global.f32 	%f37, [%rd17];
	setp.neu.f32 	%p45, %f37, 0f00000000;
	selp.u32 	%r208, 1, 0, %p45;
	add.s32 	%r209, %r206, %r208;
	add.s32 	%r210, %r489, -768;
	mul.wide.u32 	%rd18, %r210, 4;
	add.s64 	%rd19, %rd1, %rd18;
	ld.global.f32 	%f38, [%rd19];
	setp.neu.f32 	%p46, %f38, 0f00000000;
	selp.u32 	%r211, 1, 0, %p46;
	add.s32 	%r212, %r209, %r211;
	add.s32 	%r213, %r489, -512;
	mul.wide.u32 	%rd20, %r213, 4;
	add.s64 	%rd21, %rd1, %rd20;
	ld.global.f32 	%f39, [%rd21];
	setp.neu.f32 	%p47, %f39, 0f00000000;
	selp.u32 	%r214, 1, 0, %p47;
	add.s32 	%r215, %r212, %r214;
	add.s32 	%r216, %r489, 1792;
	add.s32 	%r217, %r489, -256;
	mul.wide.u32 	%rd22, %r217, 4;
	add.s64 	%rd23, %rd1, %rd22;
	ld.global.f32 	%f40, [%rd23];
	setp.neu.f32 	%p48, %f40, 0f00000000;
	selp.u32 	%r218, 1, 0, %p48;
	add.s32 	%r219, %r215, %r218;
	mul.wide.u32 	%rd24, %r489, 4;
	add.s64 	%rd25, %rd1, %rd24;
	ld.global.f32 	%f41, [%rd25];
	setp.neu.f32 	%p49, %f41, 0f00000000;
	selp.u32 	%r220, 1, 0, %p49;
	add.s32 	%r221, %r219, %r220;
	add.s32 	%r222, %r489, 256;
	mul.wide.u32 	%rd26, %r222, 4;
	add.s64 	%rd27, %rd1, %rd26;
	ld.global.f32 	%f42, [%rd27];
	setp.neu.f32 	%p50, %f42, 0f00000000;
	selp.u32 	%r223, 1, 0, %p50;
	add.s32 	%r224, %r221, %r223;
	add.s32 	%r225, %r489, 512;
	mul.wide.u32 	%rd28, %r225, 4;
	add.s64 	%rd29, %rd1, %rd28;
	ld.global.f32 	%f43, [%rd29];
	setp.neu.f32 	%p51, %f43, 0f00000000;
	selp.u32 	%r226, 1, 0, %p51;
	add.s32 	%r227, %r224, %r226;
	add.s32 	%r228, %r489, 768;
	mul.wide.u32 	%rd30, %r228, 4;
	add.s64 	%rd31, %rd1, %rd30;
	ld.global.f32 	%f44, [%rd31];
	setp.neu.f32 	%p52, %f44, 0f00000000;
	selp.u32 	%r229, 1, 0, %p52;
	add.s32 	%r230, %r227, %r229;
	add.s32 	%r231, %r489, 1024;
	mul.wide.u32 	%rd32, %r231, 4;
	add.s64 	%rd33, %rd1, %rd32;
	ld.global.f32 	%f45, [%rd33];
	setp.neu.f32 	%p53, %f45, 0f00000000;
	selp.u32 	%r232, 1, 0, %p53;
	add.s32 	%r233, %r230, %r232;
	add.s32 	%r234, %r489, 1280;
	mul.wide.u32 	%rd34, %r234, 4;
	add.s64 	%rd35, %rd1, %rd34;
	ld.global.f32 	%f46, [%rd35];
	setp.neu.f32 	%p54, %f46, 0f00000000;
	selp.u32 	%r235, 1, 0, %p54;
	add.s32 	%r236, %r233, %r235;
	add.s32 	%r237, %r489, 1536;
	mul.wide.u32 	%rd36, %r237, 4;
	add.s64 	%rd37, %rd1, %rd36;
	ld.global.f32 	%f47, [%rd37];
	setp.neu.f32 	%p55, %f47, 0f00000000;
	selp.u32 	%r238, 1, 0, %p55;
	add.s32 	%r239, %r236, %r238;
	mul.wide.u32 	%rd38, %r216, 4;
	add.s64 	%rd39, %rd1, %rd38;
	ld.global.f32 	%f48, [%rd39];
	setp.neu.f32 	%p56, %f48, 0f00000000;
	selp.u32 	%r240, 1, 0, %p56;
	add.s32 	%r511, %r239, %r240;
	add.s32 	%r497, %r497, 4096;
	add.s32 	%r489, %r489, 4096;
	add.s32 	%r495, %r495, 16;
	setp.ne.s32 	%p57, %r495, 0;
	@%p57 bra 	$L__BB52_33;
	add.s32 	%r503, %r497, -2048;
$L__BB52_35:
	setp.eq.s32 	%p58, %r72, 0;
	@%p58 bra 	$L__BB52_44;
	and.b32  	%r87, %r71, 7;
	setp.lt.u32 	%p59, %r72, 8;
	@%p59 bra 	$L__BB52_38;
	add.s32 	%r242, %r503, %r493;
	mul.wide.u32 	%rd40, %r242, 4;
	add.s64 	%rd41, %rd1, %rd40;
	ld.global.f32 	%f49, [%rd41];
	setp.neu.f32 	%p60, %f49, 0f00000000;
	selp.u32 	%r243, 1, 0, %p60;
	add.s32 	%r244, %r511, %r243;
	add.s32 	%r245, %r242, 256;
	mul.wide.u32 	%rd42, %r245, 4;
	add.s64 	%rd43, %rd1, %rd42;
	ld.global.f32 	%f50, [%rd43];
	setp.neu.f32 	%p61, %f50, 0f00000000;
	selp.u32 	%r246, 1, 0, %p61;
	add.s32 	%r247, %r244, %r246;
	add.s32 	%r248, %r242, 512;
	mul.wide.u32 	%rd44, %r248, 4;
	add.s64 	%rd45, %rd1, %rd44;
	ld.global.f32 	%f51, [%rd45];
	setp.neu.f32 	%p62, %f51, 0f00000000;
	selp.u32 	%r249, 1, 0, %p62;
	add.s32 	%r250, %r247, %r249;
	add.s32 	%r251, %r242, 768;
	mul.wide.u32 	%rd46, %r251, 4;
	add.s64 	%rd47, %rd1, %rd46;
	ld.global.f32 	%f52, [%rd47];
	setp.neu.f32 	%p63, %f52, 0f00000000;
	selp.u32 	%r252, 1, 0, %p63;
	add.s32 	%r253, %r250, %r252;
	add.s32 	%r254, %r242, 1024;
	mul.wide.u32 	%rd48, %r254, 4;
	add.s64 	%rd49, %rd1, %rd48;
	ld.global.f32 	%f53, [%rd49];
	setp.neu.f32 	%p64, %f53, 0f00000000;
	selp.u32 	%r255, 1, 0, %p64;
	add.s32 	%r256, %r253, %r255;
	add.s32 	%r257, %r242, 1280;
	mul.wide.u32 	%rd50, %r257, 4;
	add.s64 	%rd51, %rd1, %rd50;
	ld.global.f32 	%f54, [%rd51];
	setp.neu.f32 	%p65, %f54, 0f00000000;
	selp.u32 	%r258, 1, 0, %p65;
	add.s32 	%r259, %r256, %r258;
	add.s32 	%r260, %r242, 1536;
	mul.wide.u32 	%rd52, %r260, 4;
	add.s64 	%rd53, %rd1, %rd52;
	ld.global.f32 	%f55, [%rd53];
	setp.neu.f32 	%p66, %f55, 0f00000000;
	selp.u32 	%r261, 1, 0, %p66;
	add.s32 	%r262, %r259, %r261;
	add.s32 	%r263, %r242, 1792;
	mul.wide.u32 	%rd54, %r263, 4;
	add.s64 	%rd55, %rd1, %rd54;
	ld.global.f32 	%f56, [%rd55];
	setp.neu.f32 	%p67, %f56, 0f00000000;
	selp.u32 	%r264, 1, 0, %p67;
	add.s32 	%r511, %r262, %r264;
	add.s32 	%r503, %r503, 2048;
$L__BB52_38:
	setp.eq.s32 	%p68, %r87, 0;
	@%p68 bra 	$L__BB52_44;
	setp.lt.u32 	%p69, %r87, 4;
	@%p69 bra 	$L__BB52_41;
	add.s32 	%r266, %r503, %r493;
	mul.wide.u32 	%rd56, %r266, 4;
	add.s64 	%rd57, %rd1, %rd56;
	ld.global.f32 	%f57, [%rd57];
	setp.neu.f32 	%p70, %f57, 0f00000000;
	selp.u32 	%r267, 1, 0, %p70;
	add.s32 	%r268, %r511, %r267;
	add.s32 	%r269, %r266, 256;
	mul.wide.u32 	%rd58, %r269, 4;
	add.s64 	%rd59, %rd1, %rd58;
	ld.global.f32 	%f58, [%rd59];
	setp.neu.f32 	%p71, %f58, 0f00000000;
	selp.u32 	%r270, 1, 0, %p71;
	add.s32 	%r271, %r268, %r270;
	add.s32 	%r272, %r266, 512;
	mul.wide.u32 	%rd60, %r272, 4;
	add.s64 	%rd61, %rd1, %rd60;
	ld.global.f32 	%f59, [%rd61];
	setp.neu.f32 	%p72, %f59, 0f00000000;
	selp.u32 	%r273, 1, 0, %p72;
	add.s32 	%r274, %r271, %r273;
	add.s32 	%r275, %r266, 768;
	mul.wide.u32 	%rd62, %r275, 4;
	add.s64 	%rd63, %rd1, %rd62;
	ld.global.f32 	%f60, [%rd63];
	setp.neu.f32 	%p73, %f60, 0f00000000;
	selp.u32 	%r276, 1, 0, %p73;
	add.s32 	%r511, %r274, %r276;
	add.s32 	%r503, %r503, 1024;
$L__BB52_41:
	and.b32  	%r277, %r71, 3;
	setp.eq.s32 	%p74, %r277, 0;
	@%p74 bra 	$L__BB52_44;
	add.s32 	%r509, %r503, %r491;
	cvt.u16.u32 	%rs1, %r490;
	shr.u16 	%rs2, %rs1, 8;
	add.s16 	%rs3, %rs2, 1;
	cvt.u32.u16 	%r278, %rs3;
	and.b32  	%r279, %r278, 3;
	neg.s32 	%r508, %r279;
$L__BB52_43:
	.pragma "nounroll";
	mul.wide.u32 	%rd64, %r509, 4;
	add.s64 	%rd65, %rd1, %rd64;
	ld.global.f32 	%f61, [%rd65];
	setp.neu.f32 	%p75, %f61, 0f00000000;
	selp.u32 	%r280, 1, 0, %p75;
	add.s32 	%r511, %r511, %r280;
	add.s32 	%r509, %r509, 256;
	add.s32 	%r508, %r508, 1;
	setp.ne.s32 	%p76, %r508, 0;
	@%p76 bra 	$L__BB52_43;
$L__BB52_44:
	// begin inline asm
	mov.u32 %r281, %laneid;
	// end inline asm
	mov.b32 	%r282, -1;
	redux.sync.add.u32 %r512, %r511, %r282;
	setp.ne.s32 	%p77, %r281, 0;
	@%p77 bra 	$L__BB52_46;
	shr.u32 	%r283, %r54, 3;
	and.b32  	%r284, %r283, 124;
	mov.u32 	%r285, _ZZN3cub18CUB_300001_SM_10006detail6reduce18DeviceReduceKernelINS2_10policy_hubIjjN4cuda3std3__44plusIvEEE10Policy1000EN6thrust24THRUST_300001_SM_1000_NS18transform_iteratorI9NonZeroOpIfEPKfNSD_11use_defaultESJ_EEjS9_jNS7_10__identityEEEvT0_PT3_T1_NS0_13GridEvenShareISP_EET2_T4_E12temp_storage;
	add.s32 	%r286, %r285, %r284;
	st.shared.u32 	[%r286+8], %r512;
$L__BB52_46:
	bar.sync 	0;
	setp.ne.s32 	%p78, %r54, 0;
	@%p78 bra 	$L__BB52_48;
	ld.shared.u32 	%r287, [_ZZN3cub18CUB_300001_SM_10006detail6reduce18DeviceReduceKernelINS2_10policy_hubIjjN4cuda3std3__44plusIvEEE10Policy1000EN6thrust24THRUST_300001_SM_1000_NS18transform_iteratorI9NonZeroOpIfEPKfNSD_11use_defaultESJ_EEjS9_jNS7_10__identityEEEvT0_PT3_T1_NS0_13GridEvenShareISP_EET2_T4_E12temp_storage+12];
	add.s32 	%r288, %r287, %r512;
	ld.shared.u32 	%r289, [_ZZN3cub18CUB_300001_SM_10006detail6reduce18DeviceReduceKernelINS2_10policy_hubIjjN4cuda3std3__44plusIvEEE10Policy1000EN6thrust24THRUST_300001_SM_1000_NS18transform_iteratorI9NonZeroOpIfEPKfNSD_11use_defaultESJ_EEjS9_jNS7_10__identityEEEvT0_PT3_T1_NS0_13GridEvenShareISP_EET2_T4_E12temp_storage+16];
	add.s32 	%r290, %r288, %r289;
	ld.shared.u32 	%r291, [_ZZN3cub18CUB_300001_SM_10006detail6reduce18DeviceReduceKernelINS2_10policy_hubIjjN4cuda3std3__44plusIvEEE10Policy1000EN6thrust24THRUST_300001_SM_1000_NS18transform_iteratorI9NonZeroOpIfEPKfNSD_11use_defaultESJ_EEjS9_jNS7_10__identityEEEvT0_PT3_T1_NS0_13GridEvenShareISP_EET2_T4_E12temp_storage+20];
	add.s32 	%r292, %r290, %r291;
	ld.shared.u32 	%r293, [_ZZN3cub18CUB_300001_SM_10006detail6reduce18DeviceReduceKernelINS2_10policy_hubIjjN4cuda3std3__44plusIvEEE10Policy1000EN6thrust24THRUST_300001_SM_1000_NS18transform_iteratorI9NonZeroOpIfEPKfNSD_11use_defaultESJ_EEjS9_jNS7_10__identityEEEvT0_PT3_T1_NS0_13GridEvenShareISP_EET2_T4_E12temp_storage+24];
	add.s32 	%r294, %r292, %r293;
	ld.shared.u32 	%r295, [_ZZN3cub18CUB_300001_SM_10006detail6reduce18DeviceReduceKernelINS2_10policy_hubIjjN4cuda3std3__44plusIvEEE10Policy1000EN6thrust24THRUST_300001_SM_1000_NS18transform_iteratorI9NonZeroOpIfEPKfNSD_11use_defaultESJ_EEjS9_jNS7_10__identityEEEvT0_PT3_T1_NS0_13GridEvenShareISP_EET2_T4_E12temp_storage+28];
	add.s32 	%r296, %r294, %r295;
	ld.shared.u32 	%r297, [_ZZN3cub18CUB_300001_SM_10006detail6reduce18DeviceReduceKernelINS2_10policy_hubIjjN4cuda3std3__44plusIvEEE10Policy1000EN6thrust24THRUST_300001_SM_1000_NS18transform_iteratorI9NonZeroOpIfEPKfNSD_11use_defaultESJ_EEjS9_jNS7_10__identityEEEvT0_PT3_T1_NS0_13GridEvenShareISP_EET2_T4_E12temp_storage+32];
	add.s32 	%r298, %r296, %r297;
	ld.shared.u32 	%r299, [_ZZN3cub18CUB_300001_SM_10006detail6reduce18DeviceReduceKernelINS2_10policy_hubIjjN4cuda3std3__44plusIvEEE10Policy1000EN6thrust24THRUST_300001_SM_1000_NS18transform_iteratorI9NonZeroOpIfEPKfNSD_11use_defaultESJ_EEjS9_jNS7_10__identityEEEvT0_PT3_T1_NS0_13GridEvenShareISP_EET2_T4_E12temp_storage+36];
	add.s32 	%r512, %r298, %r299;
$L__BB52_48:
	mov.u32 	%r469, %tid.x;
	setp.ne.s32 	%p132, %r469, 0;
	@%p132 bra 	$L__BB52_50;
	ld.param.u64 	%rd129, [_ZN3cub18CUB_300001_SM_10006detail6reduce18DeviceReduceKernelINS2_10policy_hubIjjN4cuda3std3__44plusIvEEE10Policy1000EN6thrust24THRUST_300001_SM_1000_NS18transform_iteratorI9NonZeroOpIfEPKfNSD_11use_defaultESJ_EEjS9_jNS7_10__identityEEEvT0_PT3_T1_NS0_13GridEvenShareISP_EET2_T4__param_1];
	cvta.to.global.u64 	%rd126, %rd129;
	mul.wide.u32 	%rd127, %r3, 4;
	add.s64 	%rd128, %rd126, %rd127;
	st.global.u32 	[%rd128], %r512;
$L__BB52_50:
	ret;

}
	// .globl	_ZN3cub18CUB_300001_SM_10006detail6reduce28DeviceReduceSingleTileKernelINS2_10policy_hubIjjN4cuda3std3__44plusIvEEE10Policy1000EN6thrust24THRUST_300001_SM_1000_NS18transform_iteratorI9NonZeroOpIdEPKdNSD_11use_defaultESJ_EEPjjS9_jjNS7_10__identityEEEvT0_T1_T2_T3_T4_T6_
.visible .entry _ZN3cub18CUB_300001_SM_10006detail6reduce28DeviceReduceSingleTileKernelINS2_10policy_hubIjjN4cuda3std3__44plusIvEEE10Policy1000EN6thrust24THRUST_300001_SM_1000_NS18transform_iteratorI9NonZeroOpIdEPKdNSD_11use_defaultESJ_EEPjjS9_jjNS7_10__identityEEEvT0_T1_T2_T3_T4_T6_(
	.param .align 8 .b8 _ZN3cub18CUB_300001_SM_10006detail6reduce28DeviceReduceSingleTileKernelINS2_10policy_hubIjjN4cuda3std3__44plusIvEEE10Policy1000EN6thrust24THRUST_300001_SM_1000_NS18transform_iteratorI9NonZeroOpIdEPKdNSD_11use_defaultESJ_EEPjjS9_jjNS7_10__identityEEEvT0_T1_T2_T3_T4_T6__param_0[16],
	.param .u64 .ptr .align 1 _ZN3cub18CUB_300001_SM_10006detail6reduce28DeviceReduceSingleTileKernelINS2_10policy_hubIjjN4cuda3std3__44plusIvEEE10Policy1000EN6thrust24THRUST_300001_SM_1000_NS18transform_iteratorI9NonZeroOpIdEPKdNSD_11use_defaultESJ_EEPjjS9_jjNS7_10__identityEEEvT0_T1_T2_T3_T4_T6__param_1,
	.param .u32 _ZN3cub18CUB_300001_SM_10006detail6reduce28DeviceReduceSingleTileKernelINS2_10policy_hubIjjN4cuda3std3__44plusIvEEE10Policy1000EN6thrust24THRUST_300001_SM_1000_NS18transform_iteratorI9NonZeroOpIdEPKdNSD_11use_defaultESJ_EEPjjS9_jjNS7_10__identityEEEvT0_T1_T2_T3_T4_T6__param_2,
	.param .align 1 .b8 _ZN3cub18CUB_300001_SM_10006detail6reduce28DeviceReduceSingleTileKernelINS2_10policy_hubIjjN4cuda3std3__44plusIvEEE10Policy1000EN6thrust24THRUST_300001_SM_1000_NS18transform_iteratorI9NonZeroOpIdEPKdNSD_11use_defaultESJ_EEPjjS9_jjNS7_10__identityEEEvT0_T1_T2_T3_T4_T6__param_3[1],
	.param .u32 _ZN3cub18CUB_300001_SM_10006detail6reduce28DeviceReduceSingleTileKernelINS2_10policy_hubIjjN4cuda3std3__44plusIvEEE10Policy1000EN6thrust24THRUST_300001_SM_1000_NS18transform_iteratorI9NonZeroOpIdEPKdNSD_11use_defaultESJ_EEPjjS9_jjNS7_10__identityEEEvT0_T1_T2_T3_T4_T6__param_4,
	.param .align 1 .b8 _ZN3cub18CUB_300001_SM_10006detail6reduce28DeviceReduceSingleTileKernelINS2_10policy_hubIjjN4cuda3std3__44plusIvEEE10Policy1000EN6thrust24THRUST_300001_SM_1000_NS18transform_iteratorI9NonZeroOpIdEPKdNSD_11use_defaultESJ_EEPjjS9_jjNS7_10__identityEEEvT0_T1_T2_T3_T4_T6__param_5[1]
)
.maxntid 256
.minnctapersm 1
{
	.reg .pred 	%p<135>;
	.reg .b16 	%rs<9>;
	.reg .b32 	%r<459>;
	.reg .b64 	%rd<84>;
	.reg .b64 	%fd<92>;
	// demoted variable
	.shared .align 4 .b8 _ZZN3cub18CUB_300001_SM_10006detail6reduce28DeviceReduceSingleTileKernelINS2_10policy_hubIjjN4cuda3std3__44plusIvEEE10Policy1000EN6thrust24THRUST_300001_SM_1000_NS18transform_iteratorI9NonZeroOpIdEPKdNSD_11use_defaultESJ_EEPjjS9_jjNS7_10__identityEEEvT0_T1_T2_T3_T4_T6_E12temp_storage[44];
	ld.param.u64 	%rd9, [_ZN3cub18CUB_300001_SM_10006detail6reduce28DeviceReduceSingleTileKernelINS2_10policy_hubIjjN4cuda3std3__44plusIvEEE10Policy1000EN6thrust24THRUST_300001_SM_1000_NS18transform_iteratorI9NonZeroOpIdEPKdNSD_11use_defaultESJ_EEPjjS9_jjNS7_10__identityEEEvT0_T1_T2_T3_T4_T6__param_0];
	ld.param.u64 	%rd10, [_ZN3cub18CUB_300001_SM_10006detail6reduce28DeviceReduceSingleTileKernelINS2_10policy_hubIjjN4cuda3std3__44plusIvEEE10Policy1000EN6thrust24THRUST_300001_SM_1000_NS18transform_iteratorI9NonZeroOpIdEPKdNSD_11use_defaultESJ_EEPjjS9_jjNS7_10__identityEEEvT0_T1_T2_T3_T4_T6__param_1];
	ld.param.u32 	%r90, [_ZN3cub18CUB_300001_SM_10006detail6reduce28DeviceReduceSingleTileKernelINS2_10policy_hubIjjN4cuda3std3__44plusIvEEE10Policy1000EN6thrust24THRUST_300001_SM_1000_NS18transform_iteratorI9NonZeroOpIdEPKdNSD_11use_defaultESJ_EEPjjS9_jjNS7_10__identityEEEvT0_T1_T2_T3_T4_T6__param_2];
	ld.param.u32 	%r91, [_ZN3cub18CUB_300001_SM_10006detail6reduce28DeviceReduceSingleTileKernelINS2_10policy_hubIjjN4cuda3std3__44plusIvEEE10Policy1000EN6thrust24THRUST_300001_SM_1000_NS18transform_iteratorI9NonZeroOpIdEPKdNSD_11use_defaultESJ_EEPjjS9_jjNS7_10__identityEEEvT0_T1_T2_T3_T4_T6__param_4];
	cvta.to.global.u64 	%rd1, %rd10;
	setp.ne.s32 	%p1, %r90, 0;
	@%p1 bra 	$L__BB53_3;
	mov.u32 	%r419, %tid.x;
	setp.ne.s32 	%p134, %r419, 0;
	@%p134 bra 	$L__BB53_52;
	st.global.u32 	[%rd1], %r91;
	bra.uni 	$L__BB53_52;
$L__BB53_3:
	cvta.to.global.u64 	%rd2, %rd9;
	setp.gt.u32 	%p2, %r90, 4095;
	@%p2 bra 	$L__BB53_28;
	mov.u32 	%r1, %tid.x;
	setp.ge.u32 	%p80, %r1, %r90;
	mov.b32 	%r436, 0;
	mov.u32 	%r426, %r1;
	@%p80 bra 	$L__BB53_6;
	mul.wide.u32 	%rd73, %r1, 8;
	add.s64 	%rd74, %rd2, %rd73;
	ld.global.f64 	%fd62, [%rd74];
	setp.neu.f64 	%p81, %fd62, 0d0000000000000000;
	selp.u32 	%r436, 1, 0, %p81;
	add.s32 	%r426, %r1, 256;
$L__BB53_6:
	setp.ge.u32 	%p82, %r426, %r90;
	@%p82 bra 	$L__BB53_19;
	not.b32 	%r279, %r426;
	add.s32 	%r280, %r90, %r279;
	shr.u32 	%r281, %r280, 8;
	add.s32 	%r6, %r281, 1;
	and.b32  	%r7, %r6, 15;
	setp.lt.u32 	%p83, %r280, 3840;
	@%p83 bra 	$L__BB53_10;
	and.b32  	%r282, %r6, 33554416;
	neg.s32 	%r422, %r282;
	mul.wide.u32 	%rd75, %r426, 8;
	add.s64 	%rd76, %rd75, %rd2;
	add.s64 	%rd82, %rd76, 16384;
$L__BB53_9:
	.pragma "nounroll";
	ld.global.f64 	%fd63, [%rd82+-16384];
	setp.neu.f64 	%p84, %fd63, 0d0000000000000000;
	selp.u32 	%r283, 1, 0, %p84;
	add.s32 	%r284, %r436, %r283;
	ld.global.f64 	%fd64, [%rd82+-14336];
	setp.neu.f64 	%p85, %fd64, 0d0000000000000000;
	selp.u32 	%r285, 1, 0, %p85;
	add.s32 	%r286, %r284, %r285;
	ld.global.f64 	%fd65, [%rd82+-12288];
	setp.neu.f64 	%p86, %fd65, 0d0000000000000000;
	selp.u32 	%r287, 1, 0, %p86;
	add.s32 	%r288, %r286, %r287;
	ld.global.f64 	%fd66, [%rd82+-10240];
	setp.neu.f64 	%p87, %fd66, 0d0000000000000000;
	selp.u32 	%r289, 1, 0, %p87;
	add.s32 	%r290, %r288, %r289;
	ld.global.f64 	%fd67, [%rd82+-8192];
	setp.neu.f64 	%p88, %fd67, 0d0000000000000000;
	selp.u32 	%r291, 1, 0, %p88;
	add.s32 	%r292, %r290, %r291;
	ld.global.f64 	%fd68, [%rd82+-6144];
	setp.neu.f64 	%p89, %fd68, 0d0000000000000000;
	selp.u32 	%r293, 1, 0, %p89;
	add.s32 	%r294, %r292, %r293;
	ld.global.f64 	%fd69, [%rd82+-4096];
	setp.neu.f64 	%p90, %fd69, 0d0000000000000000;
	selp.u32 	%r295, 1, 0, %p90;
	add.s32 	%r296, %r294, %r295;
	ld.global.f64 	%fd70, [%rd82+-2048];
	setp.neu.f64 	%p91, %fd70, 0d0000000000000000;
	selp.u32 	%r297, 1, 0, %p91;
	add.s32 	%r298, %r296, %r297;
	ld.global.f64 	%fd71, [%rd82];
	setp.neu.f64 	%p92, %fd71, 0d0000000000000000;
	selp.u32 	%r299, 1, 0, %p92;
	add.s32 	%r300, %r298, %r299;
	ld.global.f64 	%fd72, [%rd82+2048];
	setp.neu.f64 	%p93, %fd72, 0d0000000000000000;
	selp.u32 	%r301, 1, 0, %p93;
	add.s32 	%r302, %r300, %r301;
	ld.global.f64 	%fd73, [%rd82+4096];
	setp.neu.f64 	%p94, %fd73, 0d0000000000000000;
	selp.u32 	%r303, 1, 0, %p94;
	add.s32 	%r304, %r302, %r303;
	ld.global.f64 	%fd74, [%rd82+6144];
	setp.neu.f64 	%p95, %fd74, 0d0000000000000000;
	selp.u32 	%r305, 1, 0, %p95;
	add.s32 	%r306, %r304, %r305;
	ld.global.f64 	%fd75, [%rd82+8192];
	setp.neu.f64 	%p96, %fd75, 0d0000000000000000;
	selp.u32 	%r307, 1, 0, %p96;
	add.s32 	%r308, %r306, %r307;
	ld.global.f64 	%fd76, [%rd82+10240];
	setp.neu.f64 	%p97, %fd76, 0d0000000000000000;
	selp.u32 	%r309, 1, 0, %p97;
	add.s32 	%r310, %r308, %r309;
	ld.global.f64 	%fd77, [%rd82+12288];
	setp.neu.f64 	%p98, %fd77, 0d0000000000000000;
	selp.u32 	%r311, 1, 0, %p98;
	add.s32 	%r312, %r310, %r311;
	ld.global.f64 	%fd78, [%rd82+14336];
	setp.neu.f64 	%p99, %fd78, 0d0000000000000000;
	selp.u32 	%r313, 1, 0, %p99;
	add.s32 	%r436, %r312, %r313;
	add.s32 	%r426, %r426, 4096;
	add.s32 	%r422, %r422, 16;
	add.s64 	%rd82, %rd82, 32768;
	setp.ne.s32 	%p100, %r422, 0;
	@%p100 bra 	$L__BB53_9;
$L__BB53_10:
	setp.eq.s32 	%p101, %r7, 0;
	@%p101 bra 	$L__BB53_19;
	and.b32  	%r18, %r6, 7;
	setp.lt.u32 	%p102, %r7, 8;
	@%p102 bra 	$L__BB53_13;
	mul.wide.u32 	%rd77, %r426, 8;
	add.s64 	%rd78, %rd2, %rd77;
	ld.global.f64 	%fd79, [%rd78];
	setp.neu.f64 	%p103, %fd79, 0d0000000000000000;
	selp.u32 	%r315, 1, 0, %p103;
	add.s32 	%r316, %r436, %r315;
	ld.global.f64 	%fd80, [%rd78+2048];
	setp.neu.f64 	%p104, %fd80, 0d0000000000000000;
	selp.u32 	%r317, 1, 0, %p104;
	add.s32 	%r318, %r316, %r317;
	ld.global.f64 	%fd81, [%rd78+4096];
	setp.neu.f64 	%p105, %fd81, 0d0000000000000000;
	selp.u32 	%r319, 1, 0, %p105;
	add.s32 	%r320, %r318, %r319;
	ld.global.f64 	%fd82, [%rd78+6144];
	setp.neu.f64 	%p106, %fd82, 0d0000000000000000;
	selp.u32 	%r321, 1, 0, %p106;
	add.s32 	%r322, %r320, %r321;
	ld.global.f64 	%fd83, [%rd78+8192];
	setp.neu.f64 	%p107, %fd83, 0d0000000000000000;
	selp.u32 	%r323, 1, 0, %p107;
	add.s32 	%r324, %r322, %r323;
	ld.global.f64 	%fd84, [%rd78+10240];
	setp.neu.f64 	%p108, %fd84, 0d0000000000000000;
	selp.u32 	%r325, 1, 0, %p108;
	add.s32 	%r326, %r324, %r325;
	ld.global.f64 	%fd85, [%rd78+12288];
	setp.neu.f64 	%p109, %fd85, 0d0000000000000000;
	selp.u32 	%r327, 1, 0, %p109;
	add.s32 	%r328, %r326, %r327;
	ld.global.f64 	%fd86, [%rd78+14336];
	setp.neu.f64 	%p110, %fd86, 0d0000000000000000;
	selp.u32 	%r329, 1, 0, %p110;
	add.s32 	%r436, %r328, %r329;
	add.s32 	%r426, %r426, 2048;
$L__BB53_13:
	setp.eq.s32 	%p111, %r18, 0;
	@%p111 bra 	$L__BB53_19;
	and.b32  	%r24, %r6, 3;
	setp.lt.u32 	%p112, %r18, 4;
	@%p112 bra 	$L__BB53_16;
	mul.wide.u32 	%rd79, %r426, 8;
	add.s64 	%rd80, %rd2, %rd79;
	ld.global.f64 	%fd87, [%rd80];
	setp.neu.f64 	%p113, %fd87, 0d0000000000000000;
	selp.u32 	%r331, 1, 0, %p113;
	add.s32 	%r332, %r436, %r331;
	ld.global.f64 	%fd88, [%rd80+2048];
	setp.neu.f64 	%p114, %fd88, 0d0000000000000000;
	selp.u32 	%r333, 1, 0, %p114;
	add.s32 	%r334, %r332, %r333;
	ld.global.f64 	%fd89, [%rd80+4096];
	setp.neu.f64 	%p115, %fd89, 0d0000000000000000;
	selp.u32 	%r335, 1, 0, %p115;
	add.s32 	%r336, %r334, %r335;
	ld.global.f64 	%fd90, [%rd80+6144];
	setp.neu.f64 	%p116, %fd90, 0d0000000000000000;
	selp.u32 	%r337, 1, 0, %p116;
	add.s32 	%r436, %r336, %r337;
	add.s32 	%r426, %r426, 1024;
$L__BB53_16:
	setp.eq.s32 	%p117, %r24, 0;
	@%p117 bra 	$L__BB53_19;
	mul.wide.u32 	%rd81, %r426, 8;
	add.s64 	%rd83, %rd2, %rd81;
	neg.s32 	%r434, %r24;
$L__BB53_18:
	.pragma "nounroll";
	ld.global.f64 	%fd91, [%rd83];
	setp.neu.f64 	%p118, %fd91, 0d0000000000000000;
	selp.u32 	%r338, 1, 0, %p118;
	add.s32 	%r436, %r436, %r338;
	add.s64 	%rd83, %rd83, 2048;
	add.s32 	%r434, %r434, 1;
	setp.ne.s32 	%p119, %r434, 0;
	@%p119 bra 	$L__BB53_18;
$L__BB53_19:
	setp.lt.u32 	%p120, %r90, 256;
	@%p120 bra 	$L__BB53_24;
	// begin inline asm
	mov.u32 %r398, %laneid;
	// end inline asm
	mov.b32 	%r399, -1;
	redux.sync.add.u32 %r458, %r436, %r399;
	setp.ne.s32 	%p131, %r398, 0;
	@%p131 bra 	$L__BB53_22;
	shr.u32 	%r400, %r1, 3;
	and.b32  	%r401, %r400, 124;
	mov.u32 	%r402, _ZZN3cub18CUB_300001_SM_10006detail6reduce28DeviceReduceSingleTileKernelINS2_10policy_hubIjjN4cuda3std3__44plusIvEEE10Policy1000EN6thrust24THRUST_300001_SM_1000_NS18transform_iteratorI9NonZeroOpIdEPKdNSD_11use_defaultESJ_EEPjjS9_jjNS7_10__identityEEEvT0_T1_T2_T3_T4_T6_E12temp_storage;
	add.s32 	%r403, %r402, %r401;
	st.shared.u32 	[%r403+8], %r458;
$L__BB53_22:
	bar.sync 	0;
	setp.ne.s32 	%p132, %r1, 0;
	@%p132 bra 	$L__BB53_50;
	ld.shared.u32 	%r404, [_ZZN3cub18CUB_300001_SM_10006detail6reduce28DeviceReduceSingleTileKernelINS2_10policy_hubIjjN4cuda3std3__44plusIvEEE10Policy1000EN6thrust24THRUST_300001_SM_1000_NS18transform_iteratorI9NonZeroOpIdEPKdNSD_11use_defaultESJ_EEPjjS9_jjNS7_10__identityEEEvT0_T1_T2_T3_T4_T6_E12temp_storage+12];
	add.s32 	%r405, %r404, %r458;
	ld.shared.u32 	%r406, [_ZZN3cub18CUB_300001_SM_10006detail6reduce28DeviceReduceSingleTileKernelINS2_10policy_hubIjjN4cuda3std3__44plusIvEEE10Policy1000EN6thrust24THRUST_300001_SM_1000_NS18transform_iteratorI9NonZeroOpIdEPKdNSD_11use_defaultESJ_EEPjjS9_jjNS7_10__identityEEEvT0_T1_T2_T3_T4_T6_E12temp_storage+16];
	add.s32 	%r407, %r405, %r406;
	ld.shared.u32 	%r408, [_ZZN3cub18CUB_300001_SM_10006detail6reduce28DeviceReduceSingleTileKernelINS2_10policy_hubIjjN4cuda3std3__44plusIvEEE10Policy1000EN6thrust24THRUST_300001_SM_1000_NS18transform_iteratorI9NonZeroOpIdEPKdNSD_11use_defaultESJ_EEPjjS9_jjNS7_10__identityEEEvT0_T1_T2_T3_T4_T6_E12temp_storage+20];
	add.s32 	%r409, %r407, %r408;
	ld.shared.u32 	%r410, [_ZZN3cub18CUB_300001_SM_10006detail6reduce28DeviceReduceSingleTileKernelINS2_10policy_hubIjjN4cuda3std3__44plusIvEEE10Policy1000EN6thrust24THRUST_300001_SM_1000_NS18transform_iteratorI9NonZeroOpIdEPKdNSD_11use_defaultESJ_EEPjjS9_jjNS7_10__identityEEEvT0_T1_T2_T3_T4_T6_E12temp_storage+24];
	add.s32 	%r411, %r409, %r410;
	ld.shared.u32 	%r412, [_ZZN3cub18CUB_300001_SM_10006detail6reduce28DeviceReduceSingleTileKernelINS2_10policy_hubIjjN4cuda3std3__44plusIvEEE10Policy1000EN6thrust24THRUST_300001_SM_1000_NS18transform_iteratorI9NonZeroOpIdEPKdNSD_11use_defaultESJ_EEPjjS9_jjNS7_10__identityEEEvT0_T1_T2_T3_T4_T6_E12temp_storage+28];
	add.s32 	%r413, %r411, %r412;
	ld.shared.u32 	%r414, [_ZZN3cub18CUB_300001_SM_10006detail6reduce28DeviceReduceSingleTileKernelINS2_10policy_hubIjjN4cuda3std3__44plusIvEEE10Policy1000EN6thrust24THRUST_300001_SM_1000_NS18transform_iteratorI9NonZeroOpIdEPKdNSD_11use_defaultESJ_EEPjjS9_jjNS7_10__identityEEEvT0_T1_T2_T3_T4_T6_E12temp_storage+32];
	add.s32 	%r415, %r413, %r414;
	ld.shared.u32 	%r416, [_ZZN3cub18CUB_300001_SM_10006detail6reduce28DeviceReduceSingleTileKernelINS2_10policy_hubIjjN4cuda3std3__44plusIvEEE10Policy1000EN6thrust24THRUST_300001_SM_1000_NS18transform_iteratorI9NonZeroOpIdEPKdNSD_11use_defaultESJ_EEPjjS9_jjNS7_10__identityEEEvT0_T1_T2_T3_T4_T6_E12temp_storage+36];
	add.s32 	%r458, %r415, %r416;
	bra.uni 	$L__BB53_50;
$L__BB53_24:
	// begin inline asm
	mov.u32 %r339, %laneid;
	// end inline asm
	and.b32  	%r370, %r1, 992;
	add.s32 	%r371, %r370, 32;
	setp.gt.u32 	%p121, %r371, %r90;
	not.b32 	%r372, %r370;
	add.s32 	%r373, %r90, %r372;
	selp.b32 	%r367, %r373, 31, %p121;
	mov.b32 	%r342, 1;
	mov.b32 	%r369, -1;
	// begin inline asm
	{  .reg .u32 r0;  .reg .pred p;  shfl.sync.down.b32 r0|p, %r436, %r342, %r367, %r369;  @p add.u32 r0, r0, %r436;  mov.u32 %r340, r0;}
	// end inline asm
	mov.b32 	%r348, 2;
	// begin inline asm
	{  .reg .u32 r0;  .reg .pred p;  shfl.sync.down.b32 r0|p, %r340, %r348, %r367, %r369;  @p add.u32 r0, r0, %r340;  mov.u32 %r346, r0;}
	// end inline asm
	mov.b32 	%r354, 4;
	// begin inline asm
	{  .reg .u32 r0;  .reg .pred p;  shfl.sync.down.b32 r0|p, %r346, %r354, %r367, %r369;  @p add.u32 r0, r0, %r346;  mov.u32 %r352, r0;}
	// end inline asm
	mov.b32 	%r360, 8;
	// begin inline asm
	{  .reg .u32 r0;  .reg .pred p;  shfl.sync.down.b32 r0|p, %r352, %r360, %r367, %r369;  @p add.u32 r0, r0, %r352;  mov.u32 %r358, r0;}
	// end inline asm
	mov.b32 	%r366, 16;
	// begin inline asm
	{  .reg .u32 r0;  .reg .pred p;  shfl.sync.down.b32 r0|p, %r358, %r366, %r367, %r369;  @p add.u32 r0, r0, %r358;  mov.u32 %r458, r0;}
	// end inline asm
	setp.ne.s32 	%p122, %r339, 0;
	@%p122 bra 	$L__BB53_26;
	shr.u32 	%r374, %r1, 3;
	and.b32  	%r375, %r374, 124;
	mov.u32 	%r376, _ZZN3cub18CUB_300001_SM_10006detail6reduce28DeviceReduceSingleTileKernelINS2_10policy_hubIjjN4cuda3std3__44plusIvEEE10Policy1000EN6thrust24THRUST_300001_SM_1000_NS18transform_iteratorI9NonZeroOpIdEPKdNSD_11use_defaultESJ_EEPjjS9_jjNS7_10__identityEEEvT0_T1_T2_T3_T4_T6_E12temp_storage;
	add.s32 	%r377, %r376, %r375;
	st.shared.u32 	[%r377+8], %r458;
$L__BB53_26:
	bar.sync 	0;
	setp.ne.s32 	%p123, %r1, 0;
	@%p123 bra 	$L__BB53_50;
	setp.gt.u32 	%p124, %r90, 32;
	ld.shared.u32 	%r378, [_ZZN3cub18CUB_300001_SM_10006detail6reduce28DeviceReduceSingleTileKernelINS2_10policy_hubIjjN4cuda3std3__44plusIvEEE10Policy1000EN6thrust24THRUST_300001_SM_1000_NS18transform_iteratorI9NonZeroOpIdEPKdNSD_11use_defaultESJ_EEPjjS9_jjNS7_10__identityEEEvT0_T1_T2_T3_T4_T6_E12temp_storage+12];
	selp.b32 	%r379, %r378, 0, %p124;
	add.s32 	%r380, %r379, %r458;
	setp.gt.u32 	%p125, %r90, 64;
	ld.shared.u32 	%r381, [_ZZN3cub18CUB_300001_SM_10006detail6reduce28DeviceReduceSingleTileKernelINS2_10policy_hubIjjN4cuda3std3__44plusIvEEE10Policy1000EN6thrust24THRUST_300001_SM_1000_NS18transform_iteratorI9NonZeroOpIdEPKdNSD_11use_defaultESJ_EEPjjS9_jjNS7_10__identityEEEvT0_T1_T2_T3_T4_T6_E12temp_storage+16];
	selp.b32 	%r382, %r381, 0, %p125;
	add.s32 	%r383, %r380, %r382;
	setp.gt.u32 	%p126, %r90, 96;
	ld.shared.u32 	%r384, [_ZZN3cub18CUB_300001_SM_10006detail6reduce28DeviceReduceSingleTileKernelINS2_10policy_hubIjjN4cuda3std3__44plusIvEEE10Policy1000EN6thrust24THRUST_300001_SM_1000_NS18transform_iteratorI9NonZeroOpIdEPKdNSD_11use_defaultESJ_EEPjjS9_jjNS7_10__identityEEEvT0_T1_T2_T3_T4_T6_E12temp_storage+20];
	selp.b32 	%r385, %r384, 0, %p126;
	add.s32 	%r386, %r383, %r385;
	setp.gt.u32 	%p127, %r90, 128;
	ld.shared.u32 	%r387, [_ZZN3cub18CUB_300001_SM_10006detail6reduce28DeviceReduceSingleTileKernelINS2_10policy_hubIjjN4cuda3std3__44plusIvEEE10Policy1000EN6thrust24THRUST_300001_SM_1000_NS18transform_iteratorI9NonZeroOpIdEPKdNSD_11use_defaultESJ_EEPjjS9_jjNS7_10__identityEEEvT0_T1_T2_T3_T4_T6_E12temp_storage+24];
	selp.b32 	%r388, %r387, 0, %p127;
	add.s32 	%r389, %r386, %r388;
	setp.gt.u32 	%p128, %r90, 160;
	ld.shared.u32 	%r390, [_ZZN3cub18CUB_300001_SM_10006detail6reduce28DeviceReduceSingleTileKernelINS2_10policy_hubIjjN4cuda3std3__44plusIvEEE10Policy1000EN6thrust24THRUST_300001_SM_1000_NS18transform_iteratorI9NonZeroOpIdEPKdNSD_11use_defaultESJ_EEPjjS9_jjNS7_10__identityEEEvT0_T1_T2_T3_T4_T6_E12temp_storage+28];
	selp.b32 	%r391, %r390, 0, %p128;
	add.s32 	%r392, %r389, %r391;
	setp.gt.u32 	%p129, %r90, 192;
	ld.shared.u32 	%r393, [_ZZN3cub18CUB_300001_SM_10006detail6reduce28DeviceReduceSingleTileKernelINS2_10policy_hubIjjN4cuda3std3__44plusIvEEE10Policy1000EN6thrust24THRUST_300001_SM_1000_NS18transform_iteratorI9NonZeroOpIdEPKdNSD_11use_defaultESJ_EEPjjS9_jjNS7_10__identityEEEvT0_T1_T2_T3_T4_T6_E12temp_storage+32];
	selp.b32 	%r394, %r393, 0, %p129;
	add.s32 	%r395, %r392, %r394;
	setp.gt.u32 	%p130, %r90, 224;
	ld.shared.u32 	%r396, [_ZZN3cub18CUB_300001_SM_10006detail6reduce28DeviceReduceSingleTileKernelINS2_10policy_hubIjjN4cuda3std3__44plusIvEEE10Policy1000EN6thrust24THRUST_300001_SM_1000_NS18transform_iteratorI9NonZeroOpIdEPKdNSD_11use_defaultESJ_EEPjjS9_jjNS7_10__identityEEEvT0_T1_T2_T3_T4_T6_E12temp_storage+36];
	selp.b32 	%r397, %r396, 0, %p130;
	add.s32 	%r458, %r395, %r397;
	bra.uni 	$L__BB53_50;
$L__BB53_28:
	mov.u32 	%r40, %tid.x;
	mul.wide.u32 	%rd11, %r40, 8;
	add.s64 	%rd12, %rd2, %rd11;
	ld.global.f64 	%fd1, [%rd12];
	setp.neu.f64 	%p3, %fd1, 0d0000000000000000;
	selp.u32 	%r103, 1, 0, %p3;
	ld.global.f64 	%fd2, [%rd12+2048];
	setp.neu.f64 	%p4, %fd2, 0d0000000000000000;
	selp.u32 	%r104, 1, 0, %p4;
	ld.global.f64 	%fd3, [%rd12+4096];
	setp.neu.f64 	%p5, %fd3, 0d0000000000000000;
	selp.u32 	%r105, 1, 0, %p5;
	ld.global.f64 	%fd4, [%rd12+6144];
	setp.neu.f64 	%p6, %fd4, 0d0000000000000000;
	selp.u32 	%r106, 1, 0, %p6;
	ld.global.f64 	%fd5, [%rd12+8192];
	setp.neu.f64 	%p7, %fd5, 0d0000000000000000;
	selp.u32 	%r107, 1, 0, %p7;
	ld.global.f64 	%fd6, [%rd12+10240];
	setp.neu.f64 	%p8, %fd6, 0d0000000000000000;
	selp.u32 	%r108, 1, 0, %p8;
	ld.global.f64 	%fd7, [%rd12+12288];
	setp.neu.f64 	%p9, %fd7, 0d0000000000000000;
	selp.u32 	%r109, 1, 0, %p9;
	ld.global.f64 	%fd8, [%rd12+14336];
	setp.neu.f64 	%p10, %fd8, 0d0000000000000000;
	selp.u32 	%r110, 1, 0, %p10;
	ld.global.f64 	%fd9, [%rd12+16384];
	setp.neu.f64 	%p11, %fd9, 0d0000000000000000;
	selp.u32 	%r111, 1, 0, %p11;
	ld.global.f64 	%fd10, [%rd12+18432];
	setp.neu.f64 	%p12, %fd10, 0d0000000000000000;
	selp.u32 	%r112, 1, 0, %p12;
	ld.global.f64 	%fd11, [%rd12+20480];
	setp.neu.f64 	%p13, %fd11, 0d0000000000000000;
	selp.u32 	%r113, 1, 0, %p13;
	ld.global.f64 	%fd12, [%rd12+22528];
	setp.neu.f64 	%p14, %fd12, 0d0000000000000000;
	selp.u32 	%r114, 1, 0, %p14;
	ld.global.f64 	%fd13, [%rd12+24576];
	setp.neu.f64 	%p15, %fd13, 0d0000000000000000;
	selp.u32 	%r115, 1, 0, %p15;
	ld.global.f64 	%fd14, [%rd12+26624];
	setp.neu.f64 	%p16, %fd14, 0d0000000000000000;
	selp.u32 	%r116, 1, 0, %p16;
	ld.global.f64 	%fd15, [%rd12+28672];
	setp.neu.f64 	%p17, %fd15, 0d0000000000000000;
	selp.u32 	%r117, 1, 0, %p17;
	ld.global.f64 	%fd16, [%rd12+30720];
	setp.neu.f64 	%p18, %fd16, 0d0000000000000000;
	selp.u32 	%r118, 1, 0, %p18;
	add.s32 	%r119, %r104, %r103;
	add.s32 	%r120, %r119, %r105;
	add.s32 	%r121, %r120, %r106;
	add.s32 	%r122, %r121, %r107;
	add.s32 	%r123, %r122, %r108;
	add.s32 	%r124, %r123, %r109;
	add.s32 	%r125, %r124, %r110;
	add.s32 	%r126, %r125, %r111;
	add.s32 	%r127, %r126, %r112;
	add.s32 	%r128, %r127, %r113;
	add.s32 	%r129, %r128, %r114;
	add.s32 	%r130, %r129, %r115;
	add.s32 	%r131, %r130, %r116;
	add.s32 	%r132, %r131, %r117;
	add.s32 	%r457, %r132, %r118;
	add.s32 	%r42, %r90, -4096;
	setp.lt.u32 	%p19, %r42, 4096;
	mov.b32 	%r439, 4096;
	@%p19 bra 	$L__BB53_32;
	mov.b32 	%r439, 4096;
$L__BB53_30:
	add.s32 	%r134, %r40, %r439;
	mul.wide.u32 	%rd13, %r134, 8;
	add.s64 	%rd14, %rd2, %rd13;
	ld.global.f64 	%fd17, [%rd14];
	setp.neu.f64 	%p20, %fd17, 0d0000000000000000;
	selp.u32 	%r135, 1, 0, %p20;
	ld.global.f64 	%fd18, [%rd14+2048];
	setp.neu.f64 	%p21, %fd18, 0d0000000000000000;
	selp.u32 	%r136, 1, 0, %p21;
	ld.global.f64 	%fd19, [%rd14+4096];
	setp.neu.f64 	%p22, %fd19, 0d0000000000000000;
	selp.u32 	%r137, 1, 0, %p22;
	ld.global.f64 	%fd20, [%rd14+6144];
	setp.neu.f64 	%p23, %fd20, 0d0000000000000000;
	selp.u32 	%r138, 1, 0, %p23;
	ld.global.f64 	%fd21, [%rd14+8192];
	setp.neu.f64 	%p24, %fd21, 0d0000000000000000;
	selp.u32 	%r139, 1, 0, %p24;
	ld.global.f64 	%fd22, [%rd14+10240];
	setp.neu.f64 	%p25, %fd22, 0d0000000000000000;
	selp.u32 	%r140, 1, 0, %p25;
	ld.global.f64 	%fd23, [%rd14+12288];
	setp.neu.f64 	%p26, %fd23, 0d0000000000000000;
	selp.u32 	%r141, 1, 0, %p26;
	ld.global.f64 	%fd24, [%rd14+14336];
	setp.neu.f64 	%p27, %fd24, 0d0000000000000000;
	selp.u32 	%r142, 1, 0, %p27;
	ld.global.f64 	%fd25, [%rd14+16384];
	setp.neu.f64 	%p28, %fd25, 0d0000000000000000;
	selp.u32 	%r143, 1, 0, %p28;
	ld.global.f64 	%fd26, [%rd14+18432];
	setp.neu.f64 	%p29, %fd26, 0d0000000000000000;
	selp.u32 	%r144, 1, 0, %p29;
	ld.global.f64 	%fd27, [%rd14+20480];
	setp.neu.f64 	%p30, %fd27, 0d0000000000000000;
	selp.u32 	%r145, 1, 0, %p30;
	ld.global.f64 	%fd28, [%rd14+22528];
	setp.neu.f64 	%p31, %fd28, 0d0000000000000000;
	selp.u32 	%r146, 1, 0, %p31;
	ld.global.f64 	%fd29, [%rd14+24576];
	setp.neu.f64 	%p32, %fd29, 0d0000000000000000;
	selp.u32 	%r147, 1, 0, %p32;
	ld.global.f64 	%fd30, [%rd14+26624];
	setp.neu.f64 	%p33, %fd30, 0d0000000000000000;
	selp.u32 	%r148, 1, 0, %p33;
	ld.global.f64 	%fd31, [%rd14+28672];
	setp.neu.f64 	%p34, %fd31, 0d0000000000000000;
	selp.u32 	%r149, 1, 0, %p34;
	ld.global.f64 	%fd32, [%rd14+30720];
	setp.neu.f64 	%p35, %fd32, 0d0000000000000000;
	selp.u32 	%r150, 1, 0, %p35;
	add.s32 	%r151, %r457, %r135;
	add.s32 	%r152, %r151, %r136;
	add.s32 	%r153, %r152, %r137;
	add.s32 	%r154, %r153, %r138;
	add.s32 	%r155, %r154, %r139;
	add.s32 	%r156, %r155, %r140;
	add.s32 	%r157, %r156, %r141;
	add.s32 	%r158, %r157, %r142;
	add.s32 	%r159, %r158, %r143;
	add.s32 	%r160, %r159, %r144;
	add.s32 	%r161, %r160, %r145;
	add.s32 	%r162, %r161, %r146;
	add.s32 	%r163, %r162, %r147;
	add.s32 	%r164, %r163, %r148;
	add.s32 	%r165, %r164, %r149;
	add.s32 	%r457, %r165, %r150;
	sub.s32 	%r166, %r90, %r439;
	setp.lt.u32 	%p36, %r166, 4096;
	@%p36 bra 	$L__BB53_46;
	add.s32 	%r439, %r439, 4096;
	setp.le.u32 	%p37, %r439, %r42;
	@%p37 bra 	$L__BB53_30;
$L__BB53_32:
	setp.le.u32 	%p38, %r90, %r439;
	sub.s32 	%r167, %r90, %r439;
	setp.ge.s32 	%p39, %r40, %r167;
	or.pred  	%p40, %p38, %p39;
	@%p40 bra 	$L__BB53_46;
	not.b32 	%r170, %r40;
	add.s32 	%r171, %r90, %r170;
	sub.s32 	%r172, %r171, %r439;
	shr.u32 	%r173, %r172, 8;
	add.s32 	%r49, %r173, 1;
	and.b32  	%r50, %r49, 15;
	setp.lt.u32 	%p41, %r172, 3840;
	mov.u32 	%r449, %r40;
	@%p41 bra 	$L__BB53_37;
	or.b32  	%r443, %r40, 2048;
	add.s32 	%r442, %r40, %r439;
	and.b32  	%r174, %r49, 33554416;
	neg.s32 	%r441, %r174;
$L__BB53_35:
	.pragma "nounroll";
	mul.wide.u32 	%rd15, %r442, 8;
	add.s64 	%rd16, %rd2, %rd15;
	ld.global.f64 	%fd33, [%rd16];
	setp.neu.f64 	%p42, %fd33, 0d0000000000000000;
	selp.u32 	%r175, 1, 0, %p42;
	add.s32 	%r176, %r457, %r175;
	add.s32 	%r177, %r442, 256;
	mul.wide.u32 	%rd17, %r177, 8;
	add.s64 	%rd18, %rd2, %rd17;
	ld.global.f64 	%fd34, [%rd18];
	setp.neu.f64 	%p43, %fd34, 0d0000000000000000;
	selp.u32 	%r178, 1, 0, %p43;
	add.s32 	%r179, %r176, %r178;
	add.s32 	%r180, %r442, 512;
	mul.wide.u32 	%rd19, %r180, 8;
	add.s64 	%rd20, %rd2, %rd19;
	ld.global.f64 	%fd35, [%rd20];
	setp.neu.f64 	%p44, %fd35, 0d0000000000000000;
	selp.u32 	%r181, 1, 0, %p44;
	add.s32 	%r182, %r179, %r181;
	add.s32 	%r183, %r442, 768;
	mul.wide.u32 	%rd21, %r183, 8;
	add.s64 	%rd22, %rd2, %rd21;
	ld.global.f64 	%fd36, [%rd22];
	setp.neu.f64 	%p45, %fd36, 0d0000000000000000;
	selp.u32 	%r184, 1, 0, %p45;
	add.s32 	%r185, %r182, %r184;
	add.s32 	%r186, %r442, 1024;
	mul.wide.u32 	%rd23, %r186, 8;
	add.s64 	%rd24, %rd2, %rd23;
	ld.global.f64 	%fd37, [%rd24];
	setp.neu.f64 	%p46, %fd37, 0d0000000000000000;
	selp.u32 	%r187, 1, 0, %p46;
	add.s32 	%r188, %r185, %r187;
	add.s32 	%r189, %r442, 1280;
	mul.wide.u32 	%rd25, %r189, 8;
	add.s64 	%rd26, %rd2, %rd25;
	ld.global.f64 	%fd38, [%rd26];
	setp.neu.f64 	%p47, %fd38, 0d0000000000000000;
	selp.u32 	%r190, 1, 0, %p47;
	add.s32 	%r191, %r188, %r190;
	add.s32 	%r192, %r442, 1536;
	mul.wide.u32 	%rd27, %r192, 8;
	add.s64 	%rd28, %rd2, %rd27;
	ld.global.f64 	%fd39, [%rd28];
	setp.neu.f64 	%p48, %fd39, 0d0000000000000000;
	selp.u32 	%r193, 1, 0, %p48;
	add.s32 	%r194, %r191, %r193;
	add.s32 	%r195, %r442, 1792;
	mul.wide.u32 	%rd29, %r195, 8;
	add.s64 	%rd30, %rd2, %rd29;
	ld.global.f64 	%fd40, [%rd30];
	setp.neu.f64 	%p49, %fd40, 0d0000000000000000;
	selp.u32 	%r196, 1, 0, %p49;
	add.s32 	%r197, %r194, %r196;
	add.s32 	%r198, %r442, 2048;
	mul.wide.u32 	%rd31, %r198, 8;
	add.s64 	%rd32, %rd2, %rd31;
	ld.global.f64 	%fd41, [%rd32];
	setp.neu.f64 	%p50, %fd41, 0d0000000000000000;
	selp.u32 	%r199, 1, 0, %p50;
	add.s32 	%r200, %r197, %r199;
	add.s32 	%r201, %r442, 2304;
	mul.wide.u32 	%rd33, %r201, 8;
	add.s64 	%rd34, %rd2, %rd33;
	ld.global.f64 	%fd42, [%rd34];
	setp.neu.f64 	%p51, %fd42, 0d0000000000000000;
	selp.u32 	%r202, 1, 0, %p51;
	add.s32 	%r203, %r200, %r202;
	add.s32 	%r204, %r442, 2560;
	mul.wide.u32 	%rd35, %r204, 8;
	add.s64 	%rd36, %rd2, %rd35;
	ld.global.f64 	%fd43, [%rd36];
	setp.neu.f64 	%p52, %fd43, 0d0000000000000000;
	selp.u32 	%r205, 1, 0, %p52;
	add.s32 	%r206, %r203, %r205;
	add.s32 	%r207, %r442, 2816;
	mul.wide.u32 	%rd37, %r207, 8;
	add.s64 	%rd38, %rd2, %rd37;
	ld.global.f64 	%fd44, [%rd38];
	setp.neu.f64 	%p53, %fd44, 0d0000000000000000;
	selp.u32 	%r208, 1, 0, %p53;
	add.s32 	%r209, %r206, %r208;
	add.s32 	%r210, %r442, 3072;
	mul.wide.u32 	%rd39, %r210, 8;
	add.s64 	%rd40, %rd2, %rd39;
	ld.global.f64 	%fd45, [%rd40];
	setp.neu.f64 	%p54, %fd45, 0d0000000000000000;
	selp.u32 	%r211, 1, 0, %p54;
	add.s32 	%r212, %r209, %r211;
	add.s32 	%r213, %r442, 3328;
	mul.wide.u32 	%rd41, %r213, 8;
	add.s64 	%rd42, %rd2, %rd41;
	ld.global.f64 	%fd46, [%rd42];
	setp.neu.f64 	%p55, %fd46, 0d0000000000000000;
	selp.u32 	%r214, 1, 0, %p55;
	add.s32 	%r215, %r212, %r214;
	add.s32 	%r216, %r442, 3584;
	mul.wide.u32 	%rd43, %r216, 8;
	add.s64 	%rd44, %rd2, %rd43;
	ld.global.f64 	%fd47, [%rd44];
	setp.neu.f64 	%p56, %fd47, 0d0000000000000000;
	selp.u32 	%r217, 1, 0, %p56;
	add.s32 	%r218, %r215, %r217;
	add.s32 	%r219, %r442, 3840;
	mul.wide.u32 	%rd45, %r219, 8;
	add.s64 	%rd46, %rd2, %rd45;
	ld.global.f64 	%fd48, [%rd46];
	setp.neu.f64 	%p57, %fd48, 0d0000000000000000;
	selp.u32 	%r220, 1, 0, %p57;
	add.s32 	%r457, %r218, %r220;
	add.s32 	%r443, %r443, 4096;
	add.s32 	%r442, %r442, 4096;
	add.s32 	%r441, %r441, 16;
	setp.ne.s32 	%p58, %r441, 0;
	@%p58 bra 	$L__BB53_35;
	add.s32 	%r449, %r443, -2048;
$L__BB53_37:
	setp.eq.s32 	%p59, %r50, 0;
	@%p59 bra 	$L__BB53_46;
	and.b32  	%r66, %r49, 7;
	setp.lt.u32 	%p60, %r50, 8;
	@%p60 bra 	$L__BB53_40;
	add.s32 	%r222, %r449, %r439;
	mul.wide.u32 	%rd47, %r222, 8;
	add.s64 	%rd48, %rd2, %rd47;
	ld.global.f64 	%fd49, [%rd48];
	setp.neu.f64 	%p61, %fd49, 0d0000000000000000;
	selp.u32 	%r223, 1, 0, %p61;
	add.s32 	%r224, %r457, %r223;
	add.s32 	%r225, %r222, 256;
	mul.wide.u32 	%rd49, %r225, 8;
	add.s64 	%rd50, %rd2, %rd49;
	ld.global.f64 	%fd50, [%rd50];
	setp.neu.f64 	%p62, %fd50, 0d0000000000000000;
	selp.u32 	%r226, 1, 0, %p62;
	add.s32 	%r227, %r224, %r226;
	add.s32 	%r228, %r222, 512;
	mul.wide.u32 	%rd51, %r228, 8;
	add.s64 	%rd52, %rd2, %rd51;
	ld.global.f64 	%fd51, [%rd52];
	setp.neu.f64 	%p63, %fd51, 0d0000000000000000;
	selp.u32 	%r229, 1, 0, %p63;
	add.s32 	%r230, %r227, %r229;
	add.s32 	%r231, %r222, 768;
	mul.wide.u32 	%rd53, %r231, 8;
	add.s64 	%rd54, %rd2, %rd53;
	ld.global.f64 	%fd52, [%rd54];
	setp.neu.f64 	%p64, %fd52, 0d0000000000000000;
	selp.u32 	%r232, 1, 0, %p64;
	add.s32 	%r233, %r230, %r232;
	add.s32 	%r234, %r222, 1024;
	mul.wide.u32 	%rd55, %r234, 8;
	add.s64 	%rd56, %rd2, %rd55;
	ld.global.f64 	%fd53, [%rd56];
	setp.neu.f64 	%p65, %fd53, 0d0000000000000000;
	selp.u32 	%r235, 1, 0, %p65;
	add.s32 	%r236, %r233, %r235;
	add.s32 	%r237, %r222, 1280;
	mul.wide.u32 	%rd57, %r237, 8;
	add.s64 	%rd58, %rd2, %rd57;
	ld.global.f64 	%fd54, [%rd58];
	setp.neu.f64 	%p66, %fd54, 0d0000000000000000;
	selp.u32 	%r238, 1, 0, %p66;
	add.s32 	%r239, %r236, %r238;
	add.s32 	%r240, %r222, 1536;
	mul.wide.u32 	%rd59, %r240, 8;
	add.s64 	%rd60, %rd2, %rd59;
	ld.global.f64 	%fd55, [%rd60];
	setp.neu.f64 	%p67, %fd55, 0d0000000000000000;
	selp.u32 	%r241, 1, 0, %p67;
	add.s32 	%r242, %r239, %r241;
	add.s32 	%r243, %r222, 1792;
	mul.wide.u32 	%rd61, %r243, 8;
	add.s64 	%rd62, %rd2, %rd61;
	ld.global.f64 	%fd56, [%rd62];
	setp.neu.f64 	%p68, %fd56, 0d0000000000000000;
	selp.u32 	%r244, 1, 0, %p68;
	add.s32 	%r457, %r242, %r244;
	add.s32 	%r449, %r449, 2048;
$L__BB53_40:
	setp.eq.s32 	%p69, %r66, 0;
	@%p69 bra 	$L__BB53_46;
	and.b32  	%r72, %r49, 3;
	setp.lt.u32 	%p70, %r66, 4;
	@%p70 bra 	$L__BB53_43;
	add.s32 	%r246, %r449, %r439;
	mul.wide.u32 	%rd63, %r246, 8;
	add.s64 	%rd64, %rd2, %rd63;
	ld.global.f64 	%fd57, [%rd64];
	setp.neu.f64 	%p71, %fd57, 0d0000000000000000;
	selp.u32 	%r247, 1, 0, %p71;
	add.s32 	%r248, %r457, %r247;
	add.s32 	%r249, %r246, 256;
	mul.wide.u32 	%rd65, %r249, 8;
	add.s64 	%rd66, %rd2, %rd65;
	ld.global.f64 	%fd58, [%rd66];
	setp.neu.f64 	%p72, %fd58, 0d0000000000000000;
	selp.u32 	%r250, 1, 0, %p72;
	add.s32 	%r251, %r248, %r250;
	add.s32 	%r252, %r246, 512;
	mul.wide.u32 	%rd67, %r252, 8;
	add.s64 	%rd68, %rd2, %rd67;
	ld.global.f64 	%fd59, [%rd68];
	setp.neu.f64 	%p73, %fd59, 0d0000000000000000;
	selp.u32 	%r253, 1, 0, %p73;
	add.s32 	%r254, %r251, %r253;
	add.s32 	%r255, %r246, 768;
	mul.wide.u32 	%rd69, %r255, 8;
	add.s64 	%rd70, %rd2, %rd69;
	ld.global.f64 	%fd60, [%rd70];
	setp.neu.f64 	%p74, %fd60, 0d0000000000000000;
	selp.u32 	%r256, 1, 0, %p74;
	add.s32 	%r457, %r254, %r256;
	add.s32 	%r449, %r449, 1024;
$L__BB53_43:
	setp.eq.s32 	%p75, %r72, 0;
	@%p75 bra 	$L__BB53_46;
	add.s32 	%r455, %r449, %r439;
	neg.s32 	%r454, %r72;
$L__BB53_45:
	.pragma "nounroll";
	mul.wide.u32 	%rd71, %r455, 8;
	add.s64 	%rd72, %rd2, %rd71;
	ld.global.f64 	%fd61, [%rd72];
	setp.neu.f64 	%p76, %fd61, 0d0000000000000000;
	selp.u32 	%r257, 1, 0, %p76;
	add.s32 	%r457, %r457, %r257;
	add.s32 	%r455, %r455, 256;
	add.s32 	%r454, %r454, 1;
	setp.ne.s32 	%p77, %r454, 0;
	@%p77 bra 	$L__BB53_45;
$L__BB53_46:
	// begin inline asm
	mov.u32 %r258, %laneid;
	// end inline asm
	mov.b32 	%r259, -1;
	redux.sync.add.u32 %r458, %r457, %r259;
	setp.ne.s32 	%p78, %r258, 0;
	@%p78 bra 	$L__BB53_48;
	shr.u32 	%r260, %r40, 3;
	and.b32  	%r261, %r260, 124;
	mov.u32 	%r262, _ZZN3cub18CUB_300001_SM_10006detail6reduce28DeviceReduceSingleTileKernelINS2_10policy_hubIjjN4cuda3std3__44plusIvEEE10Policy1000EN6thrust24THRUST_300001_SM_1000_NS18transform_iteratorI9NonZeroOpIdEPKdNSD_11use_defaultESJ_EEPjjS9_jjNS7_10__identityEEEvT0_T1_T2_T3_T4_T6_E12temp_storage;
	add.s32 	%r263, %r262, %r261;
	st.shared.u32 	[%r263+8], %r458;
$L__BB53_48:
	bar.sync 	0;
	setp.ne.s32 	%p79, %r40, 0;
	@%p79 bra 	$L__BB53_50;
	ld.shared.u32 	%r264, [_ZZN3cub18CUB_300001_SM_10006detail6reduce28DeviceReduceSingleTileKernelINS2_10policy_hubIjjN4cuda3std3__44plusIvEEE10Policy1000EN6thrust24THRUST_300001_SM_1000_NS18transform_iteratorI9NonZeroOpIdEPKdNSD_11use_defaultESJ_EEPjjS9_jjNS7_10__identityEEEvT0_T1_T2_T3_T4_T6_E12temp_storage+12];
	add.s32 	%r265, %r264, %r458;
	ld.shared.u32 	%r266, [_ZZN3cub18CUB_300001_SM_10006detail6reduce28DeviceReduceSingleTileKernelINS2_10policy_hubIjjN4cuda3std3__44plusIvEEE10Policy1000EN6thrust24THRUST_300001_SM_1000_NS18transform_iteratorI9NonZeroOpIdEPKdNSD_11use_defaultESJ_EEPjjS9_jjNS7_10__identityEEEvT0_T1_T2_T3_T4_T6_E12temp_storage+16];
	add.s32 	%r267, %r265, %r266;
	ld.shared.u32 	%r268, [_ZZN3cub18CUB_300001_SM_10006detail6reduce28DeviceReduceSingleTileKernelINS2_10policy_hubIjjN4cuda3std3__44plusIvEEE10Policy1000EN6thrust24THRUST_300001_SM_1000_NS18transform_iteratorI9NonZeroOpIdEPKdNSD_11use_defaultESJ_EEPjjS9_jjNS7_10__identityEEEvT0_T1_T2_T3_T4_T6_E12temp_storage+20];
	add.s32 	%r269, %r267, %r268;
	ld.shared.u32 	%r270, [_ZZN3cub18CUB_300001_SM_10006detail6reduce28DeviceReduceSingleTileKernelINS2_10policy_hubIjjN4cuda3std3__44plusIvEEE10Policy1000EN6thrust24THRUST_300001_SM_1000_NS18transform_iteratorI9NonZeroOpIdEPKdNSD_11use_defaultESJ_EEPjjS9_jjNS7_10__identityEEEvT0_T1_T2_T3_T4_T6_E12temp_storage+24];
	add.s32 	%r271, %r269, %r270;
	ld.shared.u32 	%r272, [_ZZN3cub18CUB_300001_SM_10006detail6reduce28DeviceReduceSingleTileKernelINS2_10policy_hubIjjN4cuda3std3__44plusIvEEE10Policy1000EN6thrust24THRUST_300001_SM_1000_NS18transform_iteratorI9NonZeroOpIdEPKdNSD_11use_defaultESJ_EEPjjS9_jjNS7_10__identityEEEvT0_T1_T2_T3_T4_T6_E12temp_storage+28];
	add.s32 	%r273, %r271, %r272;
	ld.shared.u32 	%r274, [_ZZN3cub18CUB_300001_SM_10006detail6reduce28DeviceReduceSingleTileKernelINS2_10policy_hubIjjN4cuda3std3__44plusIvEEE10Policy1000EN6thrust24THRUST_300001_SM_1000_NS18transform_iteratorI9NonZeroOpIdEPKdNSD_11use_defaultESJ_EEPjjS9_jjNS7_10__identityEEEvT0_T1_T2_T3_T4_T6_E12temp_storage+32];
	add.s32 	%r275, %r273, %r274;
	ld.shared.u32 	%r276, [_ZZN3cub18CUB_300001_SM_10006detail6reduce28DeviceReduceSingleTileKernelINS2_10policy_hubIjjN4cuda3std3__44plusIvEEE10Policy1000EN6thrust24THRUST_300001_SM_1000_NS18transform_iteratorI9NonZeroOpIdEPKdNSD_11use_defaultESJ_EEPjjS9_jjNS7_10__identityEEEvT0_T1_T2_T3_T4_T6_E12temp_storage+36];
	add.s32 	%r458, %r275, %r276;
$L__BB53_50:
	mov.u32 	%r417, %tid.x;
	setp.ne.s32 	%p133, %r417, 0;
	@%p133 bra 	$L__BB53_52;
	add.s32 	%r418, %r458, %r91;
	st.global.u32 	[%rd1], %r418;
$L__BB53_52:
	ret;

}
	// .globl	_ZN3cub18CUB_300001_SM_10006detail6reduce18DeviceReduceKernelINS2_10policy_hubIjjN4cuda3std3__44plusIvEEE10Policy1000EN6thrust24THRUST_300001_SM_1000_NS18transform_iteratorI9NonZeroOpIdEPKdNSD_11use_defaultESJ_EEjS9_jNS7_10__identityEEEvT0_PT3_T1_NS0_13GridEvenShareISP_EET2_T4_
.visible .entry _ZN3cub18CUB_300001_SM_10006detail6reduce18DeviceReduceKernelINS2_10policy_hubIjjN4cuda3std3__44plusIvEEE10Policy1000EN6thrust24THRUST_300001_SM_1000_NS18transform_iteratorI9NonZeroOpIdEPKdNSD_11use_defaultESJ_EEjS9_jNS7_10__identityEEEvT0_PT3_T1_NS0_13GridEvenShareISP_EET2_T4_(
	.param .align 8 .b8 _ZN3cub18CUB_300001_SM_10006detail6reduce18DeviceReduceKernelINS2_10policy_hubIjjN4cuda3std3__44plusIvEEE10Policy1000EN6thrust24THRUST_300001_SM_1000_NS18transform_iteratorI9NonZeroOpIdEPKdNSD_11use_defaultESJ_EEjS9_jNS7_10__identityEEEvT0_PT3_T1_NS0_13GridEvenShareISP_EET2_T4__param_0[16],
	.param .u64 .ptr .align 1 _ZN3cub18CUB_300001_SM_10006detail6reduce18DeviceReduceKernelINS2_10policy_hubIjjN4cuda3std3__44plusIvEEE10Policy1000EN6thrust24THRUST_300001_SM_1000_NS18transform_iteratorI9NonZeroOpIdEPKdNSD_11use_defaultESJ_EEjS9_jNS7_10__identityEEEvT0_PT3_T1_NS0_13GridEvenShareISP_EET2_T4__param_1,
	.param .u32 _ZN3cub18CUB_300001_SM_10006detail6reduce18DeviceReduceKernelINS2_10policy_hubIjjN4cuda3std3__44plusIvEEE10Policy1000EN6thrust24THRUST_300001_SM_1000_NS18transform_iteratorI9NonZeroOpIdEPKdNSD_11use_defaultESJ_EEjS9_jNS7_10__identityEEEvT0_PT3_T1_NS0_13GridEvenShareISP_EET2_T4__param_2,
	.param .align 4 .b8 _ZN3cub18CUB_300001_SM_10006detail6reduce18DeviceReduceKernelINS2_10policy_hubIjjN4cuda3std3__44plusIvEEE10Policy1000EN6thrust24THRUST_300001_SM_1000_NS18transform_iteratorI9NonZeroOpIdEPKdNSD_11use_defaultESJ_EEjS9_jNS7_10__identityEEEvT0_PT3_T1_NS0_13GridEvenShareISP_EET2_T4__param_3[40],
	.param .align 1 .b8 _ZN3cub18CUB_300001_SM_10006detail6reduce18DeviceReduceKernelINS2_10policy_hubIjjN4cuda3std3__44plusIvEEE10Policy1000EN6thrust24THRUST_300001_SM_1000_NS18transform_iteratorI9NonZeroOpIdEPKdNSD_11use_defaultESJ_EEjS9_jNS7_10__identityEEEvT0_PT3_T1_NS0_13GridEvenShareISP_EET2_T4__param_4[1],
	.param .align 1 .b8 _ZN3cub18CUB_300001_SM_10006detail6reduce18DeviceReduceKernelINS2_10policy_hubIjjN4cuda3std3__44plusIvEEE10Policy1000EN6thrust24THRUST_300001_SM_1000_NS18transform_iteratorI9NonZeroOpIdEPKdNSD_11use_defaultESJ_EEjS9_jNS7_10__identityEEEvT0_PT3_T1_NS0_13GridEvenShareISP_EET2_T4__param_5[1]
)
.maxntid 256
{
	.reg .pred 	%p<133>;
	.reg .b16 	%rs<12>;
	.reg .b32 	%r<523>;
	.reg .b64 	%rd<132>;
	.reg .b64 	%fd<92>;
	// demoted variable
	.shared .align 4 .b8 _ZZN3cub18CUB_300001_SM_10006detail6reduce18DeviceReduceKernelINS2_10policy_hubIjjN4cuda3std3__44plusIvEEE10Policy1000EN6thrust24THRUST_300001_SM_1000_NS18transform_iteratorI9NonZeroOpIdEPKdNSD_11use_defaultESJ_EEjS9_jNS7_10__identityEEEvT0_PT3_T1_NS0_13GridEvenShareISP_EET2_T4_E12temp_storage[44];
	ld.param.u32 	%r2, [_ZN3cub18CUB_300001_SM_10006detail6reduce18DeviceReduceKernelINS2_10policy_hubIjjN4cuda3std3__44plusIvEEE10Policy1000EN6thrust24THRUST_300001_SM_1000_NS18transform_iteratorI9NonZeroOpIdEPKdNSD_11use_defaultESJ_EEjS9_jNS7_10__identityEEEvT0_PT3_T1_NS0_13GridEvenShareISP_EET2_T4__param_3+24];
	ld.param.u32 	%r1, [_ZN3cub18CUB_300001_SM_10006detail6reduce18DeviceReduceKernelINS2_10policy_hubIjjN4cuda3std3__44plusIvEEE10Policy1000EN6thrust24THRUST_300001_SM_1000_NS18transform_iteratorI9NonZeroOpIdEPKdNSD_11use_defaultESJ_EEjS9_jNS7_10__identityEEEvT0_PT3_T1_NS0_13GridEvenShareISP_EET2_T4__param_3+20];
	ld.param.u64 	%rd3, [_ZN3cub18CUB_300001_SM_10006detail6reduce18DeviceReduceKernelINS2_10policy_hubIjjN4cuda3std3__44plusIvEEE10Policy1000EN6thrust24THRUST_300001_SM_1000_NS18transform_iteratorI9NonZeroOpIdEPKdNSD_11use_defaultESJ_EEjS9_jNS7_10__identityEEEvT0_PT3_T1_NS0_13GridEvenShareISP_EET2_T4__param_0];
	cvta.to.global.u64 	%rd1, %rd3;
	mov.u32 	%r3, %ctaid.x;
	shl.b32 	%r503, %r3, 12;
	sub.s32 	%r5, %r1, %r503;
	setp.gt.u32 	%p1, %r5, 4095;
	@%p1 bra 	$L__BB54_26;
	mov.u32 	%r6, %tid.x;
	setp.ge.u32 	%p79, %r6, %r5;
	mov.b32 	%r498, 0;
	mov.u32 	%r487, %r6;
	@%p79 bra 	$L__BB54_3;
	add.s32 	%r311, %r503, %r6;
	mul.wide.u32 	%rd68, %r311, 8;
	add.s64 	%rd69, %rd1, %rd68;
	ld.global.f64 	%fd62, [%rd69];
	setp.neu.f64 	%p80, %fd62, 0d0000000000000000;
	selp.u32 	%r498, 1, 0, %p80;
	add.s32 	%r487, %r6, 256;
$L__BB54_3:
	setp.ge.u32 	%p81, %r487, %r5;
	@%p81 bra 	$L__BB54_17;
	not.b32 	%r313, %r487;
	add.s32 	%r314, %r1, %r313;
	sub.s32 	%r315, %r314, %r503;
	shr.u32 	%r316, %r315, 8;
	add.s32 	%r11, %r316, 1;
	and.b32  	%r12, %r11, 15;
	setp.lt.u32 	%p82, %r315, 3840;
	@%p82 bra 	$L__BB54_8;
	or.b32  	%r484, %r487, 2048;
	add.s32 	%r483, %r487, %r503;
	and.b32  	%r317, %r11, 33554416;
	neg.s32 	%r482, %r317;
$L__BB54_6:
	.pragma "nounroll";
	mul.wide.u32 	%rd70, %r483, 8;
	add.s64 	%rd71, %rd1, %rd70;
	ld.global.f64 	%fd63, [%rd71];
	setp.neu.f64 	%p83, %fd63, 0d0000000000000000;
	selp.u32 	%r318, 1, 0, %p83;
	add.s32 	%r319, %r498, %r318;
	add.s32 	%r320, %r483, 256;
	mul.wide.u32 	%rd72, %r320, 8;
	add.s64 	%rd73, %rd1, %rd72;
	ld.global.f64 	%fd64, [%rd73];
	setp.neu.f64 	%p84, %fd64, 0d0000000000000000;
	selp.u32 	%r321, 1, 0, %p84;
	add.s32 	%r322, %r319, %r321;
	add.s32 	%r323, %r483, 512;
	mul.wide.u32 	%rd74, %r323, 8;
	add.s64 	%rd75, %rd1, %rd74;
	ld.global.f64 	%fd65, [%rd75];
	setp.neu.f64 	%p85, %fd65, 0d0000000000000000;
	selp.u32 	%r324, 1, 0, %p85;
	add.s32 	%r325, %r322, %r324;
	add.s32 	%r326, %r483, 768;
	mul.wide.u32 	%rd76, %r326, 8;
	add.s64 	%rd77, %rd1, %rd76;
	ld.global.f64 	%fd66, [%rd77];
	setp.neu.f64 	%p86, %fd66, 0d0000000000000000;
	selp.u32 	%r327, 1, 0, %p86;
	add.s32 	%r328, %r325, %r327;
	add.s32 	%r329, %r483, 1024;
	mul.wide.u32 	%rd78, %r329, 8;
	add.s64 	%rd79, %rd1, %rd78;
	ld.global.f64 	%fd67, [%rd79];
	setp.neu.f64 	%p87, %fd67, 0d0000000000000000;
	selp.u32 	%r330, 1, 0, %p87;
	add.s32 	%r331, %r328, %r330;
	add.s32 	%r332, %r483, 1280;
	mul.wide.u32 	%rd80, %r332, 8;
	add.s64 	%rd81, %rd1, %rd80;
	ld.global.f64 	%fd68, [%rd81];
	setp.neu.f64 	%p88, %fd68, 0d0000000000000000;
	selp.u32 	%r333, 1, 0, %p88;
	add.s32 	%r334, %r331, %r333;
	add.s32 	%r335, %r483, 1536;
	mul.wide.u32 	%rd82, %r335, 8;
	add.s64 	%rd83, %rd1, %rd82;
	ld.global.f64 	%fd69, [%rd83];
	setp.neu.f64 	%p89, %fd69, 0d0000000000000000;
	selp.u32 	%r336, 1, 0, %p89;
	add.s32 	%r337, %r334, %r336;
	add.s32 	%r338, %r483, 1792;
	mul.wide.u32 	%rd84, %r338, 8;
	add.s64 	%rd85, %rd1, %rd84;
	ld.global.f64 	%fd70, [%rd85];
	setp.neu.f64 	%p90, %fd70, 0d0000000000000000;
	selp.u32 	%r339, 1, 0, %p90;
	add.s32 	%r340, %r337, %r339;
	add.s32 	%r341, %r483, 2048;
	mul.wide.u32 	%rd86, %r341, 8;
	add.s64 	%rd87, %rd1, %rd86;
	ld.global.f64 	%fd71, [%rd87];
	setp.neu.f64 	%p91, %fd71, 0d0000000000000000;
	selp.u32 	%r342, 1, 0, %p91;
	add.s32 	%r343, %r340, %r342;
	add.s32 	%r344, %r483, 2304;
	mul.wide.u32 	%rd88, %r344, 8;
	add.s64 	%rd89, %rd1, %rd88;
	ld.global.f64 	%fd72, [%rd89];
	setp.neu.f64 	%p92, %fd72, 0d0000000000000000;
	selp.u32 	%r345, 1, 0, %p92;
	add.s32 	%r346, %r343, %r345;
	add.s32 	%r347, %r483, 2560;
	mul.wide.u32 	%rd90, %r347, 8;
	add.s64 	%rd91, %rd1, %rd90;
	ld.global.f64 	%fd73, [%rd91];
	setp.neu.f64 	%p93, %fd73, 0d0000000000000000;
	selp.u32 	%r348, 1, 0, %p93;
	add.s32 	%r349, %r346, %r348;
	add.s32 	%r350, %r483, 2816;
	mul.wide.u32 	%rd92, %r350, 8;
	add.s64 	%rd93, %rd1, %rd92;
	ld.global.f64 	%fd74, [%rd93];
	setp.neu.f64 	%p94, %fd74, 0d0000000000000000;
	selp.u32 	%r351, 1, 0, %p94;
	add.s32 	%r352, %r349, %r351;
	add.s32 	%r353, %r483, 3072;
	mul.wide.u32 	%rd94, %r353, 8;
	add.s64 	%rd95, %rd1, %rd94;
	ld.global.f64 	%fd75, [%rd95];
	setp.neu.f64 	%p95, %fd75, 0d0000000000000000;
	selp.u32 	%r354, 1, 0, %p95;
	add.s32 	%r355, %r352, %r354;
	add.s32 	%r356, %r483, 3328;
	mul.wide.u32 	%rd96, %r356, 8;
	add.s64 	%rd97, %rd1, %rd96;
	ld.global.f64 	%fd76, [%rd97];
	setp.neu.f64 	%p96, %fd76, 0d0000000000000000;
	selp.u32 	%r357, 1, 0, %p96;
	add.s32 	%r358, %r355, %r357;
	add.s32 	%r359, %r483, 3584;
	mul.wide.u32 	%rd98, %r359, 8;
	add.s64 	%rd99, %rd1, %rd98;
	ld.global.f64 	%fd77, [%rd99];
	setp.neu.f64 	%p97, %fd77, 0d0000000000000000;
	selp.u32 	%r360, 1, 0, %p97;
	add.s32 	%r361, %r358, %r360;
	add.s32 	%r362, %r483, 3840;
	mul.wide.u32 	%rd100, %r362, 8;
	add.s64 	%rd101, %rd1, %rd100;
	ld.global.f64 	%fd78, [%rd101];
	setp.neu.f64 	%p98, %fd78, 0d0000000000000000;
	selp.u32 	%r363, 1, 0, %p98;
	add.s32 	%r498, %r361, %r363;
	add.s32 	%r484, %r484, 4096;
	add.s32 	%r483, %r483, 4096;
	add.s32 	%r482, %r482, 16;
	setp.ne.s32 	%p99, %r482, 0;
	@%p99 bra 	$L__BB54_6;
	add.s32 	%r487, %r484, -2048;
$L__BB54_8:
	setp.eq.s32 	%p100, %r12, 0;
	@%p100 bra 	$L__BB54_17;
	and.b32  	%r28, %r11, 7;
	setp.lt.u32 	%p101, %r12, 8;
	@%p101 bra 	$L__BB54_11;
	add.s32 	%r365, %r503, %r487;
	mul.wide.u32 	%rd102, %r365, 8;
	add.s64 	%rd103, %rd1, %rd102;
	ld.global.f64 	%fd79, [%rd103];
	setp.neu.f64 	%p102, %fd79, 0d0000000000000000;
	selp.u32 	%r366, 1, 0, %p102;
	add.s32 	%r367, %r498, %r366;
	add.s32 	%r368, %r365, 256;
	mul.wide.u32 	%rd104, %r368, 8;
	add.s64 	%rd105, %rd1, %rd104;
	ld.global.f64 	%fd80, [%rd105];
	setp.neu.f64 	%p103, %fd80, 0d0000000000000000;
	selp.u32 	%r369, 1, 0, %p103;
	add.s32 	%r370, %r367, %r369;
	add.s32 	%r371, %r365, 512;
	mul.wide.u32 	%rd106, %r371, 8;
	add.s64 	%rd107, %rd1, %rd106;
	ld.global.f64 	%fd81, [%rd107];
	setp.neu.f64 	%p104, %fd81, 0d0000000000000000;
	selp.u32 	%r372, 1, 0, %p104;
	add.s32 	%r373, %r370, %r372;
	add.s32 	%r374, %r365, 768;
	mul.wide.u32 	%rd108, %r374, 8;
	add.s64 	%rd109, %rd1, %rd108;
	ld.global.f64 	%fd82, [%rd109];
	setp.neu.f64 	%p105, %fd82, 0d0000000000000000;
	selp.u32 	%r375, 1, 0, %p105;
	add.s32 	%r376, %r373, %r375;
	add.s32 	%r377, %r365, 1024;
	mul.wide.u32 	%rd110, %r377, 8;
	add.s64 	%rd111, %rd1, %rd110;
	ld.global.f64 	%fd83, [%rd111];
	setp.neu.f64 	%p106, %fd83, 0d0000000000000000;
	selp.u32 	%r378, 1, 0, %p106;
	add.s32 	%r379, %r376, %r378;
	add.s32 	%r380, %r365, 1280;
	mul.wide.u32 	%rd112, %r380, 8;
	add.s64 	%rd113, %rd1, %rd112;
	ld.global.f64 	%fd84, [%rd113];
	setp.neu.f64 	%p107, %fd84, 0d0000000000000000;
	selp.u32 	%r381, 1, 0, %p107;
	add.s32 	%r382, %r379, %r381;
	add.s32 	%r383, %r365, 1536;
	mul.wide.u32 	%rd114, %r383, 8;
	add.s64 	%rd115, %rd1, %rd114;
	ld.global.f64 	%fd85, [%rd115];
	setp.neu.f64 	%p108, %fd85, 0d0000000000000000;
	selp.u32 	%r384, 1, 0, %p108;
	add.s32 	%r385, %r382, %r384;
	add.s32 	%r386, %r365, 1792;
	mul.wide.u32 	%rd116, %r386, 8;
	add.s64 	%rd117, %rd1, %rd116;
	ld.global.f64 	%fd86, [%rd117];
	setp.neu.f64 	%p109, %fd86, 0d0000000000000000;
	selp.u32 	%r387, 1, 0, %p109;
	add.s32 	%r498, %r385, %r387;
	add.s32 	%r487, %r487, 2048;
$L__BB54_11:
	setp.eq.s32 	%p110, %r28, 0;
	@%p110 bra 	$L__BB54_17;
	and.b32  	%r34, %r11, 3;
	setp.lt.u32 	%p111, %r28, 4;
	@%p111 bra 	$L__BB54_14;
	add.s32 	%r389, %r503, %r487;
	mul.wide.u32 	%rd118, %r389, 8;
	add.s64 	%rd119, %rd1, %rd118;
	ld.global.f64 	%fd87, [%rd119];
	setp.neu.f64 	%p112, %fd87, 0d0000000000000000;
	selp.u32 	%r390, 1, 0, %p112;
	add.s32 	%r391, %r498, %r390;
	add.s32 	%r392, %r389, 256;
	mul.wide.u32 	%rd120, %r392, 8;
	add.s64 	%rd121, %rd1, %rd120;
	ld.global.f64 	%fd88, [%rd121];
	setp.neu.f64 	%p113, %fd88, 0d0000000000000000;
	selp.u32 	%r393, 1, 0, %p113;
	add.s32 	%r394, %r391, %r393;
	add.s32 	%r395, %r389, 512;
	mul.wide.u32 	%rd122, %r395, 8;
	add.s64 	%rd123, %rd1, %rd122;
	ld.global.f64 	%fd89, [%rd123];
	setp.neu.f64 	%p114, %fd89, 0d0000000000000000;
	selp.u32 	%r396, 1, 0, %p114;
	add.s32 	%r397, %r394, %r396;
	add.s32 	%r398, %r389, 768;
	mul.wide.u32 	%rd124, %r398, 8;
	add.s64 	%rd125, %rd1, %rd124;
	ld.global.f64 	%fd90, [%rd125];
	setp.neu.f64 	%p115, %fd90, 0d0000000000000000;
	selp.u32 	%r399, 1, 0, %p115;
	add.s32 	%r498, %r397, %r399;
	add.s32 	%r487, %r487, 1024;
$L__BB54_14:
	setp.eq.s32 	%p116, %r34, 0;
	@%p116 bra 	$L__BB54_17;
	add.s32 	%r496, %r487, %r503;
	neg.s32 	%r495, %r34;
$L__BB54_16:
	.pragma "nounroll";
	mul.wide.u32 	%rd126, %r496, 8;
	add.s64 	%rd127, %rd1, %rd126;
	ld.global.f64 	%fd91, [%rd127];
	setp.neu.f64 	%p117, %fd91, 0d0000000000000000;
	selp.u32 	%r400, 1, 0, %p117;
	add.s32 	%r498, %r498, %r400;
	add.s32 	%r496, %r496, 256;
	add.s32 	%r495, %r495, 1;
	setp.ne.s32 	%p118, %r495, 0;
	@%p118 bra 	$L__BB54_16;
$L__BB54_17:
	setp.lt.u32 	%p119, %r5, 256;
	@%p119 bra 	$L__BB54_22;
	// begin inline asm
	mov.u32 %r460, %laneid;
	// end inline asm
	mov.b32 	%r461, -1;
	redux.sync.add.u32 %r522, %r498, %r461;
	setp.ne.s32 	%p130, %r460, 0;
	@%p130 bra 	$L__BB54_20;
	shr.u32 	%r462, %r6, 3;
	and.b32  	%r463, %r462, 124;
	mov.u32 	%r464, _ZZN3cub18CUB_300001_SM_10006detail6reduce18DeviceReduceKernelINS2_10policy_hubIjjN4cuda3std3__44plusIvEEE10Policy1000EN6thrust24THRUST_300001_SM_1000_NS18transform_iteratorI9NonZeroOpIdEPKdNSD_11use_defaultESJ_EEjS9_jNS7_10__identityEEEvT0_PT3_T1_NS0_13GridEvenShareISP_EET2_T4_E12temp_storage;
	add.s32 	%r465, %r464, %r463;
	st.shared.u32 	[%r465+8], %r522;
$L__BB54_20:
	bar.sync 	0;
	setp.ne.s32 	%p131, %r6, 0;
	@%p131 bra 	$L__BB54_48;
	ld.shared.u32 	%r466, [_ZZN3cub18CUB_300001_SM_10006detail6reduce18DeviceReduceKernelINS2_10policy_hubIjjN4cuda3std3__44plusIvEEE10Policy1000EN6thrust24THRUST_300001_SM_1000_NS18transform_iteratorI9NonZeroOpIdEPKdNSD_11use_defaultESJ_EEjS9_jNS7_10__identityEEEvT0_PT3_T1_NS0_13GridEvenShareISP_EET2_T4_E12temp_storage+12];
	add.s32 	%r467, %r466, %r522;
	ld.shared.u32 	%r468, [_ZZN3cub18CUB_300001_SM_10006detail6reduce18DeviceReduceKernelINS2_10policy_hubIjjN4cuda3std3__44plusIvEEE10Policy1000EN6thrust24THRUST_300001_SM_1000_NS18transform_iteratorI9NonZeroOpIdEPKdNSD_11use_defaultESJ_EEjS9_jNS7_10__identityEEEvT0_PT3_T1_NS0_13GridEvenShareISP_EET2_T4_E12temp_storage+16];
	add.s32 	%r469, %r467, %r468;
	ld.shared.u32 	%r470, [_ZZN3cub18CUB_300001_SM_10006detail6reduce18DeviceReduceKernelINS2_10policy_hubIjjN4cuda3std3__44plusIvEEE10Policy1000EN6thrust24THRUST_300001_SM_1000_NS18transform_iteratorI9NonZeroOpIdEPKdNSD_11use_defaultESJ_EEjS9_jNS7_10__identityEEEvT0_PT3_T1_NS0_13GridEvenShareISP_EET2_T4_E12temp_storage+20];
	add.s32 	%r471, %r469, %r470;
	ld.shared.u32 	%r472, [_ZZN3cub18CUB_300001_SM_10006detail6reduce18DeviceReduceKernelINS2_10policy_hubIjjN4cuda3std3__44plusIvEEE10Policy1000EN6thrust24THRUST_300001_SM_1000_NS18transform_iteratorI9NonZeroOpIdEPKdNSD_11use_defaultESJ_EEjS9_jNS7_10__identityEEEvT0_PT3_T1_NS0_13GridEvenShareISP_EET2_T4_E12temp_storage+24];
	add.s32 	%r473, %r471, %r472;
	ld.shared.u32 	%r474, [_ZZN3cub18CUB_300001_SM_10006detail6reduce18DeviceReduceKernelINS2_10policy_hubIjjN4cuda3std3__44plusIvEEE10Policy1000EN6thrust24THRUST_300001_SM_1000_NS18transform_iteratorI9NonZeroOpIdEPKdNSD_11use_defaultESJ_EEjS9_jNS7_10__identityEEEvT0_PT3_T1_NS0_13GridEvenShareISP_EET2_T4_E12temp_storage+28];
	add.s32 	%r475, %r473, %r474;
	ld.shared.u32 	%r476, [_ZZN3cub18CUB_300001_SM_10006detail6reduce18DeviceReduceKernelINS2_10policy_hubIjjN4cuda3std3__44plusIvEEE10Policy1000EN6thrust24THRUST_300001_SM_1000_NS18transform_iteratorI9NonZeroOpIdEPKdNSD_11use_defaultESJ_EEjS9_jNS7_10__identityEEEvT0_PT3_T1_NS0_13GridEvenShareISP_EET2_T4_E12temp_storage+32];
	add.s32 	%r477, %r475, %r476;
	ld.shared.u32 	%r478, [_ZZN3cub18CUB_300001_SM_10006detail6reduce18DeviceReduceKernelINS2_10policy_hubIjjN4cuda3std3__44plusIvEEE10Policy1000EN6thrust24THRUST_300001_SM_1000_NS18transform_iteratorI9NonZeroOpIdEPKdNSD_11use_defaultESJ_EEjS9_jNS7_10__identityEEEvT0_PT3_T1_NS0_13GridEvenShareISP_EET2_T4_E12temp_storage+36];
	add.s32 	%r522, %r477, %r478;
	bra.uni 	$L__BB54_48;
$L__BB54_22:
	// begin inline asm
	mov.u32 %r401, %laneid;
	// end inline asm
	and.b32  	%r432, %r6, 992;
	add.s32 	%r433, %r432, 32;
	setp.gt.u32 	%p120, %r433, %r5;
	not.b32 	%r434, %r432;
	add.s32 	%r435, %r5, %r434;
	selp.b32 	%r429, %r435, 31, %p120;
	mov.b32 	%r404, 1;
	mov.b32 	%r431, -1;
	// begin inline asm
	{  .reg .u32 r0;  .reg .pred p;  shfl.sync.down.b32 r0|p, %r498, %r404, %r429, %r431;  @p add.u32 r0, r0, %r498;  mov.u32 %r402, r0;}
	// end inline asm
	mov.b32 	%r410, 2;
	// begin inline asm
	{  .reg .u32 r0;  .reg .pred p;  shfl.sync.down.b32 r0|p, %r402, %r410, %r429, %r431;  @p add.u32 r0, r0, %r402;  mov.u32 %r408, r0;}
	// end inline asm
	mov.b32 	%r416, 4;
	// begin inline asm
	{  .reg .u32 r0;  .reg .pred p;  shfl.sync.down.b32 r0|p, %r408, %r416, %r429, %r431;  @p add.u32 r0, r0, %r408;  mov.u32 %r414, r0;}
	// end inline asm
	mov.b32 	%r422, 8;
	// begin inline asm
	{  .reg .u32 r0;  .reg .pred p;  shfl.sync.down.b32 r0|p, %r414, %r422, %r429, %r431;  @p add.u32 r0, r0, %r414;  mov.u32 %r420, r0;}
	// end inline asm
	mov.b32 	%r428, 16;
	// begin inline asm
	{  .reg .u32 r0;  .reg .pred p;  shfl.sync.down.b32 r0|p, %r420, %r428, %r429, %r431;  @p add.u32 r0, r0, %r420;  mov.u32 %r522, r0;}
	// end inline asm
	setp.ne.s32 	%p121, %r401, 0;
	@%p121 bra 	$L__BB54_24;
	shr.u32 	%r436, %r6, 3;
	and.b32  	%r437, %r436, 124;
	mov.u32 	%r438, _ZZN3cub18CUB_300001_SM_10006detail6reduce18DeviceReduceKernelINS2_10policy_hubIjjN4cuda3std3__44plusIvEEE10Policy1000EN6thrust24THRUST_300001_SM_1000_NS18transform_iteratorI9NonZeroOpIdEPKdNSD_11use_defaultESJ_EEjS9_jNS7_10__identityEEEvT0_PT3_T1_NS0_13GridEvenShareISP_EET2_T4_E12temp_storage;
	add.s32 	%r439, %r438, %r437;
	st.shared.u32 	[%r439+8], %r522;
$L__BB54_24:
	bar.sync 	0;
	setp.ne.s32 	%p122, %r6, 0;
	@%p122 bra 	$L__BB54_48;
	setp.gt.u32 	%p123, %r5, 32;
	ld.shared.u32 	%r440, [_ZZN3cub18CUB_300001_SM_10006detail6reduce18DeviceReduceKernelINS2_10policy_hubIjjN4cuda3std3__44plusIvEEE10Policy1000EN6thrust24THRUST_300001_SM_1000_NS18transform_iteratorI9NonZeroOpIdEPKdNSD_11use_defaultESJ_EEjS9_jNS7_10__identityEEEvT0_PT3_T1_NS0_13GridEvenShareISP_EET2_T4_E12temp_storage+12];
	selp.b32 	%r441, %r440, 0, %p123;
	add.s32 	%r442, %r441, %r522;
	setp.gt.u32 	%p124, %r5, 64;
	ld.shared.u32 	%r443, [_ZZN3cub18CUB_300001_SM_10006detail6reduce18DeviceReduceKernelINS2_10policy_hubIjjN4cuda3std3__44plusIvEEE10Policy1000EN6thrust24THRUST_300001_SM_1000_NS18transform_iteratorI9NonZeroOpIdEPKdNSD_11use_defaultESJ_EEjS9_jNS7_10__identityEEEvT0_PT3_T1_NS0_13GridEvenShareISP_EET2_T4_E12temp_storage+16];
	selp.b32 	%r444, %r443, 0, %p124;
	add.s32 	%r445, %r442, %r444;
	setp.gt.u32 	%p125, %r5, 96;
	ld.shared.u32 	%r446, [_ZZN3cub18CUB_300001_SM_10006detail6reduce18DeviceReduceKernelINS2_10policy_hubIjjN4cuda3std3__44plusIvEEE10Policy1000EN6thrust24THRUST_300001_SM_1000_NS18transform_iteratorI9NonZeroOpIdEPKdNSD_11use_defaultESJ_EEjS9_jNS7_10__identityEEEvT0_PT3_T1_NS0_13GridEvenShareISP_EET2_T4_E12temp_storage+20];
	selp.b32 	%r447, %r446, 0, %p125;
	add.s32 	%r448, %r445, %r447;
	setp.gt.u32 	%p126, %r5, 128;
	ld.shared.u32 	%r449, [_ZZN3cub18CUB_300001_SM_10006detail6reduce18DeviceReduceKernelINS2_10policy_hubIjjN4cuda3std3__44plusIvEEE10Policy1000EN6thrust24THRUST_300001_SM_1000_NS18transform_iteratorI9NonZeroOpIdEPKdNSD_11use_defaultESJ_EEjS9_jNS7_10__identityEEEvT0_PT3_T1_NS0_13GridEvenShareISP_EET2_T4_E12temp_storage+24];
	selp.b32 	%r450, %r449, 0, %p126;
	add.s32 	%r451, %r448, %r450;
	setp.gt.u32 	%p127, %r5, 160;
	ld.shared.u32 	%r452, [_ZZN3cub18CUB_300001_SM_10006detail6reduce18DeviceReduceKernelINS2_10policy_hubIjjN4cuda3std3__44plusIvEEE10Policy1000EN6thrust24THRUST_300001_SM_1000_NS18transform_iteratorI9NonZeroOpIdEPKdNSD_11use_defaultESJ_EEjS9_jNS7_10__identityEEEvT0_PT3_T1_NS0_13GridEvenShareISP_EET2_T4_E12temp_storage+28];
	selp.b32 	%r453, %r452, 0, %p127;
	add.s32 	%r454, %r451, %r453;
	setp.gt.u32 	%p128, %r5, 192;
	ld.shared.u32 	%r455, [_ZZN3cub18CUB_300001_SM_10006detail6reduce18DeviceReduceKernelINS2_10policy_hubIjjN4cuda3std3__44plusIvEEE10Policy1000EN6thrust24THRUST_300001_SM_1000_NS18transform_iteratorI9NonZeroOpIdEPKdNSD_11use_defaultESJ_EEjS9_jNS7_10__identityEEEvT0_PT3_T1_NS0_13GridEvenShareISP_EET2_T4_E12temp_storage+32];
	selp.b32 	%r456, %r455, 0, %p128;
	add.s32 	%r457, %r454, %r456;
	setp.gt.u32 	%p129, %r5, 224;
	ld.shared.u32 	%r458, [_ZZN3cub18CUB_300001_SM_10006detail6reduce18DeviceReduceKernelINS2_10policy_hubIjjN4cuda3std3__44plusIvEEE10Policy1000EN6thrust24THRUST_300001_SM_1000_NS18transform_iteratorI9NonZeroOpIdEPKdNSD_11use_defaultESJ_EEjS9_jNS7_10__identityEEEvT0_PT3_T1_NS0_13GridEvenShareISP_EET2_T4_E12temp_storage+36];
	selp.b32 	%r459, %r458, 0, %p129;
	add.s32 	%r522, %r457, %r459;
	bra.uni 	$L__BB54_48;
$L__BB54_26:
	mov.u32 	%r53, %tid.x;
	add.s32 	%r120, %r53, %r503;
	mul.wide.u32 	%rd5, %r120, 8;
	add.s64 	%rd6, %rd1, %rd5;
	ld.global.f64 	%fd1, [%rd6];
	setp.neu.f64 	%p2, %fd1, 0d0000000000000000;
	selp.u32 	%r121, 1, 0, %p2;
	ld.global.f64 	%fd2, [%rd6+2048];
	setp.neu.f64 	%p3, %fd2, 0d0000000000000000;
	selp.u32 	%r122, 1, 0, %p3;
	ld.global.f64 	%fd3, [%rd6+4096];
	setp.neu.f64 	%p4, %fd3, 0d0000000000000000;
	selp.u32 	%r123, 1, 0, %p4;
	ld.global.f64 	%fd4, [%rd6+6144];
	setp.neu.f64 	%p5, %fd4, 0d0000000000000000;
	selp.u32 	%r124, 1, 0, %p5;
	ld.global.f64 	%fd5, [%rd6+8192];
	setp.neu.f64 	%p6, %fd5, 0d0000000000000000;
	selp.u32 	%r125, 1, 0, %p6;
	ld.global.f64 	%fd6, [%rd6+10240];
	setp.neu.f64 	%p7, %fd6, 0d0000000000000000;
	selp.u32 	%r126, 1, 0, %p7;
	ld.global.f64 	%fd7, [%rd6+12288];
	setp.neu.f64 	%p8, %fd7, 0d0000000000000000;
	selp.u32 	%r127, 1, 0, %p8;
	ld.global.f64 	%fd8, [%rd6+14336];
	setp.neu.f64 	%p9, %fd8, 0d0000000000000000;
	selp.u32 	%r128, 1, 0, %p9;
	ld.global.f64 	%fd9, [%rd6+16384];
	setp.neu.f64 	%p10, %fd9, 0d0000000000000000;
	selp.u32 	%r129, 1, 0, %p10;
	ld.global.f64 	%fd10, [%rd6+18432];
	setp.neu.f64 	%p11, %fd10, 0d0000000000000000;
	selp.u32 	%r130, 1, 0, %p11;
	ld.global.f64 	%fd11, [%rd6+20480];
	setp.neu.f64 	%p12, %fd11, 0d0000000000000000;
	selp.u32 	%r131, 1, 0, %p12;
	ld.global.f64 	%fd12, [%rd6+22528];
	setp.neu.f64 	%p13, %fd12, 0d0000000000000000;
	selp.u32 	%r132, 1, 0, %p13;
	ld.global.f64 	%fd13, [%rd6+24576];
	setp.neu.f64 	%p14, %fd13, 0d0000000000000000;
	selp.u32 	%r133, 1, 0, %p14;
	ld.global.f64 	%fd14, [%rd6+26624];
	setp.neu.f64 	%p15, %fd14, 0d0000000000000000;
	selp.u32 	%r134, 1, 0, %p15;
	ld.global.f64 	%fd15, [%rd6+28672];
	setp.neu.f64 	%p16, %fd15, 0d0000000000000000;
	selp.u32 	%r135, 1, 0, %p16;
	ld.global.f64 	%fd16, [%rd6+30720];
	setp.neu.f64 	%p17, %fd16, 0d0000000000000000;
	selp.u32 	%r136, 1, 0, %p17;
	add.s32 	%r137, %r122, %r121;
	add.s32 	%r138, %r137, %r123;
	add.s32 	%r139, %r138, %r124;
	add.s32 	%r140, %r139, %r125;
	add.s32 	%r141, %r140, %r126;
	add.s32 	%r142, %r141, %r127;
	add.s32 	%r143, %r142, %r128;
	add.s32 	%r144, %r143, %r129;
	add.s32 	%r145, %r144, %r130;
	add.s32 	%r146, %r145, %r131;
	add.s32 	%r147, %r146, %r132;
	add.s32 	%r148, %r147, %r133;
	add.s32 	%r149, %r148, %r134;
	add.s32 	%r150, %r149, %r135;
	add.s32 	%r521, %r150, %r136;
	shl.b32 	%r55, %r2, 12;
	setp.lt.u32 	%p18, %r5, %r55;
	@%p18 bra 	$L__BB54_44;
	add.s32 	%r56, %r55, %r503;
	not.b32 	%r152, %r53;
	add.s32 	%r153, %r152, %r1;
	sub.s32 	%r154, %r153, %r55;
	sub.s32 	%r500, %r154, %r503;
	add.s32 	%r155, %r56, %r53;
	add.s32 	%r499, %r155, 2048;
	mov.b32 	%r502, 0;
	mov.u32 	%r501, %r56;
$L__BB54_28:
	shl.b32 	%r156, %r2, 12;
	add.s32 	%r503, %r503, %r156;
	add.s32 	%r157, %r1, -4096;
	setp.gt.u32 	%p19, %r503, %r157;
	@%p19 bra 	$L__BB54_30;
	add.s32 	%r158, %r53, %r503;
	cvta.to.global.u64 	%rd7, %rd3;
	mul.wide.u32 	%rd8, %r158, 8;
	add.s64 	%rd9, %rd7, %rd8;
	ld.global.f64 	%fd17, [%rd9];
	setp.neu.f64 	%p20, %fd17, 0d0000000000000000;
	selp.u32 	%r159, 1, 0, %p20;
	ld.global.f64 	%fd18, [%rd9+2048];
	setp.neu.f64 	%p21, %fd18, 0d0000000000000000;
	selp.u32 	%r160, 1, 0, %p21;
	ld.global.f64 	%fd19, [%rd9+4096];
	setp.neu.f64 	%p22, %fd19, 0d0000000000000000;
	selp.u32 	%r161, 1, 0, %p22;
	ld.global.f64 	%fd20, [%rd9+6144];
	setp.neu.f64 	%p23, %fd20, 0d0000000000000000;
	selp.u32 	%r162, 1, 0, %p23;
	ld.global.f64 	%fd21, [%rd9+8192];
	setp.neu.f64 	%p24, %fd21, 0d0000000000000000;
	selp.u32 	%r163, 1, 0, %p24;
	ld.global.f64 	%fd22, [%rd9+10240];
	setp.neu.f64 	%p25, %fd22, 0d0000000000000000;
	selp.u32 	%r164, 1, 0, %p25;
	ld.global.f64 	%fd23, [%rd9+12288];
	setp.neu.f64 	%p26, %fd23, 0d0000000000000000;
	selp.u32 	%r165, 1, 0, %p26;
	ld.global.f64 	%fd24, [%rd9+14336];
	setp.neu.f64 	%p27, %fd24, 0d0000000000000000;
	selp.u32 	%r166, 1, 0, %p27;
	ld.global.f64 	%fd25, [%rd9+16384];
	setp.neu.f64 	%p28, %fd25, 0d0000000000000000;
	selp.u32 	%r167, 1, 0, %p28;
	ld.global.f64 	%fd26, [%rd9+18432];
	setp.neu.f64 	%p29, %fd26, 0d0000000000000000;
	selp.u32 	%r168, 1, 0, %p29;
	ld.global.f64 	%fd27, [%rd9+20480];
	setp.neu.f64 	%p30, %fd27, 0d0000000000000000;
	selp.u32 	%r169, 1, 0, %p30;
	ld.global.f64 	%fd28, [%rd9+22528];
	setp.neu.f64 	%p31, %fd28, 0d0000000000000000;
	selp.u32 	%r170, 1, 0, %p31;
	ld.global.f64 	%fd29, [%rd9+24576];
	setp.neu.f64 	%p32, %fd29, 0d0000000000000000;
	selp.u32 	%r171, 1, 0, %p32;
	ld.global.f64 	%fd30, [%rd9+26624];
	setp.neu.f64 	%p33, %fd30, 0d0000000000000000;
	selp.u32 	%r172, 1, 0, %p33;
	ld.global.f64 	%fd31, [%rd9+28672];
	setp.neu.f64 	%p34, %fd31, 0d0000000000000000;
	selp.u32 	%r173, 1, 0, %p34;
	ld.global.f64 	%fd32, [%rd9+30720];
	setp.neu.f64 	%p35, %fd32, 0d0000000000000000;
	selp.u32 	%r174, 1, 0, %p35;
	add.s32 	%r175, %r521, %r159;
	add.s32 	%r176, %r175, %r160;
	add.s32 	%r177, %r176, %r161;
	add.s32 	%r178, %r177, %r162;
	add.s32 	%r179, %r178, %r163;
	add.s32 	%r180, %r179, %r164;
	add.s32 	%r181, %r180, %r165;
	add.s32 	%r182, %r181, %r166;
	add.s32 	%r183, %r182, %r167;
	add.s32 	%r184, %r183, %r168;
	add.s32 	%r185, %r184, %r169;
	add.s32 	%r186, %r185, %r170;
	add.s32 	%r187, %r186, %r171;
	add.s32 	%r188, %r187, %r172;
	add.s32 	%r189, %r188, %r173;
	add.s32 	%r521, %r189, %r174;
	sub.s32 	%r190, %r1, %r503;
	shl.b32 	%r191, %r2, 12;
	setp.lt.u32 	%p36, %r190, %r191;
	add.s32 	%r502, %r502, 1;
	add.s32 	%r501, %r501, %r191;
	sub.s32 	%r500, %r500, %r191;
	add.s32 	%r499, %r499, %r191;
	@%p36 bra 	$L__BB54_44;
	bra.uni 	$L__BB54_28;
$L__BB54_30:
	setp.le.u32 	%p37, %r1, %r503;
	sub.s32 	%r192, %r1, %r503;
	setp.ge.s32 	%p38, %r53, %r192;
	or.pred  	%p39, %p37, %p38;
	@%p39 bra 	$L__BB54_44;
	cvta.to.global.u64 	%rd2, %rd3;
	not.b32 	%r195, %r53;
	add.s32 	%r196, %r1, %r195;
	sub.s32 	%r197, %r196, %r56;
	mul.lo.s32 	%r198, %r2, %r502;
	shl.b32 	%r199, %r198, 12;
	sub.s32 	%r200, %r197, %r199;
	shr.u32 	%r201, %r200, 8;
	add.s32 	%r71, %r201, 1;
	and.b32  	%r72, %r71, 15;
	setp.lt.u32 	%p40, %r200, 3840;
	mov.u32 	%r513, %r53;
	@%p40 bra 	$L__BB54_35;
	or.b32  	%r507, %r53, 2048;
	shr.u32 	%r202, %r500, 8;
	add.s32 	%r203, %r202, 1;
	and.b32  	%r204, %r203, 33554416;
	neg.s32 	%r505, %r204;
$L__BB54_33:
	.pragma "nounroll";
	add.s32 	%r205, %r499, -2048;
	mul.wide.u32 	%rd10, %r205, 8;
	add.s64 	%rd11, %rd2, %rd10;
	ld.global.f64 	%fd33, [%rd11];
	setp.neu.f64 	%p41, %fd33, 0d0000000000000000;
	selp.u32 	%r206, 1, 0, %p41;
	add.s32 	%r207, %r521, %r206;
	add.s32 	%r208, %r499, -1792;
	mul.wide.u32 	%rd12, %r208, 8;
	add.s64 	%rd13, %rd2, %rd12;
	ld.global.f64 	%fd34, [%rd13];
	setp.neu.f64 	%p42, %fd34, 0d0000000000000000;
	selp.u32 	%r209, 1, 0, %p42;
	add.s32 	%r210, %r207, %r209;
	add.s32 	%r211, %r499, -1536;
	mul.wide.u32 	%rd14, %r211, 8;
	add.s64 	%rd15, %rd2, %rd14;
	ld.global.f64 	%fd35, [%rd15];
	setp.neu.f64 	%p43, %fd35, 0d0000000000000000;
	selp.u32 	%r212, 1, 0, %p43;
	add.s32 	%r213, %r210, %r212;
	add.s32 	%r214, %r499, -1280;
	mul.wide.u32 	%rd16, %r214, 8;
	add.s64 	%rd17, %rd2, %rd16;
	ld.global.f64 	%fd36, [%rd17];
	setp.neu.f64 	%p44, %fd36, 0d0000000000000000;
	selp.u32 	%r215, 1, 0, %p44;
	add.s32 	%r216, %r213, %r215;
	add.s32 	%r217, %r499, -1024;
	mul.wide.u32 	%rd18, %r217, 8;
	add.s64 	%rd19, %rd2, %rd18;
	ld.global.f64 	%fd37, [%rd19];
	setp.neu.f64 	%p45, %fd37, 0d0000000000000000;
	selp.u32 	%r218, 1, 0, %p45;
	add.s32 	%r219, %r216, %r218;
	add.s32 	%r220, %r499, -768;
	mul.wide.u32 	%rd20, %r220, 8;
	add.s64 	%rd21, %rd2, %rd20;
	ld.global.f64 	%fd38, [%rd21];
	setp.neu.f64 	%p46, %fd38, 0d0000000000000000;
	selp.u32 	%r221, 1, 0, %p46;
	add.s32 	%r222, %r219, %r221;
	add.s32 	%r223, %r499, -512;
	mul.wide.u32 	%rd22, %r223, 8;
	add.s64 	%rd23, %rd2, %rd22;
	ld.global.f64 	%fd39, [%rd23];
	setp.neu.f64 	%p47, %fd39, 0d0000000000000000;
	selp.u32 	%r224, 1, 0, %p47;
	add.s32 	%r225, %r222, %r224;
	add.s32 	%r226, %r499, 1792;
	add.s32 	%r227, %r499, -256;
	mul.wide.u32 	%rd24, %r227, 8;
	add.s64 	%rd25, %rd2, %rd24;
	ld.global.f64 	%fd40, [%rd25];
	setp.neu.f64 	%p48, %fd40, 0d0000000000000000;
	selp.u32 	%r228, 1, 0, %p48;
	add.s32 	%r229, %r225, %r228;
	mul.wide.u32 	%rd26, %r499, 8;
	add.s64 	%rd27, %rd2, %rd26;
	ld.global.f64 	%fd41, [%rd27];
	setp.neu.f64 	%p49, %fd41, 0d0000000000000000;
	selp.u32 	%r230, 1, 0, %p49;
	add.s32 	%r231, %r229, %r230;
	add.s32 	%r232, %r499, 256;
	mul.wide.u32 	%rd28, %r232, 8;
	add.s64 	%rd29, %rd2, %rd28;
	ld.global.f64 	%fd42, [%rd29];
	setp.neu.f64 	%p50, %fd42, 0d0000000000000000;
	selp.u32 	%r233, 1, 0, %p50;
	add.s32 	%r234, %r231, %r233;
	add.s32 	%r235, %r499, 512;
	mul.wide.u32 	%rd30, %r235, 8;
	add.s64 	%rd31, %rd2, %rd30;
	ld.global.f64 	%fd43, [%rd31];
	setp.neu.f64 	%p51, %fd43, 0d0000000000000000;
	selp.u32 	%r236, 1, 0, %p51;
	add.s32 	%r237, %r234, %r236;
	add.s32 	%r238, %r499, 768;
	mul.wide.u32 	%rd32, %r238, 8;
	add.s64 	%rd33, %rd2, %rd32;
	ld.global.f64 	%fd44, [%rd33];
	setp.neu.f64 	%p52, %fd44, 0d0000000000000000;
	selp.u32 	%r239, 1, 0, %p52;
	add.s32 	%r240, %r237, %r239;
	add.s32 	%r241, %r499, 1024;
	mul.wide.u32 	%rd34, %r241, 8;
	add.s64 	%rd35, %rd2, %rd34;
	ld.global.f64 	%fd45, [%rd35];
	setp.neu.f64 	%p53, %fd45, 0d0000000000000000;
	selp.u32 	%r242, 1, 0, %p53;
	add.s32 	%r243, %r240, %r242;
	add.s32 	%r244, %r499, 1280;
	mul.wide.u32 	%rd36, %r244, 8;
	add.s64 	%rd37, %rd2, %rd36;
	ld.global.f64 	%fd46, [%rd37];
	setp.neu.f64 	%p54, %fd46, 0d0000000000000000;
	selp.u32 	%r245, 1, 0, %p54;
	add.s32 	%r246, %r243, %r245;
	add.s32 	%r247, %r499, 1536;
	mul.wide.u32 	%rd38, %r247, 8;
	add.s64 	%rd39, %rd2, %rd38;
	ld.global.f64 	%fd47, [%rd39];
	setp.neu.f64 	%p55, %fd47, 0d0000000000000000;
	selp.u32 	%r248, 1, 0, %p55;
	add.s32 	%r249, %r246, %r248;
	mul.wide.u32 	%rd40, %r226, 8;
	add.s64 	%rd41, %rd2, %rd40;
	ld.global.f64 	%fd48, [%rd41];
	setp.neu.f64 	%p56, %fd48, 0d0000000000000000;
	selp.u32 	%r250, 1, 0, %p56;
	add.s32 	%r521, %r249, %r250;
	add.s32 	%r507, %r507, 4096;
	add.s32 	%r499, %r499, 4096;
	add.s32 	%r505, %r505, 16;
	setp.ne.s32 	%p57, %r505, 0;
	@%p57 bra 	$L__BB54_33;
	add.s32 	%r513, %r507, -2048;
$L__BB54_35:
	setp.eq.s32 	%p58, %r72, 0;
	@%p58 bra 	$L__BB54_44;
	and.b32  	%r87, %r71, 7;
	setp.lt.u32 	%p59, %r72, 8;
	@%p59 bra 	$L__BB54_38;
	add.s32 	%r252, %r513, %r503;
	mul.wide.u32 	%rd42, %r252, 8;
	add.s64 	%rd43, %rd2, %rd42;
	ld.global.f64 	%fd49, [%rd43];
	setp.neu.f64 	%p60, %fd49, 0d0000000000000000;
	selp.u32 	%r253, 1, 0, %p60;
	add.s32 	%r254, %r521, %r253;
	add.s32 	%r255, %r252, 256;
	mul.wide.u32 	%rd44, %r255, 8;
	add.s64 	%rd45, %rd2, %rd44;
	ld.global.f64 	%fd50, [%rd45];
	setp.neu.f64 	%p61, %fd50, 0d0000000000000000;
	selp.u32 	%r256, 1, 0, %p61;
	add.s32 	%r257, %r254, %r256;
	add.s32 	%r258, %r252, 512;
	mul.wide.u32 	%rd46, %r258, 8;
	add.s64 	%rd47, %rd2, %rd46;
	ld.global.f64 	%fd51, [%rd47];
	setp.neu.f64 	%p62, %fd51, 0d0000000000000000;
	selp.u32 	%r259, 1, 0, %p62;
	add.s32 	%r260, %r257, %r259;
	add.s32 	%r261, %r252, 768;
	mul.wide.u32 	%rd48, %r261, 8;
	add.s64 	%rd49, %rd2, %rd48;
	ld.global.f64 	%fd52, [%rd49];
	setp.neu.f64 	%p63, %fd52, 0d0000000000000000;
	selp.u32 	%r262, 1, 0, %p63;
	add.s32 	%r263, %r260, %r262;
	add.s32 	%r264, %r252, 1024;
	mul.wide.u32 	%rd50, %r264, 8;
	add.s64 	%rd51, %rd2, %rd50;
	ld.global.f64 	%fd53, [%rd51];
	setp.neu.f64 	%p64, %fd53, 0d0000000000000000;
	selp.u32 	%r265, 1, 0, %p64;
	add.s32 	%r266, %r263, %r265;
	add.s32 	%r267, %r252, 1280;
	mul.wide.u32 	%rd52, %r267, 8;
	add.s64 	%rd53, %rd2, %rd52;
	ld.global.f64 	%fd54, [%rd53];
	setp.neu.f64 	%p65, %fd54, 0d0000000000000000;
	selp.u32 	%r268, 1, 0, %p65;
	add.s32 	%r269, %r266, %r268;
	add.s32 	%r270, %r252, 1536;
	mul.wide.u32 	%rd54, %r270, 8;
	add.s64 	%rd55, %rd2, %rd54;
	ld.global.f64 	%fd55, [%rd55];
	setp.neu.f64 	%p66, %fd55, 0d0000000000000000;
	selp.u32 	%r271, 1, 0, %p66;
	add.s32 	%r272, %r269, %r271;
	add.s32 	%r273, %r252, 1792;
	mul.wide.u32 	%rd56, %r273, 8;
	add.s64 	%rd57, %rd2, %rd56;
	ld.global.f64 	%fd56, [%rd57];
	setp.neu.f64 	%p67, %fd56, 0d0000000000000000;
	selp.u32 	%r274, 1, 0, %p67;
	add.s32 	%r521, %r272, %r274;
	add.s32 	%r513, %r513, 2048;
$L__BB54_38:
	setp.eq.s32 	%p68, %r87, 0;
	@%p68 bra 	$L__BB54_44;
	setp.lt.u32 	%p69, %r87, 4;
	@%p69 bra 	$L__BB54_41;
	add.s32 	%r276, %r513, %r503;
	mul.wide.u32 	%rd58, %r276, 8;
	add.s64 	%rd59, %rd2, %rd58;
	ld.global.f64 	%fd57, [%rd59];
	setp.neu.f64 	%p70, %fd57, 0d0000000000000000;
	selp.u32 	%r277, 1, 0, %p70;
	add.s32 	%r278, %r521, %r277;
	add.s32 	%r279, %r276, 256;
	mul.wide.u32 	%rd60, %r279, 8;
	add.s64 	%rd61, %rd2, %rd60;
	ld.global.f64 	%fd58, [%rd61];
	setp.neu.f64 	%p71, %fd58, 0d0000000000000000;
	selp.u32 	%r280, 1, 0, %p71;
	add.s32 	%r281, %r278, %r280;
	add.s32 	%r282, %r276, 512;
	mul.wide.u32 	%rd62, %r282, 8;
	add.s64 	%rd63, %rd2, %rd62;
	ld.global.f64 	%fd59, [%rd63];
	setp.neu.f64 	%p72, %fd59, 0d0000000000000000;
	selp.u32 	%r283, 1, 0, %p72;
	add.s32 	%r284, %r281, %r283;
	add.s32 	%r285, %r276, 768;
	mul.wide.u32 	%rd64, %r285, 8;
	add.s64 	%rd65, %rd2, %rd64;
	ld.global.f64 	%fd60, [%rd65];
	setp.neu.f64 	%p73, %fd60, 0d0000000000000000;
	selp.u32 	%r286, 1, 0, %p73;
	add.s32 	%r521, %r284, %r286;
	add.s32 	%r513, %r513, 1024;
$L__BB54_41:
	and.b32  	%r287, %r71, 3;
	setp.eq.s32 	%p74, %r287, 0;
	@%p74 bra 	$L__BB54_44;
	add.s32 	%r519, %r513, %r501;
	cvt.u16.u32 	%rs9, %r500;
	shr.u16 	%rs10, %rs9, 8;
	add.s16 	%rs11, %rs10, 1;
	cvt.u32.u16 	%r288, %rs11;
	and.b32  	%r289, %r288, 3;
	neg.s32 	%r518, %r289;
$L__BB54_43:
	.pragma "nounroll";
	mul.wide.u32 	%rd66, %r519, 8;
	add.s64 	%rd67, %rd2, %rd66;
	ld.global.f64 	%fd61, [%rd67];
	setp.neu.f64 	%p75, %fd61, 0d0000000000000000;
	selp.u32 	%r290, 1, 0, %p75;
	add.s32 	%r521, %r521, %r290;
	add.s32 	%r519, %r519, 256;
	add.s32 	%r518, %r518, 1;
	setp.ne.s32 	%p76, %r518, 0;
	@%p76 bra 	$L__BB54_43;
$L__BB54_44:
	// begin inline asm
	mov.u32 %r291, %laneid;
	// end inline asm
	mov.b32 	%r292, -1;
	redux.sync.add.u32 %r522, %r521, %r292;
	setp.ne.s32 	%p77, %r291, 0;
	@%p77 bra 	$L__BB54_46;
	shr.u32 	%r293, %r53, 3;
	and.b32  	%r294, %r293, 124;
	mov.u32 	%r295, _ZZN3cub18CUB_300001_SM_10006detail6reduce18DeviceReduceKernelINS2_10policy_hubIjjN4cuda3std3__44plusIvEEE10Policy1000EN6thrust24THRUST_300001_SM_1000_NS18transform_iteratorI9NonZeroOpIdEPKdNSD_11use_defaultESJ_EEjS9_jNS7_10__identityEEEvT0_PT3_T1_NS0_13GridEvenShareISP_EET2_T4_E12temp_storage;
	add.s32 	%r296, %r295, %r294;
	st.shared.u32 	[%r296+8], %r522;
$L__BB54_46:
	bar.sync 	0;
	setp.ne.s32 	%p78, %r53, 0;
	@%p78 bra 	$L__BB54_48;
	ld.shared.u32 	%r297, [_ZZN3cub18CUB_300001_SM_10006detail6reduce18DeviceReduceKernelINS2_10policy_hubIjjN4cuda3std3__44plusIvEEE10Policy1000EN6thrust24THRUST_300001_SM_1000_NS18transform_iteratorI9NonZeroOpIdEPKdNSD_11use_defaultESJ_EEjS9_jNS7_10__identityEEEvT0_PT3_T1_NS0_13GridEvenShareISP_EET2_T4_E12temp_storage+12];
	add.s32 	%r298, %r297, %r522;
	ld.shared.u32 	%r299, [_ZZN3cub18CUB_300001_SM_10006detail6reduce18DeviceReduceKernelINS2_10policy_hubIjjN4cuda3std3__44plusIvEEE10Policy1000EN6thrust24THRUST_300001_SM_1000_NS18transform_iteratorI9NonZeroOpIdEPKdNSD_11use_defaultESJ_EEjS9_jNS7_10__identityEEEvT0_PT3_T1_NS0_13GridEvenShareISP_EET2_T4_E12temp_storage+16];
	add.s32 	%r300, %r298, %r299;
	ld.shared.u32 	%r301, [_ZZN3cub18CUB_300001_SM_10006detail6reduce18DeviceReduceKernelINS2_10policy_hubIjjN4cuda3std3__44plusIvEEE10Policy1000EN6thrust24THRUST_300001_SM_1000_NS18transform_iteratorI9NonZeroOpIdEPKdNSD_11use_defaultESJ_EEjS9_jNS7_10__identityEEEvT0_PT3_T1_NS0_13GridEvenShareISP_EET2_T4_E12temp_storage+20];
	add.s32 	%r302, %r300, %r301;
	ld.shared.u32 	%r303, [_ZZN3cub18CUB_300001_SM_10006detail6reduce18DeviceReduceKernelINS2_10policy_hubIjjN4cuda3std3__44plusIvEEE10Policy1000EN6thrust24THRUST_300001_SM_1000_NS18transform_iteratorI9NonZeroOpIdEPKdNSD_11use_defaultESJ_EEjS9_jNS7_10__identityEEEvT0_PT3_T1_NS0_13GridEvenShareISP_EET2_T4_E12temp_storage+24];
	add.s32 	%r304, %r302, %r303;
	ld.shared.u32 	%r305, [_ZZN3cub18CUB_300001_SM_10006detail6reduce18DeviceReduceKernelINS2_10policy_hubIjjN4cuda3std3__44plusIvEEE10Policy1000EN6thrust24THRUST_300001_SM_1000_NS18transform_iteratorI9NonZeroOpIdEPKdNSD_11use_defaultESJ_EEjS9_jNS7_10__identityEEEvT0_PT3_T1_NS0_13GridEvenShareISP_EET2_T4_E12temp_storage+28];
	add.s32 	%r306, %r304, %r305;
	ld.shared.u32 	%r307, [_ZZN3cub18CUB_300001_SM_10006detail6reduce18DeviceReduceKernelINS2_10policy_hubIjjN4cuda3std3__44plusIvEEE10Policy1000EN6thrust24THRUST_300001_SM_1000_NS18transform_iteratorI9NonZeroOpIdEPKdNSD_11use_defaultESJ_EEjS9_jNS7_10__identityEEEvT0_PT3_T1_NS0_13GridEvenShareISP_EET2_T4_E12temp_storage+32];
	add.s32 	%r308, %r306, %r307;
	ld.shared.u32 	%r309, [_ZZN3cub18CUB_300001_SM_10006detail6reduce18DeviceReduceKernelINS2_10policy_hubIjjN4cuda3std3__44plusIvEEE10Policy1000EN6thrust24THRUST_300001_SM_1000_NS18transform_iteratorI9NonZeroOpIdEPKdNSD_11use_defaultESJ_EEjS9_jNS7_10__identityEEEvT0_PT3_T1_NS0_13GridEvenShareISP_EET2_T4_E12temp_storage+36];
	add.s32 	%r522, %r308, %r309;
$L__BB54_48:
	mov.u32 	%r479, %tid.x;
	setp.ne.s32 	%p132, %r479, 0;
	@%p132 bra 	$L__BB54_50;
	ld.param.u64 	%rd131, [_ZN3cub18CUB_300001_SM_10006detail6reduce18DeviceReduceKernelINS2_10policy_hubIjjN4cuda3std3__44plusIvEEE10Policy1000EN6thrust24THRUST_300001_SM_1000_NS18transform_iteratorI9NonZeroOpIdEPKdNSD_11use_defaultESJ_EEjS9_jNS7_10__identityEEEvT0_PT3_T1_NS0_13GridEvenShareISP_EET2_T4__param_1];
	cvta.to.global.u64 	%rd128, %rd131;
	mul.wide.u32 	%rd129, %r3, 4;
	add.s64 	%rd130, %rd128, %rd129;
	st.global.u32 	[%rd130], %r522;
$L__BB54_50:
	ret;

}
	// .globl	_ZN3cub18CUB_300001_SM_10006detail6reduce28DeviceReduceSingleTileKernelINS2_10policy_hubIjjN4cuda3std3__44plusIvEEE10Policy1000EN6thrust24THRUST_300001_SM_1000_NS18transform_iteratorI9NonZeroOpIhEPKhNSD_11use_defaultESJ_EEPjjS9_jjNS7_10__identityEEEvT0_T1_T2_T3_T4_T6_
.visible .entry _ZN3cub18CUB_300001_SM_10006detail6reduce28DeviceReduceSingleTileKernelINS2_10policy_hubIjjN4cuda3std3__44plusIvEEE10Policy1000EN6thrust24THRUST_300001_SM_1000_NS18transform_iteratorI9NonZeroOpIhEPKhNSD_11use_defaultESJ_EEPjjS9_jjNS7_10__identityEEEvT0_T1_T2_T3_T4_T6_(
	.param .align 8 .b8 _ZN3cub18CUB_300001_SM_10006detail6reduce28DeviceReduceSingleTileKernelINS2_10policy_hubIjjN4cuda3std3__44plusIvEEE10Policy1000EN6thrust24THRUST_300001_SM_1000_NS18transform_iteratorI9NonZeroOpIhEPKhNSD_11use_defaultESJ_EEPjjS9_jjNS7_10__identityEEEvT0_T1_T2_T3_T4_T6__param_0[16],
	.param .u64 .ptr .align 1 _ZN3cub18CUB_300001_SM_10006detail6reduce28DeviceReduceSingleTileKernelINS2_10policy_hubIjjN4cuda3std3__44plusIvEEE10Policy1000EN6thrust24THRUST_300001_SM_1000_NS18transform_iteratorI9NonZeroOpIhEPKhNSD_11use_defaultESJ_EEPjjS9_jjNS7_10__identityEEEvT0_T1_T2_T3_T4_T6__param_1,
	.param .u32 _ZN3cub18CUB_300001_SM_10006detail6reduce28DeviceReduceSingleTileKernelINS2_10policy_hubIjjN4cuda3std3__44plusIvEEE10Policy1000EN6thrust24THRUST_300001_SM_1000_NS18transform_iteratorI9NonZeroOpIhEPKhNSD_11use_defaultESJ_EEPjjS9_jjNS7_10__identityEEEvT0_T1_T2_T3_T4_T6__param_2,
	.param .align 1 .b8 _ZN3cub18CUB_300001_SM_10006detail6reduce28DeviceReduceSingleTileKernelINS2_10policy_hubIjjN4cuda3std3__44plusIvEEE10Policy1000EN6thrust24THRUST_300001_SM_1000_NS18transform_iteratorI9NonZeroOpIhEPKhNSD_11use_defaultESJ_EEPjjS9_jjNS7_10__identityEEEvT0_T1_T2_T3_T4_T6__param_3[1],
	.param .u32 _ZN3cub18CUB_300001_SM_10006detail6reduce28DeviceReduceSingleTileKernelINS2_10policy_hubIjjN4cuda3std3__44plusIvEEE10Policy1000EN6thrust24THRUST_300001_SM_1000_NS18transform_iteratorI9NonZeroOpIhEPKhNSD_11use_defaultESJ_EEPjjS9_jjNS7_10__identityEEEvT0_T1_T2_T3_T4_T6__param_4,
	.param .align 1 .b8 _ZN3cub18CUB_300001_SM_10006detail6reduce28DeviceReduceSingleTileKernelINS2_10policy_hubIjjN4cuda3std3__44plusIvEEE10Policy1000EN6thrust24THRUST_300001_SM_1000_NS18transform_iteratorI9NonZeroOpIhEPKhNSD_11use_defaultESJ_EEPjjS9_jjNS7_10__identityEEEvT0_T1_T2_T3_T4_T6__param_5[1]
)
.maxntid 256
.minnctapersm 1
{
	.reg .pred 	%p<135>;
	.reg .b16 	%rs<100>;
	.reg .b32 	%r<459>;
	.reg .b64 	%rd<84>;
	// demoted variable
	.shared .align 4 .b8 _ZZN3cub18CUB_300001_SM_10006detail6reduce28DeviceReduceSingleTileKernelINS2_10policy_hubIjjN4cuda3std3__44plusIvEEE10Policy1000EN6thrust24THRUST_300001_SM_1000_NS18transform_iteratorI9NonZeroOpIhEPKhNSD_11use_defaultESJ_EEPjjS9_jjNS7_10__identityEEEvT0_T1_T2_T3_T4_T6_E12temp_storage[44];
	ld.param.u64 	%rd9, [_ZN3cub18CUB_300001_SM_10006detail6reduce28DeviceReduceSingleTileKernelINS2_10policy_hubIjjN4cuda3std3__44plusIvEEE10Policy1000EN6thrust24THRUST_300001_SM_1000_NS18transform_iteratorI9NonZeroOpIhEPKhNSD_11use_defaultESJ_EEPjjS9_jjNS7_10__identityEEEvT0_T1_T2_T3_T4_T6__param_0];
	ld.param.u64 	%rd10, [_ZN3cub18CUB_300001_SM_10006detail6reduce28DeviceReduceSingleTileKernelINS2_10policy_hubIjjN4cuda3std3__44plusIvEEE10Policy1000EN6thrust24THRUST_300001_SM_1000_NS18transform_iteratorI9NonZeroOpIhEPKhNSD_11use_defaultESJ_EEPjjS9_jjNS7_10__identityEEEvT0_T1_T2_T3_T4_T6__param_1];
	ld.param.u32 	%r90, [_ZN3cub18CUB_300001_SM_10006detail6reduce28DeviceReduceSingleTileKernelINS2_10policy_hubIjjN4cuda3std3__44plusIvEEE10Policy1000EN6thrust24THRUST_300001_SM_1000_NS18transform_iteratorI9NonZeroOpIhEPKhNSD_11use_defaultESJ_EEPjjS9_jjNS7_10__identityEEEvT0_T1_T2_T3_T4_T6__param_2];
	ld.param.u32 	%r91, [_ZN3cub18CUB_300001_SM_10006detail6reduce28DeviceReduceSingleTileKernelINS2_10policy_hubIjjN4cuda3std3__44plusIvEEE10Policy1000EN6thrust24THRUST_300001_SM_1000_NS18transform_iteratorI9NonZeroOpIhEPKhNSD_11use_defaultESJ_EEPjjS9_jjNS7_10__identityEEEvT0_T1_T2_T3_T4_T6__param_4];
	cvta.to.global.u64 	%rd1, %rd10;
	setp.ne.s32 	%p1, %r90, 0;
	@%p1 bra 	$L__BB55_3;
	mov.u32 	%r419, %tid.x;
	setp.ne.s32 	%p134, %r419, 0;
	@%p134 bra 	$L__BB55_52;
	st.global.u32 	[%rd1], %r91;
	bra.uni 	$L__BB55_52;
$L__BB55_3:
	cvta.to.global.u64 	%rd2, %rd9;
	setp.gt.u32 	%p2, %r90, 4095;
	@%p2 bra 	$L__BB55_28;
	mov.u32 	%r1, %tid.x;
	setp.ge.u32 	%p80, %r1, %r90;
	mov.b32 	%r436, 0;
	mov.u32 	%r426, %r1;
	@%p80 bra 	$L__BB55_6;
	cvt.u64.u32 	%rd73, %r1;
	add.s64 	%rd74, %rd2, %rd73;
	ld.global.u8 	%rs70, [%rd74];
	setp.ne.s16 	%p81, %rs70, 0;
	selp.u32 	%r436, 1, 0, %p81;
	add.s32 	%r426, %r1, 256;
$L__BB55_6:
	setp.ge.u32 	%p82, %r426, %r90;
	@%p82 bra 	$L__BB55_19;
	not.b32 	%r279, %r426;
	add.s32 	%r280, %r90, %r279;
	shr.u32 	%r281, %r280, 8;
	add.s32 	%r6, %r281, 1;
	and.b32  	%r7, %r6, 15;
	setp.lt.u32 	%p83, %r280, 3840;
	@%p83 bra 	$L__BB55_10;
	and.b32  	%r282, %r6, 33554416;
	neg.s32 	%r422, %r282;
	cvt.u64.u32 	%rd75, %r426;
	add.s64 	%rd76, %rd75, %rd2;
	add.s64 	%rd82, %rd76, 2048;
$L__BB55_9:
	.pragma "nounroll";
	ld.global.u8 	%rs71, [%rd82+-2048];
	setp.ne.s16 	%p84, %rs71, 0;
	selp.u32 	%r283, 1, 0, %p84;
	add.s32 	%r284, %r436, %r283;
	ld.global.u8 	%rs72, [%rd82+-1792];
	setp.ne.s16 	%p85, %rs72, 0;
	selp.u32 	%r285, 1, 0, %p85;
	add.s32 	%r286, %r284, %r285;
	ld.global.u8 	%rs73, [%rd82+-1536];
	setp.ne.s16 	%p86, %rs73, 0;
	selp.u32 	%r287, 1, 0, %p86;
	add.s32 	%r288, %r286, %r287;
	ld.global.u8 	%rs74, [%rd82+-1280];
	setp.ne.s16 	%p87, %rs74, 0;
	selp.u32 	%r289, 1, 0, %p87;
	add.s32 	%r290, %r288, %r289;
	ld.global.u8 	%rs75, [%rd82+-1024];
	setp.ne.s16 	%p88, %rs75, 0;
	selp.u32 	%r291, 1, 0, %p88;
	add.s32 	%r292, %r290, %r291;
	ld.global.u8 	%rs76, [%rd82+-768];
	setp.ne.s16 	%p89, %rs76, 0;
	selp.u32 	%r293, 1, 0, %p89;
	add.s32 	%r294, %r292, %r293;
	ld.global.u8 	%rs77, [%rd82+-512];
	setp.ne.s16 	%p90, %rs77, 0;
	selp.u32 	%r295, 1, 0, %p90;
	add.s32 	%r296, %r294, %r295;
	ld.global.u8 	%rs78, [%rd82+-256];
	setp.ne.s16 	%p91, %rs78, 0;
	selp.u32 	%r297, 1, 0, %p91;
	add.s32 	%r298, %r296, %r297;
	ld.global.u8 	%rs79, [%rd82];
	setp.ne.s16 	%p92, %rs79, 0;
	selp.u32 	%r299, 1, 0, %p92;
	add.s32 	%r300, %r298, %r299;
	ld.global.u8 	%rs80, [%rd82+256];
	setp.ne.s16 	%p93, %rs80, 0;
	selp.u32 	%r301, 1, 0, %p93;
	add.s32 	%r302, %r300, %r301;
	ld.global.u8 	%rs81, [%rd82+512];
	setp.ne.s16 	%p94, %rs81, 0;
	selp.u32 	%r303, 1, 0, %p94;
	add.s32 	%r304, %r302, %r303;
	ld.global.u8 	%rs82, [%rd82+768];
	setp.ne.s16 	%p95, %rs82, 0;
	selp.u32 	%r305, 1, 0, %p95;
	add.s32 	%r306, %r304, %r305;
	ld.global.u8 	%rs83, [%rd82+1024];
	setp.ne.s16 	%p96, %rs83, 0;
	selp.u32 	%r307, 1, 0, %p96;
	add.s32 	%r308, %r306, %r307;
	ld.global.u8 	%rs84, [%rd82+1280];
	setp.ne.s16 	%p97, %rs84, 0;
	selp.u32 	%r309, 1, 0, %p97;
	add.s32 	%r310, %r308, %r309;
	ld.global.u8 	%rs85, [%rd82+1536];
	setp.ne.s16 	%p98, %rs85, 0;
	selp.u32 	%r311, 1, 0, %p98;
	add.s32 	%r312, %r310, %r311;
	ld.global.u8 	%rs86, [%rd82+1792];
	setp.ne.s16 	%p99, %rs86, 0;
	selp.u32 	%r313, 1, 0, %p99;
	add.s32 	%r436, %r312, %r313;
	add.s32 	%r426, %r426, 4096;
	add.s32 	%r422, %r422, 16;
	add.s64 	%rd82, %rd82, 4096;
	setp.ne.s32 	%p100, %r422, 0;
	@%p100 bra 	$L__BB55_9;
$L__BB55_10:
	setp.eq.s32 	%p101, %r7, 0;
	@%p101 bra 	$L__BB55_19;
	and.b32  	%r18, %r6, 7;
	setp.lt.u32 	%p102, %r7, 8;
	@%p102 bra 	$L__BB55_13;
	cvt.u64.u32 	%rd77, %r426;
	add.s64 	%rd78, %rd2, %rd77;
	ld.global.u8 	%rs87, [%rd78];
	setp.ne.s16 	%p103, %rs87, 0;
	selp.u32 	%r315, 1, 0, %p103;
	add.s32 	%r316, %r436, %r315;
	ld.global.u8 	%rs88, [%rd78+256];
	setp.ne.s16 	%p104, %rs88, 0;
	selp.u32 	%r317, 1, 0, %p104;
	add.s32 	%r318, %r316, %r317;
	ld.global.u8 	%rs89, [%rd78+512];
	setp.ne.s16 	%p105, %rs89, 0;
	selp.u32 	%r319, 1, 0, %p105;
	add.s32 	%r320, %r318, %r319;
	ld.global.u8 	%rs90, [%rd78+768];
	setp.ne.s16 	%p106, %rs90, 0;
	selp.u32 	%r321, 1, 0, %p106;
	add.s32 	%r322, %r320, %r321;
	ld.global.u8 	%rs91, [%rd78+1024];
	setp.ne.s16 	%p107, %rs91, 0;
	selp.u32 	%r323, 1, 0, %p107;
	add.s32 	%r324, %r322, %r323;
	ld.global.u8 	%rs92, [%rd78+1280];
	setp.ne.s16 	%p108, %rs92, 0;
	selp.u32 	%r325, 1, 0, %p108;
	add.s32 	%r326, %r324, %r325;
	ld.global.u8 	%rs93, [%rd78+1536];
	setp.ne.s16 	%p109, %rs93, 0;
	selp.u32 	%r327, 1, 0, %p109;
	add.s32 	%r328, %r326, %r327;
	ld.global.u8 	%rs94, [%rd78+1792];
	setp.ne.s16 	%p110, %rs94, 0;
	selp.u32 	%r329, 1, 0, %p110;
	add.s32 	%r436, %r328, %r329;
	add.s32 	%r426, %r426, 2048;
$L__BB55_13:
	setp.eq.s32 	%p111, %r18, 0;
	@%p111 bra 	$L__BB55_19;
	and.b32  	%r24, %r6, 3;
	setp.lt.u32 	%p112, %r18, 4;
	@%p112 bra 	$L__BB55_16;
	cvt.u64.u32 	%rd79, %r426;
	add.s64 	%rd80, %rd2, %rd79;
	ld.global.u8 	%rs95, [%rd80];
	setp.ne.s16 	%p113, %rs95, 0;
	selp.u32 	%r331, 1, 0, %p113;
	add.s32 	%r332, %r436, %r331;
	ld.global.u8 	%rs96, [%rd80+256];
	setp.ne.s16 	%p114, %rs96, 0;
	selp.u32 	%r333, 1, 0, %p114;
	add.s32 	%r334, %r332, %r333;
	ld.global.u8 	%rs97, [%rd80+512];
	setp.ne.s16 	%p115, %rs97, 0;
	selp.u32 	%r335, 1, 0, %p115;
	add.s32 	%r336, %r334, %r335;
	ld.global.u8 	%rs98, [%rd80+768];
	setp.ne.s16 	%p116, %rs98, 0;
	selp.u32 	%r337, 1, 0, %p116;
	add.s32 	%r436, %r336, %r337;
	add.s32 	%r426, %r426, 1024;
$L__BB55_16:
	setp.eq.s32 	%p117, %r24, 0;
	@%p117 bra 	$L__BB55_19;
	cvt.u64.u32 	%rd81, %r426;
	add.s64 	%rd83, %rd2, %rd81;
	neg.s32 	%r434, %r24;
$L__BB55_18:
	.pragma "nounroll";
	ld.global.u8 	%rs99, [%rd83];
	setp.ne.s16 	%p118, %rs99, 0;
	selp.u32 	%r338, 1, 0, %p118;
	add.s32 	%r436, %r436, %r338;
	add.s64 	%rd83, %rd83, 256;
	add.s32 	%r434, %r434, 1;
	setp.ne.s32 	%p119, %r434, 0;
	@%p119 bra 	$L__BB55_18;
$L__BB55_19:
	setp.lt.u32 	%p120, %r90, 256;
	@%p120 bra 	$L__BB55_24;
	// begin inline asm
	mov.u32 %r398, %laneid;
	// end inline asm
	mov.b32 	%r399, -1;
	redux.sync.add.u32 %r458, %r436, %r399;
	setp.ne.s32 	%p131, %r398, 0;
	@%p131 bra 	$L__BB55_22;
	shr.u32 	%r400, %r1, 3;
	and.b32  	%r401, %r400, 124;
	mov.u32 	%r402, _ZZN3cub18CUB_300001_SM_10006detail6reduce28DeviceReduceSingleTileKernelINS2_10policy_hubIjjN4cuda3std3__44plusIvEEE10Policy1000EN6thrust24THRUST_300001_SM_1000_NS18transform_iteratorI9NonZeroOpIhEPKhNSD_11use_defaultESJ_EEPjjS9_jjNS7_10__identityEEEvT0_T1_T2_T3_T4_T6_E12temp_storage;
	add.s32 	%r403, %r402, %r401;
	st.shared.u32 	[%r403+8], %r458;
$L__BB55_22:
	bar.sync 	0;
	setp.ne.s32 	%p132, %r1, 0;
	@%p132 bra 	$L__BB55_50;
	ld.shared.u32 	%r404, [_ZZN3cub18CUB_300001_SM_10006detail6reduce28DeviceReduceSingleTileKernelINS2_10policy_hubIjjN4cuda3std3__44plusIvEEE10Policy1000EN6thrust24THRUST_300001_SM_1000_NS18transform_iteratorI9NonZeroOpIhEPKhNSD_11use_defaultESJ_EEPjjS9_jjNS7_10__identityEEEvT0_T1_T2_T3_T4_T6_E12temp_storage+12];
	add.s32 	%r405, %r404, %r458;
	ld.shared.u32 	%r406, [_ZZN3cub18CUB_300001_SM_10006detail6reduce28DeviceReduceSingleTileKernelINS2_10policy_hubIjjN4cuda3std3__44plusIvEEE10Policy1000EN6thrust24THRUST_300001_SM_1000_NS18transform_iteratorI9NonZeroOpIhEPKhNSD_11use_defaultESJ_EEPjjS9_jjNS7_10__identityEEEvT0_T1_T2_T3_T4_T6_E12temp_storage+16];
	add.s32 	%r407, %r405, %r406;
	ld.shared.u32 	%r408, [_ZZN3cub18CUB_300001_SM_10006detail6reduce28DeviceReduceSingleTileKernelINS2_10policy_hubIjjN4cuda3std3__44plusIvEEE10Policy1000EN6thrust24THRUST_300001_SM_1000_NS18transform_iteratorI9NonZeroOpIhEPKhNSD_11use_defaultESJ_EEPjjS9_jjNS7_10__identityEEEvT0_T1_T2_T3_T4_T6_E12temp_storage+20];
	add.s32 	%r409, %r407, %r408;
	ld.shared.u32 	%r410, [_ZZN3cub18CUB_300001_SM_10006detail6reduce28DeviceReduceSingleTileKernelINS2_10policy_hubIjjN4cuda3std3__44plusIvEEE10Policy1000EN6thrust24THRUST_300001_SM_1000_NS18transform_iteratorI9NonZeroOpIhEPKhNSD_11use_defaultESJ_EEPjjS9_jjNS7_10__identityEEEvT0_T1_T2_T3_T4_T6_E12temp_storage+24];
	add.s32 	%r411, %r409, %r410;
	ld.shared.u32 	%r412, [_ZZN3cub18CUB_300001_SM_10006detail6reduce28DeviceReduceSingleTileKernelINS2_10policy_hubIjjN4cuda3std3__44plusIvEEE10Policy1000EN6thrust24THRUST_300001_SM_1000_NS18transform_iteratorI9NonZeroOpIhEPKhNSD_11use_defaultESJ_EEPjjS9_jjNS7_10__identityEEEvT0_T1_T2_T3_T4_T6_E12temp_storage+28];
	add.s32 	%r413, %r411, %r412;
	ld.shared.u32 	%r414, [_ZZN3cub18CUB_300001_SM_10006detail6reduce28DeviceReduceSingleTileKernelINS2_10policy_hubIjjN4cuda3std3__44plusIvEEE10Policy1000EN6thrust24THRUST_300001_SM_1000_NS18transform_iteratorI9NonZeroOpIhEPKhNSD_11use_defaultESJ_EEPjjS9_jjNS7_10__identityEEEvT0_T1_T2_T3_T4_T6_E12temp_storage+32];
	add.s32 	%r415, %r413, %r414;
	ld.shared.u32 	%r416, [_ZZN3cub18CUB_300001_SM_10006detail6reduce28DeviceReduceSingleTileKernelINS2_10policy_hubIjjN4cuda3std3__44plusIvEEE10Policy1000EN6thrust24THRUST_300001_SM_1000_NS18transform_iteratorI9NonZeroOpIhEPKhNSD_11use_defaultESJ_EEPjjS9_jjNS7_10__identityEEEvT0_T1_T2_T3_T4_T6_E12temp_storage+36];
	add.s32 	%r458, %r415, %r416;
	bra.uni 	$L__BB55_50;
$L__BB55_24:
	// begin inline asm
	mov.u32 %r339, %laneid;
	// end inline asm
	and.b32  	%r370, %r1, 992;
	add.s32 	%r371, %r370, 32;
	setp.gt.u32 	%p121, %r371, %r90;
	not.b32 	%r372, %r370;
	add.s32 	%r373, %r90, %r372;
	selp.b32 	%r367, %r373, 31, %p121;
	mov.b32 	%r342, 1;
	mov.b32 	%r369, -1;
	// begin inline asm
	{  .reg .u32 r0;  .reg .pred p;  shfl.sync.down.b32 r0|p, %r436, %r342, %r367, %r369;  @p add.u32 r0, r0, %r436;  mov.u32 %r340, r0;}
	// end inline asm
	mov.b32 	%r348, 2;
	// begin inline asm
	{  .reg .u32 r0;  .reg .pred p;  shfl.sync.down.b32 r0|p, %r340, %r348, %r367, %r369;  @p add.u32 r0, r0, %r340;  mov.u32 %r346, r0;}
	// end inline asm
	mov.b32 	%r354, 4;
	// begin inline asm
	{  .reg .u32 r0;  .reg .pred p;  shfl.sync.down.b32 r0|p, %r346, %r354, %r367, %r369;  @p add.u32 r0, r0, %r346;  mov.u32 %r352, r0;}
	// end inline asm
	mov.b32 	%r360, 8;
	// begin inline asm
	{  .reg .u32 r0;  .reg .pred p;  shfl.sync.down.b32 r0|p, %r352, %r360, %r367, %r369;  @p add.u32 r0, r0, %r352;  mov.u32 %r358, r0;}
	// end inline asm
	mov.b32 	%r366, 16;
	// begin inline asm
	{  .reg .u32 r0;  .reg .pred p;  shfl.sync.down.b32 r0|p, %r358, %r366, %r367, %r369;  @p add.u32 r0, r0, %r358;  mov.u32 %r458, r0;}
	// end inline asm
	setp.ne.s32 	%p122, %r339, 0;
	@%p122 bra 	$L__BB55_26;
	shr.u32 	%r374, %r1, 3;
	and.b32  	%r375, %r374, 124;
	mov.u32 	%r376, _ZZN3cub18CUB_300001_SM_10006detail6reduce28DeviceReduceSingleTileKernelINS2_10policy_hubIjjN4cuda3std3__44plusIvEEE10Policy1000EN6thrust24THRUST_300001_SM_1000_NS18transform_iteratorI9NonZeroOpIhEPKhNSD_11use_defaultESJ_EEPjjS9_jjNS7_10__identityEEEvT0_T1_T2_T3_T4_T6_E12temp_storage;
	add.s32 	%r377, %r376, %r375;
	st.shared.u32 	[%r377+8], %r458;
$L__BB55_26:
	bar.sync 	0;
	setp.ne.s32 	%p123, %r1, 0;
	@%p123 bra 	$L__BB55_50;
	setp.gt.u32 	%p124, %r90, 32;
	ld.shared.u32 	%r378, [_ZZN3cub18CUB_300001_SM_10006detail6reduce28DeviceReduceSingleTileKernelINS2_10policy_hubIjjN4cuda3std3__44plusIvEEE10Policy1000EN6thrust24THRUST_300001_SM_1000_NS18transform_iteratorI9NonZeroOpIhEPKhNSD_11use_defaultESJ_EEPjjS9_jjNS7_10__identityEEEvT0_T1_T2_T3_T4_T6_E12temp_storage+12];
	selp.b32 	%r379, %r378, 0, %p124;
	add.s32 	%r380, %r379, %r458;
	setp.gt.u32 	%p125, %r90, 64;
	ld.shared.u32 	%r381, [_ZZN3cub18CUB_300001_SM_10006detail6reduce28DeviceReduceSingleTileKernelINS2_10policy_hubIjjN4cuda3std3__44plusIvEEE10Policy1000EN6thrust24THRUST_300001_SM_1000_NS18transform_iteratorI9NonZeroOpIhEPKhNSD_11use_defaultESJ_EEPjjS9_jjNS7_10__identityEEEvT0_T1_T2_T3_T4_T6_E12temp_storage+16];
	selp.b32 	%r382, %r381, 0, %p125;
	add.s32 	%r383, %r380, %r382;
	setp.gt.u32 	%p126, %r90, 96;
	ld.shared.u32 	%r384, [_ZZN3cub18CUB_300001_SM_10006detail6reduce28DeviceReduceSingleTileKernelINS2_10policy_hubIjjN4cuda3std3__44plusIvEEE10Policy1000EN6thrust24THRUST_300001_SM_1000_NS18transform_iteratorI9NonZeroOpIhEPKhNSD_11use_defaultESJ_EEPjjS9_jjNS7_10__identityEEEvT0_T1_T2_T3_T4_T6_E12temp_storage+20];
	selp.b32 	%r385, %r384, 0, %p126;
	add.s32 	%r386, %r383, %r385;
	setp.gt.u32 	%p127, %r90, 128;
	ld.shared.u32 	%r387, [_ZZN3cub18CUB_300001_SM_10006detail6reduce28DeviceReduceSingleTileKernelINS2_10policy_hubIjjN4cuda3std3__44plusIvEEE10Policy1000EN6thrust24THRUST_300001_SM_1000_NS18transform_iteratorI9NonZeroOpIhEPKhNSD_11use_defaultESJ_EEPjjS9_jjNS7_10__identityEEEvT0_T1_T2_T3_T4_T6_E12temp_storage+24];
	selp.b32 	%r388, %r387, 0, %p127;
	add.s32 	%r389, %r386, %r388;
	setp.gt.u32 	%p128, %r90, 160;
	ld.shared.u32 	%r390, [_ZZN3cub18CUB_300001_SM_10006detail6reduce28DeviceReduceSingleTileKernelINS2_10policy_hubIjjN4cuda3std3__44plusIvEEE10Policy1000EN6thrust24THRUST_300001_SM_1000_NS18transform_iteratorI9NonZeroOpIhEPKhNSD_11use_defaultESJ_EEPjjS9_jjNS7_10__identityEEEvT0_T1_T2_T3_T4_T6_E12temp_storage+28];
	selp.b32 	%r391, %r390, 0, %p128;
	add.s32 	%r392, %r389, %r391;
	setp.gt.u32 	%p129, %r90, 192;
	ld.shared.u32 	%r393, [_ZZN3cub18CUB_300001_SM_10006detail6reduce28DeviceReduceSingleTileKernelINS2_10policy_hubIjjN4cuda3std3__44plusIvEEE10Policy1000EN6thrust24THRUST_300001_SM_1000_NS18transform_iteratorI9NonZeroOpIhEPKhNSD_11use_defaultESJ_EEPjjS9_jjNS7_10__identityEEEvT0_T1_T2_T3_T4_T6_E12temp_storage+32];
	selp.b32 	%r394, %r393, 0, %p129;
	add.s32 	%r395, %r392, %r394;
	setp.gt.u32 	%p130, %r90, 224;
	ld.shared.u32 	%r396, [_ZZN3cub18CUB_300001_SM_10006detail6reduce28DeviceReduceSingleTileKernelINS2_10policy_hubIjjN4cuda3std3__44plusIvEEE10Policy1000EN6thrust24THRUST_300001_SM_1000_NS18transform_iteratorI9NonZeroOpIhEPKhNSD_11use_defaultESJ_EEPjjS9_jjNS7_10__identityEEEvT0_T1_T2_T3_T4_T6_E12temp_storage+36];
	selp.b32 	%r397, %r396, 0, %p130;
	add.s32 	%r458, %r395, %r397;
	bra.uni 	$L__BB55_50;
$L__BB55_28:
	mov.u32 	%r40, %tid.x;
	cvt.u64.u32 	%rd11, %r40;
	add.s64 	%rd12, %rd2, %rd11;
	ld.global.u8 	%rs9, [%rd12];
	setp.ne.s16 	%p3, %rs9, 0;
	selp.u32 	%r103, 1, 0, %p3;
	ld.global.u8 	%rs10, [%rd12+256];
	setp.ne.s16 	%p4, %rs10, 0;
	selp.u32 	%r104, 1, 0, %p4;
	ld.global.u8 	%rs11, [%rd12+512];
	setp.ne.s16 	%p5, %rs11, 0;
	selp.u32 	%r105, 1, 0, %p5;
	ld.global.u8 	%rs12, [%rd12+768];
	setp.ne.s16 	%p6, %rs12, 0;
	selp.u32 	%r106, 1, 0, %p6;
	ld.global.u8 	%rs13, [%rd12+1024];
	setp.ne.s16 	%p7, %rs13, 0;
	selp.u32 	%r107, 1, 0, %p7;
	ld.global.u8 	%rs14, [%rd12+1280];
	setp.ne.s16 	%p8, %rs14, 0;
	selp.u32 	%r108, 1, 0, %p8;
	ld.global.u8 	%rs15, [%rd12+1536];
	setp.ne.s16 	%p9, %rs15, 0;
	selp.u32 	%r109, 1, 0, %p9;
	ld.global.u8 	%rs16, [%rd12+1792];
	setp.ne.s16 	%p10, %rs16, 0;
	selp.u32 	%r110, 1, 0, %p10;
	ld.global.u8 	%rs17, [%rd12+2048];
	setp.ne.s16 	%p11, %rs17, 0;
	selp.u32 	%r111, 1, 0, %p11;
	ld.global.u8 	%rs18, [%rd12+2304];
	setp.ne.s16 	%p12, %rs18, 0;
	selp.u32 	%r112, 1, 0, %p12;
	ld.global.u8 	%rs19, [%rd12+2560];
	setp.ne.s16 	%p13, %rs19, 0;
	selp.u32 	%r113, 1, 0, %p13;
	ld.global.u8 	%rs20, [%rd12+2816];
	setp.ne.s16 	%p14, %rs20, 0;
	selp.u32 	%r114, 1, 0, %p14;
	ld.global.u8 	%rs21, [%rd12+3072];
	setp.ne.s16 	%p15, %rs21, 0;
	selp.u32 	%r115, 1, 0, %p15;
	ld.global.u8 	%rs22, [%rd12+3328];
	setp.ne.s16 	%p16, %rs22, 0;
	selp.u32 	%r116, 1, 0, %p16;
	ld.global.u8 	%rs23, [%rd12+3584];
	setp.ne.s16 	%p17, %rs23, 0;
	selp.u32 	%r117, 1, 0, %p17;
	ld.global.u8 	%rs24, [%rd12+3840];
	setp.ne.s16 	%p18, %rs24, 0;
	selp.u32 	%r118, 1, 0, %p18;
	add.s32 	%r119, %r104, %r103;
	add.s32 	%r120, %r119, %r105;
	add.s32 	%r121, %r120, %r106;
	add.s32 	%r122, %r121, %r107;
	add.s32 	%r123, %r122, %r108;
	add.s32 	%r124, %r123, %r109;
	add.s32 	%r125, %r124, %r110;
	add.s32 	%r126, %r125, %r111;
	add.s32 	%r127, %r126, %r112;
	add.s32 	%r128, %r127, %r113;
	add.s32 	%r129, %r128, %r114;
	add.s32 	%r130, %r129, %r115;
	add.s32 	%r131, %r130, %r116;
	add.s32 	%r132, %r131, %r117;
	add.s32 	%r457, %r132, %r118;
	add.s32 	%r42, %r90, -4096;
	setp.lt.u32 	%p19, %r42, 4096;
	mov.b32 	%r439, 4096;
	@%p19 bra 	$L__BB55_32;
	mov.b32 	%r439, 4096;
$L__BB55_30:
	add.s32 	%r134, %r40, %r439;
	cvt.u64.u32 	%rd13, %r134;
	add.s64 	%rd14, %rd2, %rd13;
	ld.global.u8 	%rs25, [%rd14];
	setp.ne.s16 	%p20, %rs25, 0;
	selp.u32 	%r135, 1, 0, %p20;
	ld.global.u8 	%rs26, [%rd14+256];
	setp.ne.s16 	%p21, %rs26, 0;
	selp.u32 	%r136, 1, 0, %p21;
	ld.global.u8 	%rs27, [%rd14+512];
	setp.ne.s16 	%p22, %rs27, 0;
	selp.u32 	%r137, 1, 0, %p22;
	ld.global.u8 	%rs28, [%rd14+768];
	setp.ne.s16 	%p23, %rs28, 0;
	selp.u32 	%r138, 1, 0, %p23;
	ld.global.u8 	%rs29, [%rd14+1024];
	setp.ne.s16 	%p24, %rs29, 0;
	selp.u32 	%r139, 1, 0, %p24;
	ld.global.u8 	%rs30, [%rd14+1280];
	setp.ne.s16 	%p25, %rs30, 0;
	selp.u32 	%r140, 1, 0, %p25;
	ld.global.u8 	%rs31, [%rd14+1536];
	setp.ne.s16 	%p26, %rs31, 0;
	selp.u32 	%r141, 1, 0, %p26;
	ld.global.u8 	%rs32, [%rd14+1792];
	setp.ne.s16 	%p27, %rs32, 0;
	selp.u32 	%r142, 1, 0, %p27;
	ld.global.u8 	%rs33, [%rd14+2048];
	setp.ne.s16 	%p28, %rs33, 0;
	selp.u32 	%r143, 1, 0, %p28;
	ld.global.u8 	%rs34, [%rd14+2304];
	setp.ne.s16 	%p29, %rs34, 0;
	selp.u32 	%r144, 1, 0, %p29;
	ld.global.u8 	%rs35, [%rd14+2560];
	setp.ne.s16 	%p30, %rs35, 0;
	selp.u32 	%r145, 1, 0, %p30;
	ld.global.u8 	%rs36, [%rd14+2816];
	setp.ne.s16 	%p31, %rs36, 0;
	selp.u32 	%r146, 1, 0, %p31;
	ld.global.u8 	%rs37, [%rd14+3072];
	setp.ne.s16 	%p32, %rs37, 0;
	selp.u32 	%r147, 1, 0, %p32;
	ld.global.u8 	%rs38, [%rd14+3328];
	setp.ne.s16 	%p33, %rs38, 0;
	selp.u32 	%r148, 1, 0, %p33;
	ld.global.u8 	%rs39, [%rd14+3584];
	setp.ne.s16 	%p34, %rs39, 0;
	selp.u32 	%r149, 1, 0, %p34;
	ld.global.u8 	%rs40, [%rd14+3840];
	setp.ne.s16 	%p35, %rs40, 0;
	selp.u32 	%r150, 1, 0, %p35;
	add.s32 	%r151, %r457, %r135;
	add.s32 	%r152, %r151, %r136;
	add.s32 	%r153, %r152, %r137;
	add.s32 	%r154, %r153, %r138;
	add.s32 	%r155, %r154, %r139;
	add.s32 	%r156, %r155, %r140;
	add.s32 	%r157, %r156, %r141;
	add.s32 	%r158, %r157, %r142;
	add.s32 	%r159, %r158, %r143;
	add.s32 	%r160, %r159, %r144;
	add.s32 	%r161, %r160, %r145;
	add.s32 	%r162, %r161, %r146;
	add.s32 	%r163, %r162, %r147;
	add.s32 	%r164, %r163, %r148;
	add.s32 	%r165, %r164, %r149;
	add.s32 	%r457, %r165, %r150;
	sub.s32 	%r166, %r90, %r439;
	setp.lt.u32 	%p36, %r166, 4096;
	@%p36 bra 	$L__BB55_46;
	add.s32 	%r439, %r439, 4096;
	setp.le.u32 	%p37, %r439, %r42;
	@%p37 bra 	$L__BB55_30;
$L__BB55_32:
	setp.le.u32 	%p38, %r90, %r439;
	sub.s32 	%r167, %r90, %r439;
	setp.ge.s32 	%p39, %r40, %r167;
	or.pred  	%p40, %p38, %p39;
	@%p40 bra 	$L__BB55_46;
	not.b32 	%r170, %r40;
	add.s32 	%r171, %r90, %r170;
	sub.s32 	%r172, %r171, %r439;
	shr.u32 	%r173, %r172, 8;
	add.s32 	%r49, %r173, 1;
	and.b32  	%r50, %r49, 15;
	setp.lt.u32 	%p41, %r172, 3840;
	mov.u32 	%r449, %r40;
	@%p41 bra 	$L__BB55_37;
	or.b32  	%r443, %r40, 2048;
	add.s32 	%r442, %r40, %r439;
	and.b32  	%r174, %r49, 33554416;
	neg.s32 	%r441, %r174;
$L__BB55_35:
	.pragma "nounroll";
	cvt.u64.u32 	%rd15, %r442;
	add.s64 	%rd16, %rd2, %rd15;
	ld.global.u8 	%rs41, [%rd16];
	setp.ne.s16 	%p42, %rs41, 0;
	selp.u32 	%r175, 1, 0, %p42;
	add.s32 	%r176, %r457, %r175;
	add.s32 	%r177, %r442, 256;
	cvt.u64.u32 	%rd17, %r177;
	add.s64 	%rd18, %rd2, %rd17;
	ld.global.u8 	%rs42, [%rd18];
	setp.ne.s16 	%p43, %rs42, 0;
	selp.u32 	%r178, 1, 0, %p43;
	add.s32 	%r179, %r176, %r178;
	add.s32 	%r180, %r442, 512;
	cvt.u64.u32 	%rd19, %r180;
	add.s64 	%rd20, %rd2, %rd19;
	ld.global.u8 	%rs43, [%rd20];
	setp.ne.s16 	%p44, %rs43, 0;
	selp.u32 	%r181, 1, 0, %p44;
	add.s32 	%r182, %r179, %r181;
	add.s32 	%r183, %r442, 768;
	cvt.u64.u32 	%rd21, %r183;
	add.s64 	%rd22, %rd2, %rd21;
	ld.global.u8 	%rs44, [%rd22];
	setp.ne.s16 	%p45, %rs44, 0;
	selp.u32 	%r184, 1, 0, %p45;
	add.s32 	%r185, %r182, %r184;
	add.s32 	%r186, %r442, 1024;
	cvt.u64.u32 	%rd23, %r186;
	add.s64 	%rd24, %rd2, %rd23;
	ld.global.u8 	%rs45, [%rd24];
	setp.ne.s16 	%p46, %rs45, 0;
	selp.u32 	%r187, 1, 0, %p46;
	add.s32 	%r188, %r185, %r187;
	add.s32 	%r189, %r442, 1280;
	cvt.u64.u32 	%rd25, %r189;
	add.s64 	%rd26, %rd2, %rd25;
	ld.global.u8 	%rs46, [%rd26];
	setp.ne.s16 	%p47, %rs46, 0;
	selp.u32 	%r190, 1, 0, %p47;
	add.s32 	%r191, %r188, %r190;
	add.s32 	%r192, %r442, 1536;
	cvt.u64.u32 	%rd27, %r192;
	add.s64 	%rd28, %rd2, %rd27;
	ld.global.u8 	%rs47, [%rd28];
	setp.ne.s16 	%p48, %rs47, 0;
	selp.u32 	%r193, 1, 0, %p48;
	add.s32 	%r194, %r191, %r193;
	add.s32 	%r195, %r442, 1792;
	cvt.u64.u32 	%rd29, %r195;
	add.s64 	%rd30, %rd2, %rd29;
	ld.global.u8 	%rs48, [%rd30];
	setp.ne.s16 	%p49, %rs48, 0;
	selp.u32 	%r196, 1, 0, %p49;
	add.s32 	%r197, %r194, %r196;
	add.s32 	%r198, %r442, 2048;
	cvt.u64.u32 	%rd31, %r198;
	add.s64 	%rd32, %rd2, %rd31;
	ld.global.u8 	%rs49, [%rd32];
	setp.ne.s16 	%p50, %rs49, 0;
	selp.u32 	%r199, 1, 0, %p50;
	add.s32 	%r200, %r197, %r199;
	add.s32 	%r201, %r442, 2304;
	cvt.u64.u32 	%rd33, %r201;
	add.s64 	%rd34, %rd2, %rd33;
	ld.global.u8 	%rs50, [%rd34];
	setp.ne.s16 	%p51, %rs50, 0;
	selp.u32 	%r202, 1, 0, %p51;
	add.s32 	%r203, %r200, %r202;
	add.s32 	%r204, %r442, 2560;
	cvt.u64.u32 	%rd35, %r204;
	add.s64 	%rd36, %rd2, %rd35;
	ld.global.u8 	%rs51, [%rd36];
	setp.ne.s16 	%p52, %rs51, 0;
	selp.u32 	%r205, 1, 0, %p52;
	add.s32 	%r206, %r203, %r205;
	add.s32 	%r207, %r442, 2816;
	cvt.u64.u32 	%rd37, %r207;
	add.s64 	%rd38, %rd2, %rd37;
	ld.global.u8 	%rs52, [%rd38];
	setp.ne.s16 	%p53, %rs52, 0;
	selp.u32 	%r208, 1, 0, %p53;
	add.s32 	%r209, %r206, %r208;
	add.s32 	%r210, %r442, 3072;
	cvt.u64.u32 	%rd39, %r210;
	add.s64 	%rd40, %rd2, %rd39;
	ld.global.u8 	%rs53, [%rd40];
	setp.ne.s16 	%p54, %rs53, 0;
	selp.u32 	%r211, 1, 0, %p54;
	add.s32 	%r212, %r209, %r211;
	add.s32 	%r213, %r442, 3328;
	cvt.u64.u32 	%rd41, %r213;
	add.s64 	%rd42, %rd2, %rd41;
	ld.global.u8 	%rs54, [%rd42];
	setp.ne.s16 	%p55, %rs54, 0;
	selp.u32 	%r214, 1, 0, %p55;
	add.s32 	%r215, %r212, %r214;
	add.s32 	%r216, %r442, 3584;
	cvt.u64.u32 	%rd43, %r216;
	add.s64 	%rd44, %rd2, %rd43;
	ld.global.u8 	%rs55, [%rd44];
	setp.ne.s16 	%p56, %rs55, 0;
	selp.u32 	%r217, 1, 0, %p56;
	add.s32 	%r218, %r215, %r217;
	add.s32 	%r219, %r442, 3840;
	cvt.u64.u32 	%rd45, %r219;
	add.s64 	%rd46, %rd2, %rd45;
	ld.global.u8 	%rs56, [%rd46];
	setp.ne.s16 	%p57, %rs56, 0;
	selp.u32 	%r220, 1, 0, %p57;
	add.s32 	%r457, %r218, %r220;
	add.s32 	%r443, %r443, 4096;
	add.s32 	%r442, %r442, 4096;
	add.s32 	%r441, %r441, 16;
	setp.ne.s32 	%p58, %r441, 0;
	@%p58 bra 	$L__BB55_35;
	add.s32 	%r449, %r443, -2048;
$L__BB55_37:
	setp.eq.s32 	%p59, %r50, 0;
	@%p59 bra 	$L__BB55_46;
	and.b32  	%r66, %r49, 7;
	setp.lt.u32 	%p60, %r50, 8;
	@%p60 bra 	$L__BB55_40;
	add.s32 	%r222, %r449, %r439;
	cvt.u64.u32 	%rd47, %r222;
	add.s64 	%rd48, %rd2, %rd47;
	ld.global.u8 	%rs57, [%rd48];
	setp.ne.s16 	%p61, %rs57, 0;
	selp.u32 	%r223, 1, 0, %p61;
	add.s32 	%r224, %r457, %r223;
	add.s32 	%r225, %r222, 256;
	cvt.u64.u32 	%rd49, %r225;
	add.s64 	%rd50, %rd2, %rd49;
	ld.global.u8 	%rs58, [%rd50];
	setp.ne.s16 	%p62, %rs58, 0;
	selp.u32 	%r226, 1, 0, %p62;
	add.s32 	%r227, %r224, %r226;
	add.s32 	%r228, %r222, 512;
	cvt.u64.u32 	%rd51, %r228;
	add.s64 	%rd52, %rd2, %rd51;
	ld.global.u8 	%rs59, [%rd52];
	setp.ne.s16 	%p63, %rs59, 0;
	selp.u32 	%r229, 1, 0, %p63;
	add.s32 	%r230, %r227, %r229;
	add.s32 	%r231, %r222, 768;
	cvt.u64.u32 	%rd53, %r231;
	add.s64 	%rd54, %rd2, %rd53;
	ld.global.u8 	%rs60, [%rd54];
	setp.ne.s16 	%p64, %rs60, 0;
	selp.u32 	%r232, 1, 0, %p64;
	add.s32 	%r233, %r230, %r232;
	add.s32 	%r234, %r222, 1024;
	cvt.u64.u32 	%rd55, %r234;
	add.s64 	%rd56, %rd2, %rd55;
	ld.global.u8 	%rs61, [%rd56];
	setp.ne.s16 	%p65, %rs61, 0;
	selp.u32 	%r235, 1, 0, %p65;
	add.s32 	%r236, %r233, %r235;
	add.s32 	%r237, %r222, 1280;
	cvt.u64.u32 	%rd57, %r237;
	add.s64 	%rd58, %rd2, %rd57;
	ld.global.u8 	%rs62, [%rd58];
	setp.ne.s16 	%p66, %rs62, 0;
	selp.u32 	%r238, 1, 0, %p66;
	add.s32 	%r239, %r236, %r238;
	add.s32 	%r240, %r222, 1536;
	cvt.u64.u32 	%rd59, %r240;
	add.s64 	%rd60, %rd2, %rd59;
	ld.global.u8 	%rs63, [%rd60];
	setp.ne.s16 	%p67, %rs63, 0;
	selp.u32 	%r241, 1, 0, %p67;
	add.s32 	%r242, %r239, %r241;
	add.s32 	%r243, %r222, 1792;
	cvt.u64.u32 	%rd61, %r243;
	add.s64 	%rd62, %rd2, %rd61;
	ld.global.u8 	%rs64, [%rd62];
	setp.ne.s16 	%p68, %rs64, 0;
	selp.u32 	%r244, 1, 0, %p68;
	add.s32 	%r457, %r242, %r244;
	add.s32 	%r449, %r449, 2048;
$L__BB55_40:
	setp.eq.s32 	%p69, %r66, 0;
	@%p69 bra 	$L__BB55_46;
	and.b32  	%r72, %r49, 3;
	setp.lt.u32 	%p70, %r66, 4;
	@%p70 bra 	$L__BB55_43;
	add.s32 	%r246, %r449, %r439;
	cvt.u64.u32 	%rd63, %r246;
	add.s64 	%rd64, %rd2, %rd63;
	ld.global.u8 	%rs65, [%rd64];
	setp.ne.s16 	%p71, %rs65, 0;
	selp.u32 	%r247, 1, 0, %p71;
	add.s32 	%r248, %r457, %r247;
	add.s32 	%r249, %r246, 256;
	cvt.u64.u32 	%rd65, %r249;
	add.s64 	%rd66, %rd2, %rd65;
	ld.global.u8 	%rs66, [%rd66];
	setp.ne.s16 	%p72, %rs66, 0;
	selp.u32 	%r250, 1, 0, %p72;
	add.s32 	%r251, %r248, %r250;
	add.s32 	%r252, %r246, 512;
	cvt.u64.u32 	%rd67, %r252;
	add.s64 	%rd68, %rd2, %rd67;
	ld.global.u8 	%rs67, [%rd68];
	setp.ne.s16 	%p73, %rs67, 0;
	selp.u32 	%r253, 1, 0, %p73;
	add.s32 	%r254, %r251, %r253;
	add.s32 	%r255, %r246, 768;
	cvt.u64.u32 	%rd69, %r255;
	add.s64 	%rd70, %rd2, %rd69;
	ld.global.u8 	%rs68, [%rd70];
	setp.ne.s16 	%p74, %rs68, 0;
	selp.u32 	%r256, 1, 0, %p74;
	add.s32 	%r457, %r254, %r256;
	add.s32 	%r449, %r449, 1024;
$L__BB55_43:
	setp.eq.s32 	%p75, %r72, 0;
	@%p75 bra 	$L__BB55_46;
	add.s32 	%r455, %r449, %r439;
	neg.s32 	%r454, %r72;
$L__BB55_45:
	.pragma "nounroll";
	cvt.u64.u32 	%rd71, %r455;
	add.s64 	%rd72, %rd2, %rd71;
	ld.global.u8 	%rs69, [%rd72];
	setp.ne.s16 	%p76, %rs69, 0;
	selp.u32 	%r257, 1, 0, %p76;
	add.s32 	%r457, %r457, %r257;
	add.s32 	%r455, %r455, 256;
	add.s32 	%r454, %r454, 1;
	setp.ne.s32 	%p77, %r454, 0;
	@%p77 bra 	$L__BB55_45;
$L__BB55_46:
	// begin inline asm
	mov.u32 %r258, %laneid;
	// end inline asm
	mov.b32 	%r259, -1;
	redux.sync.add.u32 %r458, %r457, %r259;
	setp.ne.s32 	%p78, %r258, 0;
	@%p78 bra 	$L__BB55_48;
	shr.u32 	%r260, %r40, 3;
	and.b32  	%r261, %r260, 124;
	mov.u32 	%r262, _ZZN3cub18CUB_300001_SM_10006detail6reduce28DeviceReduceSingleTileKernelINS2_10policy_hubIjjN4cuda3std3__44plusIvEEE10Policy1000EN6thrust24THRUST_300001_SM_1000_NS18transform_iteratorI9NonZeroOpIhEPKhNSD_11use_defaultESJ_EEPjjS9_jjNS7_10__identityEEEvT0_T1_T2_T3_T4_T6_E12temp_storage;
	add.s32 	%r263, %r262, %r261;
	st.shared.u32 	[%r263+8], %r458;
$L__BB55_48:
	bar.sync 	0;
	setp.ne.s32 	%p79, %r40, 0;
	@%p79 bra 	$L__BB55_50;
	ld.shared.u32 	%r264, [_ZZN3cub18CUB_300001_SM_10006detail6reduce28DeviceReduceSingleTileKernelINS2_10policy_hubIjjN4cuda3std3__44plusIvEEE10Policy1000EN6thrust24THRUST_300001_SM_1000_NS18transform_iteratorI9NonZeroOpIhEPKhNSD_11use_defaultESJ_EEPjjS9_jjNS7_10__identityEEEvT0_T1_T2_T3_T4_T6_E12temp_storage+12];
	add.s32 	%r265, %r264, %r458;
	ld.shared.u32 	%r266, [_ZZN3cub18CUB_300001_SM_10006detail6reduce28DeviceReduceSingleTileKernelINS2_10policy_hubIjjN4cuda3std3__44plusIvEEE10Policy1000EN6thrust24THRUST_300001_SM_1000_NS18transform_iteratorI9NonZeroOpIhEPKhNSD_11use_defaultESJ_EEPjjS9_jjNS7_10__identityEEEvT0_T1_T2_T3_T4_T6_E12temp_storage+16];
	add.s32 	%r267, %r265, %r266;
	ld.shared.u32 	%r268, [_ZZN3cub18CUB_300001_SM_10006detail6reduce28DeviceReduceSingleTileKernelINS2_10policy_hubIjjN4cuda3std3__44plusIvEEE10Policy1000EN6thrust24THRUST_300001_SM_1000_NS18transform_iteratorI9NonZeroOpIhEPKhNSD_11use_defaultESJ_EEPjjS9_jjNS7_10__identityEEEvT0_T1_T2_T3_T4_T6_E12temp_storage+20];
	add.s32 	%r269, %r267, %r268;
	ld.shared.u32 	%r270, [_ZZN3cub18CUB_300001_SM_10006detail6reduce28DeviceReduceSingleTileKernelINS2_10policy_hubIjjN4cuda3std3__44plusIvEEE10Policy1000EN6thrust24THRUST_300001_SM_1000_NS18transform_iteratorI9NonZeroOpIhEPKhNSD_11use_defaultESJ_EEPjjS9_jjNS7_10__identityEEEvT0_T1_T2_T3_T4_T6_E12temp_storage+24];
	add.s32 	%r271, %r269, %r270;
	ld.shared.u32 	%r272, [_ZZN3cub18CUB_300001_SM_10006detail6reduce28DeviceReduceSingleTileKernelINS2_10policy_hubIjjN4cuda3std3__44plusIvEEE10Policy1000EN6thrust24THRUST_300001_SM_1000_NS18transform_iteratorI9NonZeroOpIhEPKhNSD_11use_defaultESJ_EEPjjS9_jjNS7_10__identityEEEvT0_T1_T2_T3_T4_T6_E12temp_storage+28];
	add.s32 	%r273, %r271, %r272;
	ld.shared.u32 	%r274, [_ZZN3cub18CUB_300001_SM_10006detail6reduce28DeviceReduceSingleTileKernelINS2_10policy_hubIjjN4cuda3std3__44plusIvEEE10Policy1000EN6thrust24THRUST_300001_SM_1000_NS18transform_iteratorI9NonZeroOpIhEPKhNSD_11use_defaultESJ_EEPjjS9_jjNS7_10__identityEEEvT0_T1_T2_T3_T4_T6_E12temp_storage+32];
	add.s32 	%r275, %r273, %r274;
	ld.shared.u32 	%r276, [_ZZN3cub18CUB_300001_SM_10006detail6reduce28DeviceReduceSingleTileKernelINS2_10policy_hubIjjN4cuda3std3__44plusIvEEE10Policy1000EN6thrust24THRUST_300001_SM_1000_NS18transform_iteratorI9NonZeroOpIhEPKhNSD_11use_defaultESJ_EEPjjS9_jjNS7_10__identityEEEvT0_T1_T2_T3_T4_T6_E12temp_storage+36];
	add.s32 	%r458, %r275, %r276;
$L__BB55_50:
	mov.u32 	%r417, %tid.x;
	setp.ne.s32 	%p133, %r417, 0;
	@%p133 bra 	$L__BB55_52;
	add.s32 	%r418, %r458, %r91;
	st.global.u32 	[%rd1], %r418;
$L__BB55_52:
	ret;

}
	// .globl	_ZN3cub18CUB_300001_SM_10006detail6reduce18DeviceReduceKernelINS2_10policy_hubIjjN4cuda3std3__44plusIvEEE10Policy1000EN6thrust24THRUST_300001_SM_1000_NS18transform_iteratorI9NonZeroOpIhEPKhNSD_11use_defaultESJ_EEjS9_jNS7_10__identityEEEvT0_PT3_T1_NS0_13GridEvenShareISP_EET2_T4_
.visible .entry _ZN3cub18CUB_300001_SM_10006detail6reduce18DeviceReduceKernelINS2_10policy_hubIjjN4cuda3std3__44plusIvEEE10Policy1000EN6thrust24THRUST_300001_SM_1000_NS18transform_iteratorI9NonZeroOpIhEPKhNSD_11use_defaultESJ_EEjS9_jNS7_10__identityEEEvT0_PT3_T1_NS0_13GridEvenShareISP_EET2_T4_(
	.param .align 8 .b8 _ZN3cub18CUB_300001_SM_10006detail6reduce18DeviceReduceKernelINS2_10policy_hubIjjN4cuda3std3__44plusIvEEE10Policy1000EN6thrust24THRUST_300001_SM_1000_NS18transform_iteratorI9NonZeroOpIhEPKhNSD_11use_defaultESJ_EEjS9_jNS7_10__identityEEEvT0_PT3_T1_NS0_13GridEvenShareISP_EET2_T4__param_0[16],
	.param .u64 .ptr .align 1 _ZN3cub18CUB_300001_SM_10006detail6reduce18DeviceReduceKernelINS2_10policy_hubIjjN4cuda3std3__44plusIvEEE10Policy1000EN6thrust24THRUST_300001_SM_1000_NS18transform_iteratorI9NonZeroOpIhEPKhNSD_11use_defaultESJ_EEjS9_jNS7_10__identityEEEvT0_PT3_T1_NS0_13GridEvenShareISP_EET2_T4__param_1,
	.param .u32 _ZN3cub18CUB_300001_SM_10006detail6reduce18DeviceReduceKernelINS2_10policy_hubIjjN4cuda3std3__44plusIvEEE10Policy1000EN6thrust24THRUST_300001_SM_1000_NS18transform_iteratorI9NonZeroOpIhEPKhNSD_11use_defaultESJ_EEjS9_jNS7_10__identityEEEvT0_PT3_T1_NS0_13GridEvenShareISP_EET2_T4__param_2,
	.param .align 4 .b8 _ZN3cub18CUB_300001_SM_10006detail6reduce18DeviceReduceKernelINS2_10policy_hubIjjN4cuda3std3__44plusIvEEE10Policy1000EN6thrust24THRUST_300001_SM_1000_NS18transform_iteratorI9NonZeroOpIhEPKhNSD_11use_defaultESJ_EEjS9_jNS7_10__identityEEEvT0_PT3_T1_NS0_13GridEvenShareISP_EET2_T4__param_3[40],
	.param .align 1 .b8 _ZN3cub18CUB_300001_SM_10006detail6reduce18DeviceReduceKernelINS2_10policy_hubIjjN4cuda3std3__44plusIvEEE10Policy1000EN6thrust24THRUST_300001_SM_1000_NS18transform_iteratorI9NonZeroOpIhEPKhNSD_11use_defaultESJ_EEjS9_jNS7_10__identityEEEvT0_PT3_T1_NS0_13GridEvenShareISP_EET2_T4__param_4[1],
	.param .align 1 .b8 _ZN3cub18CUB_300001_SM_10006detail6reduce18DeviceReduceKernelINS2_10policy_hubIjjN4cuda3std3__44plusIvEEE10Policy1000EN6thrust24THRUST_300001_SM_1000_NS18transform_iteratorI9NonZeroOpIhEPKhNSD_11use_defaultESJ_EEjS9_jNS7_10__identityEEEvT0_PT3_T1_NS0_13GridEvenShareISP_EET2_T4__param_5[1]
)
.maxntid 256
{
	.reg .pred 	%p<133>;
	.reg .b16 	%rs<95>;
	.reg .b32 	%r<513>;
	.reg .b64 	%rd<130>;
	// demoted variable
	.shared .align 4 .b8 _ZZN3cub18CUB_300001_SM_10006detail6reduce18DeviceReduceKernelINS2_10policy_hubIjjN4cuda3std3__44plusIvEEE10Policy1000EN6thrust24THRUST_300001_SM_1000_NS18transform_iteratorI9NonZeroOpIhEPKhNSD_11use_defaultESJ_EEjS9_jNS7_10__identityEEEvT0_PT3_T1_NS0_13GridEvenShareISP_EET2_T4_E12temp_storage[44];
	ld.param.u32 	%r1, [_ZN3cub18CUB_300001_SM_10006detail6reduce18DeviceReduceKernelINS2_10policy_hubIjjN4cuda3std3__44plusIvEEE10Policy1000EN6thrust24THRUST_300001_SM_1000_NS18transform_iteratorI9NonZeroOpIhEPKhNSD_11use_defaultESJ_EEjS9_jNS7_10__identityEEEvT0_PT3_T1_NS0_13GridEvenShareISP_EET2_T4__param_3+20];
	ld.param.u32 	%r2, [_ZN3cub18CUB_300001_SM_10006detail6reduce18DeviceReduceKernelINS2_10policy_hubIjjN4cuda3std3__44plusIvEEE10Policy1000EN6thrust24THRUST_300001_SM_1000_NS18transform_iteratorI9NonZeroOpIhEPKhNSD_11use_defaultESJ_EEjS9_jNS7_10__identityEEEvT0_PT3_T1_NS0_13GridEvenShareISP_EET2_T4__param_3+24];
	ld.param.u64 	%rd3, [_ZN3cub18CUB_300001_SM_10006detail6reduce18DeviceReduceKernelINS2_10policy_hubIjjN4cuda3std3__44plusIvEEE10Policy1000EN6thrust24THRUST_300001_SM_1000_NS18transform_iteratorI9NonZeroOpIhEPKhNSD_11use_defaultESJ_EEjS9_jNS7_10__identityEEEvT0_PT3_T1_NS0_13GridEvenShareISP_EET2_T4__param_0];
	cvta.to.global.u64 	%rd1, %rd3;
	mov.u32 	%r3, %ctaid.x;
	shl.b32 	%r4, %r2, 12;
	shl.b32 	%r493, %r3, 12;
	sub.s32 	%r6, %r1, %r493;
	setp.gt.u32 	%p1, %r6, 4095;
	@%p1 bra 	$L__BB56_26;
	mov.u32 	%r7, %tid.x;
	setp.ge.u32 	%p79, %r7, %r6;
	mov.b32 	%r488, 0;
	mov.u32 	%r477, %r7;
	@%p79 bra 	$L__BB56_3;
	add.s32 	%r301, %r493, %r7;
	cvt.u64.u32 	%rd66, %r301;
	add.s64 	%rd67, %rd1, %rd66;
	ld.global.u8 	%rs65, [%rd67];
	setp.ne.s16 	%p80, %rs65, 0;
	selp.u32 	%r488, 1, 0, %p80;
	add.s32 	%r477, %r7, 256;
$L__BB56_3:
	setp.ge.u32 	%p81, %r477, %r6;
	@%p81 bra 	$L__BB56_17;
	not.b32 	%r303, %r477;
	add.s32 	%r304, %r1, %r303;
	sub.s32 	%r305, %r304, %r493;
	shr.u32 	%r306, %r305, 8;
	add.s32 	%r12, %r306, 1;
	and.b32  	%r13, %r12, 15;
	setp.lt.u32 	%p82, %r305, 3840;
	@%p82 bra 	$L__BB56_8;
	or.b32  	%r474, %r477, 2048;
	add.s32 	%r473, %r477, %r493;
	and.b32  	%r307, %r12, 33554416;
	neg.s32 	%r472, %r307;
$L__BB56_6:
	.pragma "nounroll";
	cvt.u64.u32 	%rd68, %r473;
	add.s64 	%rd69, %rd1, %rd68;
	ld.global.u8 	%rs66, [%rd69];
	setp.ne.s16 	%p83, %rs66, 0;
	selp.u32 	%r308, 1, 0, %p83;
	add.s32 	%r309, %r488, %r308;
	add.s32 	%r310, %r473, 256;
	cvt.u64.u32 	%rd70, %r310;
	add.s64 	%rd71, %rd1, %rd70;
	ld.global.u8 	%rs67, [%rd71];
	setp.ne.s16 	%p84, %rs67, 0;
	selp.u32 	%r311, 1, 0, %p84;
	add.s32 	%r312, %r309, %r311;
	add.s32 	%r313, %r473, 512;
	cvt.u64.u32 	%rd72, %r313;
	add.s64 	%rd73, %rd1, %rd72;
	ld.global.u8 	%rs68, [%rd73];
	setp.ne.s16 	%p85, %rs68, 0;
	selp.u32 	%r314, 1, 0, %p85;
	add.s32 	%r315, %r312, %r314;
	add.s32 	%r316, %r473, 768;
	cvt.u64.u32 	%rd74, %r316;
	add.s64 	%rd75, %rd1, %rd74;
	ld.global.u8 	%rs69, [%rd75];
	setp.ne.s16 	%p86, %rs69, 0;
	selp.u32 	%r317, 1, 0, %p86;
	add.s32 	%r318, %r315, %r317;
	add.s32 	%r319, %r473, 1024;
	cvt.u64.u32 	%rd76, %r319;
	add.s64 	%rd77, %rd1, %rd76;
	ld.global.u8 	%rs70, [%rd77];
	setp.ne.s16 	%p87, %rs70, 0;
	selp.u32 	%r320, 1, 0, %p87;
	add.s32 	%r321, %r318, %r320;
	add.s32 	%r322, %r473, 1280;
	cvt.u64.u32 	%rd78, %r322;
	add.s64 	%rd79, %rd1, %rd78;
	ld.global.u8 	%rs71, [%rd79];
	setp.ne.s16 	%p88, %rs71, 0;
	selp.u32 	%r323, 1, 0, %p88;
	add.s32 	%r324, %r321, %r323;
	add.s32 	%r325, %r473, 1536;
	cvt.u64.u32 	%rd80, %r325;
	add.s64 	%rd81, %rd1, %rd80;
	ld.global.u8 	%rs72, [%rd81];
	setp.ne.s16 	%p89, %rs72, 0;
	selp.u32 	%r326, 1, 0, %p89;
	add.s32 	%r327, %r324, %r326;
	add.s32 	%r328, %r473, 1792;
	cvt.u64.u32 	%rd82, %r328;
	add.s64 	%rd83, %rd1, %rd82;
	ld.global.u8 	%rs73, [%rd83];
	setp.ne.s16 	%p90, %rs73, 0;
	selp.u32 	%r329, 1, 0, %p90;
	add.s32 	%r330, %r327, %r329;
	add.s32 	%r331, %r473, 2048;
	cvt.u64.u32 	%rd84, %r331;
	add.s64 	%rd85, %rd1, %rd84;
	ld.global.u8 	%rs74, [%rd85];
	setp.ne.s16 	%p91, %rs74, 0;
	selp.u32 	%r332, 1, 0, %p91;
	add.s32 	%r333, %r330, %r332;
	add.s32 	%r334, %r473, 2304;
	cvt.u64.u32 	%rd86, %r334;
	add.s64 	%rd87, %rd1, %rd86;
	ld.global.u8 	%rs75, [%rd87];
	setp.ne.s16 	%p92, %rs75, 0;
	selp.u32 	%r335, 1, 0, %p92;
	add.s32 	%r336, %r333, %r335;
	add.s32 	%r337, %r473, 2560;
	cvt.u64.u32 	%rd88, %r337;
	add.s64 	%rd89, %rd1, %rd88;
	ld.global.u8 	%rs76, [%rd89];
	setp.ne.s16 	%p93, %rs76, 0;
	selp.u32 	%r338, 1, 0, %p93;
	add.s32 	%r339, %r336, %r338;
	add.s32 	%r340, %r473, 2816;
	cvt.u64.u32 	%rd90, %r340;
	add.s64 	%rd91, %rd1, %rd90;
	ld.global.u8 	%rs77, [%rd91];
	setp.ne.s16 	%p94, %rs77, 0;
	selp.u32 	%r341, 1, 0, %p94;
	add.s32 	%r342, %r339, %r341;
	add.s32 	%r343, %r473, 3072;
	cvt.u64.u32 	%rd92, %r343;
	add.s64 	%rd93, %rd1, %rd92;
	ld.global.u8 	%rs78, [%rd93];
	setp.ne.s16 	%p95, %rs78, 0;
	selp.u32 	%r344, 1, 0, %p95;
	add.s32 	%r345, %r342, %r344;
	add.s32 	%r346, %r473, 3328;
	cvt.u64.u32 	%rd94, %r346;
	add.s64 	%rd95, %rd1, %rd94;
	ld.global.u8 	%rs79, [%rd95];
	setp.ne.s16 	%p96, %rs79, 0;
	selp.u32 	%r347, 1, 0, %p96;
	add.s32 	%r348, %r345, %r347;
	add.s32 	%r349, %r473, 3584;
	cvt.u64.u32 	%rd96, %r349;
	add.s64 	%rd97, %rd1, %rd96;
	ld.global.u8 	%rs80, [%rd97];
	setp.ne.s16 	%p97, %rs80, 0;
	selp.u32 	%r350, 1, 0, %p97;
	add.s32 	%r351, %r348, %r350;
	add.s32 	%r352, %r473, 3840;
	cvt.u64.u32 	%rd98, %r352;
	add.s64 	%rd99, %rd1, %rd98;
	ld.global.u8 	%rs81, [%rd99];
	setp.ne.s16 	%p98, %rs81, 0;
	selp.u32 	%r353, 1, 0, %p98;
	add.s32 	%r488, %r351, %r353;
	add.s32 	%r474, %r474, 4096;
	add.s32 	%r473, %r473, 4096;
	add.s32 	%r472, %r472, 16;
	setp.ne.s32 	%p99, %r472, 0;
	@%p99 bra 	$L__BB56_6;
	add.s32 	%r477, %r474, -2048;
$L__BB56_8:
	setp.eq.s32 	%p100, %r13, 0;
	@%p100 bra 	$L__BB56_17;
	and.b32  	%r29, %r12, 7;
	setp.lt.u32 	%p101, %r13, 8;
	@%p101 bra 	$L__BB56_11;
	add.s32 	%r355, %r493, %r477;
	cvt.u64.u32 	%rd100, %r355;
	add.s64 	%rd101, %rd1, %rd100;
	ld.global.u8 	%rs82, [%rd101];
	setp.ne.s16 	%p102, %rs82, 0;
	selp.u32 	%r356, 1, 0, %p102;
	add.s32 	%r357, %r488, %r356;
	add.s32 	%r358, %r355, 256;
	cvt.u64.u32 	%rd102, %r358;
	add.s64 	%rd103, %rd1, %rd102;
	ld.global.u8 	%rs83, [%rd103];
	setp.ne.s16 	%p103, %rs83, 0;
	selp.u32 	%r359, 1, 0, %p103;
	add.s32 	%r360, %r357, %r359;
	add.s32 	%r361, %r355, 512;
	cvt.u64.u32 	%rd104, %r361;
	add.s64 	%rd105, %rd1, %rd104;
	ld.global.u8 	%rs84, [%rd105];
	setp.ne.s16 	%p104, %rs84, 0;
	selp.u32 	%r362, 1, 0, %p104;
	add.s32 	%r363, %r360, %r362;
	add.s32 	%r364, %r355, 768;
	cvt.u64.u32 	%rd106, %r364;
	add.s64 	%rd107, %rd1, %rd106;
	ld.global.u8 	%rs85, [%rd107];
	setp.ne.s16 	%p105, %rs85, 0;
	selp.u32 	%r365, 1, 0, %p105;
	add.s32 	%r366, %r363, %r365;
	add.s32 	%r367, %r355, 1024;
	cvt.u64.u32 	%rd108, %r367;
	add.s64 	%rd109, %rd1, %rd108;
	ld.global.u8 	%rs86, [%rd109];
	setp.ne.s16 	%p106, %rs86, 0;
	selp.u32 	%r368, 1, 0, %p106;
	add.s32 	%r369, %r366, %r368;
	add.s32 	%r370, %r355, 1280;
	cvt.u64.u32 	%rd110, %r370;
	add.s64 	%rd111, %rd1, %rd110;
	ld.global.u8 	%rs87, [%rd111];
	setp.ne.s16 	%p107, %rs87, 0;
	selp.u32 	%r371, 1, 0, %p107;
	add.s32 	%r372, %r369, %r371;
	add.s32 	%r373, %r355, 1536;
	cvt.u64.u32 	%rd112, %r373;
	add.s64 	%rd113, %rd1, %rd112;
	ld.global.u8 	%rs88, [%rd113];
	setp.ne.s16 	%p108, %rs88, 0;
	selp.u32 	%r374, 1, 0, %p108;
	add.s32 	%r375, %r372, %r374;
	add.s32 	%r376, %r355, 1792;
	cvt.u64.u32 	%rd114, %r376;
	add.s64 	%rd115, %rd1, %rd114;
	ld.global.u8 	%rs89, [%rd115];
	setp.ne.s16 	%p109, %rs89, 0;
	selp.u32 	%r377, 1, 0, %p109;
	add.s32 	%r488, %r375, %r377;
	add.s32 	%r477, %r477, 2048;
$L__BB56_11:
	setp.eq.s32 	%p110, %r29, 0;
	@%p110 bra 	$L__BB56_17;
	and.b32  	%r35, %r12, 3;
	setp.lt.u32 	%p111, %r29, 4;
	@%p111 bra 	$L__BB56_14;
	add.s32 	%r379, %r493, %r477;
	cvt.u64.u32 	%rd116, %r379;
	add.s64 	%rd117, %rd1, %rd116;
	ld.global.u8 	%rs90, [%rd117];
	setp.ne.s16 	%p112, %rs90, 0;
	selp.u32 	%r380, 1, 0, %p112;
	add.s32 	%r381, %r488, %r380;
	add.s32 	%r382, %r379, 256;
	cvt.u64.u32 	%rd118, %r382;
	add.s64 	%rd119, %rd1, %rd118;
	ld.global.u8 	%rs91, [%rd119];
	setp.ne.s16 	%p113, %rs91, 0;
	selp.u32 	%r383, 1, 0, %p113;
	add.s32 	%r384, %r381, %r383;
	add.s32 	%r385, %r379, 512;
	cvt.u64.u32 	%rd120, %r385;
	add.s64 	%rd121, %rd1, %rd120;
	ld.global.u8 	%rs92, [%rd121];
	setp.ne.s16 	%p114, %rs92, 0;
	selp.u32 	%r386, 1, 0, %p114;
	add.s32 	%r387, %r384, %r386;
	add.s32 	%r388, %r379, 768;
	cvt.u64.u32 	%rd122, %r388;
	add.s64 	%rd123, %rd1, %rd122;
	ld.global.u8 	%rs93, [%rd123];
	setp.ne.s16 	%p115, %rs93, 0;
	selp.u32 	%r389, 1, 0, %p115;
	add.s32 	%r488, %r387, %r389;
	add.s32 	%r477, %r477, 1024;
$L__BB56_14:
	setp.eq.s32 	%p116, %r35, 0;
	@%p116 bra 	$L__BB56_17;
	add.s32 	%r486, %r477, %r493;
	neg.s32 	%r485, %r35;
$L__BB56_16:
	.pragma "nounroll";
	cvt.u64.u32 	%rd124, %r486;
	add.s64 	%rd125, %rd1, %rd124;
	ld.global.u8 	%rs94, [%rd125];
	setp.ne.s16 	%p117, %rs94, 0;
	selp.u32 	%r390, 1, 0, %p117;
	add.s32 	%r488, %r488, %r390;
	add.s32 	%r486, %r486, 256;
	add.s32 	%r485, %r485, 1;
	setp.ne.s32 	%p118, %r485, 0;
	@%p118 bra 	$L__BB56_16;
$L__BB56_17:
	setp.lt.u32 	%p119, %r6, 256;
	@%p119 bra 	$L__BB56_22;
	// begin inline asm
	mov.u32 %r450, %laneid;
	// end inline asm
	mov.b32 	%r451, -1;
	redux.sync.add.u32 %r512, %r488, %r451;
	setp.ne.s32 	%p130, %r450, 0;
	@%p130 bra 	$L__BB56_20;
	shr.u32 	%r452, %r7, 3;
	and.b32  	%r453, %r452, 124;
	mov.u32 	%r454, _ZZN3cub18CUB_300001_SM_10006detail6reduce18DeviceReduceKernelINS2_10policy_hubIjjN4cuda3std3__44plusIvEEE10Policy1000EN6thrust24THRUST_300001_SM_1000_NS18transform_iteratorI9NonZeroOpIhEPKhNSD_11use_defaultESJ_EEjS9_jNS7_10__identityEEEvT0_PT3_T1_NS0_13GridEvenShareISP_EET2_T4_E12temp_storage;
	add.s32 	%r455, %r454, %r453;
	st.shared.u32 	[%r455+8], %r512;
$L__BB56_20:
	bar.sync 	0;
	setp.ne.s32 	%p131, %r7, 0;
	@%p131 bra 	$L__BB56_48;
	ld.shared.u32 	%r456, [_ZZN3cub18CUB_300001_SM_10006detail6reduce18DeviceReduceKernelINS2_10policy_hubIjjN4cuda3std3__44plusIvEEE10Policy1000EN6thrust24THRUST_300001_SM_1000_NS18transform_iteratorI9NonZeroOpIhEPKhNSD_11use_defaultESJ_EEjS9_jNS7_10__identityEEEvT0_PT3_T1_NS0_13GridEvenShareISP_EET2_T4_E12temp_storage+12];
	add.s32 	%r457, %r456, %r512;
	ld.shared.u32 	%r458, [_ZZN3cub18CUB_300001_SM_10006detail6reduce18DeviceReduceKernelINS2_10policy_hubIjjN4cuda3std3__44plusIvEEE10Policy1000EN6thrust24THRUST_300001_SM_1000_NS18transform_iteratorI9NonZeroOpIhEPKhNSD_11use_defaultESJ_EEjS9_jNS7_10__identityEEEvT0_PT3_T1_NS0_13GridEvenShareISP_EET2_T4_E12temp_storage+16];
	add.s32 	%r459, %r457, %r458;
	ld.shared.u32 	%r460, [_ZZN3cub18CUB_300001_SM_10006detail6reduce18DeviceReduceKernelINS2_10policy_hubIjjN4cuda3std3__44plusIvEEE10Policy1000EN6thrust24THRUST_300001_SM_1000_NS18transform_iteratorI9NonZeroOpIhEPKhNSD_11use_defaultESJ_EEjS9_jNS7_10__identityEEEvT0_PT3_T1_NS0_13GridEvenShareISP_EET2_T4_E12temp_storage+20];
	add.s32 	%r461, %r459, %r460;
	ld.shared.u32 	%r462, [_ZZN3cub18CUB_300001_SM_10006detail6reduce18DeviceReduceKernelINS2_10policy_hubIjjN4cuda3std3__44plusIvEEE10Policy1000EN6thrust24THRUST_300001_SM_1000_NS18transform_iteratorI9NonZeroOpIhEPKhNSD_11use_defaultESJ_EEjS9_jNS7_10__identityEEEvT0_PT3_T1_NS0_13GridEvenShareISP_EET2_T4_E12temp_storage+24];
	add.s32 	%r463, %r461, %r462;
	ld.shared.u32 	%r464, [_ZZN3cub18CUB_300001_SM_10006detail6reduce18DeviceReduceKernelINS2_10policy_hubIjjN4cuda3std3__44plusIvEEE10Policy1000EN6thrust24THRUST_300001_SM_1000_NS18transform_iteratorI9NonZeroOpIhEPKhNSD_11use_defaultESJ_EEjS9_jNS7_10__identityEEEvT0_PT3_T1_NS0_13GridEvenShareISP_EET2_T4_E12temp_storage+28];
	add.s32 	%r465, %r463, %r464;
	ld.shared.u32 	%r466, [_ZZN3cub18CUB_300001_SM_10006detail6reduce18DeviceReduceKernelINS2_10policy_hubIjjN4cuda3std3__44plusIvEEE10Policy1000EN6thrust24THRUST_300001_SM_1000_NS18transform_iteratorI9NonZeroOpIhEPKhNSD_11use_defaultESJ_EEjS9_jNS7_10__identityEEEvT0_PT3_T1_NS0_13GridEvenShareISP_EET2_T4_E12temp_storage+32];
	add.s32 	%r467, %r465, %r466;
	ld.shared.u32 	%r468, [_ZZN3cub18CUB_300001_SM_10006detail6reduce18DeviceReduceKernelINS2_10policy_hubIjjN4cuda3std3__44plusIvEEE10Policy1000EN6thrust24THRUST_300001_SM_1000_NS18transform_iteratorI9NonZeroOpIhEPKhNSD_11use_defaultESJ_EEjS9_jNS7_10__identityEEEvT0_PT3_T1_NS0_13GridEvenShareISP_EET2_T4_E12temp_storage+36];
	add.s32 	%r512, %r467, %r468;
	bra.uni 	$L__BB56_48;
$L__BB56_22:
	// begin inline asm
	mov.u32 %r391, %laneid;
	// end inline asm
	and.b32  	%r422, %r7, 992;
	add.s32 	%r423, %r422, 32;
	setp.gt.u32 	%p120, %r423, %r6;
	not.b32 	%r424, %r422;
	add.s32 	%r425, %r6, %r424;
	selp.b32 	%r419, %r425, 31, %p120;
	mov.b32 	%r394, 1;
	mov.b32 	%r421, -1;
	// begin inline asm
	{  .reg .u32 r0;  .reg .pred p;  shfl.sync.down.b32 r0|p, %r488, %r394, %r419, %r421;  @p add.u32 r0, r0, %r488;  mov.u32 %r392, r0;}
	// end inline asm
	mov.b32 	%r400, 2;
	// begin inline asm
	{  .reg .u32 r0;  .reg .pred p;  shfl.sync.down.b32 r0|p, %r392, %r400, %r419, %r421;  @p add.u32 r0, r0, %r392;  mov.u32 %r398, r0;}
	// end inline asm
	mov.b32 	%r406, 4;
	// begin inline asm
	{  .reg .u32 r0;  .reg .pred p;  shfl.sync.down.b32 r0|p, %r398, %r406, %r419, %r421;  @p add.u32 r0, r0, %r398;  mov.u32 %r404, r0;}
	// end inline asm
	mov.b32 	%r412, 8;
	// begin inline asm
	{  .reg .u32 r0;  .reg .pred p;  shfl.sync.down.b32 r0|p, %r404, %r412, %r419, %r421;  @p add.u32 r0, r0, %r404;  mov.u32 %r410, r0;}
	// end inline asm
	mov.b32 	%r418, 16;
	// begin inline asm
	{  .reg .u32 r0;  .reg .pred p;  shfl.sync.down.b32 r0|p, %r410, %r418, %r419, %r421;  @p add.u32 r0, r0, %r410;  mov.u32 %r512, r0;}
	// end inline asm
	setp.ne.s32 	%p121, %r391, 0;
	@%p121 bra 	$L__BB56_24;
	shr.u32 	%r426, %r7, 3;
	and.b32  	%r427, %r426, 124;
	mov.u32 	%r428, _ZZN3cub18CUB_300001_SM_10006detail6reduce18DeviceReduceKernelINS2_10policy_hubIjjN4cuda3std3__44plusIvEEE10Policy1000EN6thrust24THRUST_300001_SM_1000_NS18transform_iteratorI9NonZeroOpIhEPKhNSD_11use_defaultESJ_EEjS9_jNS7_10__identityEEEvT0_PT3_T1_NS0_13GridEvenShareISP_EET2_T4_E12temp_storage;
	add.s32 	%r429, %r428, %r427;
	st.shared.u32 	[%r429+8], %r512;
$L__BB56_24:
	bar.sync 	0;
	setp.ne.s32 	%p122, %r7, 0;
	@%p122 bra 	$L__BB56_48;
	setp.gt.u32 	%p123, %r6, 32;
	ld.shared.u32 	%r430, [_ZZN3cub18CUB_300001_SM_10006detail6reduce18DeviceReduceKernelINS2_10policy_hubIjjN4cuda3std3__44plusIvEEE10Policy1000EN6thrust24THRUST_300001_SM_1000_NS18transform_iteratorI9NonZeroOpIhEPKhNSD_11use_defaultESJ_EEjS9_jNS7_10__identityEEEvT0_PT3_T1_NS0_13GridEvenShareISP_EET2_T4_E12temp_storage+12];
	selp.b32 	%r431, %r430, 0, %p123;
	add.s32 	%r432, %r431, %r512;
	setp.gt.u32 	%p124, %r6, 64;
	ld.shared.u32 	%r433, [_ZZN3cub18CUB_300001_SM_10006detail6reduce18DeviceReduceKernelINS2_10policy_hubIjjN4cuda3std3__44plusIvEEE10Policy1000EN6thrust24THRUST_300001_SM_1000_NS18transform_iteratorI9NonZeroOpIhEPKhNSD_11use_defaultESJ_EEjS9_jNS7_10__identityEEEvT0_PT3_T1_NS0_13GridEvenShareISP_EET2_T4_E12temp_storage+16];
	selp.b32 	%r434, %r433, 0, %p124;
	add.s32 	%r435, %r432, %r434;
	setp.gt.u32 	%p125, %r6, 96;
	ld.shared.u32 	%r436, [_ZZN3cub18CUB_300001_SM_10006detail6reduce18DeviceReduceKernelINS2_10policy_hubIjjN4cuda3std3__44plusIvEEE10Policy1000EN6thrust24THRUST_300001_SM_1000_NS18transform_iteratorI9NonZeroOpIhEPKhNSD_11use_defaultESJ_EEjS9_jNS7_10__identityEEEvT0_PT3_T1_NS0_13GridEvenShareISP_EET2_T4_E12temp_storage+20];
	selp.b32 	%r437, %r436, 0, %p125;
	add.s32 	%r438, %r435, %r437;
	setp.gt.u32 	%p126, %r6, 128;
	ld.shared.u32 	%r439, [_ZZN3cub18CUB_300001_SM_10006detail6reduce18DeviceReduceKernelINS2_10policy_hubIjjN4cuda3std3__44plusIvEEE10Policy1000EN6thrust24THRUST_300001_SM_1000_NS18transform_iteratorI9NonZeroOpIhEPKhNSD_11use_defaultESJ_EEjS9_jNS7_10__identityEEEvT0_PT3_T1_NS0_13GridEvenShareISP_EET2_T4_E12temp_storage+24];
	selp.b32 	%r440, %r439, 0, %p126;
	add.s32 	%r441, %r438, %r440;
	setp.gt.u32 	%p127, %r6, 160;
	ld.shared.u32 	%r442, [_ZZN3cub18CUB_300001_SM_10006detail6reduce18DeviceReduceKernelINS2_10policy_hubIjjN4cuda3std3__44plusIvEEE10Policy1000EN6thrust24THRUST_300001_SM_1000_NS18transform_iteratorI9NonZeroOpIhEPKhNSD_11use_defaultESJ_EEjS9_jNS7_10__identityEEEvT0_PT3_T1_NS0_13GridEvenShareISP_EET2_T4_E12temp_storage+28];
	selp.b32 	%r443, %r442, 0, %p127;
	add.s32 	%r444, %r441, %r443;
	setp.gt.u32 	%p128, %r6, 192;
	ld.shared.u32 	%r445, [_ZZN3cub18CUB_300001_SM_10006detail6reduce18DeviceReduceKernelINS2_10policy_hubIjjN4cuda3std3__44plusIvEEE10Policy1000EN6thrust24THRUST_300001_SM_1000_NS18transform_iteratorI9NonZeroOpIhEPKhNSD_11use_defaultESJ_EEjS9_jNS7_10__identityEEEvT0_PT3_T1_NS0_13GridEvenShareISP_EET2_T4_E12temp_storage+32];
	selp.b32 	%r446, %r445, 0, %p128;
	add.s32 	%r447, %r444, %r446;
	setp.gt.u32 	%p129, %r6, 224;
	ld.shared.u32 	%r448, [_ZZN3cub18CUB_300001_SM_10006detail6reduce18DeviceReduceKernelINS2_10policy_hubIjjN4cuda3std3__44plusIvEEE10Policy1000EN6thrust24THRUST_300001_SM_1000_NS18transform_iteratorI9NonZeroOpIhEPKhNSD_11use_defaultESJ_EEjS9_jNS7_10__identityEEEvT0_PT3_T1_NS0_13GridEvenShareISP_EET2_T4_E12temp_storage+36];
	selp.b32 	%r449, %r448, 0, %p129;
	add.s32 	%r512, %r447, %r449;
	bra.uni 	$L__BB56_48;
$L__BB56_26:
	mov.u32 	%r54, %tid.x;
	add.s32 	%r110, %r54, %r493;
	cvt.u64.u32 	%rd4, %r110;
	add.s64 	%rd5, %rd1, %rd4;
	ld.global.u8 	%rs1, [%rd5];
	setp.ne.s16 	%p2, %rs1, 0;
	selp.u32 	%r111, 1, 0, %p2;
	ld.global.u8 	%rs2, [%rd5+256];
	setp.ne.s16 	%p3, %rs2, 0;
	selp.u32 	%r112, 1, 0, %p3;
	ld.global.u8 	%rs3, [%rd5+512];
	setp.ne.s16 	%p4, %rs3, 0;
	selp.u32 	%r113, 1, 0, %p4;
	ld.global.u8 	%rs4, [%rd5+768];
	setp.ne.s16 	%p5, %rs4, 0;
	selp.u32 	%r114, 1, 0, %p5;
	ld.global.u8 	%rs5, [%rd5+1024];
	setp.ne.s16 	%p6, %rs5, 0;
	selp.u32 	%r115, 1, 0, %p6;
	ld.global.u8 	%rs6, [%rd5+1280];
	setp.ne.s16 	%p7, %rs6, 0;
	selp.u32 	%r116, 1, 0, %p7;
	ld.global.u8 	%rs7, [%rd5+1536];
	setp.ne.s16 	%p8, %rs7, 0;
	selp.u32 	%r117, 1, 0, %p8;
	ld.global.u8 	%rs8, [%rd5+1792];
	setp.ne.s16 	%p9, %rs8, 0;
	selp.u32 	%r118, 1, 0, %p9;
	ld.global.u8 	%rs9, [%rd5+2048];
	setp.ne.s16 	%p10, %rs9, 0;
	selp.u32 	%r119, 1, 0, %p10;
	ld.global.u8 	%rs10, [%rd5+2304];
	setp.ne.s16 	%p11, %rs10, 0;
	selp.u32 	%r120, 1, 0, %p11;
	ld.global.u8 	%rs11, [%rd5+2560];
	setp.ne.s16 	%p12, %rs11, 0;
	selp.u32 	%r121, 1, 0, %p12;
	ld.global.u8 	%rs12, [%rd5+2816];
	setp.ne.s16 	%p13, %rs12, 0;
	selp.u32 	%r122, 1, 0, %p13;
	ld.global.u8 	%rs13, [%rd5+3072];
	setp.ne.s16 	%p14, %rs13, 0;
	selp.u32 	%r123, 1, 0, %p14;
	ld.global.u8 	%rs14, [%rd5+3328];
	setp.ne.s16 	%p15, %rs14, 0;
	selp.u32 	%r124, 1, 0, %p15;
	ld.global.u8 	%rs15, [%rd5+3584];
	setp.ne.s16 	%p16, %rs15, 0;
	selp.u32 	%r125, 1, 0, %p16;
	ld.global.u8 	%rs16, [%rd5+3840];
	setp.ne.s16 	%p17, %rs16, 0;
	selp.u32 	%r126, 1, 0, %p17;
	add.s32 	%r127, %r112, %r111;
	add.s32 	%r128, %r127, %r113;
	add.s32 	%r129, %r128, %r114;
	add.s32 	%r130, %r129, %r115;
	add.s32 	%r131, %r130, %r116;
	add.s32 	%r132, %r131, %r117;
	add.s32 	%r133, %r132, %r118;
	add.s32 	%r134, %r133, %r119;
	add.s32 	%r135, %r134, %r120;
	add.s32 	%r136, %r135, %r121;
	add.s32 	%r137, %r136, %r122;
	add.s32 	%r138, %r137, %r123;
	add.s32 	%r139, %r138, %r124;
	add.s32 	%r140, %r139, %r125;
	add.s32 	%r511, %r140, %r126;
	setp.lt.u32 	%p18, %r6, %r4;
	@%p18 bra 	$L__BB56_44;
	add.s32 	%r56, %r4, %r493;
	not.b32 	%r142, %r54;
	add.s32 	%r143, %r142, %r1;
	sub.s32 	%r144, %r143, %r4;
	sub.s32 	%r490, %r144, %r493;
	add.s32 	%r145, %r56, %r54;
	add.s32 	%r489, %r145, 2048;
	mov.b32 	%r492, 0;
	mov.u32 	%r491, %r56;
$L__BB56_28:
	add.s32 	%r493, %r493, %r4;
	add.s32 	%r147, %r1, -4096;
	setp.gt.u32 	%p19, %r493, %r147;
	@%p19 bra 	$L__BB56_30;
	add.s32 	%r148, %r54, %r493;
	cvt.u64.u32 	%rd6, %r148;
	add.s64 	%rd7, %rd1, %rd6;
	ld.global.u8 	%rs17, [%rd7];
	setp.ne.s16 	%p20, %rs17, 0;
	selp.u32 	%r149, 1, 0, %p20;
	ld.global.u8 	%rs18, [%rd7+256];
	setp.ne.s16 	%p21, %rs18, 0;
	selp.u32 	%r150, 1, 0, %p21;
	ld.global.u8 	%rs19, [%rd7+512];
	setp.ne.s16 	%p22, %rs19, 0;
	selp.u32 	%r151, 1, 0, %p22;
	ld.global.u8 	%rs20, [%rd7+768];
	setp.ne.s16 	%p23, %rs20, 0;
	selp.u32 	%r152, 1, 0, %p23;
	ld.global.u8 	%rs21, [%rd7+1024];
	setp.ne.s16 	%p24, %rs21, 0;
	selp.u32 	%r153, 1, 0, %p24;
	ld.global.u8 	%rs22, [%rd7+1280];
	setp.ne.s16 	%p25, %rs22, 0;
	selp.u32 	%r154, 1, 0, %p25;
	ld.global.u8 	%rs23, [%rd7+1536];
	setp.ne.s16 	%p26, %rs23, 0;
	selp.u32 	%r155, 1, 0, %p26;
	ld.global.u8 	%rs24, [%rd7+1792];
	setp.ne.s16 	%p27, %rs24, 0;
	selp.u32 	%r156, 1, 0, %p27;
	ld.global.u8 	%rs25, [%rd7+2048];
	setp.ne.s16 	%p28, %rs25, 0;
	selp.u32 	%r157, 1, 0, %p28;
	ld.global.u8 	%rs26, [%rd7+2304];
	setp.ne.s16 	%p29, %rs26, 0;
	selp.u32 	%r158, 1, 0, %p29;
	ld.global.u8 	%rs27, [%rd7+2560];
	setp.ne.s16 	%p30, %rs27, 0;
	selp.u32 	%r159, 1, 0, %p30;
	ld.global.u8 	%rs28, [%rd7+2816];
	setp.ne.s16 	%p31, %rs28, 0;
	selp.u32 	%r160, 1, 0, %p31;
	ld.global.u8 	%rs29, [%rd7+3072];
	setp.ne.s16 	%p32, %rs29, 0;
	selp.u32 	%r161, 1, 0, %p32;
	ld.global.u8 	%rs30, [%rd7+3328];
	setp.ne.s16 	%p33, %rs30, 0;
	selp.u32 	%r162, 1, 0, %p33;
	ld.global.u8 	%rs31, [%rd7+3584];
	setp.ne.s16 	%p34, %rs31, 0;
	selp.u32 	%r163, 1, 0, %p34;
	ld.global.u8 	%rs32, [%rd7+3840];
	setp.ne.s16 	%p35, %rs32, 0;
	selp.u32 	%r164, 1, 0, %p35;
	add.s32 	%r165, %r511, %r149;
	add.s32 	%r166, %r165, %r150;
	add.s32 	%r167, %r166, %r151;
	add.s32 	%r168, %r167, %r152;
	add.s32 	%r169, %r168, %r153;
	add.s32 	%r170, %r169, %r154;
	add.s32 	%r171, %r170, %r155;
	add.s32 	%r172, %r171, %r156;
	add.s32 	%r173, %r172, %r157;
	add.s32 	%r174, %r173, %r158;
	add.s32 	%r175, %r174, %r159;
	add.s32 	%r176, %r175, %r160;
	add.s32 	%r177, %r176, %r161;
	add.s32 	%r178, %r177, %r162;
	add.s32 	%r179, %r178, %r163;
	add.s32 	%r511, %r179, %r164;
	sub.s32 	%r180, %r1, %r493;
	setp.lt.u32 	%p36, %r180, %r4;
	add.s32 	%r492, %r492, 1;
	add.s32 	%r491, %r491, %r4;
	sub.s32 	%r490, %r490, %r4;
	add.s32 	%r489, %r489, %r4;
	@%p36 bra 	$L__BB56_44;
	bra.uni 	$L__BB56_28;
$L__BB56_30:
	setp.le.u32 	%p37, %r1, %r493;
	sub.s32 	%r182, %r1, %r493;
	setp.ge.s32 	%p38, %r54, %r182;
	or.pred  	%p39, %p37, %p38;
	@%p39 bra 	$L__BB56_44;
	not.b32 	%r185, %r54;
	add.s32 	%r186, %r1, %r185;
	sub.s32 	%r187, %r186, %r56;
	mul.lo.s32 	%r188, %r2, %r492;
	shl.b32 	%r189, %r188, 12;
	sub.s32 	%r190, %r187, %r189;
	shr.u32 	%r191, %r190, 8;
	add.s32 	%r71, %r191, 1;
	and.b32  	%r72, %r71, 15;
	setp.lt.u32 	%p40, %r190, 3840;
	mov.u32 	%r503, %r54;
	@%p40 bra 	$L__BB56_35;
	or.b32  	%r497, %r54, 2048;
	shr.u32 	%r192, %r490, 8;
	add.s32 	%r193, %r192, 1;
	and.b32  	%r194, %r193, 33554416;
	neg.s32 	%r495, %r194;
$L__BB56_33:
	.pragma "nounroll";
	add.s32 	%r195, %r489, -2048;
	cvt.u64.u32 	%rd8, %r195;
	add.s64 	%rd9, %rd1, %rd8;
	ld.global.u8 	%rs33, [%rd9];
	setp.ne.s16 	%p41, %rs33, 0;
	selp.u32 	%r196, 1, 0, %p41;
	add.s32 	%r197, %r511, %r196;
	add.s32 	%r198, %r489, -1792;
	cvt.u64.u32 	%rd10, %r198;
	add.s64 	%rd11, %rd1, %rd10;
	ld.global.u8 	%rs34, [%rd11];
	setp.ne.s16 	%p42, %rs34, 0;
	selp.u32 	%r199, 1, 0, %p42;
	add.s32 	%r200, %r197, %r199;
	add.s32 	%r201, %r489, -1536;
	cvt.u64.u32 	%rd12, %r201;
	add.s64 	%rd13, %rd1, %rd12;
	ld.global.u8 	%rs35, [%rd13];
	setp.ne.s16 	%p43, %rs35, 0;
	selp.u32 	%r202, 1, 0, %p43;
	add.s32 	%r203, %r200, %r202;
	add.s32 	%r204, %r489, -1280;
	cvt.u64.u32 	%rd14, %r204;
	add.s64 	%rd15, %rd1, %rd14;
	ld.global.u8 	%rs36, [%rd15];
	setp.ne.s16 	%p44, %rs36, 0;
	selp.u32 	%r205, 1, 0, %p44;
	add.s32 	%r206, %r203, %r205;
	add.s32 	%r207, %r489, -1024;
	cvt.u64.u32 	%rd16, %r207;
	add.s64 	%rd17, %rd1, %rd16;
	ld.global.u8 	%rs37, [%rd17];
	setp.ne.s16 	%p45, %rs37, 0;
	selp.u32 	%r208, 1, 0, %p45;
	add.s32 	%r209, %r206, %r208;
	add.s32 	%r210, %r489, -768;
	cvt.u64.u32 	%rd18, %r210;
	add.s64 	%rd19, %rd1, %rd18;
	ld.global.u8 	%rs38, [%rd19];
	setp.ne.s16 	%p46, %rs38, 0;
	selp.u32 	%r211, 1, 0, %p46;
	add.s32 	%r212, %r209, %r211;
	add.s32 	%r213, %r489, -512;
	cvt.u64.u32 	%rd20, %r213;
	add.s64 	%rd21, %rd1, %rd20;
	ld.global.u8 	%rs39, [%rd21];
	setp.ne.s16 	%p47, %rs39, 0;
	selp.u32 	%r214, 1, 0, %p47;
	add.s32 	%r215, %r212, %r214;
	add.s32 	%r216, %r489, 1792;
	add.s32 	%r217, %r489, -256;
	cvt.u64.u32 	%rd22, %r217;
	add.s64 	%rd23, %rd1, %rd22;
	ld.global.u8 	%rs40, [%rd23];
	setp.ne.s16 	%p48, %rs40, 0;
	selp.u32 	%r218, 1, 0, %p48;
	add.s32 	%r219, %r215, %r218;
	cvt.u64.u32 	%rd24, %r489;
	add.s64 	%rd25, %rd1, %rd24;
	ld.global.u8 	%rs41, [%rd25];
	setp.ne.s16 	%p49, %rs41, 0;
	selp.u32 	%r220, 1, 0, %p49;
	add.s32 	%r221, %r219, %r220;
	add.s32 	%r222, %r489, 256;
	cvt.u64.u32 	%rd26, %r222;
	add.s64 	%rd27, %rd1, %rd26;
	ld.global.u8 	%rs42, [%rd27];
	setp.ne.s16 	%p50, %rs42, 0;
	selp.u32 	%r223, 1, 0, %p50;
	add.s32 	%r224, %r221, %r223;
	add.s32 	%r225, %r489, 512;
	cvt.u64.u32 	%rd28, %r225;
	add.s64 	%rd29, %rd1, %rd28;
	ld.global.u8 	%rs43, [%rd29];
	setp.ne.s16 	%p51, %rs43, 0;
	selp.u32 	%r226, 1, 0, %p51;
	add.s32 	%r227, %r224, %r226;
	add.s32 	%r228, %r489, 768;
	cvt.u64.u32 	%rd30, %r228;
	add.s64 	%rd31, %rd1, %rd30;
	ld.global.u8 	%rs44, [%rd31];
	setp.ne.s16 	%p52, %rs44, 0;
	selp.u32 	%r229, 1, 0, %p52;
	add.s32 	%r230, %r227, %r229;
	add.s32 	%r231, %r489, 1024;
	cvt.u64.u32 	%rd32, %r231;
	add.s64 	%rd33, %rd1, %rd32;
	ld.global.u8 	%rs45, [%rd33];
	setp.ne.s16 	%p53, %rs45, 0;
	selp.u32 	%r232, 1, 0, %p53;
	add.s32 	%r233, %r230, %r232;
	add.s32 	%r234, %r489, 1280;
	cvt.u64.u32 	%rd34, %r234;
	add.s64 	%rd35, %rd1, %rd34;
	ld.global.u8 	%rs46, [%rd35];
	setp.ne.s16 	%p54, %rs46, 0;
	selp.u32 	%r235, 1, 0, %p54;
	add.s32 	%r236, %r233, %r235;
	add.s32 	%r237, %r489, 1536;
	cvt.u64.u32 	%rd36, %r237;
	add.s64 	%rd37, %rd1, %rd36;
	ld.global.u8 	%rs47, [%rd37];
	setp.ne.s16 	%p55, %rs47, 0;
	selp.u32 	%r238, 1, 0, %p55;
	add.s32 	%r239, %r236, %r238;
	cvt.u64.u32 	%rd38, %r216;
	add.s64 	%rd39, %rd1, %rd38;
	ld.global.u8 	%rs48, [%rd39];
	setp.ne.s16 	%p56, %rs48, 0;
	selp.u32 	%r240, 1, 0, %p56;
	add.s32 	%r511, %r239, %r240;
	add.s32 	%r497, %r497, 4096;
	add.s32 	%r489, %r489, 4096;
	add.s32 	%r495, %r495, 16;
	setp.ne.s32 	%p57, %r495, 0;
	@%p57 bra 	$L__BB56_33;
	add.s32 	%r503, %r497, -2048;
$L__BB56_35:
	setp.eq.s32 	%p58, %r72, 0;
	@%p58 bra 	$L__BB56_44;
	and.b32  	%r87, %r71, 7;
	setp.lt.u32 	%p59, %r72, 8;
	@%p59 bra 	$L__BB56_38;
	add.s32 	%r242, %r503, %r493;
	cvt.u64.u32 	%rd40, %r242;
	add.s64 	%rd41, %rd1, %rd40;
	ld.global.u8 	%rs49, [%rd41];
	setp.ne.s16 	%p60, %rs49, 0;
	selp.u32 	%r243, 1, 0, %p60;
	add.s32 	%r244, %r511, %r243;
	add.s32 	%r245, %r242, 256;
	cvt.u64.u32 	%rd42, %r245;
	add.s64 	%rd43, %rd1, %rd42;
	ld.global.u8 	%rs50, [%rd43];
	setp.ne.s16 	%p61, %rs50, 0;
	selp.u32 	%r246, 1, 0, %p61;
	add.s32 	%r247, %r244, %r246;
	add.s32 	%r248, %r242, 512;
	cvt.u64.u32 	%rd44, %r248;
	add.s64 	%rd45, %rd1, %rd44;
	ld.global.u8 	%rs51, [%rd45];
	setp.ne.s16 	%p62, %rs51, 0;
	selp.u32 	%r249, 1, 0, %p62;
	add.s32 	%r250, %r247, %r249;
	add.s32 	%r251, %r242, 768;
	cvt.u64.u32 	%rd46, %r251;
	add.s64 	%rd47, %rd1, %rd46;
	ld.global.u8 	%rs52, [%rd47];
	setp.ne.s16 	%p63, %rs52, 0;
	selp.u32 	%r252, 1, 0, %p63;
	add.s32 	%r253, %r250, %r252;
	add.s32 	%r254, %r242, 1024;
	cvt.u64.u32 	%rd48, %r254;
	add.s64 	%rd49, %rd1, %rd48;
	ld.global.u8 	%rs53, [%rd49];
	setp.ne.s16 	%p64, %rs53, 0;
	selp.u32 	%r255, 1, 0, %p64;
	add.s32 	%r256, %r253, %r255;
	add.s32 	%r257, %r242, 1280;
	cvt.u64.u32 	%rd50, %r257;
	add.s64 	%rd51, %rd1, %rd50;
	ld.global.u8 	%rs54, [%rd51];
	setp.ne.s16 	%p65, %rs54, 0;
	selp.u32 	%r258, 1, 0, %p65;
	add.s32 	%r259, %r256, %r258;
	add.s32 	%r260, %r242, 1536;
	cvt.u64.u32 	%rd52, %r260;
	add.s64 	%rd53, %rd1, %rd52;
	ld.global.u8 	%rs55, [%rd53];
	setp.ne.s16 	%p66, %rs55, 0;
	selp.u32 	%r261, 1, 0, %p66;
	add.s32 	%r262, %r259, %r261;
	add.s32 	%r263, %r242, 1792;
	cvt.u64.u32 	%rd54, %r263;
	add.s64 	%rd55, %rd1, %rd54;
	ld.global.u8 	%rs56, [%rd55];
	setp.ne.s16 	%p67, %rs56, 0;
	selp.u32 	%r264, 1, 0, %p67;
	add.s32 	%r511, %r262, %r264;
	add.s32 	%r503, %r503, 2048;
$L__BB56_38:
	setp.eq.s32 	%p68, %r87, 0;
	@%p68 bra 	$L__BB56_44;
	setp.lt.u32 	%p69, %r87, 4;
	@%p69 bra 	$L__BB56_41;
	add.s32 	%r266, %r503, %r493;
	cvt.u64.u32 	%rd56, %r266;
	add.s64 	%rd57, %rd1, %rd56;
	ld.global.u8 	%rs57, [%rd57];
	setp.ne.s16 	%p70, %rs57, 0;
	selp.u32 	%r267, 1, 0, %p70;
	add.s32 	%r268, %r511, %r267;
	add.s32 	%r269, %r266, 256;
	cvt.u64.u32 	%rd58, %r269;
	add.s64 	%rd59, %rd1, %rd58;
	ld.global.u8 	%rs58, [%rd59];
	setp.ne.s16 	%p71, %rs58, 0;
	selp.u32 	%r270, 1, 0, %p71;
	add.s32 	%r271, %r268, %r270;
	add.s32 	%r272, %r266, 512;
	cvt.u64.u32 	%rd60, %r272;
	add.s64 	%rd61, %rd1, %rd60;
	ld.global.u8 	%rs59, [%rd61];
	setp.ne.s16 	%p72, %rs59, 0;
	selp.u32 	%r273, 1, 0, %p72;
	add.s32 	%r274, %r271, %r273;
	add.s32 	%r275, %r266, 768;
	cvt.u64.u32 	%rd62, %r275;
	add.s64 	%rd63, %rd1, %rd62;
	ld.global.u8 	%rs60, [%rd63];
	setp.ne.s16 	%p73, %rs60, 0;
	selp.u32 	%r276, 1, 0, %p73;
	add.s32 	%r511, %r274, %r276;
	add.s32 	%r503, %r503, 1024;
$L__BB56_41:
	and.b32  	%r277, %r71, 3;
	setp.eq.s32 	%p74, %r277, 0;
	@%p74 bra 	$L__BB56_44;
	add.s32 	%r509, %r503, %r491;
	cvt.u16.u32 	%rs61, %r490;
	shr.u16 	%rs62, %rs61, 8;
	add.s16 	%rs63, %rs62, 1;
	cvt.u32.u16 	%r278, %rs63;
	and.b32  	%r279, %r278, 3;
	neg.s32 	%r508, %r279;
$L__BB56_43:
	.pragma "nounroll";
	cvt.u64.u32 	%rd64, %r509;
	add.s64 	%rd65, %rd1, %rd64;
	ld.global.u8 	%rs64, [%rd65];
	setp.ne.s16 	%p75, %rs64, 0;
	selp.u32 	%r280, 1, 0, %p75;
	add.s32 	%r511, %r511, %r280;
	add.s32 	%r509, %r509, 256;
	add.s32 	%r508, %r508, 1;
	setp.ne.s32 	%p76, %r508, 0;
	@%p76 bra 	$L__BB56_43;
$L__BB56_44:
	// begin inline asm
	mov.u32 %r281, %laneid;
	// end inline asm
	mov.b32 	%r282, -1;
	redux.sync.add.u32 %r512, %r511, %r282;
	setp.ne.s32 	%p77, %r281, 0;
	@%p77 bra 	$L__BB56_46;
	shr.u32 	%r283, %r54, 3;
	and.b32  	%r284, %r283, 124;
	mov.u32 	%r285, _ZZN3cub18CUB_300001_SM_10006detail6reduce18DeviceReduceKernelINS2_10policy_hubIjjN4cuda3std3__44plusIvEEE10Policy1000EN6thrust24THRUST_300001_SM_1000_NS18transform_iteratorI9NonZeroOpIhEPKhNSD_11use_defaultESJ_EEjS9_jNS7_10__identityEEEvT0_PT3_T1_NS0_13GridEvenShareISP_EET2_T4_E12temp_storage;
	add.s32 	%r286, %r285, %r284;
	st.shared.u32 	[%r286+8], %r512;
$L__BB56_46:
	bar.sync 	0;
	setp.ne.s32 	%p78, %r54, 0;
	@%p78 bra 	$L__BB56_48;
	ld.shared.u32 	%r287, [_ZZN3cub18CUB_300001_SM_10006detail6reduce18DeviceReduceKernelINS2_10policy_hubIjjN4cuda3std3__44plusIvEEE10Policy1000EN6thrust24THRUST_300001_SM_1000_NS18transform_iteratorI9NonZeroOpIhEPKhNSD_11use_defaultESJ_EEjS9_jNS7_10__identityEEEvT0_PT3_T1_NS0_13GridEvenShareISP_EET2_T4_E12temp_storage+12];
	add.s32 	%r288, %r287, %r512;
	ld.shared.u32 	%r289, [_ZZN3cub18CUB_300001_SM_10006detail6reduce18DeviceReduceKernelINS2_10policy_hubIjjN4cuda3std3__44plusIvEEE10Policy1000EN6thrust24THRUST_300001_SM_1000_NS18transform_iteratorI9NonZeroOpIhEPKhNSD_11use_defaultESJ_EEjS9_jNS7_10__identityEEEvT0_PT3_T1_NS0_13GridEvenShareISP_EET2_T4_E12temp_storage+16];
	add.s32 	%r290, %r288, %r289;
	ld.shared.u32 	%r291, [_ZZN3cub18CUB_300001_SM_10006detail6reduce18DeviceReduceKernelINS2_10policy_hubIjjN4cuda3std3__44plusIvEEE10Policy1000EN6thrust24THRUST_300001_SM_1000_NS18transform_iteratorI9NonZeroOpIhEPKhNSD_11use_defaultESJ_EEjS9_jNS7_10__identityEEEvT0_PT3_T1_NS0_13GridEvenShareISP_EET2_T4_E12temp_storage+20];
	add.s32 	%r292, %r290, %r291;
	ld.shared.u32 	%r293, [_ZZN3cub18CUB_300001_SM_10006detail6reduce18DeviceReduceKernelINS2_10policy_hubIjjN4cuda3std3__44plusIvEEE10Policy1000EN6thrust24THRUST_300001_SM_1000_NS18transform_iteratorI9NonZeroOpIhEPKhNSD_11use_defaultESJ_EEjS9_jNS7_10__identityEEEvT0_PT3_T1_NS0_13GridEvenShareISP_EET2_T4_E12temp_storage+24];
	add.s32 	%r294, %r292, %r293;
	ld.shared.u32 	%r295, [_ZZN3cub18CUB_300001_SM_10006detail6reduce18DeviceReduceKernelINS2_10policy_hubIjjN4cuda3std3__44plusIvEEE10Policy1000EN6thrust24THRUST_300001_SM_1000_NS18transform_iteratorI9NonZeroOpIhEPKhNSD_11use_defaultESJ_EEjS9_jNS7_10__identityEEEvT0_PT3_T1_NS0_13GridEvenShareISP_EET2_T4_E12temp_storage+28];
	add.s32 	%r296, %r294, %r295;
	ld.shared.u32 	%r297, [_ZZN3cub18CUB_300001_SM_10006detail6reduce18DeviceReduceKernelINS2_10policy_hubIjjN4cuda3std3__44plusIvEEE10Policy1000EN6thrust24THRUST_300001_SM_1000_NS18transform_iteratorI9NonZeroOpIhEPKhNSD_11use_defaultESJ_EEjS9_jNS7_10__identityEEEvT0_PT3_T1_NS0_13GridEvenShareISP_EET2_T4_E12temp_storage+32];
	add.s32 	%r298, %r296, %r297;
	ld.shared.u32 	%r299, [_ZZN3cub18CUB_300001_SM_10006detail6reduce18DeviceReduceKernelINS2_10policy_hubIjjN4cuda3std3__44plusIvEEE10Policy1000EN6thrust24THRUST_300001_SM_1000_NS18transform_iteratorI9NonZeroOpIhEPKhNSD_11use_defaultESJ_EEjS9_jNS7_10__identityEEEvT0_PT3_T1_NS0_13GridEvenShareISP_EET2_T4_E12temp_storage+36];
	add.s32 	%r512, %r298, %r299;
$L__BB56_48:
	mov.u32 	%r469, %tid.x;
	setp.ne.s32 	%p132, %r469, 0;
	@%p132 bra 	$L__BB56_50;
	ld.param.u64 	%rd129, [_ZN3cub18CUB_300001_SM_10006detail6reduce18DeviceReduceKernelINS2_10policy_hubIjjN4cuda3std3__44plusIvEEE10Policy1000EN6thrust24THRUST_300001_SM_1000_NS18transform_iteratorI9NonZeroOpIhEPKhNSD_11use_defaultESJ_EEjS9_jNS7_10__identityEEEvT0_PT3_T1_NS0_13GridEvenShareISP_EET2_T4__param_1];
	cvta.to.global.u64 	%rd126, %rd129;
	mul.wide.u32 	%rd127, %r3, 4;
	add.s64 	%rd128, %rd126, %rd127;
	st.global.u32 	[%rd128], %r512;
$L__BB56_50:
	ret;

}
	// .globl	_ZN3cub18CUB_300001_SM_10006detail6reduce28DeviceReduceSingleTileKernelINS2_10policy_hubIjjN4cuda3std3__44plusIvEEE10Policy1000EN6thrust24THRUST_300001_SM_1000_NS18transform_iteratorI9NonZeroOpIjEPKjNSD_11use_defaultESJ_EEPjjS9_jjNS7_10__identityEEEvT0_T1_T2_T3_T4_T6_
.visible .entry _ZN3cub18CUB_300001_SM_10006detail6reduce28DeviceReduceSingleTileKernelINS2_10policy_hubIjjN4cuda3std3__44plusIvEEE10Policy1000EN6thrust24THRUST_300001_SM_1000_NS18transform_iteratorI9NonZeroOpIjEPKjNSD_11use_defaultESJ_EEPjjS9_jjNS7_10__identityEEEvT0_T1_T2_T3_T4_T6_(
	.param .align 8 .b8 _ZN3cub18CUB_300001_SM_10006detail6reduce28DeviceReduceSingleTileKernelINS2_10policy_hubIjjN4cuda3std3__44plusIvEEE10Policy1000EN6thrust24THRUST_300001_SM_1000_NS18transform_iteratorI9NonZeroOpIjEPKjNSD_11use_defaultESJ_EEPjjS9_jjNS7_10__identityEEEvT0_T1_T2_T3_T4_T6__param_0[16],
	.param .u64 .ptr .align 1 _ZN3cub18CUB_300001_SM_10006detail6reduce28DeviceReduceSingleTileKernelINS2_10policy_hubIjjN4cuda3std3__44plusIvEEE10Policy1000EN6thrust24THRUST_300001_SM_1000_NS18transform_iteratorI9NonZeroOpIjEPKjNSD_11use_defaultESJ_EEPjjS9_jjNS7_10__identityEEEvT0_T1_T2_T3_T4_T6__param_1,
	.param .u32 _ZN3cub18CUB_300001_SM_10006detail6reduce28DeviceReduceSingleTileKernelINS2_10policy_hubIjjN4cuda3std3__44plusIvEEE10Policy1000EN6thrust24THRUST_300001_SM_1000_NS18transform_iteratorI9NonZeroOpIjEPKjNSD_11use_defaultESJ_EEPjjS9_jjNS7_10__identityEEEvT0_T1_T2_T3_T4_T6__param_2,
	.param .align 1 .b8 _ZN3cub18CUB_300001_SM_10006detail6reduce28DeviceReduceSingleTileKernelINS2_10policy_hubIjjN4cuda3std3__44plusIvEEE10Policy1000EN6thrust24THRUST_300001_SM_1000_NS18transform_iteratorI9NonZeroOpIjEPKjNSD_11use_defaultESJ_EEPjjS9_jjNS7_10__identityEEEvT0_T1_T2_T3_T4_T6__param_3[1],
	.param .u32 _ZN3cub18CUB_300001_SM_10006detail6reduce28DeviceReduceSingleTileKernelINS2_10policy_hubIjjN4cuda3std3__44plusIvEEE10Policy1000EN6thrust24THRUST_300001_SM_1000_NS18transform_iteratorI9NonZeroOpIjEPKjNSD_11use_defaultESJ_EEPjjS9_jjNS7_10__identityEEEvT0_T1_T2_T3_T4_T6__param_4,
	.param .align 1 .b8 _ZN3cub18CUB_300001_SM_10006detail6reduce28DeviceReduceSingleTileKernelINS2_10policy_hubIjjN4cuda3std3__44plusIvEEE10Policy1000EN6thrust24THRUST_300001_SM_1000_NS18transform_iteratorI9NonZeroOpIjEPKjNSD_11use_defaultESJ_EEPjjS9_jjNS7_10__identityEEEvT0_T1_T2_T3_T4_T6__param_5[1]
)
.maxntid 256
.minnctapersm 1
{
	.reg .pred 	%p<135>;
	.reg .b16 	%rs<9>;
	.reg .b32 	%r<550>;
	.reg .b64 	%rd<84>;
	// demoted variable
	.shared .align 4 .b8 _ZZN3cub18CUB_300001_SM_10006detail6reduce28DeviceReduceSingleTileKernelINS2_10policy_hubIjjN4cuda3std3__44plusIvEEE10Policy1000EN6thrust24THRUST_300001_SM_1000_NS18transform_iteratorI9NonZeroOpIjEPKjNSD_11use_defaultESJ_EEPjjS9_jjNS7_10__identityEEEvT0_T1_T2_T3_T4_T6_E12temp_storage[44];
	ld.param.u64 	%rd9, [_ZN3cub18CUB_300001_SM_10006detail6reduce28DeviceReduceSingleTileKernelINS2_10policy_hubIjjN4cuda3std3__44plusIvEEE10Policy1000EN6thrust24THRUST_300001_SM_1000_NS18transform_iteratorI9NonZeroOpIjEPKjNSD_11use_defaultESJ_EEPjjS9_jjNS7_10__identityEEEvT0_T1_T2_T3_T4_T6__param_0];
	ld.param.u64 	%rd10, [_ZN3cub18CUB_300001_SM_10006detail6reduce28DeviceReduceSingleTileKernelINS2_10policy_hubIjjN4cuda3std3__44plusIvEEE10Policy1000EN6thrust24THRUST_300001_SM_1000_NS18transform_iteratorI9NonZeroOpIjEPKjNSD_11use_defaultESJ_EEPjjS9_jjNS7_10__identityEEEvT0_T1_T2_T3_T4_T6__param_1];
	ld.param.u32 	%r90, [_ZN3cub18CUB_300001_SM_10006detail6reduce28DeviceReduceSingleTileKernelINS2_10policy_hubIjjN4cuda3std3__44plusIvEEE10Policy1000EN6thrust24THRUST_300001_SM_1000_NS18transform_iteratorI9NonZeroOpIjEPKjNSD_11use_defaultESJ_EEPjjS9_jjNS7_10__identityEEEvT0_T1_T2_T3_T4_T6__param_2];
	ld.param.u32 	%r91, [_ZN3cub18CUB_300001_SM_10006detail6reduce28DeviceReduceSingleTileKernelINS2_10policy_hubIjjN4cuda3std3__44plusIvEEE10Policy1000EN6thrust24THRUST_300001_SM_1000_NS18transform_iteratorI9NonZeroOpIjEPKjNSD_11use_defaultESJ_EEPjjS9_jjNS7_10__identityEEEvT0_T1_T2_T3_T4_T6__param_4];
	cvta.to.global.u64 	%rd1, %rd10;
	setp.ne.s32 	%p1, %r90, 0;
	@%p1 bra 	$L__BB57_3;
	mov.u32 	%r510, %tid.x;
	setp.ne.s32 	%p134, %r510, 0;
	@%p134 bra 	$L__BB57_52;
	st.global.u32 	[%rd1], %r91;
	bra.uni 	$L__BB57_52;
$L__BB57_3:
	cvta.to.global.u64 	%rd2, %rd9;
	setp.gt.u32 	%p2, %r90, 4095;
	@%p2 bra 	$L__BB57_28;
	mov.u32 	%r1, %tid.x;
	setp.ge.u32 	%p80, %r1, %r90;
	mov.b32 	%r527, 0;
	mov.u32 	%r517, %r1;
	@%p80 bra 	$L__BB57_6;
	mul.wide.u32 	%rd73, %r1, 4;
	add.s64 	%rd74, %rd2, %rd73;
	ld.global.u32 	%r339, [%rd74];
	setp.ne.s32 	%p81, %r339, 0;
	selp.u32 	%r527, 1, 0, %p81;
	add.s32 	%r517, %r1, 256;
$L__BB57_6:
	setp.ge.u32 	%p82, %r517, %r90;
	@%p82 bra 	$L__BB57_19;
	not.b32 	%r341, %r517;
	add.s32 	%r342, %r90, %r341;
	shr.u32 	%r343, %r342, 8;
	add.s32 	%r6, %r343, 1;
	and.b32  	%r7, %r6, 15;
	setp.lt.u32 	%p83, %r342, 3840;
	@%p83 bra 	$L__BB57_10;
	and.b32  	%r344, %r6, 33554416;
	neg.s32 	%r513, %r344;
	mul.wide.u32 	%rd75, %r517, 4;
	add.s64 	%rd76, %rd75, %rd2;
	add.s64 	%rd82, %rd76, 8192;
$L__BB57_9:
	.pragma "nounroll";
	ld.global.u32 	%r345, [%rd82+-8192];
	setp.ne.s32 	%p84, %r345, 0;
	selp.u32 	%r346, 1, 0, %p84;
	add.s32 	%r347, %r527, %r346;
	ld.global.u32 	%r348, [%rd82+-7168];
	setp.ne.s32 	%p85, %r348, 0;
	selp.u32 	%r349, 1, 0, %p85;
	add.s32 	%r350, %r347, %r349;
	ld.global.u32 	%r351, [%rd82+-6144];
	setp.ne.s32 	%p86, %r351, 0;
	selp.u32 	%r352, 1, 0, %p86;
	add.s32 	%r353, %r350, %r352;
	ld.global.u32 	%r354, [%rd82+-5120];
	setp.ne.s32 	%p87, %r354, 0;
	selp.u32 	%r355, 1, 0, %p87;
	add.s32 	%r356, %r353, %r355;
	ld.global.u32 	%r357, [%rd82+-4096];
	setp.ne.s32 	%p88, %r357, 0;
	selp.u32 	%r358, 1, 0, %p88;
	add.s32 	%r359, %r356, %r358;
	ld.global.u32 	%r360, [%rd82+-3072];
	setp.ne.s32 	%p89, %r360, 0;
	selp.u32 	%r361, 1, 0, %p89;
	add.s32 	%r362, %r359, %r361;
	ld.global.u32 	%r363, [%rd82+-2048];
	setp.ne.s32 	%p90, %r363, 0;
	selp.u32 	%r364, 1, 0, %p90;
	add.s32 	%r365, %r362, %r364;
	ld.global.u32 	%r366, [%rd82+-1024];
	setp.ne.s32 	%p91, %r366, 0;
	selp.u32 	%r367, 1, 0, %p91;
	add.s32 	%r368, %r365, %r367;
	ld.global.u32 	%r369, [%rd82];
	setp.ne.s32 	%p92, %r369, 0;
	selp.u32 	%r370, 1, 0, %p92;
	add.s32 	%r371, %r368, %r370;
	ld.global.u32 	%r372, [%rd82+1024];
	setp.ne.s32 	%p93, %r372, 0;
	selp.u32 	%r373, 1, 0, %p93;
	add.s32 	%r374, %r371, %r373;
	ld.global.u32 	%r375, [%rd82+2048];
	setp.ne.s32 	%p94, %r375, 0;
	selp.u32 	%r376, 1, 0, %p94;
	add.s32 	%r377, %r374, %r376;
	ld.global.u32 	%r378, [%rd82+3072];
	setp.ne.s32 	%p95, %r378, 0;
	selp.u32 	%r379, 1, 0, %p95;
	add.s32 	%r380, %r377, %r379;
	ld.global.u32 	%r381, [%rd82+4096];
	setp.ne.s32 	%p96, %r381, 0;
	selp.u32 	%r382, 1, 0, %p96;
	add.s32 	%r383, %r380, %r382;
	ld.global.u32 	%r384, [%rd82+5120];
	setp.ne.s32 	%p97, %r384, 0;
	selp.u32 	%r385, 1, 0, %p97;
	add.s32 	%r386, %r383, %r385;
	ld.global.u32 	%r387, [%rd82+6144];
	setp.ne.s32 	%p98, %r387, 0;
	selp.u32 	%r388, 1, 0, %p98;
	add.s32 	%r389, %r386, %r388;
	ld.global.u32 	%r390, [%rd82+7168];
	setp.ne.s32 	%p99, %r390, 0;
	selp.u32 	%r391, 1, 0, %p99;
	add.s32 	%r527, %r389, %r391;
	add.s32 	%r517, %r517, 4096;
	add.s32 	%r513, %r513, 16;
	add.s64 	%rd82, %rd82, 16384;
	setp.ne.s32 	%p100, %r513, 0;
	@%p100 bra 	$L__BB57_9;
$L__BB57_10:
	setp.eq.s32 	%p101, %r7, 0;
	@%p101 bra 	$L__BB57_19;
	and.b32  	%r18, %r6, 7;
	setp.lt.u32 	%p102, %r7, 8;
	@%p102 bra 	$L__BB57_13;
	mul.wide.u32 	%rd77, %r517, 4;
	add.s64 	%rd78, %rd2, %rd77;
	ld.global.u32 	%r393, [%rd78];
	setp.ne.s32 	%p103, %r393, 0;
	selp.u32 	%r394, 1, 0, %p103;
	add.s32 	%r395, %r527, %r394;
	ld.global.u32 	%r396, [%rd78+1024];
	setp.ne.s32 	%p104, %r396, 0;
	selp.u32 	%r397, 1, 0, %p104;
	add.s32 	%r398, %r395, %r397;
	ld.global.u32 	%r399, [%rd78+2048];
	setp.ne.s32 	%p105, %r399, 0;
	selp.u32 	%r400, 1, 0, %p105;
	add.s32 	%r401, %r398, %r400;
	ld.global.u32 	%r402, [%rd78+3072];
	setp.ne.s32 	%p106, %r402, 0;
	selp.u32 	%r403, 1, 0, %p106;
	add.s32 	%r404, %r401, %r403;
	ld.global.u32 	%r405, [%rd78+4096];
	setp.ne.s32 	%p107, %r405, 0;
	selp.u32 	%r406, 1, 0, %p107;
	add.s32 	%r407, %r404, %r406;
	ld.global.u32 	%r408, [%rd78+5120];
	setp.ne.s32 	%p108, %r408, 0;
	selp.u32 	%r409, 1, 0, %p108;
	add.s32 	%r410, %r407, %r409;
	ld.global.u32 	%r411, [%rd78+6144];
	setp.ne.s32 	%p109, %r411, 0;
	selp.u32 	%r412, 1, 0, %p109;
	add.s32 	%r413, %r410, %r412;
	ld.global.u32 	%r414, [%rd78+7168];
	setp.ne.s32 	%p110, %r414, 0;
	selp.u32 	%r415, 1, 0, %p110;
	add.s32 	%r527, %r413, %r415;
	add.s32 	%r517, %r517, 2048;
$L__BB57_13:
	setp.eq.s32 	%p111, %r18, 0;
	@%p111 bra 	$L__BB57_19;
	and.b32  	%r24, %r6, 3;
	setp.lt.u32 	%p112, %r18, 4;
	@%p112 bra 	$L__BB57_16;
	mul.wide.u32 	%rd79, %r517, 4;
	add.s64 	%rd80, %rd2, %rd79;
	ld.global.u32 	%r417, [%rd80];
	setp.ne.s32 	%p113, %r417, 0;
	selp.u32 	%r418, 1, 0, %p113;
	add.s32 	%r419, %r527, %r418;
	ld.global.u32 	%r420, [%rd80+1024];
	setp.ne.s32 	%p114, %r420, 0;
	selp.u32 	%r421, 1, 0, %p114;
	add.s32 	%r422, %r419, %r421;
	ld.global.u32 	%r423, [%rd80+2048];
	setp.ne.s32 	%p115, %r423, 0;
	selp.u32 	%r424, 1, 0, %p115;
	add.s32 	%r425, %r422, %r424;
	ld.global.u32 	%r426, [%rd80+3072];
	setp.ne.s32 	%p116, %r426, 0;
	selp.u32 	%r427, 1, 0, %p116;
	add.s32 	%r527, %r425, %r427;
	add.s32 	%r517, %r517, 1024;
$L__BB57_16:
	setp.eq.s32 	%p117, %r24, 0;
	@%p117 bra 	$L__BB57_19;
	mul.wide.u32 	%rd81, %r517, 4;
	add.s64 	%rd83, %rd2, %rd81;
	neg.s32 	%r525, %r24;
$L__BB57_18:
	.pragma "nounroll";
	ld.global.u32 	%r428, [%rd83];
	setp.ne.s32 	%p118, %r428, 0;
	selp.u32 	%r429, 1, 0, %p118;
	add.s32 	%r527, %r527, %r429;
	add.s64 	%rd83, %rd83, 1024;
	add.s32 	%r525, %r525, 1;
	setp.ne.s32 	%p119, %r525, 0;
	@%p119 bra 	$L__BB57_18;
$L__BB57_19:
	setp.lt.u32 	%p120, %r90, 256;
	@%p120 bra 	$L__BB57_24;
	// begin inline asm
	mov.u32 %r489, %laneid;
	// end inline asm
	mov.b32 	%r490, -1;
	redux.sync.add.u32 %r549, %r527, %r490;
	setp.ne.s32 	%p131, %r489, 0;
	@%p131 bra 	$L__BB57_22;
	shr.u32 	%r491, %r1, 3;
	and.b32  	%r492, %r491, 124;
	mov.u32 	%r493, _ZZN3cub18CUB_300001_SM_10006detail6reduce28DeviceReduceSingleTileKernelINS2_10policy_hubIjjN4cuda3std3__44plusIvEEE10Policy1000EN6thrust24THRUST_300001_SM_1000_NS18transform_iteratorI9NonZeroOpIjEPKjNSD_11use_defaultESJ_EEPjjS9_jjNS7_10__identityEEEvT0_T1_T2_T3_T4_T6_E12temp_storage;
	add.s32 	%r494, %r493, %r492;
	st.shared.u32 	[%r494+8], %r549;
$L__BB57_22:
	bar.sync 	0;
	setp.ne.s32 	%p132, %r1, 0;
	@%p132 bra 	$L__BB57_50;
	ld.shared.u32 	%r495, [_ZZN3cub18CUB_300001_SM_10006detail6reduce28DeviceReduceSingleTileKernelINS2_10policy_hubIjjN4cuda3std3__44plusIvEEE10Policy1000EN6thrust24THRUST_300001_SM_1000_NS18transform_iteratorI9NonZeroOpIjEPKjNSD_11use_defaultESJ_EEPjjS9_jjNS7_10__identityEEEvT0_T1_T2_T3_T4_T6_E12temp_storage+12];
	add.s32 	%r496, %r495, %r549;
	ld.shared.u32 	%r497, [_ZZN3cub18CUB_300001_SM_10006detail6reduce28DeviceReduceSingleTileKernelINS2_10policy_hubIjjN4cuda3std3__44plusIvEEE10Policy1000EN6thrust24THRUST_300001_SM_1000_NS18transform_iteratorI9NonZeroOpIjEPKjNSD_11use_defaultESJ_EEPjjS9_jjNS7_10__identityEEEvT0_T1_T2_T3_T4_T6_E12temp_storage+16];
	add.s32 	%r498, %r496, %r497;
	ld.shared.u32 	%r499, [_ZZN3cub18CUB_300001_SM_10006detail6reduce28DeviceReduceSingleTileKernelINS2_10policy_hubIjjN4cuda3std3__44plusIvEEE10Policy1000EN6thrust24THRUST_300001_SM_1000_NS18transform_iteratorI9NonZeroOpIjEPKjNSD_11use_defaultESJ_EEPjjS9_jjNS7_10__identityEEEvT0_T1_T2_T3_T4_T6_E12temp_storage+20];
	add.s32 	%r500, %r498, %r499;
	ld.shared.u32 	%r501, [_ZZN3cub18CUB_300001_SM_10006detail6reduce28DeviceReduceSingleTileKernelINS2_10policy_hubIjjN4cuda3std3__44plusIvEEE10Policy1000EN6thrust24THRUST_300001_SM_1000_NS18transform_iteratorI9NonZeroOpIjEPKjNSD_11use_defaultESJ_EEPjjS9_jjNS7_10__identityEEEvT0_T1_T2_T3_T4_T6_E12temp_storage+24];
	add.s32 	%r502, %r500, %r501;
	ld.shared.u32 	%r503, [_ZZN3cub18CUB_300001_SM_10006detail6reduce28DeviceReduceSingleTileKernelINS2_10policy_hubIjjN4cuda3std3__44plusIvEEE10Policy1000EN6thrust24THRUST_300001_SM_1000_NS18transform_iteratorI9NonZeroOpIjEPKjNSD_11use_defaultESJ_EEPjjS9_jjNS7_10__identityEEEvT0_T1_T2_T3_T4_T6_E12temp_storage+28];
	add.s32 	%r504, %r502, %r503;
	ld.shared.u32 	%r505, [_ZZN3cub18CUB_300001_SM_10006detail6reduce28DeviceReduceSingleTileKernelINS2_10policy_hubIjjN4cuda3std3__44plusIvEEE10Policy1000EN6thrust24THRUST_300001_SM_1000_NS18transform_iteratorI9NonZeroOpIjEPKjNSD_11use_defaultESJ_EEPjjS9_jjNS7_10__identityEEEvT0_T1_T2_T3_T4_T6_E12temp_storage+32];
	add.s32 	%r506, %r504, %r505;
	ld.shared.u32 	%r507, [_ZZN3cub18CUB_300001_SM_10006detail6reduce28DeviceReduceSingleTileKernelINS2_10policy_hubIjjN4cuda3std3__44plusIvEEE10Policy1000EN6thrust24THRUST_300001_SM_1000_NS18transform_iteratorI9NonZeroOpIjEPKjNSD_11use_defaultESJ_EEPjjS9_jjNS7_10__identityEEEvT0_T1_T2_T3_T4_T6_E12temp_storage+36];
	add.s32 	%r549, %r506, %r507;
	bra.uni 	$L__BB57_50;
$L__BB57_24:
	// begin inline asm
	mov.u32 %r430, %laneid;
	// end inline asm
	and.b32  	%r461, %r1, 992;
	add.s32 	%r462, %r461, 32;
	setp.gt.u32 	%p121, %r462, %r90;
	not.b32 	%r463, %r461;
	add.s32 	%r464, %r90, %r463;
	selp.b32 	%r458, %r464, 31, %p121;
	mov.b32 	%r433, 1;
	mov.b32 	%r460, -1;
	// begin inline asm
	{  .reg .u32 r0;  .reg .pred p;  shfl.sync.down.b32 r0|p, %r527, %r433, %r458, %r460;  @p add.u32 r0, r0, %r527;  mov.u32 %r431, r0;}
	// end inline asm
	mov.b32 	%r439, 2;
	// begin inline asm
	{  .reg .u32 r0;  .reg .pred p;  shfl.sync.down.b32 r0|p, %r431, %r439, %r458, %r460;  @p add.u32 r0, r0, %r431;  mov.u32 %r437, r0;}
	// end inline asm
	mov.b32 	%r445, 4;
	// begin inline asm
	{  .reg .u32 r0;  .reg .pred p;  shfl.sync.down.b32 r0|p, %r437, %r445, %r458, %r460;  @p add.u32 r0, r0, %r437;  mov.u32 %r443, r0;}
	// end inline asm
	mov.b32 	%r451, 8;
	// begin inline asm
	{  .reg .u32 r0;  .reg .pred p;  shfl.sync.down.b32 r0|p, %r443, %r451, %r458, %r460;  @p add.u32 r0, r0, %r443;  mov.u32 %r449, r0;}
	// end inline asm
	mov.b32 	%r457, 16;
	// begin inline asm
	{  .reg .u32 r0;  .reg .pred p;  shfl.sync.down.b32 r0|p, %r449, %r457, %r458, %r460;  @p add.u32 r0, r0, %r449;  mov.u32 %r549, r0;}
	// end inline asm
	setp.ne.s32 	%p122, %r430, 0;
	@%p122 bra 	$L__BB57_26;
	shr.u32 	%r465, %r1, 3;
	and.b32  	%r466, %r465, 124;
	mov.u32 	%r467, _ZZN3cub18CUB_300001_SM_10006detail6reduce28DeviceReduceSingleTileKernelINS2_10policy_hubIjjN4cuda3std3__44plusIvEEE10Policy1000EN6thrust24THRUST_300001_SM_1000_NS18transform_iteratorI9NonZeroOpIjEPKjNSD_11use_defaultESJ_EEPjjS9_jjNS7_10__identityEEEvT0_T1_T2_T3_T4_T6_E12temp_storage;
	add.s32 	%r468, %r467, %r466;
	st.shared.u32 	[%r468+8], %r549;
$L__BB57_26:
	bar.sync 	0;
	setp.ne.s32 	%p123, %r1, 0;
	@%p123 bra 	$L__BB57_50;
	setp.gt.u32 	%p124, %r90, 32;
	ld.shared.u32 	%r469, [_ZZN3cub18CUB_300001_SM_10006detail6reduce28DeviceReduceSingleTileKernelINS2_10policy_hubIjjN4cuda3std3__44plusIvEEE10Policy1000EN6thrust24THRUST_300001_SM_1000_NS18transform_iteratorI9NonZeroOpIjEPKjNSD_11use_defaultESJ_EEPjjS9_jjNS7_10__identityEEEvT0_T1_T2_T3_T4_T6_E12temp_storage+12];
	selp.b32 	%r470, %r469, 0, %p124;
	add.s32 	%r471, %r470, %r549;
	setp.gt.u32 	%p125, %r90, 64;
	ld.shared.u32 	%r472, [_ZZN3cub18CUB_300001_SM_10006detail6reduce28DeviceReduceSingleTileKernelINS2_10policy_hubIjjN4cuda3std3__44plusIvEEE10Policy1000EN6thrust24THRUST_300001_SM_1000_NS18transform_iteratorI9NonZeroOpIjEPKjNSD_11use_defaultESJ_EEPjjS9_jjNS7_10__identityEEEvT0_T1_T2_T3_T4_T6_E12temp_storage+16];
	selp.b32 	%r473, %r472, 0, %p125;
	add.s32 	%r474, %r471, %r473;
	setp.gt.u32 	%p126, %r90, 96;
	ld.shared.u32 	%r475, [_ZZN3cub18CUB_300001_SM_10006detail6reduce28DeviceReduceSingleTileKernelINS2_10policy_hubIjjN4cuda3std3__44plusIvEEE10Policy1000EN6thrust24THRUST_300001_SM_1000_NS18transform_iteratorI9NonZeroOpIjEPKjNSD_11use_defaultESJ_EEPjjS9_jjNS7_10__identityEEEvT0_T1_T2_T3_T4_T6_E12temp_storage+20];
	selp.b32 	%r476, %r475, 0, %p126;
	add.s32 	%r477, %r474, %r476;
	setp.gt.u32 	%p127, %r90, 128;
	ld.shared.u32 	%r478, [_ZZN3cub18CUB_300001_SM_10006detail6reduce28DeviceReduceSingleTileKernelINS2_10policy_hubIjjN4cuda3std3__44plusIvEEE10Policy1000EN6thrust24THRUST_300001_SM_1000_NS18transform_iteratorI9NonZeroOpIjEPKjNSD_11use_defaultESJ_EEPjjS9_jjNS7_10__identityEEEvT0_T1_T2_T3_T4_T6_E12temp_storage+24];
	selp.b32 	%r479, %r478, 0, %p127;
	add.s32 	%r480, %r477, %r479;
	setp.gt.u32 	%p128, %r90, 160;
	ld.shared.u32 	%r481, [_ZZN3cub18CUB_300001_SM_10006detail6reduce28DeviceReduceSingleTileKernelINS2_10policy_hubIjjN4cuda3std3__44plusIvEEE10Policy1000EN6thrust24THRUST_300001_SM_1000_NS18transform_iteratorI9NonZeroOpIjEPKjNSD_11use_defaultESJ_EEPjjS9_jjNS7_10__identityEEEvT0_T1_T2_T3_T4_T6_E12temp_storage+28];
	selp.b32 	%r482, %r481, 0, %p128;
	add.s32 	%r483, %r480, %r482;
	setp.gt.u32 	%p129, %r90, 192;
	ld.shared.u32 	%r484, [_ZZN3cub18CUB_300001_SM_10006detail6reduce28DeviceReduceSingleTileKernelINS2_10policy_hubIjjN4cuda3std3__44plusIvEEE10Policy1000EN6thrust24THRUST_300001_SM_1000_NS18transform_iteratorI9NonZeroOpIjEPKjNSD_11use_defaultESJ_EEPjjS9_jjNS7_10__identityEEEvT0_T1_T2_T3_T4_T6_E12temp_storage+32];
	selp.b32 	%r485, %r484, 0, %p129;
	add.s32 	%r486, %r483, %r485;
	setp.gt.u32 	%p130, %r90, 224;
	ld.shared.u32 	%r487, [_ZZN3cub18CUB_300001_SM_10006detail6reduce28DeviceReduceSingleTileKernelINS2_10policy_hubIjjN4cuda3std3__44plusIvEEE10Policy1000EN6thrust24THRUST_300001_SM_1000_NS18transform_iteratorI9NonZeroOpIjEPKjNSD_11use_defaultESJ_EEPjjS9_jjNS7_10__identityEEEvT0_T1_T2_T3_T4_T6_E12temp_storage+36];
	selp.b32 	%r488, %r487, 0, %p130;
	add.s32 	%r549, %r486, %r488;
	bra.uni 	$L__BB57_50;
$L__BB57_28:
	mov.u32 	%r40, %tid.x;
	mul.wide.u32 	%rd11, %r40, 4;
	add.s64 	%rd12, %rd2, %rd11;
	ld.global.u32 	%r103, [%rd12];
	setp.ne.s32 	%p3, %r103, 0;
	selp.u32 	%r104, 1, 0, %p3;
	ld.global.u32 	%r105, [%rd12+1024];
	setp.ne.s32 	%p4, %r105, 0;
	selp.u32 	%r106, 1, 0, %p4;
	ld.global.u32 	%r107, [%rd12+2048];
	setp.ne.s32 	%p5, %r107, 0;
	selp.u32 	%r108, 1, 0, %p5;
	ld.global.u32 	%r109, [%rd12+3072];
	setp.ne.s32 	%p6, %r109, 0;
	selp.u32 	%r110, 1, 0, %p6;
	ld.global.u32 	%r111, [%rd12+4096];
	setp.ne.s32 	%p7, %r111, 0;
	selp.u32 	%r112, 1, 0, %p7;
	ld.global.u32 	%r113, [%rd12+5120];
	setp.ne.s32 	%p8, %r113, 0;
	selp.u32 	%r114, 1, 0, %p8;
	ld.global.u32 	%r115, [%rd12+6144];
	setp.ne.s32 	%p9, %r115, 0;
	selp.u32 	%r116, 1, 0, %p9;
	ld.global.u32 	%r117, [%rd12+7168];
	setp.ne.s32 	%p10, %r117, 0;
	selp.u32 	%r118, 1, 0, %p10;
	ld.global.u32 	%r119, [%rd12+8192];
	setp.ne.s32 	%p11, %r119, 0;
	selp.u32 	%r120, 1, 0, %p11;
	ld.global.u32 	%r121, [%rd12+9216];
	setp.ne.s32 	%p12, %r121, 0;
	selp.u32 	%r122, 1, 0, %p12;
	ld.global.u32 	%r123, [%rd12+10240];
	setp.ne.s32 	%p13, %r123, 0;
	selp.u32 	%r124, 1, 0, %p13;
	ld.global.u32 	%r125, [%rd12+11264];
	setp.ne.s32 	%p14, %r125, 0;
	selp.u32 	%r126, 1, 0, %p14;
	ld.global.u32 	%r127, [%rd12+12288];
	setp.ne.s32 	%p15, %r127, 0;
	selp.u32 	%r128, 1, 0, %p15;
	ld.global.u32 	%r129, [%rd12+13312];
	setp.ne.s32 	%p16, %r129, 0;
	selp.u32 	%r130, 1, 0, %p16;
	ld.global.u32 	%r131, [%rd12+14336];
	setp.ne.s32 	%p17, %r131, 0;
	selp.u32 	%r132, 1, 0, %p17;
	ld.global.u32 	%r133, [%rd12+15360];
	setp.ne.s32 	%p18, %r133, 0;
	selp.u32 	%r134, 1, 0, %p18;
	add.s32 	%r135, %r106, %r104;
	add.s32 	%r136, %r135, %r108;
	add.s32 	%r137, %r136, %r110;
	add.s32 	%r138, %r137, %r112;
	add.s32 	%r139, %r138, %r114;
	add.s32 	%r140, %r139, %r116;
	add.s32 	%r141, %r140, %r118;
	add.s32 	%r142, %r141, %r120;
	add.s32 	%r143, %r142, %r122;
	add.s32 	%r144, %r143, %r124;
	add.s32 	%r145, %r144, %r126;
	add.s32 	%r146, %r145, %r128;
	add.s32 	%r147, %r146, %r130;
	add.s32 	%r148, %r147, %r132;
	add.s32 	%r548, %r148, %r134;
	add.s32 	%r42, %r90, -4096;
	setp.lt.u32 	%p19, %r42, 4096;
	mov.b32 	%r530, 4096;
	@%p19 bra 	$L__BB57_32;
	mov.b32 	%r530, 4096;
$L__BB57_30:
	add.s32 	%r150, %r40, %r530;
	mul.wide.u32 	%rd13, %r150, 4;
	add.s64 	%rd14, %rd2, %rd13;
	ld.global.u32 	%r151, [%rd14];
	setp.ne.s32 	%p20, %r151, 0;
	selp.u32 	%r152, 1, 0, %p20;
	ld.global.u32 	%r153, [%rd14+1024];
	setp.ne.s32 	%p21, %r153, 0;
	selp.u32 	%r154, 1, 0, %p21;
	ld.global.u32 	%r155, [%rd14+2048];
	setp.ne.s32 	%p22, %r155, 0;
	selp.u32 	%r156, 1, 0, %p22;
	ld.global.u32 	%r157, [%rd14+3072];
	setp.ne.s32 	%p23, %r157, 0;
	selp.u32 	%r158, 1, 0, %p23;
	ld.global.u32 	%r159, [%rd14+4096];
	setp.ne.s32 	%p24, %r159, 0;
	selp.u32 	%r160, 1, 0, %p24;
	ld.global.u32 	%r161, [%rd14+5120];
	setp.ne.s32 	%p25, %r161, 0;
	selp.u32 	%r162, 1, 0, %p25;
	ld.global.u32 	%r163, [%rd14+6144];
	setp.ne.s32 	%p26, %r163, 0;
	selp.u32 	%r164, 1, 0, %p26;
	ld.global.u32 	%r165, [%rd14+7168];
	setp.ne.s32 	%p27, %r165, 0;
	selp.u32 	%r166, 1, 0, %p27;
	ld.global.u32 	%r167, [%rd14+8192];
	setp.ne.s32 	%p28, %r167, 0;
	selp.u32 	%r168, 1, 0, %p28;
	ld.global.u32 	%r169, [%rd14+9216];
	setp.ne.s32 	%p29, %r169, 0;
	selp.u32 	%r170, 1, 0, %p29;
	ld.global.u32 	%r171, [%rd14+10240];
	setp.ne.s32 	%p30, %r171, 0;
	selp.u32 	%r172, 1, 0, %p30;
	ld.global.u32 	%r173, [%rd14+11264];
	setp.ne.s32 	%p31, %r173, 0;
	selp.u32 	%r174, 1, 0, %p31;
	ld.global.u32 	%r175, [%rd14+12288];
	setp.ne.s32 	%p32, %r175, 0;
	selp.u32 	%r176, 1, 0, %p32;
	ld.global.u32 	%r177, [%rd14+13312];
	setp.ne.s32 	%p33, %r177, 0;
	selp.u32 	%r178, 1, 0, %p33;
	ld.global.u32 	%r179, [%rd14+14336];
	setp.ne.s32 	%p34, %r179, 0;
	selp.u32 	%r180, 1, 0, %p34;
	ld.global.u32 	%r181, [%rd14+15360];
	setp.ne.s32 	%p35, %r181, 0;
	selp.u32 	%r182, 1, 0, %p35;
	add.s32 	%r183, %r548, %r152;
	add.s32 	%r184, %r183, %r154;
	add.s32 	%r185, %r184, %r156;
	add.s32 	%r186, %r185, %r158;
	add.s32 	%r187, %r186, %r160;
	add.s32 	%r188, %r187, %r162;
	add.s32 	%r189, %r188, %r164;
	add.s32 	%r190, %r189, %r166;
	add.s32 	%r191, %r190, %r168;
	add.s32 	%r192, %r191, %r170;
	add.s32 	%r193, %r192, %r172;
	add.s32 	%r194, %r193, %r174;
	add.s32 	%r195, %r194, %r176;
	add.s32 	%r196, %r195, %r178;
	add.s32 	%r197, %r196, %r180;
	add.s32 	%r548, %r197, %r182;
	sub.s32 	%r198, %r90, %r530;
	setp.lt.u32 	%p36, %r198, 4096;
	@%p36 bra 	$L__BB57_46;
	add.s32 	%r530, %r530, 4096;
	setp.le.u32 	%p37, %r530, %r42;
	@%p37 bra 	$L__BB57_30;
$L__BB57_32:
	setp.le.u32 	%p38, %r90, %r530;
	sub.s32 	%r199, %r90, %r530;
	setp.ge.s32 	%p39, %r40, %r199;
	or.pred  	%p40, %p38, %p39;
	@%p40 bra 	$L__BB57_46;
	not.b32 	%r202, %r40;
	add.s32 	%r203, %r90, %r202;
	sub.s32 	%r204, %r203, %r530;
	shr.u32 	%r205, %r204, 8;
	add.s32 	%r49, %r205, 1;
	and.b32  	%r50, %r49, 15;
	setp.lt.u32 	%p41, %r204, 3840;
	mov.u32 	%r540, %r40;
	@%p41 bra 	$L__BB57_37;
	or.b32  	%r534, %r40, 2048;
	add.s32 	%r533, %r40, %r530;
	and.b32  	%r206, %r49, 33554416;
	neg.s32 	%r532, %r206;
$L__BB57_35:
	.pragma "nounroll";
	mul.wide.u32 	%rd15, %r533, 4;
	add.s64 	%rd16, %rd2, %rd15;
	ld.global.u32 	%r207, [%rd16];
	setp.ne.s32 	%p42, %r207, 0;
	selp.u32 	%r208, 1, 0, %p42;
	add.s32 	%r209, %r548, %r208;
	add.s32 	%r210, %r533, 256;
	mul.wide.u32 	%rd17, %r210, 4;
	add.s64 	%rd18, %rd2, %rd17;
	ld.global.u32 	%r211, [%rd18];
	setp.ne.s32 	%p43, %r211, 0;
	selp.u32 	%r212, 1, 0, %p43;
	add.s32 	%r213, %r209, %r212;
	add.s32 	%r214, %r533, 512;
	mul.wide.u32 	%rd19, %r214, 4;
	add.s64 	%rd20, %rd2, %rd19;
	ld.global.u32 	%r215, [%rd20];
	setp.ne.s32 	%p44, %r215, 0;
	selp.u32 	%r216, 1, 0, %p44;
	add.s32 	%r217, %r213, %r216;
	add.s32 	%r218, %r533, 768;
	mul.wide.u32 	%rd21, %r218, 4;
	add.s64 	%rd22, %rd2, %rd21;
	ld.global.u32 	%r219, [%rd22];
	setp.ne.s32 	%p45, %r219, 0;
	selp.u32 	%r220, 1, 0, %p45;
	add.s32 	%r221, %r217, %r220;
	add.s32 	%r222, %r533, 1024;
	mul.wide.u32 	%rd23, %r222, 4;
	add.s64 	%rd24, %rd2, %rd23;
	ld.global.u32 	%r223, [%rd24];
	setp.ne.s32 	%p46, %r223, 0;
	selp.u32 	%r224, 1, 0, %p46;
	add.s32 	%r225, %r221, %r224;
	add.s32 	%r226, %r533, 1280;
	mul.wide.u32 	%rd25, %r226, 4;
	add.s64 	%rd26, %rd2, %rd25;
	ld.global.u32 	%r227, [%rd26];
	setp.ne.s32 	%p47, %r227, 0;
	selp.u32 	%r228, 1, 0, %p47;
	add.s32 	%r229, %r225, %r228;
	add.s32 	%r230, %r533, 1536;
	mul.wide.u32 	%rd27, %r230, 4;
	add.s64 	%rd28, %rd2, %rd27;
	ld.global.u32 	%r231, [%rd28];
	setp.ne.s32 	%p48, %r231, 0;
	selp.u32 	%r232, 1, 0, %p48;
	add.s32 	%r233, %r229, %r232;
	add.s32 	%r234, %r533, 1792;
	mul.wide.u32 	%rd29, %r234, 4;
	add.s64 	%rd30, %rd2, %rd29;
	ld.global.u32 	%r235, [%rd30];
	setp.ne.s32 	%p49, %r235, 0;
	selp.u32 	%r236, 1, 0, %p49;
	add.s32 	%r237, %r233, %r236;
	add.s32 	%r238, %r533, 2048;
	mul.wide.u32 	%rd31, %r238, 4;
	add.s64 	%rd32, %rd2, %rd31;
	ld.global.u32 	%r239, [%rd32];
	setp.ne.s32 	%p50, %r239, 0;
	selp.u32 	%r240, 1, 0, %p50;
	add.s32 	%r241, %r237, %r240;
	add.s32 	%r242, %r533, 2304;
	mul.wide.u32 	%rd33, %r242, 4;
	add.s64 	%rd34, %rd2, %rd33;
	ld.global.u32 	%r243, [%rd34];
	setp.ne.s32 	%p51, %r243, 0;
	selp.u32 	%r244, 1, 0, %p51;
	add.s32 	%r245, %r241, %r244;
	add.s32 	%r246, %r533, 2560;
	mul.wide.u32 	%rd35, %r246, 4;
	add.s64 	%rd36, %rd2, %rd35;
	ld.global.u32 	%r247, [%rd36];
	setp.ne.s32 	%p52, %r247, 0;
	selp.u32 	%r248, 1, 0, %p52;
	add.s32 	%r249, %r245, %r248;
	add.s32 	%r250, %r533, 2816;
	mul.wide.u32 	%rd37, %r250, 4;
	add.s64 	%rd38, %rd2, %rd37;
	ld.global.u32 	%r251, [%rd38];
	setp.ne.s32 	%p53, %r251, 0;
	selp.u32 	%r252, 1, 0, %p53;
	add.s32 	%r253, %r249, %r252;
	add.s32 	%r254, %r533, 3072;
	mul.wide.u32 	%rd39, %r254, 4;
	add.s64 	%rd40, %rd2, %rd39;
	ld.global.u32 	%r255, [%rd40];
	setp.ne.s32 	%p54, %r255, 0;
	selp.u32 	%r256, 1, 0, %p54;
	add.s32 	%r257, %r253, %r256;
	add.s32 	%r258, %r533, 3328;
	mul.wide.u32 	%rd41, %r258, 4;
	add.s64 	%rd42, %rd2, %rd41;
	ld.global.u32 	%r259, [%rd42];
	setp.ne.s32 	%p55, %r259, 0;
	selp.u32 	%r260, 1, 0, %p55;
	add.s32 	%r261, %r257, %r260;
	add.s32 	%r262, %r533, 3584;
	mul.wide.u32 	%rd43, %r262, 4;
	add.s64 	%rd44, %rd2, %rd43;
	ld.global.u32 	%r263, [%rd44];
	setp.ne.s32 	%p56, %r263, 0;
	selp.u32 	%r264, 1, 0, %p56;
	add.s32 	%r265, %r261, %r264;
	add.s32 	%r266, %r533, 3840;
	mul.wide.u32 	%rd45, %r266, 4;
	add.s64 	%rd46, %rd2, %rd45;
	ld.global.u32 	%r267, [%rd46];
	setp.ne.s32 	%p57, %r267, 0;
	selp.u32 	%r268, 1, 0, %p57;
	add.s32 	%r548, %r265, %r268;
	add.s32 	%r534, %r534, 4096;
	add.s32 	%r533, %r533, 4096;
	add.s32 	%r532, %r532, 16;
	setp.ne.s32 	%p58, %r532, 0;
	@%p58 bra 	$L__BB57_35;
	add.s32 	%r540, %r534, -2048;
$L__BB57_37:
	setp.eq.s32 	%p59, %r50, 0;
	@%p59 bra 	$L__BB57_46;
	and.b32  	%r66, %r49, 7;
	setp.lt.u32 	%p60, %r50, 8;
	@%p60 bra 	$L__BB57_40;
	add.s32 	%r270, %r540, %r530;
	mul.wide.u32 	%rd47, %r270, 4;
	add.s64 	%rd48, %rd2, %rd47;
	ld.global.u32 	%r271, [%rd48];
	setp.ne.s32 	%p61, %r271, 0;
	selp.u32 	%r272, 1, 0, %p61;
	add.s32 	%r273, %r548, %r272;
	add.s32 	%r274, %r270, 256;
	mul.wide.u32 	%rd49, %r274, 4;
	add.s64 	%rd50, %rd2, %rd49;
	ld.global.u32 	%r275, [%rd50];
	setp.ne.s32 	%p62, %r275, 0;
	selp.u32 	%r276, 1, 0, %p62;
	add.s32 	%r277, %r273, %r276;
	add.s32 	%r278, %r270, 512;
	mul.wide.u32 	%rd51, %r278, 4;
	add.s64 	%rd52, %rd2, %rd51;
	ld.global.u32 	%r279, [%rd52];
	setp.ne.s32 	%p63, %r279, 0;
	selp.u32 	%r280, 1, 0, %p63;
	add.s32 	%r281, %r277, %r280;
	add.s32 	%r282, %r270, 768;
	mul.wide.u32 	%rd53, %r282, 4;
	add.s64 	%rd54, %rd2, %rd53;
	ld.global.u32 	%r283, [%rd54];
	setp.ne.s32 	%p64, %r283, 0;
	selp.u32 	%r284, 1, 0, %p64;
	add.s32 	%r285, %r281, %r284;
	add.s32 	%r286, %r270, 1024;
	mul.wide.u32 	%rd55, %r286, 4;
	add.s64 	%rd56, %rd2, %rd55;
	ld.global.u32 	%r287, [%rd56];
	setp.ne.s32 	%p65, %r287, 0;
	selp.u32 	%r288, 1, 0, %p65;
	add.s32 	%r289, %r285, %r288;
	add.s32 	%r290, %r270, 1280;
	mul.wide.u32 	%rd57, %r290, 4;
	add.s64 	%rd58, %rd2, %rd57;
	ld.global.u32 	%r291, [%rd58];
	setp.ne.s32 	%p66, %r291, 0;
	selp.u32 	%r292, 1, 0, %p66;
	add.s32 	%r293, %r289, %r292;
	add.s32 	%r294, %r270, 1536;
	mul.wide.u32 	%rd59, %r294, 4;
	add.s64 	%rd60, %rd2, %rd59;
	ld.global.u32 	%r295, [%rd60];
	setp.ne.s32 	%p67, %r295, 0;
	selp.u32 	%r296, 1, 0, %p67;
	add.s32 	%r297, %r293, %r296;
	add.s32 	%r298, %r270, 1792;
	mul.wide.u32 	%rd61, %r298, 4;
	add.s64 	%rd62, %rd2, %rd61;
	ld.global.u32 	%r299, [%rd62];
	setp.ne.s32 	%p68, %r299, 0;
	selp.u32 	%r300, 1, 0, %p68;
	add.s32 	%r548, %r297, %r300;
	add.s32 	%r540, %r540, 2048;
$L__BB57_40:
	setp.eq.s32 	%p69, %r66, 0;
	@%p69 bra 	$L__BB57_46;
	and.b32  	%r72, %r49, 3;
	setp.lt.u32 	%p70, %r66, 4;
	@%p70 bra 	$L__BB57_43;
	add.s32 	%r302, %r540, %r530;
	mul.wide.u32 	%rd63, %r302, 4;
	add.s64 	%rd64, %rd2, %rd63;
	ld.global.u32 	%r303, [%rd64];
	setp.ne.s32 	%p71, %r303, 0;
	selp.u32 	%r304, 1, 0, %p71;
	add.s32 	%r305, %r548, %r304;
	add.s32 	%r306, %r302, 256;
	mul.wide.u32 	%rd65, %r306, 4;
	add.s64 	%rd66, %rd2, %rd65;
	ld.global.u32 	%r307, [%rd66];
	setp.ne.s32 	%p72, %r307, 0;
	selp.u32 	%r308, 1, 0, %p72;
	add.s32 	%r309, %r305, %r308;
	add.s32 	%r310, %r302, 512;
	mul.wide.u32 	%rd67, %r310, 4;
	add.s64 	%rd68, %rd2, %rd67;
	ld.global.u32 	%r311, [%rd68];
	setp.ne.s32 	%p73, %r311, 0;
	selp.u32 	%r312, 1, 0, %p73;
	add.s32 	%r313, %r309, %r312;
	add.s32 	%r314, %r302, 768;
	mul.wide.u32 	%rd69, %r314, 4;
	add.s64 	%rd70, %rd2, %rd69;
	ld.global.u32 	%r315, [%rd70];
	setp.ne.s32 	%p74, %r315, 0;
	selp.u32 	%r316, 1, 0, %p74;
	add.s32 	%r548, %r313, %r316;
	add.s32 	%r540, %r540, 1024;
$L__BB57_43:
	setp.eq.s32 	%p75, %r72, 0;
	@%p75 bra 	$L__BB57_46;
	add.s32 	%r546, %r540, %r530;
	neg.s32 	%r545, %r72;
$L__BB57_45:
	.pragma "nounroll";
	mul.wide.u32 	%rd71, %r546, 4;
	add.s64 	%rd72, %rd2, %rd71;
	ld.global.u32 	%r317, [%rd72];
	setp.ne.s32 	%p76, %r317, 0;
	selp.u32 	%r318, 1, 0, %p76;
	add.s32 	%r548, %r548, %r318;
	add.s32 	%r546, %r546, 256;
	add.s32 	%r545, %r545, 1;
	setp.ne.s32 	%p77, %r545, 0;
	@%p77 bra 	$L__BB57_45;
$L__BB57_46:
	// begin inline asm
	mov.u32 %r319, %laneid;
	// end inline asm
	mov.b32 	%r320, -1;
	redux.sync.add.u32 %r549, %r548, %r320;
	setp.ne.s32 	%p78, %r319, 0;
	@%p78 bra 	$L__BB57_48;
	shr.u32 	%r321, %r40, 3;
	and.b32  	%r322, %r321, 124;
	mov.u32 	%r323, _ZZN3cub18CUB_300001_SM_10006detail6reduce28DeviceReduceSingleTileKernelINS2_10policy_hubIjjN4cuda3std3__44plusIvEEE10Policy1000EN6thrust24THRUST_300001_SM_1000_NS18transform_iteratorI9NonZeroOpIjEPKjNSD_11use_defaultESJ_EEPjjS9_jjNS7_10__identityEEEvT0_T1_T2_T3_T4_T6_E12temp_storage;
	add.s32 	%r324, %r323, %r322;
	st.shared.u32 	[%r324+8], %r549;
$L__BB57_48:
	bar.sync 	0;
	setp.ne.s32 	%p79, %r40, 0;
	@%p79 bra 	$L__BB57_50;
	ld.shared.u32 	%r325, [_ZZN3cub18CUB_300001_SM_10006detail6reduce28DeviceReduceSingleTileKernelINS2_10policy_hubIjjN4cuda3std3__44plusIvEEE10Policy1000EN6thrust24THRUST_300001_SM_1000_NS18transform_iteratorI9NonZeroOpIjEPKjNSD_11use_defaultESJ_EEPjjS9_jjNS7_10__identityEEEvT0_T1_T2_T3_T4_T6_E12temp_storage+12];
	add.s32 	%r326, %r325, %r549;
	ld.shared.u32 	%r327, [_ZZN3cub18CUB_300001_SM_10006detail6reduce28DeviceReduceSingleTileKernelINS2_10policy_hubIjjN4cuda3std3__44plusIvEEE10Policy1000EN6thrust24THRUST_300001_SM_1000_NS18transform_iteratorI9NonZeroOpIjEPKjNSD_11use_defaultESJ_EEPjjS9_jjNS7_10__identityEEEvT0_T1_T2_T3_T4_T6_E12temp_storage+16];
	add.s32 	%r328, %r326, %r327;
	ld.shared.u32 	%r329, [_ZZN3cub18CUB_300001_SM_10006detail6reduce28DeviceReduceSingleTileKernelINS2_10policy_hubIjjN4cuda3std3__44plusIvEEE10Policy1000EN6thrust24THRUST_300001_SM_1000_NS18transform_iteratorI9NonZeroOpIjEPKjNSD_11use_defaultESJ_EEPjjS9_jjNS7_10__identityEEEvT0_T1_T2_T3_T4_T6_E12temp_storage+20];
	add.s32 	%r330, %r328, %r329;
	ld.shared.u32 	%r331, [_ZZN3cub18CUB_300001_SM_10006detail6reduce28DeviceReduceSingleTileKernelINS2_10policy_hubIjjN4cuda3std3__44plusIvEEE10Policy1000EN6thrust24THRUST_300001_SM_1000_NS18transform_iteratorI9NonZeroOpIjEPKjNSD_11use_defaultESJ_EEPjjS9_jjNS7_10__identityEEEvT0_T1_T2_T3_T4_T6_E12temp_storage+24];
	add.s32 	%r332, %r330, %r331;
	ld.shared.u32 	%r333, [_ZZN3cub18CUB_300001_SM_10006detail6reduce28DeviceReduceSingleTileKernelINS2_10policy_hubIjjN4cuda3std3__44plusIvEEE10Policy1000EN6thrust24THRUST_300001_SM_1000_NS18transform_iteratorI9NonZeroOpIjEPKjNSD_11use_defaultESJ_EEPjjS9_jjNS7_10__identityEEEvT0_T1_T2_T3_T4_T6_E12temp_storage+28];
	add.s32 	%r334, %r332, %r333;
	ld.shared.u32 	%r335, [_ZZN3cub18CUB_300001_SM_10006detail6reduce28DeviceReduceSingleTileKernelINS2_10policy_hubIjjN4cuda3std3__44plusIvEEE10Policy1000EN6thrust24THRUST_300001_SM_1000_NS18transform_iteratorI9NonZeroOpIjEPKjNSD_11use_defaultESJ_EEPjjS9_jjNS7_10__identityEEEvT0_T1_T2_T3_T4_T6_E12temp_storage+32];
	add.s32 	%r336, %r334, %r335;
	ld.shared.u32 	%r337, [_ZZN3cub18CUB_300001_SM_10006detail6reduce28DeviceReduceSingleTileKernelINS2_10policy_hubIjjN4cuda3std3__44plusIvEEE10Policy1000EN6thrust24THRUST_300001_SM_1000_NS18transform_iteratorI9NonZeroOpIjEPKjNSD_11use_defaultESJ_EEPjjS9_jjNS7_10__identityEEEvT0_T1_T2_T3_T4_T6_E12temp_storage+36];
	add.s32 	%r549, %r336, %r337;
$L__BB57_50:
	mov.u32 	%r508, %tid.x;
	setp.ne.s32 	%p133, %r508, 0;
	@%p133 bra 	$L__BB57_52;
	add.s32 	%r509, %r549, %r91;
	st.global.u32 	[%rd1], %r509;
$L__BB57_52:
	ret;

}
	// .globl	_ZN3cub18CUB_300001_SM_10006detail6reduce18DeviceReduceKernelINS2_10policy_hubIjjN4cuda3std3__44plusIvEEE10Policy1000EN6thrust24THRUST_300001_SM_1000_NS18transform_iteratorI9NonZeroOpIjEPKjNSD_11use_defaultESJ_EEjS9_jNS7_10__identityEEEvT0_PT3_T1_NS0_13GridEvenShareISP_EET2_T4_
.visible .entry _ZN3cub18CUB_300001_SM_10006detail6reduce18DeviceReduceKernelINS2_10policy_hubIjjN4cuda3std3__44plusIvEEE10Policy1000EN6thrust24THRUST_300001_SM_1000_NS18transform_iteratorI9NonZeroOpIjEPKjNSD_11use_defaultESJ_EEjS9_jNS7_10__identityEEEvT0_PT3_T1_NS0_13GridEvenShareISP_EET2_T4_(
	.param .align 8 .b8 _ZN3cub18CUB_300001_SM_10006detail6reduce18DeviceReduceKernelINS2_10policy_hubIjjN4cuda3std3__44plusIvEEE10Policy1000EN6thrust24THRUST_300001_SM_1000_NS18transform_iteratorI9NonZeroOpIjEPKjNSD_11use_defaultESJ_EEjS9_jNS7_10__identityEEEvT0_PT3_T1_NS0_13GridEvenShareISP_EET2_T4__param_0[16],
	.param .u64 .ptr .align 1 _ZN3cub18CUB_300001_SM_10006detail6reduce18DeviceReduceKernelINS2_10policy_hubIjjN4cuda3std3__44plusIvEEE10Policy1000EN6thrust24THRUST_300001_SM_1000_NS18transform_iteratorI9NonZeroOpIjEPKjNSD_11use_defaultESJ_EEjS9_jNS7_10__identityEEEvT0_PT3_T1_NS0_13GridEvenShareISP_EET2_T4__param_1,
	.param .u32 _ZN3cub18CUB_300001_SM_10006detail6reduce18DeviceReduceKernelINS2_10policy_hubIjjN4cuda3std3__44plusIvEEE10Policy1000EN6thrust24THRUST_300001_SM_1000_NS18transform_iteratorI9NonZeroOpIjEPKjNSD_11use_defaultESJ_EEjS9_jNS7_10__identityEEEvT0_PT3_T1_NS0_13GridEvenShareISP_EET2_T4__param_2,
	.param .align 4 .b8 _ZN3cub18CUB_300001_SM_10006detail6reduce18DeviceReduceKernelINS2_10policy_hubIjjN4cuda3std3__44plusIvEEE10Policy1000EN6thrust24THRUST_300001_SM_1000_NS18transform_iteratorI9NonZeroOpIjEPKjNSD_11use_defaultESJ_EEjS9_jNS7_10__identityEEEvT0_PT3_T1_NS0_13GridEvenShareISP_EET2_T4__param_3[40],
	.param .align 1 .b8 _ZN3cub18CUB_300001_SM_10006detail6reduce18DeviceReduceKernelINS2_10policy_hubIjjN4cuda3std3__44plusIvEEE10Policy1000EN6thrust24THRUST_300001_SM_1000_NS18transform_iteratorI9NonZeroOpIjEPKjNSD_11use_defaultESJ_EEjS9_jNS7_10__identityEEEvT0_PT3_T1_NS0_13GridEvenShareISP_EET2_T4__param_4[1],
	.param .align 1 .b8 _ZN3cub18CUB_300001_SM_10006detail6reduce18DeviceReduceKernelINS2_10policy_hubIjjN4cuda3std3__44plusIvEEE10Policy1000EN6thrust24THRUST_300001_SM_1000_NS18transform_iteratorI9NonZeroOpIjEPKjNSD_11use_defaultESJ_EEjS9_jNS7_10__identityEEEvT0_PT3_T1_NS0_13GridEvenShareISP_EET2_T4__param_5[1]
)
.maxntid 256
{
	.reg .pred 	%p<133>;
	.reg .b16 	%rs<4>;
	.reg .b32 	%r<604>;
	.reg .b64 	%rd<130>;
	// demoted variable
	.shared .align 4 .b8 _ZZN3cub18CUB_300001_SM_10006detail6reduce18DeviceReduceKernelINS2_10policy_hubIjjN4cuda3std3__44plusIvEEE10Policy1000EN6thrust24THRUST_300001_SM_1000_NS18transform_iteratorI9NonZeroOpIjEPKjNSD_11use_defaultESJ_EEjS9_jNS7_10__identityEEEvT0_PT3_T1_NS0_13GridEvenShareISP_EET2_T4_E12temp_storage[44];
	ld.param.u32 	%r1, [_ZN3cub18CUB_300001_SM_10006detail6reduce18DeviceReduceKernelINS2_10policy_hubIjjN4cuda3std3__44plusIvEEE10Policy1000EN6thrust24THRUST_300001_SM_1000_NS18transform_iteratorI9NonZeroOpIjEPKjNSD_11use_defaultESJ_EEjS9_jNS7_10__identityEEEvT0_PT3_T1_NS0_13GridEvenShareISP_EET2_T4__param_3+20];
	ld.param.u32 	%r2, [_ZN3cub18CUB_300001_SM_10006detail6reduce18DeviceReduceKernelINS2_10policy_hubIjjN4cuda3std3__44plusIvEEE10Policy1000EN6thrust24THRUST_300001_SM_1000_NS18transform_iteratorI9NonZeroOpIjEPKjNSD_11use_defaultESJ_EEjS9_jNS7_10__identityEEEvT0_PT3_T1_NS0_13GridEvenShareISP_EET2_T4__param_3+24];
	ld.param.u64 	%rd3, [_ZN3cub18CUB_300001_SM_10006detail6reduce18DeviceReduceKernelINS2_10policy_hubIjjN4cuda3std3__44plusIvEEE10Policy1000EN6thrust24THRUST_300001_SM_1000_NS18transform_iteratorI9NonZeroOpIjEPKjNSD_11use_defaultESJ_EEjS9_jNS7_10__identityEEEvT0_PT3_T1_NS0_13GridEvenShareISP_EET2_T4__param_0];
	cvta.to.global.u64 	%rd1, %rd3;
	mov.u32 	%r3, %ctaid.x;
	shl.b32 	%r4, %r2, 12;
	shl.b32 	%r584, %r3, 12;
	sub.s32 	%r6, %r1, %r584;
	setp.gt.u32 	%p1, %r6, 4095;
	@%p1 bra 	$L__BB58_26;
	mov.u32 	%r7, %tid.x;
	setp.ge.u32 	%p79, %r7, %r6;
	mov.b32 	%r579, 0;
	mov.u32 	%r568, %r7;
	@%p79 bra 	$L__BB58_3;
	add.s32 	%r362, %r584, %r7;
	mul.wide.u32 	%rd66, %r362, 4;
	add.s64 	%rd67, %rd1, %rd66;
	ld.global.u32 	%r363, [%rd67];
	setp.ne.s32 	%p80, %r363, 0;
	selp.u32 	%r579, 1, 0, %p80;
	add.s32 	%r568, %r7, 256;
$L__BB58_3:
	setp.ge.u32 	%p81, %r568, %r6;
	@%p81 bra 	$L__BB58_17;
	not.b32 	%r365, %r568;
	add.s32 	%r366, %r1, %r365;
	sub.s32 	%r367, %r366, %r584;
	shr.u32 	%r368, %r367, 8;
	add.s32 	%r12, %r368, 1;
	and.b32  	%r13, %r12, 15;
	setp.lt.u32 	%p82, %r367, 3840;
	@%p82 bra 	$L__BB58_8;
	or.b32  	%r565, %r568, 2048;
	add.s32 	%r564, %r568, %r584;
	and.b32  	%r369, %r12, 33554416;
	neg.s32 	%r563, %r369;
$L__BB58_6:
	.pragma "nounroll";
	mul.wide.u32 	%rd68, %r564, 4;
	add.s64 	%rd69, %rd1, %rd68;
	ld.global.u32 	%r370, [%rd69];
	setp.ne.s32 	%p83, %r370, 0;
	selp.u32 	%r371, 1, 0, %p83;
	add.s32 	%r372, %r579, %r371;
	add.s32 	%r373, %r564, 256;
	mul.wide.u32 	%rd70, %r373, 4;
	add.s64 	%rd71, %rd1, %rd70;
	ld.global.u32 	%r374, [%rd71];
	setp.ne.s32 	%p84, %r374, 0;
	selp.u32 	%r375, 1, 0, %p84;
	add.s32 	%r376, %r372, %r375;
	add.s32 	%r377, %r564, 512;
	mul.wide.u32 	%rd72, %r377, 4;
	add.s64 	%rd73, %rd1, %rd72;
	ld.global.u32 	%r378, [%rd73];
	setp.ne.s32 	%p85, %r378, 0;
	selp.u32 	%r379, 1, 0, %p85;
	add.s32 	%r380, %r376, %r379;
	add.s32 	%r381, %r564, 768;
	mul.wide.u32 	%rd74, %r381, 4;
	add.s64 	%rd75, %rd1, %rd74;
	ld.global.u32 	%r382, [%rd75];
	setp.ne.s32 	%p86, %r382, 0;
	selp.u32 	%r383, 1, 0, %p86;
	add.s32 	%r384, %r380, %r383;
	add.s32 	%r385, %r564, 1024;
	mul.wide.u32 	%rd76, %r385, 4;
	add.s64 	%rd77, %rd1, %rd76;
	ld.global.u32 	%r386, [%rd77];
	setp.ne.s32 	%p87, %r386, 0;
	selp.u32 	%r387, 1, 0, %p87;
	add.s32 	%r388, %r384, %r387;
	add.s32 	%r389, %r564, 1280;
	mul.wide.u32 	%rd78, %r389, 4;
	add.s64 	%rd79, %rd1, %rd78;
	ld.global.u32 	%r390, [%rd79];
	setp.ne.s32 	%p88, %r390, 0;
	selp.u32 	%r391, 1, 0, %p88;
	add.s32 	%r392, %r388, %r391;
	add.s32 	%r393, %r564, 1536;
	mul.wide.u32 	%rd80, %r393, 4;
	add.s64 	%rd81, %rd1, %rd80;
	ld.global.u32 	%r394, [%rd81];
	setp.ne.s32 	%p89, %r394, 0;
	selp.u32 	%r395, 1, 0, %p89;
	add.s32 	%r396, %r392, %r395;
	add.s32 	%r397, %r564, 1792;
	mul.wide.u32 	%rd82, %r397, 4;
	add.s64 	%rd83, %rd1, %rd82;
	ld.global.u32 	%r398, [%rd83];
	setp.ne.s32 	%p90, %r398, 0;
	selp.u32 	%r399, 1, 0, %p90;
	add.s32 	%r400, %r396, %r399;
	add.s32 	%r401, %r564, 2048;
	mul.wide.u32 	%rd84, %r401, 4;
	add.s64 	%rd85, %rd1, %rd84;
	ld.global.u32 	%r402, [%rd85];
	setp.ne.s32 	%p91, %r402, 0;
	selp.u32 	%r403, 1, 0, %p91;
	add.s32 	%r404, %r400, %r403;
	add.s32 	%r405, %r564, 2304;
	mul.wide.u32 	%rd86, %r405, 4;
	add.s64 	%rd87, %rd1, %rd86;
	ld.global.u32 	%r406, [%rd87];
	setp.ne.s32 	%p92, %r406, 0;
	selp.u32 	%r407, 1, 0, %p92;
	add.s32 	%r408, %r404, %r407;
	add.s32 	%r409, %r564, 2560;
	mul.wide.u32 	%rd88, %r409, 4;
	add.s64 	%rd89, %rd1, %rd88;
	ld.global.u32 	%r410, [%rd89];
	setp.ne.s32 	%p93, %r410, 0;
	selp.u32 	%r411, 1, 0, %p93;
	add.s32 	%r412, %r408, %r411;
	add.s32 	%r413, %r564, 2816;
	mul.wide.u32 	%rd90, %r413, 4;
	add.s64 	%rd91, %rd1, %rd90;
	ld.global.u32 	%r414, [%rd91];
	setp.ne.s32 	%p94, %r414, 0;
	selp.u32 	%r415, 1, 0, %p94;
	add.s32 	%r416, %r412, %r415;
	add.s32 	%r417, %r564, 3072;
	mul.wide.u32 	%rd92, %r417, 4;
	add.s64 	%rd93, %rd1, %rd92;
	ld.global.u32 	%r418, [%rd93];
	setp.ne.s32 	%p95, %r418, 0;
	selp.u32 	%r419, 1, 0, %p95;
	add.s32 	%r420, %r416, %r419;
	add.s32 	%r421, %r564, 3328;
	mul.wide.u32 	%rd94, %r421, 4;
	add.s64 	%rd95, %rd1, %rd94;
	ld.global.u32 	%r422, [%rd95];
	setp.ne.s32 	%p96, %r422, 0;
	selp.u32 	%r423, 1, 0, %p96;
	add.s32 	%r424, %r420, %r423;
	add.s32 	%r425, %r564, 3584;
	mul.wide.u32 	%rd96, %r425, 4;
	add.s64 	%rd97, %rd1, %rd96;
	ld.global.u32 	%r426, [%rd97];
	setp.ne.s32 	%p97, %r426, 0;
	selp.u32 	%r427, 1, 0, %p97;
	add.s32 	%r428, %r424, %r427;
	add.s32 	%r429, %r564, 3840;
	mul.wide.u32 	%rd98, %r429, 4;
	add.s64 	%rd99, %rd1, %rd98;
	ld.global.u32 	%r430, [%rd99];
	setp.ne.s32 	%p98, %r430, 0;
	selp.u32 	%r431, 1, 0, %p98;
	add.s32 	%r579, %r428, %r431;
	add.s32 	%r565, %r565, 4096;
	add.s32 	%r564, %r564, 4096;
	add.s32 	%r563, %r563, 16;
	setp.ne.s32 	%p99, %r563, 0;
	@%p99 bra 	$L__BB58_6;
	add.s32 	%r568, %r565, -2048;
$L__BB58_8:
	setp.eq.s32 	%p100, %r13, 0;
	@%p100 bra 	$L__BB58_17;
	and.b32  	%r29, %r12, 7;
	setp.lt.u32 	%p101, %r13, 8;
	@%p101 bra 	$L__BB58_11;
	add.s32 	%r433, %r584, %r568;
	mul.wide.u32 	%rd100, %r433, 4;
	add.s64 	%rd101, %rd1, %rd100;
	ld.global.u32 	%r434, [%rd101];
	setp.ne.s32 	%p102, %r434, 0;
	selp.u32 	%r435, 1, 0, %p102;
	add.s32 	%r436, %r579, %r435;
	add.s32 	%r437, %r433, 256;
	mul.wide.u32 	%rd102, %r437, 4;
	add.s64 	%rd103, %rd1, %rd102;
	ld.global.u32 	%r438, [%rd103];
	setp.ne.s32 	%p103, %r438, 0;
	selp.u32 	%r439, 1, 0, %p103;
	add.s32 	%r440, %r436, %r439;
	add.s32 	%r441, %r433, 512;
	mul.wide.u32 	%rd104, %r441, 4;
	add.s64 	%rd105, %rd1, %rd104;
	ld.global.u32 	%r442, [%rd105];
	setp.ne.s32 	%p104, %r442, 0;
	selp.u32 	%r443, 1, 0, %p104;
	add.s32 	%r444, %r440, %r443;
	add.s32 	%r445, %r433, 768;
	mul.wide.u32 	%rd106, %r445, 4;
	add.s64 	%rd107, %rd1, %rd106;
	ld.global.u32 	%r446, [%rd107];
	setp.ne.s32 	%p105, %r446, 0;
	selp.u32 	%r447, 1, 0, %p105;
	add.s32 	%r448, %r444, %r447;
	add.s32 	%r449, %r433, 1024;
	mul.wide.u32 	%rd108, %r449, 4;
	add.s64 	%rd109, %rd1, %rd108;
	ld.global.u32 	%r450, [%rd109];
	setp.ne.s32 	%p106, %r450, 0;
	selp.u32 	%r451, 1, 0, %p106;
	add.s32 	%r452, %r448, %r451;
	add.s32 	%r453, %r433, 1280;
	mul.wide.u32 	%rd110, %r453, 4;
	add.s64 	%rd111, %rd1, %rd110;
	ld.global.u32 	%r454, [%rd111];
	setp.ne.s32 	%p107, %r454, 0;
	selp.u32 	%r455, 1, 0, %p107;
	add.s32 	%r456, %r452, %r455;
	add.s32 	%r457, %r433, 1536;
	mul.wide.u32 	%rd112, %r457, 4;
	add.s64 	%rd113, %rd1, %rd112;
	ld.global.u32 	%r458, [%rd113];
	setp.ne.s32 	%p108, %r458, 0;
	selp.u32 	%r459, 1, 0, %p108;
	add.s32 	%r460, %r456, %r459;
	add.s32 	%r461, %r433, 1792;
	mul.wide.u32 	%rd114, %r461, 4;
	add.s64 	%rd115, %rd1, %rd114;
	ld.global.u32 	%r462, [%rd115];
	setp.ne.s32 	%p109, %r462, 0;
	selp.u32 	%r463, 1, 0, %p109;
	add.s32 	%r579, %r460, %r463;
	add.s32 	%r568, %r568, 2048;
$L__BB58_11:
	setp.eq.s32 	%p110, %r29, 0;
	@%p110 bra 	$L__BB58_17;
	and.b32  	%r35, %r12, 3;
	setp.lt.u32 	%p111, %r29, 4;
	@%p111 bra 	$L__BB58_14;
	add.s32 	%r465, %r584, %r568;
	mul.wide.u32 	%rd116, %r465, 4;
	add.s64 	%rd117, %rd1, %rd116;
	ld.global.u32 	%r466, [%rd117];
	setp.ne.s32 	%p112, %r466, 0;
	selp.u32 	%r467, 1, 0, %p112;
	add.s32 	%r468, %r579, %r467;
	add.s32 	%r469, %r465, 256;
	mul.wide.u32 	%rd118, %r469, 4;
	add.s64 	%rd119, %rd1, %rd118;
	ld.global.u32 	%r470, [%rd119];
	setp.ne.s32 	%p113, %r470, 0;
	selp.u32 	%r471, 1, 0, %p113;
	add.s32 	%r472, %r468, %r471;
	add.s32 	%r473, %r465, 512;
	mul.wide.u32 	%rd120, %r473, 4;
	add.s64 	%rd121, %rd1, %rd120;
	ld.global.u32 	%r474, [%rd121];
	setp.ne.s32 	%p114, %r474, 0;
	selp.u32 	%r475, 1, 0, %p114;
	add.s32 	%r476, %r472, %r475;
	add.s32 	%r477, %r465, 768;
	mul.wide.u32 	%rd122, %r477, 4;
	add.s64 	%rd123, %rd1, %rd122;
	ld.global.u32 	%r478, [%rd123];
	setp.ne.s32 	%p115, %r478, 0;
	selp.u32 	%r479, 1, 0, %p115;
	add.s32 	%r579, %r476, %r479;
	add.s32 	%r568, %r568, 1024;
$L__BB58_14:
	setp.eq.s32 	%p116, %r35, 0;
	@%p116 bra 	$L__BB58_17;
	add.s32 	%r577, %r568, %r584;
	neg.s32 	%r576, %r35;
$L__BB58_16:
	.pragma "nounroll";
	mul.wide.u32 	%rd124, %r577, 4;
	add.s64 	%rd125, %rd1, %rd124;
	ld.global.u32 	%r480, [%rd125];
	setp.ne.s32 	%p117, %r480, 0;
	selp.u32 	%r481, 1, 0, %p117;
	add.s32 	%r579, %r579, %r481;
	add.s32 	%r577, %r577, 256;
	add.s32 	%r576, %r576, 1;
	setp.ne.s32 	%p118, %r576, 0;
	@%p118 bra 	$L__BB58_16;
$L__BB58_17:
	setp.lt.u32 	%p119, %r6, 256;
	@%p119 bra 	$L__BB58_22;
	// begin inline asm
	mov.u32 %r541, %laneid;
	// end inline asm
	mov.b32 	%r542, -1;
	redux.sync.add.u32 %r603, %r579, %r542;
	setp.ne.s32 	%p130, %r541, 0;
	@%p130 bra 	$L__BB58_20;
	shr.u32 	%r543, %r7, 3;
	and.b32  	%r544, %r543, 124;
	mov.u32 	%r545, _ZZN3cub18CUB_300001_SM_10006detail6reduce18DeviceReduceKernelINS2_10policy_hubIjjN4cuda3std3__44plusIvEEE10Policy1000EN6thrust24THRUST_300001_SM_1000_NS18transform_iteratorI9NonZeroOpIjEPKjNSD_11use_defaultESJ_EEjS9_jNS7_10__identityEEEvT0_PT3_T1_NS0_13GridEvenShareISP_EET2_T4_E12temp_storage;
	add.s32 	%r546, %r545, %r544;
	st.shared.u32 	[%r546+8], %r603;
$L__BB58_20:
	bar.sync 	0;
	setp.ne.s32 	%p131, %r7, 0;
	@%p131 bra 	$L__BB58_48;
	ld.shared.u32 	%r547, [_ZZN3cub18CUB_300001_SM_10006detail6reduce18DeviceReduceKernelINS2_10policy_hubIjjN4cuda3std3__44plusIvEEE10Policy1000EN6thrust24THRUST_300001_SM_1000_NS18transform_iteratorI9NonZeroOpIjEPKjNSD_11use_defaultESJ_EEjS9_jNS7_10__identityEEEvT0_PT3_T1_NS0_13GridEvenShareISP_EET2_T4_E12temp_storage+12];
	add.s32 	%r548, %r547, %r603;
	ld.shared.u32 	%r549, [_ZZN3cub18CUB_300001_SM_10006detail6reduce18DeviceReduceKernelINS2_10policy_hubIjjN4cuda3std3__44plusIvEEE10Policy1000EN6thrust24THRUST_300001_SM_1000_NS18transform_iteratorI9NonZeroOpIjEPKjNSD_11use_defaultESJ_EEjS9_jNS7_10__identityEEEvT0_PT3_T1_NS0_13GridEvenShareISP_EET2_T4_E12temp_storage+16];
	add.s32 	%r550, %r548, %r549;
	ld.shared.u32 	%r551, [_ZZN3cub18CUB_300001_SM_10006detail6reduce18DeviceReduceKernelINS2_10policy_hubIjjN4cuda3std3__44plusIvEEE10Policy1000EN6thrust24THRUST_300001_SM_1000_NS18transform_iteratorI9NonZeroOpIjEPKjNSD_11use_defaultESJ_EEjS9_jNS7_10__identityEEEvT0_PT3_T1_NS0_13GridEvenShareISP_EET2_T4_E12temp_storage+20];
	add.s32 	%r552, %r550, %r551;
	ld.shared.u32 	%r553, [_ZZN3cub18CUB_300001_SM_10006detail6reduce18DeviceReduceKernelINS2_10policy_hubIjjN4cuda3std3__44plusIvEEE10Policy1000EN6thrust24THRUST_300001_SM_1000_NS18transform_iteratorI9NonZeroOpIjEPKjNSD_11use_defaultESJ_EEjS9_jNS7_10__identityEEEvT0_PT3_T1_NS0_13GridEvenShareISP_EET2_T4_E12temp_storage+24];
	add.s32 	%r554, %r552, %r553;
	ld.shared.u32 	%r555, [_ZZN3cub18CUB_300001_SM_10006detail6reduce18DeviceReduceKernelINS2_10policy_hubIjjN4cuda3std3__44plusIvEEE10Policy1000EN6thrust24THRUST_300001_SM_1000_NS18transform_iteratorI9NonZeroOpIjEPKjNSD_11use_defaultESJ_EEjS9_jNS7_10__identityEEEvT0_PT3_T1_NS0_13GridEvenShareISP_EET2_T4_E12temp_storage+28];
	add.s32 	%r556, %r554, %r555;
	ld.shared.u32 	%r557, [_ZZN3cub18CUB_300001_SM_10006detail6reduce18DeviceReduceKernelINS2_10policy_hubIjjN4cuda3std3__44plusIvEEE10Policy1000EN6thrust24THRUST_300001_SM_1000_NS18transform_iteratorI9NonZeroOpIjEPKjNSD_11use_defaultESJ_EEjS9_jNS7_10__identityEEEvT0_PT3_T1_NS0_13GridEvenShareISP_EET2_T4_E12temp_storage+32];
	add.s32 	%r558, %r556, %r557;
	ld.shared.u32 	%r559, [_ZZN3cub18CUB_300001_SM_10006detail6reduce18DeviceReduceKernelINS2_10policy_hubIjjN4cuda3std3__44plusIvEEE10Policy1000EN6thrust24THRUST_300001_SM_1000_NS18transform_iteratorI9NonZeroOpIjEPKjNSD_11use_defaultESJ_EEjS9_jNS7_10__identityEEEvT0_PT3_T1_NS0_13GridEvenShareISP_EET2_T4_E12temp_storage+36];
	add.s32 	%r603, %r558, %r559;
	bra.uni 	$L__BB58_48;
$L__BB58_22:
	// begin inline asm
	mov.u32 %r482, %laneid;
	// end inline asm
	and.b32  	%r513, %r7, 992;
	add.s32 	%r514, %r513, 32;
	setp.gt.u32 	%p120, %r514, %r6;
	not.b32 	%r515, %r513;
	add.s32 	%r516, %r6, %r515;
	selp.b32 	%r510, %r516, 31, %p120;
	mov.b32 	%r485, 1;
	mov.b32 	%r512, -1;
	// begin inline asm
	{  .reg .u32 r0;  .reg .pred p;  shfl.sync.down.b32 r0|p, %r579, %r485, %r510, %r512;  @p add.u32 r0, r0, %r579;  mov.u32 %r483, r0;}
	// end inline asm
	mov.b32 	%r491, 2;
	// begin inline asm
	{  .reg .u32 r0;  .reg .pred p;  shfl.sync.down.b32 r0|p, %r483, %r491, %r510, %r512;  @p add.u32 r0, r0, %r483;  mov.u32 %r489, r0;}
	// end inline asm
	mov.b32 	%r497, 4;
	// begin inline asm
	{  .reg .u32 r0;  .reg .pred p;  shfl.sync.down.b32 r0|p, %r489, %r497, %r510, %r512;  @p add.u32 r0, r0, %r489;  mov.u32 %r495, r0;}
	// end inline asm
	mov.b32 	%r503, 8;
	// begin inline asm
	{  .reg .u32 r0;  .reg .pred p;  shfl.sync.down.b32 r0|p, %r495, %r503, %r510, %r512;  @p add.u32 r0, r0, %r495;  mov.u32 %r501, r0;}
	// end inline asm
	mov.b32 	%r509, 16;
	// begin inline asm
	{  .reg .u32 r0;  .reg .pred p;  shfl.sync.down.b32 r0|p, %r501, %r509, %r510, %r512;  @p add.u32 r0, r0, %r501;  mov.u32 %r603, r0;}
	// end inline asm
	setp.ne.s32 	%p121, %r482, 0;
	@%p121 bra 	$L__BB58_24;
	shr.u32 	%r517, %r7, 3;
	and.b32  	%r518, %r517, 124;
	mov.u32 	%r519, _ZZN3cub18CUB_300001_SM_10006detail6reduce18DeviceReduceKernelINS2_10policy_hubIjjN4cuda3std3__44plusIvEEE10Policy1000EN6thrust24THRUST_300001_SM_1000_NS18transform_iteratorI9NonZeroOpIjEPKjNSD_11use_defaultESJ_EEjS9_jNS7_10__identityEEEvT0_PT3_T1_NS0_13GridEvenShareISP_EET2_T4_E12temp_storage;
	add.s32 	%r520, %r519, %r518;
	st.shared.u32 	[%r520+8], %r603;
$L__BB58_24:
	bar.sync 	0;
	setp.ne.s32 	%p122, %r7, 0;
	@%p122 bra 	$L__BB58_48;
	setp.gt.u32 	%p123, %r6, 32;
	ld.shared.u32 	%r521, [_ZZN3cub18CUB_300001_SM_10006detail6reduce18DeviceReduceKernelINS2_10policy_hubIjjN4cuda3std3__44plusIvEEE10Policy1000EN6thrust24THRUST_300001_SM_1000_NS18transform_iteratorI9NonZeroOpIjEPKjNSD_11use_defaultESJ_EEjS9_jNS7_10__identityEEEvT0_PT3_T1_NS0_13GridEvenShareISP_EET2_T4_E12temp_storage+12];
	selp.b32 	%r522, %r521, 0, %p123;
	add.s32 	%r523, %r522, %r603;
	setp.gt.u32 	%p124, %r6, 64;
	ld.shared.u32 	%r524, [_ZZN3cub18CUB_300001_SM_10006detail6reduce18DeviceReduceKernelINS2_10policy_hubIjjN4cuda3std3__44plusIvEEE10Policy1000EN6thrust24THRUST_300001_SM_1000_NS18transform_iteratorI9NonZeroOpIjEPKjNSD_11use_defaultESJ_EEjS9_jNS7_10__identityEEEvT0_PT3_T1_NS0_13GridEvenShareISP_EET2_T4_E12temp_storage+16];
	selp.b32 	%r525, %r524, 0, %p124;
	add.s32 	%r526, %r523, %r525;
	setp.gt.u32 	%p125, %r6, 96;
	ld.shared.u32 	%r527, [_ZZN3cub18CUB_300001_SM_10006detail6reduce18DeviceReduceKernelINS2_10policy_hubIjjN4cuda3std3__44plusIvEEE10Policy1000EN6thrust24THRUST_300001_SM_1000_NS18transform_iteratorI9NonZeroOpIjEPKjNSD_11use_defaultESJ_EEjS9_jNS7_10__identityEEEvT0_PT3_T1_NS0_13GridEvenShareISP_EET2_T4_E12temp_storage+20];
	selp.b32 	%r528, %r527, 0, %p125;
	add.s32 	%r529, %r526, %r528;
	setp.gt.u32 	%p126, %r6, 128;
	ld.shared.u32 	%r530, [_ZZN3cub18CUB_300001_SM_10006detail6reduce18DeviceReduceKernelINS2_10policy_hubIjjN4cuda3std3__44plusIvEEE10Policy1000EN6thrust24THRUST_300001_SM_1000_NS18transform_iteratorI9NonZeroOpIjEPKjNSD_11use_defaultESJ_EEjS9_jNS7_10__identityEEEvT0_PT3_T1_NS0_13GridEvenShareISP_EET2_T4_E12temp_storage+24];
	selp.b32 	%r531, %r530, 0, %p126;
	add.s32 	%r532, %r529, %r531;
	setp.gt.u32 	%p127, %r6, 160;
	ld.shared.u32 	%r533, [_ZZN3cub18CUB_300001_SM_10006detail6reduce18DeviceReduceKernelINS2_10policy_hubIjjN4cuda3std3__44plusIvEEE10Policy1000EN6thrust24THRUST_300001_SM_1000_NS18transform_iteratorI9NonZeroOpIjEPKjNSD_11use_defaultESJ_EEjS9_jNS7_10__identityEEEvT0_PT3_T1_NS0_13GridEvenShareISP_EET2_T4_E12temp_storage+28];
	selp.b32 	%r534, %r533, 0, %p127;
	add.s32 	%r535, %r532, %r534;
	setp.gt.u32 	%p128, %r6, 192;
	ld.shared.u32 	%r536, [_ZZN3cub18CUB_300001_SM_10006detail6reduce18DeviceReduceKernelINS2_10policy_hubIjjN4cuda3std3__44plusIvEEE10Policy1000EN6thrust24THRUST_300001_SM_1000_NS18transform_iteratorI9NonZeroOpIjEPKjNSD_11use_defaultESJ_EEjS9_jNS7_10__identityEEEvT0_PT3_T1_NS0_13GridEvenShareISP_EET2_T4_E12temp_storage+32];
	selp.b32 	%r537, %r536, 0, %p128;
	add.s32 	%r538, %r535, %r537;
	setp.gt.u32 	%p129, %r6, 224;
	ld.shared.u32 	%r539, [_ZZN3cub18CUB_300001_SM_10006detail6reduce18DeviceReduceKernelINS2_10policy_hubIjjN4cuda3std3__44plusIvEEE10Policy1000EN6thrust24THRUST_300001_SM_1000_NS18transform_iteratorI9NonZeroOpIjEPKjNSD_11use_defaultESJ_EEjS9_jNS7_10__identityEEEvT0_PT3_T1_NS0_13GridEvenShareISP_EET2_T4_E12temp_storage+36];
	selp.b32 	%r540, %r539, 0, %p129;
	add.s32 	%r603, %r538, %r540;
	bra.uni 	$L__BB58_48;
$L__BB58_26:
	mov.u32 	%r54, %tid.x;
	add.s32 	%r110, %r54, %r584;
	mul.wide.u32 	%rd4, %r110, 4;
	add.s64 	%rd5, %rd1, %rd4;
	ld.global.u32 	%r111, [%rd5];
	setp.ne.s32 	%p2, %r111, 0;
	selp.u32 	%r112, 1, 0, %p2;
	ld.global.u32 	%r113, [%rd5+1024];
	setp.ne.s32 	%p3, %r113, 0;
	selp.u32 	%r114, 1, 0, %p3;
	ld.global.u32 	%r115, [%rd5+2048];
	setp.ne.s32 	%p4, %r115, 0;
	selp.u32 	%r116, 1, 0, %p4;
	ld.global.u32 	%r117, [%rd5+3072];
	setp.ne.s32 	%p5, %r117, 0;
	selp.u32 	%r118, 1, 0, %p5;
	ld.global.u32 	%r119, [%rd5+4096];
	setp.ne.s32 	%p6, %r119, 0;
	selp.u32 	%r120, 1, 0, %p6;
	ld.global.u32 	%r121, [%rd5+5120];
	setp.ne.s32 	%p7, %r121, 0;
	selp.u32 	%r122, 1, 0, %p7;
	ld.global.u32 	%r123, [%rd5+6144];
	setp.ne.s32 	%p8, %r123, 0;
	selp.u32 	%r124, 1, 0, %p8;
	ld.global.u32 	%r125, [%rd5+7168];
	setp.ne.s32 	%p9, %r125, 0;
	selp.u32 	%r126, 1, 0, %p9;
	ld.global.u32 	%r127, [%rd5+8192];
	setp.ne.s32 	%p10, %r127, 0;
	selp.u32 	%r128, 1, 0, %p10;
	ld.global.u32 	%r129, [%rd5+9216];
	setp.ne.s32 	%p11, %r129, 0;
	selp.u32 	%r130, 1, 0, %p11;
	ld.global.u32 	%r131, [%rd5+10240];
	setp.ne.s32 	%p12, %r131, 0;
	selp.u32 	%r132, 1, 0, %p12;
	ld.global.u32 	%r133, [%rd5+11264];
	setp.ne.s32 	%p13, %r133, 0;
	selp.u32 	%r134, 1, 0, %p13;
	ld.global.u32 	%r135, [%rd5+12288];
	setp.ne.s32 	%p14, %r135, 0;
	selp.u32 	%r136, 1, 0, %p14;
	ld.global.u32 	%r137, [%rd5+13312];
	setp.ne.s32 	%p15, %r137, 0;
	selp.u32 	%r138, 1, 0, %p15;
	ld.global.u32 	%r139, [%rd5+14336];
	setp.ne.s32 	%p16, %r139, 0;
	selp.u32 	%r140, 1, 0, %p16;
	ld.global.u32 	%r141, [%rd5+15360];
	setp.ne.s32 	%p17, %r141, 0;
	selp.u32 	%r142, 1, 0, %p17;
	add.s32 	%r143, %r114, %r112;
	add.s32 	%r144, %r143, %r116;
	add.s32 	%r145, %r144, %r118;
	add.s32 	%r146, %r145, %r120;
	add.s32 	%r147, %r146, %r122;
	add.s32 	%r148, %r147, %r124;
	add.s32 	%r149, %r148, %r126;
	add.s32 	%r150, %r149, %r128;
	add.s32 	%r151, %r150, %r130;
	add.s32 	%r152, %r151, %r132;
	add.s32 	%r153, %r152, %r134;
	add.s32 	%r154, %r153, %r136;
	add.s32 	%r155, %r154, %r138;
	add.s32 	%r156, %r155, %r140;
	add.s32 	%r602, %r156, %r142;
	setp.lt.u32 	%p18, %r6, %r4;
	@%p18 bra 	$L__BB58_44;
	add.s32 	%r56, %r4, %r584;
	not.b32 	%r158, %r54;
	add.s32 	%r159, %r158, %r1;
	sub.s32 	%r160, %r159, %r4;
	sub.s32 	%r581, %r160, %r584;
	add.s32 	%r161, %r56, %r54;
	add.s32 	%r580, %r161, 2048;
	mov.b32 	%r583, 0;
	mov.u32 	%r582, %r56;
$L__BB58_28:
	add.s32 	%r584, %r584, %r4;
	add.s32 	%r163, %r1, -4096;
	setp.gt.u32 	%p19, %r584, %r163;
	@%p19 bra 	$L__BB58_30;
	add.s32 	%r164, %r54, %r584;
	mul.wide.u32 	%rd6, %r164, 4;
	add.s64 	%rd7, %rd1, %rd6;
	ld.global.u32 	%r165, [%rd7];
	setp.ne.s32 	%p20, %r165, 0;
	selp.u32 	%r166, 1, 0, %p20;
	ld.global.u32 	%r167, [%rd7+1024];
	setp.ne.s32 	%p21, %r167, 0;
	selp.u32 	%r168, 1, 0, %p21;
	ld.global.u32 	%r169, [%rd7+2048];
	setp.ne.s32 	%p22, %r169, 0;
	selp.u32 	%r170, 1, 0, %p22;
	ld.global.u32 	%r171, [%rd7+3072];
	setp.ne.s32 	%p23, %r171, 0;
	selp.u32 	%r172, 1, 0, %p23;
	ld.global.u32 	%r173, [%rd7+4096];
	setp.ne.s32 	%p24, %r173, 0;
	selp.u32 	%r174, 1, 0, %p24;
	ld.global.u32 	%r175, [%rd7+5120];
	setp.ne.s32 	%p25, %r175, 0;
	selp.u32 	%r176, 1, 0, %p25;
	ld.global.u32 	%r177, [%rd7+6144];
	setp.ne.s32 	%p26, %r177, 0;
	selp.u32 	%r178, 1, 0, %p26;
	ld.global.u32 	%r179, [%rd7+7168];
	setp.ne.s32 	%p27, %r179, 0;
	selp.u32 	%r180, 1, 0, %p27;
	ld.global.u32 	%r181, [%rd7+8192];
	setp.ne.s32 	%p28, %r181, 0;
	selp.u32 	%r182, 1, 0, %p28;
	ld.global.u32 	%r183, [%rd7+9216];
	setp.ne.s32 	%p29, %r183, 0;
	selp.u32 	%r184, 1, 0, %p29;
	ld.global.u32 	%r185, [%rd7+10240];
	setp.ne.s32 	%p30, %r185, 0;
	selp.u32 	%r186, 1, 0, %p30;
	ld.global.u32 	%r187, [%rd7+11264];
	setp.ne.s32 	%p31, %r187, 0;
	selp.u32 	%r188, 1, 0, %p31;
	ld.global.u32 	%r189, [%rd7+12288];
	setp.ne.s32 	%p32, %r189, 0;
	selp.u32 	%r190, 1, 0, %p32;
	ld.global.u32 	%r191, [%rd7+13312];
	setp.ne.s32 	%p33, %r191, 0;
	selp.u32 	%r192, 1, 0, %p33;
	ld.global.u32 	%r193, [%rd7+14336];
	setp.ne.s32 	%p34, %r193, 0;
	selp.u32 	%r194, 1, 0, %p34;
	ld.global.u32 	%r195, [%rd7+15360];
	setp.ne.s32 	%p35, %r195, 0;
	selp.u32 	%r196, 1, 0, %p35;
	add.s32 	%r197, %r602, %r166;
	add.s32 	%r198, %r197, %r168;
	add.s32 	%r199, %r198, %r170;
	add.s32 	%r200, %r199, %r172;
	add.s32 	%r201, %r200, %r174;
	add.s32 	%r202, %r201, %r176;
	add.s32 	%r203, %r202, %r178;
	add.s32 	%r204, %r203, %r180;
	add.s32 	%r205, %r204, %r182;
	add.s32 	%r206, %r205, %r184;
	add.s32 	%r207, %r206, %r186;
	add.s32 	%r208, %r207, %r188;
	add.s32 	%r209, %r208, %r190;
	add.s32 	%r210, %r209, %r192;
	add.s32 	%r211, %r210, %r194;
	add.s32 	%r602, %r211, %r196;
	sub.s32 	%r212, %r1, %r584;
	setp.lt.u32 	%p36, %r212, %r4;
	add.s32 	%r583, %r583, 1;
	add.s32 	%r582, %r582, %r4;
	sub.s32 	%r581, %r581, %r4;
	add.s32 	%r580, %r580, %r4;
	@%p36 bra 	$L__BB58_44;
	bra.uni 	$L__BB58_28;
$L__BB58_30:
	setp.le.u32 	%p37, %r1, %r584;
	sub.s32 	%r214, %r1, %r584;
	setp.ge.s32 	%p38, %r54, %r214;
	or.pred  	%p39, %p37, %p38;
	@%p39 bra 	$L__BB58_44;
	not.b32 	%r217, %r54;
	add.s32 	%r218, %r1, %r217;
	sub.s32 	%r219, %r218, %r56;
	mul.lo.s32 	%r220, %r2, %r583;
	shl.b32 	%r221, %r220, 12;
	sub.s32 	%r222, %r219, %r221;
	shr.u32 	%r223, %r222, 8;
	add.s32 	%r71, %r223, 1;
	and.b32  	%r72, %r71, 15;
	setp.lt.u32 	%p40, %r222, 3840;
	mov.u32 	%r594, %r54;
	@%p40 bra 	$L__BB58_35;
	or.b32  	%r588, %r54, 2048;
	shr.u32 	%r224, %r581, 8;
	add.s32 	%r225, %r224, 1;
	and.b32  	%r226, %r225, 33554416;
	neg.s32 	%r586, %r226;
$L__BB58_33:
	.pragma "nounroll";
	add.s32 	%r227, %r580, -2048;
	mul.wide.u32 	%rd8, %r227, 4;
	add.s64 	%rd9, %rd1, %rd8;
	ld.global.u32 	%r228, [%rd9];
	setp.ne.s32 	%p41, %r228, 0;
	selp.u32 	%r229, 1, 0, %p41;
	add.s32 	%r230, %r602, %r229;
	add.s32 	%r231, %r580, -1792;
	mul.wide.u32 	%rd10, %r231, 4;
	add.s64 	%rd11, %rd1, %rd10;
	ld.global.u32 	%r232, [%rd11];
	setp.ne.s32 	%p42, %r232, 0;
	selp.u32 	%r233, 1, 0, %p42;
	add.s32 	%r234, %r230, %r233;
	add.s32 	%r235, %r580, -1536;
	mul.wide.u32 	%rd12, %r235, 4;
	add.s64 	%rd13, %rd1, %rd12;
	ld.global.u32 	%r236, [%rd13];
	setp.ne.s32 	%p43, %r236, 0;
	selp.u32 	%r237, 1, 0, %p43;
	add.s32 	%r238, %r234, %r237;
	add.s32 	%r239, %r580, -1280;
	mul.wide.u32 	%rd14, %r239, 4;
	add.s64 	%rd15, %rd1, %rd14;
	ld.global.u32 	%r240, [%rd15];
	setp.ne.s32 	%p44, %r240, 0;
	selp.u32 	%r241, 1, 0, %p44;
	add.s32 	%r242, %r238, %r241;
	add.s32 	%r243, %r580, -1024;
	mul.wide.u32 	%rd16, %r243, 4;
	add.s64 	%rd17, %rd1, %rd16;
	ld.global.u32 	%r244, [%rd17];
	setp.ne.s32 	%p45, %r244, 0;
	selp.u32 	%r245, 1, 0, %p45;
	add.s32 	%r246, %r242, %r245;
	add.s32 	%r247, %r580, -768;
	mul.wide.u32 	%rd18, %r247, 4;
	add.s64 	%rd19, %rd1, %rd18;
	ld.global.u32 	%r248, [%rd19];
	setp.ne.s32 	%p46, %r248, 0;
	selp.u32 	%r249, 1, 0, %p46;
	add.s32 	%r250, %r246, %r249;
	add.s32 	%r251, %r580, -512;
	mul.wide.u32 	%rd20, %r251, 4;
	add.s64 	%rd21, %rd1, %rd20;
	ld.global.u32 	%r252, [%rd21];
	setp.ne.s32 	%p47, %r252, 0;
	selp.u32 	%r253, 1, 0, %p47;
	add.s32 	%r254, %r250, %r253;
	add.s32 	%r255, %r580, 1792;
	add.s32 	%r256, %r580, -256;
	mul.wide.u32 	%rd22, %r256, 4;
	add.s64 	%rd23, %rd1, %rd22;
	ld.global.u32 	%r257, [%rd23];
	setp.ne.s32 	%p48, %r257, 0;
	selp.u32 	%r258, 1, 0, %p48;
	add.s32 	%r259, %r254, %r258;
	mul.wide.u32 	%rd24, %r580, 4;
	add.s64 	%rd25, %rd1, %rd24;
	ld.global.u32 	%r260, [%rd25];
	setp.ne.s32 	%p49, %r260, 0;
	selp.u32 	%r261, 1, 0, %p49;
	add.s32 	%r262, %r259, %r261;
	add.s32 	%r263, %r580, 256;
	mul.wide.u32 	%rd26, %r263, 4;
	add.s64 	%rd27, %rd1, %rd26;
	ld.global.u32 	%r264, [%rd27];
	setp.ne.s32 	%p50, %r264, 0;
	selp.u32 	%r265, 1, 0, %p50;
	add.s32 	%r266, %r262, %r265;
	add.s32 	%r267, %r580, 512;
	mul.wide.u32 	%rd28, %r267, 4;
	add.s64 	%rd29, %rd1, %rd28;
	ld.global.u32 	%r268, [%rd29];
	setp.ne.s32 	%p51, %r268, 0;
	selp.u32 	%r269, 1, 0, %p51;
	add.s32 	%r270, %r266, %r269;
	add.s32 	%r271, %r580, 768;
	mul.wide.u32 	%rd30, %r271, 4;
	add.s64 	%rd31, %rd1, %rd30;
	ld.global.u32 	%r272, [%rd31];
	setp.ne.s32 	%p52, %r272, 0;
	selp.u32 	%r273, 1, 0, %p52;
	add.s32 	%r274, %r270, %r273;
	add.s32 	%r275, %r580, 1024;
	mul.wide.u32 	%rd32, %r275, 4;
	add.s64 	%rd33, %rd1, %rd32;
	ld.global.u32 	%r276, [%rd33];
	setp.ne.s32 	%p53, %r276, 0;
	selp.u32 	%r277, 1, 0, %p53;
	add.s32 	%r278, %r274, %r277;
	add.s32 	%r279, %r580, 1280;
	mul.wide.u32 	%rd34, %r279, 4;
	add.s64 	%rd35, %rd1, %rd34;
	ld.global.u32 	%r280, [%rd35];
	setp.ne.s32 	%p54, %r280, 0;
	selp.u32 	%r281, 1, 0, %p54;
	add.s32 	%r282, %r278, %r281;
	add.s32 	%r283, %r580, 1536;
	mul.wide.u32 	%rd36, %r283, 4;
	add.s64 	%rd37, %rd1, %rd36;
	ld.global.u32 	%r284, [%rd37];
	setp.ne.s32 	%p55, %r284, 0;
	selp.u32 	%r285, 1, 0, %p55;
	add.s32 	%r286, %r282, %r285;
	mul.wide.u32 	%rd38, %r255, 4;
	add.s64 	%rd39, %rd1, %rd38;
	ld.global.u32 	%r287, [%rd39];
	setp.ne.s32 	%p56, %r287, 0;
	selp.u32 	%r288, 1, 0, %p56;
	add.s32 	%r602, %r286, %r288;
	add.s32 	%r588, %r588, 4096;
	add.s32 	%r580, %r580, 4096;
	add.s32 	%r586, %r586, 16;
	setp.ne.s32 	%p57, %r586, 0;
	@%p57 bra 	$L__BB58_33;
	add.s32 	%r594, %r588, -2048;
$L__BB58_35:
	setp.eq.s32 	%p58, %r72, 0;
	@%p58 bra 	$L__BB58_44;
	and.b32  	%r87, %r71, 7;
	setp.lt.u32 	%p59, %r72, 8;
	@%p59 bra 	$L__BB58_38;
	add.s32 	%r290, %r594, %r584;
	mul.wide.u32 	%rd40, %r290, 4;
	add.s64 	%rd41, %rd1, %rd40;
	ld.global.u32 	%r291, [%rd41];
	setp.ne.s32 	%p60, %r291, 0;
	selp.u32 	%r292, 1, 0, %p60;
	add.s32 	%r293, %r602, %r292;
	add.s32 	%r294, %r290, 256;
	mul.wide.u32 	%rd42, %r294, 4;
	add.s64 	%rd43, %rd1, %rd42;
	ld.global.u32 	%r295, [%rd43];
	setp.ne.s32 	%p61, %r295, 0;
	selp.u32 	%r296, 1, 0, %p61;
	add.s32 	%r297, %r293, %r296;
	add.s32 	%r298, %r290, 512;
	mul.wide.u32 	%rd44, %r298, 4;
	add.s64 	%rd45, %rd1, %rd44;
	ld.global.u32 	%r299, [%rd45];
	setp.ne.s32 	%p62, %r299, 0;
	selp.u32 	%r300, 1, 0, %p62;
	add.s32 	%r301, %r297, %r300;
	add.s32 	%r302, %r290, 768;
	mul.wide.u32 	%rd46, %r302, 4;
	add.s64 	%rd47, %rd1, %rd46;
	ld.global.u32 	%r303, [%rd47];
	setp.ne.s32 	%p63, %r303, 0;
	selp.u32 	%r304, 1, 0, %p63;
	add.s32 	%r305, %r301, %r304;
	add.s32 	%r306, %r290, 1024;
	mul.wide.u32 	%rd48, %r306, 4;
	add.s64 	%rd49, %rd1, %rd48;
	ld.global.u32 	%r307, [%rd49];
	setp.ne.s32 	%p64, %r307, 0;
	selp.u32 	%r308, 1, 0, %p64;
	add.s32 	%r309, %r305, %r308;
	add.s32 	%r310, %r290, 1280;
	mul.wide.u32 	%rd50, %r310, 4;
	add.s64 	%rd51, %rd1, %rd50;
	ld.global.u32 	%r311, [%rd51];
	setp.ne.s32 	%p65, %r311, 0;
	selp.u32 	%r312, 1, 0, %p65;
	add.s32 	%r313, %r309, %r312;
	add.s32 	%r314, %r290, 1536;
	mul.wide.u32 	%rd52, %r314, 4;
	add.s64 	%rd53, %rd1, %rd52;
	ld.global.u32 	%r315, [%rd53];
	setp.ne.s32 	%p66, %r315, 0;
	selp.u32 	%r316, 1, 0, %p66;
	add.s32 	%r317, %r313, %r316;
	add.s32 	%r318, %r290, 1792;
	mul.wide.u32 	%rd54, %r318, 4;
	add.s64 	%rd55, %rd1, %rd54;
	ld.global.u32 	%r319, [%rd55];
	setp.ne.s32 	%p67, %r319, 0;
	selp.u32 	%r320, 1, 0, %p67;
	add.s32 	%r602, %r317, %r320;
	add.s32 	%r594, %r594, 2048;
$L__BB58_38:
	setp.eq.s32 	%p68, %r87, 0;
	@%p68 bra 	$L__BB58_44;
	setp.lt.u32 	%p69, %r87, 4;
	@%p69 bra 	$L__BB58_41;
	add.s32 	%r322, %r594, %r584;
	mul.wide.u32 	%rd56, %r322, 4;
	add.s64 	%rd57, %rd1, %rd56;
	ld.global.u32 	%r323, [%rd57];
	setp.ne.s32 	%p70, %r323, 0;
	selp.u32 	%r324, 1, 0, %p70;
	add.s32 	%r325, %r602, %r324;
	add.s32 	%r326, %r322, 256;
	mul.wide.u32 	%rd58, %r326, 4;
	add.s64 	%rd59, %rd1, %rd58;
	ld.global.u32 	%r327, [%rd59];
	setp.ne.s32 	%p71, %r327, 0;
	selp.u32 	%r328, 1, 0, %p71;
	add.s32 	%r329, %r325, %r328;
	add.s32 	%r330, %r322, 512;
	mul.wide.u32 	%rd60, %r330, 4;
	add.s64 	%rd61, %rd1, %rd60;
	ld.global.u32 	%r331, [%rd61];
	setp.ne.s32 	%p72, %r331, 0;
	selp.u32 	%r332, 1, 0, %p72;
	add.s32 	%r333, %r329, %r332;
	add.s32 	%r334, %r322, 768;
	mul.wide.u32 	%rd62, %r334, 4;
	add.s64 	%rd63, %rd1, %rd62;
	ld.global.u32 	%r335, [%rd63];
	setp.ne.s32 	%p73, %r335, 0;
	selp.u32 	%r336, 1, 0, %p73;
	add.s32 	%r602, %r333, %r336;
	add.s32 	%r594, %r594, 1024;
$L__BB58_41:
	and.b32  	%r337, %r71, 3;
	setp.eq.s32 	%p74, %r337, 0;
	@%p74 bra 	$L__BB58_44;
	add.s32 	%r600, %r594, %r582;
	cvt.u16.u32 	%rs1, %r581;
	shr.u16 	%rs2, %rs1, 8;
	add.s16 	%rs3, %rs2, 1;
	cvt.u32.u16 	%r338, %rs3;
	and.b32  	%r339, %r338, 3;
	neg.s32 	%r599, %r339;
$L__BB58_43:
	.pragma "nounroll";
	mul.wide.u32 	%rd64, %r600, 4;
	add.s64 	%rd65, %rd1, %rd64;
	ld.global.u32 	%r340, [%rd65];
	setp.ne.s32 	%p75, %r340, 0;
	selp.u32 	%r341, 1, 0, %p75;
	add.s32 	%r602, %r602, %r341;
	add.s32 	%r600, %r600, 256;
	add.s32 	%r599, %r599, 1;
	setp.ne.s32 	%p76, %r599, 0;
	@%p76 bra 	$L__BB58_43;
$L__BB58_44:
	// begin inline asm
	mov.u32 %r342, %laneid;
	// end inline asm
	mov.b32 	%r343, -1;
	redux.sync.add.u32 %r603, %r602, %r343;
	setp.ne.s32 	%p77, %r342, 0;
	@%p77 bra 	$L__BB58_46;
	shr.u32 	%r344, %r54, 3;
	and.b32  	%r345, %r344, 124;
	mov.u32 	%r346, _ZZN3cub18CUB_300001_SM_10006detail6reduce18DeviceReduceKernelINS2_10policy_hubIjjN4cuda3std3__44plusIvEEE10Policy1000EN6thrust24THRUST_300001_SM_1000_NS18transform_iteratorI9NonZeroOpIjEPKjNSD_11use_defaultESJ_EEjS9_jNS7_10__identityEEEvT0_PT3_T1_NS0_13GridEvenShareISP_EET2_T4_E12temp_storage;
	add.s32 	%r347, %r346, %r345;
	st.shared.u32 	[%r347+8], %r603;
$L__BB58_46:
	bar.sync 	0;
	setp.ne.s32 	%p78, %r54, 0;
	@%p78 bra 	$L__BB58_48;
	ld.shared.u32 	%r348, [_ZZN3cub18CUB_300001_SM_10006detail6reduce18DeviceReduceKernelINS2_10policy_hubIjjN4cuda3std3__44plusIvEEE10Policy1000EN6thrust24THRUST_300001_SM_1000_NS18transform_iteratorI9NonZeroOpIjEPKjNSD_11use_defaultESJ_EEjS9_jNS7_10__identityEEEvT0_PT3_T1_NS0_13GridEvenShareISP_EET2_T4_E12temp_storage+12];
	add.s32 	%r349, %r348, %r603;
	ld.shared.u32 	%r350, [_ZZN3cub18CUB_300001_SM_10006detail6reduce18DeviceReduceKernelINS2_10policy_hubIjjN4cuda3std3__44plusIvEEE10Policy1000EN6thrust24THRUST_300001_SM_1000_NS18transform_iteratorI9NonZeroOpIjEPKjNSD_11use_defaultESJ_EEjS9_jNS7_10__identityEEEvT0_PT3_T1_NS0_13GridEvenShareISP_EET2_T4_E12temp_storage+16];
	add.s32 	%r351, %r349, %r350;
	ld.shared.u32 	%r352, [_ZZN3cub18CUB_300001_SM_10006detail6reduce18DeviceReduceKernelINS2_10policy_hubIjjN4cuda3std3__44plusIvEEE10Policy1000EN6thrust24THRUST_300001_SM_1000_NS18transform_iteratorI9NonZeroOpIjEPKjNSD_11use_defaultESJ_EEjS9_jNS7_10__identityEEEvT0_PT3_T1_NS0_13GridEvenShareISP_EET2_T4_E12temp_storage+20];
	add.s32 	%r353, %r351, %r352;
	ld.shared.u32 	%r354, [_ZZN3cub18CUB_300001_SM_10006detail6reduce18DeviceReduceKernelINS2_10policy_hubIjjN4cuda3std3__44plusIvEEE10Policy1000EN6thrust24THRUST_300001_SM_1000_NS18transform_iteratorI9NonZeroOpIjEPKjNSD_11use_defaultESJ_EEjS9_jNS7_10__identityEEEvT0_PT3_T1_NS0_13GridEvenShareISP_EET2_T4_E12temp_storage+24];
	add.s32 	%r355, %r353, %r354;
	ld.shared.u32 	%r356, [_ZZN3cub18CUB_300001_SM_10006detail6reduce18DeviceReduceKernelINS2_10policy_hubIjjN4cuda3std3__44plusIvEEE10Policy1000EN6thrust24THRUST_300001_SM_1000_NS18transform_iteratorI9NonZeroOpIjEPKjNSD_11use_defaultESJ_EEjS9_jNS7_10__identityEEEvT0_PT3_T1_NS0_13GridEvenShareISP_EET2_T4_E12temp_storage+28];
	add.s32 	%r357, %r355, %r356;
	ld.shared.u32 	%r358, [_ZZN3cub18CUB_300001_SM_10006detail6reduce18DeviceReduceKernelINS2_10policy_hubIjjN4cuda3std3__44plusIvEEE10Policy1000EN6thrust24THRUST_300001_SM_1000_NS18transform_iteratorI9NonZeroOpIjEPKjNSD_11use_defaultESJ_EEjS9_jNS7_10__identityEEEvT0_PT3_T1_NS0_13GridEvenShareISP_EET2_T4_E12temp_storage+32];
	add.s32 	%r359, %r357, %r358;
	ld.shared.u32 	%r360, [_ZZN3cub18CUB_300001_SM_10006detail6reduce18DeviceReduceKernelINS2_10policy_hubIjjN4cuda3std3__44plusIvEEE10Policy1000EN6thrust24THRUST_300001_SM_1000_NS18transform_iteratorI9NonZeroOpIjEPKjNSD_11use_defaultESJ_EEjS9_jNS7_10__identityEEEvT0_PT3_T1_NS0_13GridEvenShareISP_EET2_T4_E12temp_storage+36];
	add.s32 	%r603, %r359, %r360;
$L__BB58_48:
	mov.u32 	%r560, %tid.x;
	setp.ne.s32 	%p132, %r560, 0;
	@%p132 bra 	$L__BB58_50;
	ld.param.u64 	%rd129, [_ZN3cub18CUB_300001_SM_10006detail6reduce18DeviceReduceKernelINS2_10policy_hubIjjN4cuda3std3__44plusIvEEE10Policy1000EN6thrust24THRUST_300001_SM_1000_NS18transform_iteratorI9NonZeroOpIjEPKjNSD_11use_defaultESJ_EEjS9_jNS7_10__identityEEEvT0_PT3_T1_NS0_13GridEvenShareISP_EET2_T4__param_1];
	cvta.to.global.u64 	%rd126, %rd129;
	mul.wide.u32 	%rd127, %r3, 4;
	add.s64 	%rd128, %rd126, %rd127;
	st.global.u32 	[%rd128], %r603;
$L__BB58_50:
	ret;

}
	// .globl	_ZN3cub18CUB_300001_SM_10006detail6reduce28DeviceReduceSingleTileKernelINS2_10policy_hubIjjN4cuda3std3__44plusIvEEE10Policy1000EN6thrust24THRUST_300001_SM_1000_NS18transform_iteratorI9NonZeroOpIlEPKlNSD_11use_defaultESJ_EEPjjS9_jjNS7_10__identityEEEvT0_T1_T2_T3_T4_T6_
.visible .entry _ZN3cub18CUB_300001_SM_10006detail6reduce28DeviceReduceSingleTileKernelINS2_10policy_hubIjjN4cuda3std3__44plusIvEEE10Policy1000EN6thrust24THRUST_300001_SM_1000_NS18transform_iteratorI9NonZeroOpIlEPKlNSD_11use_defaultESJ_EEPjjS9_jjNS7_10__identityEEEvT0_T1_T2_T3_T4_T6_(
	.param .align 8 .b8 _ZN3cub18CUB_300001_SM_10006detail6reduce28DeviceReduceSingleTileKernelINS2_10policy_hubIjjN4cuda3std3__44plusIvEEE10Policy1000EN6thrust24THRUST_300001_SM_1000_NS18transform_iteratorI9NonZeroOpIlEPKlNSD_11use_defaultESJ_EEPjjS9_jjNS7_10__identityEEEvT0_T1_T2_T3_T4_T6__param_0[16],
	.param .u64 .ptr .align 1 _ZN3cub18CUB_300001_SM_10006detail6reduce28DeviceReduceSingleTileKernelINS2_10policy_hubIjjN4cuda3std3__44plusIvEEE10Policy1000EN6thrust24THRUST_300001_SM_1000_NS18transform_iteratorI9NonZeroOpIlEPKlNSD_11use_defaultESJ_EEPjjS9_jjNS7_10__identityEEEvT0_T1_T2_T3_T4_T6__param_1,
	.param .u32 _ZN3cub18CUB_300001_SM_10006detail6reduce28DeviceReduceSingleTileKernelINS2_10policy_hubIjjN4cuda3std3__44plusIvEEE10Policy1000EN6thrust24THRUST_300001_SM_1000_NS18transform_iteratorI9NonZeroOpIlEPKlNSD_11use_defaultESJ_EEPjjS9_jjNS7_10__identityEEEvT0_T1_T2_T3_T4_T6__param_2,
	.param .align 1 .b8 _ZN3cub18CUB_300001_SM_10006detail6reduce28DeviceReduceSingleTileKernelINS2_10policy_hubIjjN4cuda3std3__44plusIvEEE10Policy1000EN6thrust24THRUST_300001_SM_1000_NS18transform_iteratorI9NonZeroOpIlEPKlNSD_11use_defaultESJ_EEPjjS9_jjNS7_10__identityEEEvT0_T1_T2_T3_T4_T6__param_3[1],
	.param .u32 _ZN3cub18CUB_300001_SM_10006detail6reduce28DeviceReduceSingleTileKernelINS2_10policy_hubIjjN4cuda3std3__44plusIvEEE10Policy1000EN6thrust24THRUST_300001_SM_1000_NS18transform_iteratorI9NonZeroOpIlEPKlNSD_11use_defaultESJ_EEPjjS9_jjNS7_10__identityEEEvT0_T1_T2_T3_T4_T6__param_4,
	.param .align 1 .b8 _ZN3cub18CUB_300001_SM_10006detail6reduce28DeviceReduceSingleTileKernelINS2_10policy_hubIjjN4cuda3std3__44plusIvEEE10Policy1000EN6thrust24THRUST_300001_SM_1000_NS18transform_iteratorI9NonZeroOpIlEPKlNSD_11use_defaultESJ_EEPjjS9_jjNS7_10__identityEEEvT0_T1_T2_T3_T4_T6__param_5[1]
)
.maxntid 256
.minnctapersm 1
{
	.reg .pred 	%p<135>;
	.reg .b16 	%rs<9>;
	.reg .b32 	%r<459>;
	.reg .b64 	%rd<175>;
	// demoted variable
	.shared .align 4 .b8 _ZZN3cub18CUB_300001_SM_10006detail6reduce28DeviceReduceSingleTileKernelINS2_10policy_hubIjjN4cuda3std3__44plusIvEEE10Policy1000EN6thrust24THRUST_300001_SM_1000_NS18transform_iteratorI9NonZeroOpIlEPKlNSD_11use_defaultESJ_EEPjjS9_jjNS7_10__identityEEEvT0_T1_T2_T3_T4_T6_E12temp_storage[44];
	ld.param.u64 	%rd9, [_ZN3cub18CUB_300001_SM_10006detail6reduce28DeviceReduceSingleTileKernelINS2_10policy_hubIjjN4cuda3std3__44plusIvEEE10Policy1000EN6thrust24THRUST_300001_SM_1000_NS18transform_iteratorI9NonZeroOpIlEPKlNSD_11use_defaultESJ_EEPjjS9_jjNS7_10__identityEEEvT0_T1_T2_T3_T4_T6__param_0];
	ld.param.u64 	%rd10, [_ZN3cub18CUB_300001_SM_10006detail6reduce28DeviceReduceSingleTileKernelINS2_10policy_hubIjjN4cuda3std3__44plusIvEEE10Policy1000EN6thrust24THRUST_300001_SM_1000_NS18transform_iteratorI9NonZeroOpIlEPKlNSD_11use_defaultESJ_EEPjjS9_jjNS7_10__identityEEEvT0_T1_T2_T3_T4_T6__param_1];
	ld.param.u32 	%r90, [_ZN3cub18CUB_300001_SM_10006detail6reduce28DeviceReduceSingleTileKernelINS2_10policy_hubIjjN4cuda3std3__44plusIvEEE10Policy1000EN6thrust24THRUST_300001_SM_1000_NS18transform_iteratorI9NonZeroOpIlEPKlNSD_11use_defaultESJ_EEPjjS9_jjNS7_10__identityEEEvT0_T1_T2_T3_T4_T6__param_2];
	ld.param.u32 	%r91, [_ZN3cub18CUB_300001_SM_10006detail6reduce28DeviceReduceSingleTileKernelINS2_10policy_hubIjjN4cuda3std3__44plusIvEEE10Policy1000EN6thrust24THRUST_300001_SM_1000_NS18transform_iteratorI9NonZeroOpIlEPKlNSD_11use_defaultESJ_EEPjjS9_jjNS7_10__identityEEEvT0_T1_T2_T3_T4_T6__param_4];
	cvta.to.global.u64 	%rd1, %rd10;
	setp.ne.s32 	%p1, %r90, 0;
	@%p1 bra 	$L__BB59_3;
	mov.u32 	%r419, %tid.x;
	setp.ne.s32 	%p134, %r419, 0;
	@%p134 bra 	$L__BB59_52;
	st.global.u32 	[%rd1], %r91;
	bra.uni 	$L__BB59_52;
$L__BB59_3:
	cvta.to.global.u64 	%rd2, %rd9;
	setp.gt.u32 	%p2, %r90, 4095;
	@%p2 bra 	$L__BB59_28;
	mov.u32 	%r1, %tid.x;
	setp.ge.u32 	%p80, %r1, %r90;
	mov.b32 	%r436, 0;
	mov.u32 	%r426, %r1;
	@%p80 bra 	$L__BB59_6;
	mul.wide.u32 	%rd134, %r1, 8;
	add.s64 	%rd135, %rd2, %rd134;
	ld.global.u64 	%rd136, [%rd135];
	setp.ne.s64 	%p81, %rd136, 0;
	selp.u32 	%r436, 1, 0, %p81;
	add.s32 	%r426, %r1, 256;
$L__BB59_6:
	setp.ge.u32 	%p82, %r426, %r90;
	@%p82 bra 	$L__BB59_19;
	not.b32 	%r279, %r426;
	add.s32 	%r280, %r90, %r279;
	shr.u32 	%r281, %r280, 8;
	add.s32 	%r6, %r281, 1;
	and.b32  	%r7, %r6, 15;
	setp.lt.u32 	%p83, %r280, 3840;
	@%p83 bra 	$L__BB59_10;
	and.b32  	%r282, %r6, 33554416;
	neg.s32 	%r422, %r282;
	mul.wide.u32 	%rd137, %r426, 8;
	add.s64 	%rd138, %rd137, %rd2;
	add.s64 	%rd173, %rd138, 16384;
$L__BB59_9:
	.pragma "nounroll";
	ld.global.u64 	%rd139, [%rd173+-16384];
	setp.ne.s64 	%p84, %rd139, 0;
	selp.u32 	%r283, 1, 0, %p84;
	add.s32 	%r284, %r436, %r283;
	ld.global.u64 	%rd140, [%rd173+-14336];
	setp.ne.s64 	%p85, %rd140, 0;
	selp.u32 	%r285, 1, 0, %p85;
	add.s32 	%r286, %r284, %r285;
	ld.global.u64 	%rd141, [%rd173+-12288];
	setp.ne.s64 	%p86, %rd141, 0;
	selp.u32 	%r287, 1, 0, %p86;
	add.s32 	%r288, %r286, %r287;
	ld.global.u64 	%rd142, [%rd173+-10240];
	setp.ne.s64 	%p87, %rd142, 0;
	selp.u32 	%r289, 1, 0, %p87;
	add.s32 	%r290, %r288, %r289;
	ld.global.u64 	%rd143, [%rd173+-8192];
	setp.ne.s64 	%p88, %rd143, 0;
	selp.u32 	%r291, 1, 0, %p88;
	add.s32 	%r292, %r290, %r291;
	ld.global.u64 	%rd144, [%rd173+-6144];
	setp.ne.s64 	%p89, %rd144, 0;
	selp.u32 	%r293, 1, 0, %p89;
	add.s32 	%r294, %r292, %r293;
	ld.global.u64 	%rd145, [%rd173+-4096];
	setp.ne.s64 	%p90, %rd145, 0;
	selp.u32 	%r295, 1, 0, %p90;
	add.s32 	%r296, %r294, %r295;
	ld.global.u64 	%rd146, [%rd173+-2048];
	setp.ne.s64 	%p91, %rd146, 0;
	selp.u32 	%r297, 1, 0, %p91;
	add.s32 	%r298, %r296, %r297;
	ld.global.u64 	%rd147, [%rd173];
	setp.ne.s64 	%p92, %rd147, 0;
	selp.u32 	%r299, 1, 0, %p92;
	add.s32 	%r300, %r298, %r299;
	ld.global.u64 	%rd148, [%rd173+2048];
	setp.ne.s64 	%p93, %rd148, 0;
	selp.u32 	%r301, 1, 0, %p93;
	add.s32 	%r302, %r300, %r301;
	ld.global.u64 	%rd149, [%rd173+4096];
	setp.ne.s64 	%p94, %rd149, 0;
	selp.u32 	%r303, 1, 0, %p94;
	add.s32 	%r304, %r302, %r303;
	ld.global.u64 	%rd150, [%rd173+6144];
	setp.ne.s64 	%p95, %rd150, 0;
	selp.u32 	%r305, 1, 0, %p95;
	add.s32 	%r306, %r304, %r305;
	ld.global.u64 	%rd151, [%rd173+8192];
	setp.ne.s64 	%p96, %rd151, 0;
	selp.u32 	%r307, 1, 0, %p96;
	add.s32 	%r308, %r306, %r307;
	ld.global.u64 	%rd152, [%rd173+10240];
	setp.ne.s64 	%p97, %rd152, 0;
	selp.u32 	%r309, 1, 0, %p97;
	add.s32 	%r310, %r308, %r309;
	ld.global.u64 	%rd153, [%rd173+12288];
	setp.ne.s64 	%p98, %rd153, 0;
	selp.u32 	%r311, 1, 0, %p98;
	add.s32 	%r312, %r310, %r311;
	ld.global.u64 	%rd154, [%rd173+14336];
	setp.ne.s64 	%p99, %rd154, 0;
	selp.u32 	%r313, 1, 0, %p99;
	add.s32 	%r436, %r312, %r313;
	add.s32 	%r426, %r426, 4096;
	add.s32 	%r422, %r422, 16;
	add.s64 	%rd173, %rd173, 32768;
	setp.ne.s32 	%p100, %r422, 0;
	@%p100 bra 	$L__BB59_9;
$L__BB59_10:
	setp.eq.s32 	%p101, %r7, 0;
	@%p101 bra 	$L__BB59_19;
	and.b32  	%r18, %r6, 7;
	setp.lt.u32 	%p102, %r7, 8;
	@%p102 bra 	$L__BB59_13;
	mul.wide.u32 	%rd155, %r426, 8;
	add.s64 	%rd156, %rd2, %rd155;
	ld.global.u64 	%rd157, [%rd156];
	setp.ne.s64 	%p103, %rd157, 0;
	selp.u32 	%r315, 1, 0, %p103;
	add.s32 	%r316, %r436, %r315;
	ld.global.u64 	%rd158, [%rd156+2048];
	setp.ne.s64 	%p104, %rd158, 0;
	selp.u32 	%r317, 1, 0, %p104;
	add.s32 	%r318, %r316, %r317;
	ld.global.u64 	%rd159, [%rd156+4096];
	setp.ne.s64 	%p105, %rd159, 0;
	selp.u32 	%r319, 1, 0, %p105;
	add.s32 	%r320, %r318, %r319;
	ld.global.u64 	%rd160, [%rd156+6144];
	setp.ne.s64 	%p106, %rd160, 0;
	selp.u32 	%r321, 1, 0, %p106;
	add.s32 	%r322, %r320, %r321;
	ld.global.u64 	%rd161, [%rd156+8192];
	setp.ne.s64 	%p107, %rd161, 0;
	selp.u32 	%r323, 1, 0, %p107;
	add.s32 	%r324, %r322, %r323;
	ld.global.u64 	%rd162, [%rd156+10240];
	setp.ne.s64 	%p108, %rd162, 0;
	selp.u32 	%r325, 1, 0, %p108;
	add.s32 	%r326, %r324, %r325;
	ld.global.u64 	%rd163, [%rd156+12288];
	setp.ne.s64 	%p109, %rd163, 0;
	selp.u32 	%r327, 1, 0, %p109;
	add.s32 	%r328, %r326, %r327;
	ld.global.u64 	%rd164, [%rd156+14336];
	setp.ne.s64 	%p110, %rd164, 0;
	selp.u32 	%r329, 1, 0, %p110;
	add.s32 	%r436, %r328, %r329;
	add.s32 	%r426, %r426, 2048;
$L__BB59_13:
	setp.eq.s32 	%p111, %r18, 0;
	@%p111 bra 	$L__BB59_19;
	and.b32  	%r24, %r6, 3;
	setp.lt.u32 	%p112, %r18, 4;
	@%p112 bra 	$L__BB59_16;
	mul.wide.u32 	%rd165, %r426, 8;
	add.s64 	%rd166, %rd2, %rd165;
	ld.global.u64 	%rd167, [%rd166];
	setp.ne.s64 	%p113, %rd167, 0;
	selp.u32 	%r331, 1, 0, %p113;
	add.s32 	%r332, %r436, %r331;
	ld.global.u64 	%rd168, [%rd166+2048];
	setp.ne.s64 	%p114, %rd168, 0;
	selp.u32 	%r333, 1, 0, %p114;
	add.s32 	%r334, %r332, %r333;
	ld.global.u64 	%rd169, [%rd166+4096];
	setp.ne.s64 	%p115, %rd169, 0;
	selp.u32 	%r335, 1, 0, %p115;
	add.s32 	%r336, %r334, %r335;
	ld.global.u64 	%rd170, [%rd166+6144];
	setp.ne.s64 	%p116, %rd170, 0;
	selp.u32 	%r337, 1, 0, %p116;
	add.s32 	%r436, %r336, %r337;
	add.s32 	%r426, %r426, 1024;
$L__BB59_16:
	setp.eq.s32 	%p117, %r24, 0;
	@%p117 bra 	$L__BB59_19;
	mul.wide.u32 	%rd171, %r426, 8;
	add.s64 	%rd174, %rd2, %rd171;
	neg.s32 	%r434, %r24;
$L__BB59_18:
	.pragma "nounroll";
	ld.global.u64 	%rd172, [%rd174];
	setp.ne.s64 	%p118, %rd172, 0;
	selp.u32 	%r338, 1, 0, %p118;
	add.s32 	%r436, %r436, %r338;
	add.s64 	%rd174, %rd174, 2048;
	add.s32 	%r434, %r434, 1;
	setp.ne.s32 	%p119, %r434, 0;
	@%p119 bra 	$L__BB59_18;
$L__BB59_19:
	setp.lt.u32 	%p120, %r90, 256;
	@%p120 bra 	$L__BB59_24;
	// begin inline asm
	mov.u32 %r398, %laneid;
	// end inline asm
	mov.b32 	%r399, -1;
	redux.sync.add.u32 %r458, %r436, %r399;
	setp.ne.s32 	%p131, %r398, 0;
	@%p131 bra 	$L__BB59_22;
	shr.u32 	%r400, %r1, 3;
	and.b32  	%r401, %r400, 124;
	mov.u32 	%r402, _ZZN3cub18CUB_300001_SM_10006detail6reduce28DeviceReduceSingleTileKernelINS2_10policy_hubIjjN4cuda3std3__44plusIvEEE10Policy1000EN6thrust24THRUST_300001_SM_1000_NS18transform_iteratorI9NonZeroOpIlEPKlNSD_11use_defaultESJ_EEPjjS9_jjNS7_10__identityEEEvT0_T1_T2_T3_T4_T6_E12temp_storage;
	add.s32 	%r403, %r402, %r401;
	st.shared.u32 	[%r403+8], %r458;
$L__BB59_22:
	bar.sync 	0;
	setp.ne.s32 	%p132, %r1, 0;
	@%p132 bra 	$L__BB59_50;
	ld.shared.u32 	%r404, [_ZZN3cub18CUB_300001_SM_10006detail6reduce28DeviceReduceSingleTileKernelINS2_10policy_hubIjjN4cuda3std3__44plusIvEEE10Policy1000EN6thrust24THRUST_300001_SM_1000_NS18transform_iteratorI9NonZeroOpIlEPKlNSD_11use_defaultESJ_EEPjjS9_jjNS7_10__identityEEEvT0_T1_T2_T3_T4_T6_E12temp_storage+12];
	add.s32 	%r405, %r404, %r458;
	ld.shared.u32 	%r406, [_ZZN3cub18CUB_300001_SM_10006detail6reduce28DeviceReduceSingleTileKernelINS2_10policy_hubIjjN4cuda3std3__44plusIvEEE10Policy1000EN6thrust24THRUST_300001_SM_1000_NS18transform_iteratorI9NonZeroOpIlEPKlNSD_11use_defaultESJ_EEPjjS9_jjNS7_10__identityEEEvT0_T1_T2_T3_T4_T6_E12temp_storage+16];
	add.s32 	%r407, %r405, %r406;
	ld.shared.u32 	%r408, [_ZZN3cub18CUB_300001_SM_10006detail6reduce28DeviceReduceSingleTileKernelINS2_10policy_hubIjjN4cuda3std3__44plusIvEEE10Policy1000EN6thrust24THRUST_300001_SM_1000_NS18transform_iteratorI9NonZeroOpIlEPKlNSD_11use_defaultESJ_EEPjjS9_jjNS7_10__identityEEEvT0_T1_T2_T3_T4_T6_E12temp_storage+20];
	add.s32 	%r409, %r407, %r408;
	ld.shared.u32 	%r410, [_ZZN3cub18CUB_300001_SM_10006detail6reduce28DeviceReduceSingleTileKernelINS2_10policy_hubIjjN4cuda3std3__44plusIvEEE10Policy1000EN6thrust24THRUST_300001_SM_1000_NS18transform_iteratorI9NonZeroOpIlEPKlNSD_11use_defaultESJ_EEPjjS9_jjNS7_10__identityEEEvT0_T1_T2_T3_T4_T6_E12temp_storage+24];
	add.s32 	%r411, %r409, %r410;
	ld.shared.u32 	%r412, [_ZZN3cub18CUB_300001_SM_10006detail6reduce28DeviceReduceSingleTileKernelINS2_10policy_hubIjjN4cuda3std3__44plusIvEEE10Policy1000EN6thrust24THRUST_300001_SM_1000_NS18transform_iteratorI9NonZeroOpIlEPKlNSD_11use_defaultESJ_EEPjjS9_jjNS7_10__identityEEEvT0_T1_T2_T3_T4_T6_E12temp_storage+28];
	add.s32 	%r413, %r411, %r412;
	ld.shared.u32 	%r414, [_ZZN3cub18CUB_300001_SM_10006detail6reduce28DeviceReduceSingleTileKernelINS2_10policy_hubIjjN4cuda3std3__44plusIvEEE10Policy1000EN6thrust24THRUST_300001_SM_1000_NS18transform_iteratorI9NonZeroOpIlEPKlNSD_11use_defaultESJ_EEPjjS9_jjNS7_10__identityEEEvT0_T1_T2_T3_T4_T6_E12temp_storage+32];
	add.s32 	%r415, %r413, %r414;
	ld.shared.u32 	%r416, [_ZZN3cub18CUB_300001_SM_10006detail6reduce28DeviceReduceSingleTileKernelINS2_10policy_hubIjjN4cuda3std3__44plusIvEEE10Policy1000EN6thrust24THRUST_300001_SM_1000_NS18transform_iteratorI9NonZeroOpIlEPKlNSD_11use_defaultESJ_EEPjjS9_jjNS7_10__identityEEEvT0_T1_T2_T3_T4_T6_E12temp_storage+36];
	add.s32 	%r458, %r415, %r416;
	bra.uni 	$L__BB59_50;
$L__BB59_24:
	// begin inline asm
	mov.u32 %r339, %laneid;
	// end inline asm
	and.b32  	%r370, %r1, 992;
	add.s32 	%r371, %r370, 32;
	setp.gt.u32 	%p121, %r371, %r90;
	not.b32 	%r372, %r370;
	add.s32 	%r373, %r90, %r372;
	selp.b32 	%r367, %r373, 31, %p121;
	mov.b32 	%r342, 1;
	mov.b32 	%r369, -1;
	// begin inline asm
	{  .reg .u32 r0;  .reg .pred p;  shfl.sync.down.b32 r0|p, %r436, %r342, %r367, %r369;  @p add.u32 r0, r0, %r436;  mov.u32 %r340, r0;}
	// end inline asm
	mov.b32 	%r348, 2;
	// begin inline asm
	{  .reg .u32 r0;  .reg .pred p;  shfl.sync.down.b32 r0|p, %r340, %r348, %r367, %r369;  @p add.u32 r0, r0, %r340;  mov.u32 %r346, r0;}
	// end inline asm
	mov.b32 	%r354, 4;
	// begin inline asm
	{  .reg .u32 r0;  .reg .pred p;  shfl.sync.down.b32 r0|p, %r346, %r354, %r367, %r369;  @p add.u32 r0, r0, %r346;  mov.u32 %r352, r0;}
	// end inline asm
	mov.b32 	%r360, 8;
	// begin inline asm
	{  .reg .u32 r0;  .reg .pred p;  shfl.sync.down.b32 r0|p, %r352, %r360, %r367, %r369;  @p add.u32 r0, r0, %r352;  mov.u32 %r358, r0;}
	// end inline asm
	mov.b32 	%r366, 16;
	// begin inline asm
	{  .reg .u32 r0;  .reg .pred p;  shfl.sync.down.b32 r0|p, %r358, %r366, %r367, %r369;  @p add.u32 r0, r0, %r358;  mov.u32 %r458, r0;}
	// end inline asm
	setp.ne.s32 	%p122, %r339, 0;
	@%p122 bra 	$L__BB59_26;
	shr.u32 	%r374, %r1, 3;
	and.b32  	%r375, %r374, 124;
	mov.u32 	%r376, _ZZN3cub18CUB_300001_SM_10006detail6reduce28DeviceReduceSingleTileKernelINS2_10policy_hubIjjN4cuda3std3__44plusIvEEE10Policy1000EN6thrust24THRUST_300001_SM_1000_NS18transform_iteratorI9NonZeroOpIlEPKlNSD_11use_defaultESJ_EEPjjS9_jjNS7_10__identityEEEvT0_T1_T2_T3_T4_T6_E12temp_storage;
	add.s32 	%r377, %r376, %r375;
	st.shared.u32 	[%r377+8], %r458;
$L__BB59_26:
	bar.sync 	0;
	setp.ne.s32 	%p123, %r1, 0;
	@%p123 bra 	$L__BB59_50;
	setp.gt.u32 	%p124, %r90, 32;
	ld.shared.u32 	%r378, [_ZZN3cub18CUB_300001_SM_10006detail6reduce28DeviceReduceSingleTileKernelINS2_10policy_hubIjjN4cuda3std3__44plusIvEEE10Policy1000EN6thrust24THRUST_300001_SM_1000_NS18transform_iteratorI9NonZeroOpIlEPKlNSD_11use_defaultESJ_EEPjjS9_jjNS7_10__identityEEEvT0_T1_T2_T3_T4_T6_E12temp_storage+12];
	selp.b32 	%r379, %r378, 0, %p124;
	add.s32 	%r380, %r379, %r458;
	setp.gt.u32 	%p125, %r90, 64;
	ld.shared.u32 	%r381, [_ZZN3cub18CUB_300001_SM_10006detail6reduce28DeviceReduceSingleTileKernelINS2_10policy_hubIjjN4cuda3std3__44plusIvEEE10Policy1000EN6thrust24THRUST_300001_SM_1000_NS18transform_iteratorI9NonZeroOpIlEPKlNSD_11use_defaultESJ_EEPjjS9_jjNS7_10__identityEEEvT0_T1_T2_T3_T4_T6_E12temp_storage+16];
	selp.b32 	%r382, %r381, 0, %p125;
	add.s32 	%r383, %r380, %r382;
	setp.gt.u32 	%p126, %r90, 96;
	ld.shared.u32 	%r384, [_ZZN3cub18CUB_300001_SM_10006detail6reduce28DeviceReduceSingleTileKernelINS2_10policy_hubIjjN4cuda3std3__44plusIvEEE10Policy1000EN6thrust24THRUST_300001_SM_1000_NS18transform_iteratorI9NonZeroOpIlEPKlNSD_11use_defaultESJ_EEPjjS9_jjNS7_10__identityEEEvT0_T1_T2_T3_T4_T6_E12temp_storage+20];
	selp.b32 	%r385, %r384, 0, %p126;
	add.s32 	%r386, %r383, %r385;
	setp.gt.u32 	%p127, %r90, 128;
	ld.shared.u32 	%r387, [_ZZN3cub18CUB_300001_SM_10006detail6reduce28DeviceReduceSingleTileKernelINS2_10policy_hubIjjN4cuda3std3__44plusIvEEE10Policy1000EN6thrust24THRUST_300001_SM_1000_NS18transform_iteratorI9NonZeroOpIlEPKlNSD_11use_defaultESJ_EEPjjS9_jjNS7_10__identityEEEvT0_T1_T2_T3_T4_T6_E12temp_storage+24];
	selp.b32 	%r388, %r387, 0, %p127;
	add.s32 	%r389, %r386, %r388;
	setp.gt.u32 	%p128, %r90, 160;
	ld.shared.u32 	%r390, [_ZZN3cub18CUB_300001_SM_10006detail6reduce28DeviceReduceSingleTileKernelINS2_10policy_hubIjjN4cuda3std3__44plusIvEEE10Policy1000EN6thrust24THRUST_300001_SM_1000_NS18transform_iteratorI9NonZeroOpIlEPKlNSD_11use_defaultESJ_EEPjjS9_jjNS7_10__identityEEEvT0_T1_T2_T3_T4_T6_E12temp_storage+28];
	selp.b32 	%r391, %r390, 0, %p128;
	add.s32 	%r392, %r389, %r391;
	setp.gt.u32 	%p129, %r90, 192;
	ld.shared.u32 	%r393, [_ZZN3cub18CUB_300001_SM_10006detail6reduce28DeviceReduceSingleTileKernelINS2_10policy_hubIjjN4cuda3std3__44plusIvEEE10Policy1000EN6thrust24THRUST_300001_SM_1000_NS18transform_iteratorI9NonZeroOpIlEPKlNSD_11use_defaultESJ_EEPjjS9_jjNS7_10__identityEEEvT0_T1_T2_T3_T4_T6_E12temp_storage+32];
	selp.b32 	%r394, %r393, 0, %p129;
	add.s32 	%r395, %r392, %r394;
	setp.gt.u32 	%p130, %r90, 224;
	ld.shared.u32 	%r396, [_ZZN3cub18CUB_300001_SM_10006detail6reduce28DeviceReduceSingleTileKernelINS2_10policy_hubIjjN4cuda3std3__44plusIvEEE10Policy1000EN6thrust24THRUST_300001_SM_1000_NS18transform_iteratorI9NonZeroOpIlEPKlNSD_11use_defaultESJ_EEPjjS9_jjNS7_10__identityEEEvT0_T1_T2_T3_T4_T6_E12temp_storage+36];
	selp.b32 	%r397, %r396, 0, %p130;
	add.s32 	%r458, %r395, %r397;
	bra.uni 	$L__BB59_50;
$L__BB59_28:
	mov.u32 	%r40, %tid.x;
	mul.wide.u32 	%rd11, %r40, 8;
	add.s64 	%rd12, %rd2, %rd11;
	ld.global.u64 	%rd13, [%rd12];
	setp.ne.s64 	%p3, %rd13, 0;
	selp.u32 	%r103, 1, 0, %p3;
	ld.global.u64 	%rd14, [%rd12+2048];
	setp.ne.s64 	%p4, %rd14, 0;
	selp.u32 	%r104, 1, 0, %p4;
	ld.global.u64 	%rd15, [%rd12+4096];
	setp.ne.s64 	%p5, %rd15, 0;
	selp.u32 	%r105, 1, 0, %p5;
	ld.global.u64 	%rd16, [%rd12+6144];
	setp.ne.s64 	%p6, %rd16, 0;
	selp.u32 	%r106, 1, 0, %p6;
	ld.global.u64 	%rd17, [%rd12+8192];
	setp.ne.s64 	%p7, %rd17, 0;
	selp.u32 	%r107, 1, 0, %p7;
	ld.global.u64 	%rd18, [%rd12+10240];
	setp.ne.s64 	%p8, %rd18, 0;
	selp.u32 	%r108, 1, 0, %p8;
	ld.global.u64 	%rd19, [%rd12+12288];
	setp.ne.s64 	%p9, %rd19, 0;
	selp.u32 	%r109, 1, 0, %p9;
	ld.global.u64 	%rd20, [%rd12+14336];
	setp.ne.s64 	%p10, %rd20, 0;
	selp.u32 	%r110, 1, 0, %p10;
	ld.global.u64 	%rd21, [%rd12+16384];
	setp.ne.s64 	%p11, %rd21, 0;
	selp.u32 	%r111, 1, 0, %p11;
	ld.global.u64 	%rd22, [%rd12+18432];
	setp.ne.s64 	%p12, %rd22, 0;
	selp.u32 	%r112, 1, 0, %p12;
	ld.global.u64 	%rd23, [%rd12+20480];
	setp.ne.s64 	%p13, %rd23, 0;
	selp.u32 	%r113, 1, 0, %p13;
	ld.global.u64 	%rd24, [%rd12+22528];
	setp.ne.s64 	%p14, %rd24, 0;
	selp.u32 	%r114, 1, 0, %p14;
	ld.global.u64 	%rd25, [%rd12+24576];
	setp.ne.s64 	%p15, %rd25, 0;
	selp.u32 	%r115, 1, 0, %p15;
	ld.global.u64 	%rd26, [%rd12+26624];
	setp.ne.s64 	%p16, %rd26, 0;
	selp.u32 	%r116, 1, 0, %p16;
	ld.global.u64 	%rd27, [%rd12+28672];
	setp.ne.s64 	%p17, %rd27, 0;
	selp.u32 	%r117, 1, 0, %p17;
	ld.global.u64 	%rd28, [%rd12+30720];
	setp.ne.s64 	%p18, %rd28, 0;
	selp.u32 	%r118, 1, 0, %p18;
	add.s32 	%r119, %r104, %r103;
	add.s32 	%r120, %r119, %r105;
	add.s32 	%r121, %r120, %r106;
	add.s32 	%r122, %r121, %r107;
	add.s32 	%r123, %r122, %r108;
	add.s32 	%r124, %r123, %r109;
	add.s32 	%r125, %r124, %r110;
	add.s32 	%r126, %r125, %r111;
	add.s32 	%r127, %r126, %r112;
	add.s32 	%r128, %r127, %r113;
	add.s32 	%r129, %r128, %r114;
	add.s32 	%r130, %r129, %r115;
	add.s32 	%r131, %r130, %r116;
	add.s32 	%r132, %r131, %r117;
	add.s32 	%r457, %r132, %r118;
	add.s32 	%r42, %r90, -4096;
	setp.lt.u32 	%p19, %r42, 4096;
	mov.b32 	%r439, 4096;
	@%p19 bra 	$L__BB59_32;
	mov.b32 	%r439, 4096;
$L__BB59_30:
	add.s32 	%r134, %r40, %r439;
	mul.wide.u32 	%rd29, %r134, 8;
	add.s64 	%rd30, %rd2, %rd29;
	ld.global.u64 	%rd31, [%rd30];
	setp.ne.s64 	%p20, %rd31, 0;
	selp.u32 	%r135, 1, 0, %p20;
	ld.global.u64 	%rd32, [%rd30+2048];
	setp.ne.s64 	%p21, %rd32, 0;
	selp.u32 	%r136, 1, 0, %p21;
	ld.global.u64 	%rd33, [%rd30+4096];
	setp.ne.s64 	%p22, %rd33, 0;
	selp.u32 	%r137, 1, 0, %p22;
	ld.global.u64 	%rd34, [%rd30+6144];
	setp.ne.s64 	%p23, %rd34, 0;
	selp.u32 	%r138, 1, 0, %p23;
	ld.global.u64 	%rd35, [%rd30+8192];
	setp.ne.s64 	%p24, %rd35, 0;
	selp.u32 	%r139, 1, 0, %p24;
	ld.global.u64 	%rd36, [%rd30+10240];
	setp.ne.s64 	%p25, %rd36, 0;
	selp.u32 	%r140, 1, 0, %p25;
	ld.global.u64 	%rd37, [%rd30+12288];
	setp.ne.s64 	%p26, %rd37, 0;
	selp.u32 	%r141, 1, 0, %p26;
	ld.global.u64 	%rd38, [%rd30+14336];
	setp.ne.s64 	%p27, %rd38, 0;
	selp.u32 	%r142, 1, 0, %p27;
	ld.global.u64 	%rd39, [%rd30+16384];
	setp.ne.s64 	%p28, %rd39, 0;
	selp.u32 	%r143, 1, 0, %p28;
	ld.global.u64 	%rd40, [%rd30+18432];
	setp.ne.s64 	%p29, %rd40, 0;
	selp.u32 	%r144, 1, 0, %p29;
	ld.global.u64 	%rd41, [%rd30+20480];
	setp.ne.s64 	%p30, %rd41, 0;
	selp.u32 	%r145, 1, 0, %p30;
	ld.global.u64 	%rd42, [%rd30+22528];
	setp.ne.s64 	%p31, %rd42, 0;
	selp.u32 	%r146, 1, 0, %p31;
	ld.global.u64 	%rd43, [%rd30+24576];
	setp.ne.s64 	%p32, %rd43, 0;
	selp.u32 	%r147, 1, 0, %p32;
	ld.global.u64 	%rd44, [%rd30+26624];
	setp.ne.s64 	%p33, %rd44, 0;
	selp.u32 	%r148, 1, 0, %p33;
	ld.global.u64 	%rd45, [%rd30+28672];
	setp.ne.s64 	%p34, %rd45, 0;
	selp.u32 	%r149, 1, 0, %p34;
	ld.global.u64 	%rd46, [%rd30+30720];
	setp.ne.s64 	%p35, %rd46, 0;
	selp.u32 	%r150, 1, 0, %p35;
	add.s32 	%r151, %r457, %r135;
	add.s32 	%r152, %r151, %r136;
	add.s32 	%r153, %r152, %r137;
	add.s32 	%r154, %r153, %r138;
	add.s32 	%r155, %r154, %r139;
	add.s32 	%r156, %r155, %r140;
	add.s32 	%r157, %r156, %r141;
	add.s32 	%r158, %r157, %r142;
	add.s32 	%r159, %r158, %r143;
	add.s32 	%r160, %r159, %r144;
	add.s32 	%r161, %r160, %r145;
	add.s32 	%r162, %r161, %r146;
	add.s32 	%r163, %r162, %r147;
	add.s32 	%r164, %r163, %r148;
	add.s32 	%r165, %r164, %r149;
	add.s32 	%r457, %r165, %r150;
	sub.s32 	%r166, %r90, %r439;
	setp.lt.u32 	%p36, %r166, 4096;
	@%p36 bra 	$L__BB59_46;
	add.s32 	%r439, %r439, 4096;
	setp.le.u32 	%p37, %r439, %r42;
	@%p37 bra 	$L__BB59_30;
$L__BB59_32:
	setp.le.u32 	%p38, %r90, %r439;
	sub.s32 	%r167, %r90, %r439;
	setp.ge.s32 	%p39, %r40, %r167;
	or.pred  	%p40, %p38, %p39;
	@%p40 bra 	$L__BB59_46;
	not.b32 	%r170, %r40;
	add.s32 	%r171, %r90, %r170;
	sub.s32 	%r172, %r171, %r439;
	shr.u32 	%r173, %r172, 8;
	add.s32 	%r49, %r173, 1;
	and.b32  	%r50, %r49, 15;
	setp.lt.u32 	%p41, %r172, 3840;
	mov.u32 	%r449, %r40;
	@%p41 bra 	$L__BB59_37;
	or.b32  	%r443, %r40, 2048;
	add.s32 	%r442, %r40, %r439;
	and.b32  	%r174, %r49, 33554416;
	neg.s32 	%r441, %r174;
$L__BB59_35:
	.pragma "nounroll";
	mul.wide.u32 	%rd47, %r442, 8;
	add.s64 	%rd48, %rd2, %rd47;
	ld.global.u64 	%rd49, [%rd48];
	setp.ne.s64 	%p42, %rd49, 0;
	selp.u32 	%r175, 1, 0, %p42;
	add.s32 	%r176, %r457, %r175;
	add.s32 	%r177, %r442, 256;
	mul.wide.u32 	%rd50, %r177, 8;
	add.s64 	%rd51, %rd2, %rd50;
	ld.global.u64 	%rd52, [%rd51];
	setp.ne.s64 	%p43, %rd52, 0;
	selp.u32 	%r178, 1, 0, %p43;
	add.s32 	%r179, %r176, %r178;
	add.s32 	%r180, %r442, 512;
	mul.wide.u32 	%rd53, %r180, 8;
	add.s64 	%rd54, %rd2, %rd53;
	ld.global.u64 	%rd55, [%rd54];
	setp.ne.s64 	%p44, %rd55, 0;
	selp.u32 	%r181, 1, 0, %p44;
	add.s32 	%r182, %r179, %r181;
	add.s32 	%r183, %r442, 768;
	mul.wide.u32 	%rd56, %r183, 8;
	add.s64 	%rd57, %rd2, %rd56;
	ld.global.u64 	%rd58, [%rd57];
	setp.ne.s64 	%p45, %rd58, 0;
	selp.u32 	%r184, 1, 0, %p45;
	add.s32 	%r185, %r182, %r184;
	add.s32 	%r186, %r442, 1024;
	mul.wide.u32 	%rd59, %r186, 8;
	add.s64 	%rd60, %rd2, %rd59;
	ld.global.u64 	%rd61, [%rd60];
	setp.ne.s64 	%p46, %rd61, 0;
	selp.u32 	%r187, 1, 0, %p46;
	add.s32 	%r188, %r185, %r187;
	add.s32 	%r189, %r442, 1280;
	mul.wide.u32 	%rd62, %r189, 8;
	add.s64 	%rd63, %rd2, %rd62;
	ld.global.u64 	%rd64, [%rd63];
	setp.ne.s64 	%p47, %rd64, 0;
	selp.u32 	%r190, 1, 0, %p47;
	add.s32 	%r191, %r188, %r190;
	add.s32 	%r192, %r442, 1536;
	mul.wide.u32 	%rd65, %r192, 8;
	add.s64 	%rd66, %rd2, %rd65;
	ld.global.u64 	%rd67, [%rd66];
	setp.ne.s64 	%p48, %rd67, 0;
	selp.u32 	%r193, 1, 0, %p48;
	add.s32 	%r194, %r191, %r193;
	add.s32 	%r195, %r442, 1792;
	mul.wide.u32 	%rd68, %r195, 8;
	add.s64 	%rd69, %rd2, %rd68;
	ld.global.u64 	%rd70, [%rd69];
	setp.ne.s64 	%p49, %rd70, 0;
	selp.u32 	%r196, 1, 0, %p49;
	add.s32 	%r197, %r194, %r196;
	add.s32 	%r198, %r442, 2048;
	mul.wide.u32 	%rd71, %r198, 8;
	add.s64 	%rd72, %rd2, %rd71;
	ld.global.u64 	%rd73, [%rd72];
	setp.ne.s64 	%p50, %rd73, 0;
	selp.u32 	%r199, 1, 0, %p50;
	add.s32 	%r200, %r197, %r199;
	add.s32 	%r201, %r442, 2304;
	mul.wide.u32 	%rd74, %r201, 8;
	add.s64 	%rd75, %rd2, %rd74;
	ld.global.u64 	%rd76, [%rd75];
	setp.ne.s64 	%p51, %rd76, 0;
	selp.u32 	%r202, 1, 0, %p51;
	add.s32 	%r203, %r200, %r202;
	add.s32 	%r204, %r442, 2560;
	mul.wide.u32 	%rd77, %r204, 8;
	add.s64 	%rd78, %rd2, %rd77;
	ld.global.u64 	%rd79, [%rd78];
	setp.ne.s64 	%p52, %rd79, 0;
	selp.u32 	%r205, 1, 0, %p52;
	add.s32 	%r206, %r203, %r205;
	add.s32 	%r207, %r442, 2816;
	mul.wide.u32 	%rd80, %r207, 8;
	add.s64 	%rd81, %rd2, %rd80;
	ld.global.u64 	%rd82, [%rd81];
	setp.ne.s64 	%p53, %rd82, 0;
	selp.u32 	%r208, 1, 0, %p53;
	add.s32 	%r209, %r206, %r208;
	add.s32 	%r210, %r442, 3072;
	mul.wide.u32 	%rd83, %r210, 8;
	add.s64 	%rd84, %rd2, %rd83;
	ld.global.u64 	%rd85, [%rd84];
	setp.ne.s64 	%p54, %rd85, 0;
	selp.u32 	%r211, 1, 0, %p54;
	add.s32 	%r212, %r209, %r211;
	add.s32 	%r213, %r442, 3328;
	mul.wide.u32 	%rd86, %r213, 8;
	add.s64 	%rd87, %rd2, %rd86;
	ld.global.u64 	%rd88, [%rd87];
	setp.ne.s64 	%p55, %rd88, 0;
	selp.u32 	%r214, 1, 0, %p55;
	add.s32 	%r215, %r212, %r214;
	add.s32 	%r216, %r442, 3584;
	mul.wide.u32 	%rd89, %r216, 8;
	add.s64 	%rd90, %rd2, %rd89;
	ld.global.u64 	%rd91, [%rd90];
	setp.ne.s64 	%p56, %rd91, 0;
	selp.u32 	%r217, 1, 0, %p56;
	add.s32 	%r218, %r215, %r217;
	add.s32 	%r219, %r442, 3840;
	mul.wide.u32 	%rd92, %r219, 8;
	add.s64 	%rd93, %rd2, %rd92;
	ld.global.u64 	%rd94, [%rd93];
	setp.ne.s64 	%p57, %rd94, 0;
	selp.u32 	%r220, 1, 0, %p57;
	add.s32 	%r457, %r218, %r220;
	add.s32 	%r443, %r443, 4096;
	add.s32 	%r442, %r442, 4096;
	add.s32 	%r441, %r441, 16;
	setp.ne.s32 	%p58, %r441, 0;
	@%p58 bra 	$L__BB59_35;
	add.s32 	%r449, %r443, -2048;
$L__BB59_37:
	setp.eq.s32 	%p59, %r50, 0;
	@%p59 bra 	$L__BB59_46;
	and.b32  	%r66, %r49, 7;
	setp.lt.u32 	%p60, %r50, 8;
	@%p60 bra 	$L__BB59_40;
	add.s32 	%r222, %r449, %r439;
	mul.wide.u32 	%rd95, %r222, 8;
	add.s64 	%rd96, %rd2, %rd95;
	ld.global.u64 	%rd97, [%rd96];
	setp.ne.s64 	%p61, %rd97, 0;
	selp.u32 	%r223, 1, 0, %p61;
	add.s32 	%r224, %r457, %r223;
	add.s32 	%r225, %r222, 256;
	mul.wide.u32 	%rd98, %r225, 8;
	add.s64 	%rd99, %rd2, %rd98;
	ld.global.u64 	%rd100, [%rd99];
	setp.ne.s64 	%p62, %rd100, 0;
	selp.u32 	%r226, 1, 0, %p62;
	add.s32 	%r227, %r224, %r226;
	add.s32 	%r228, %r222, 512;
	mul.wide.u32 	%rd101, %r228, 8;
	add.s64 	%rd102, %rd2, %rd101;
	ld.global.u64 	%rd103, [%rd102];
	setp.ne.s64 	%p63, %rd103, 0;
	selp.u32 	%r229, 1, 0, %p63;
	add.s32 	%r230, %r227, %r229;
	add.s32 	%r231, %r222, 768;
	mul.wide.u32 	%rd104, %r231, 8;
	add.s64 	%rd105, %rd2, %rd104;
	ld.global.u64 	%rd106, [%rd105];
	setp.ne.s64 	%p64, %rd106, 0;
	selp.u32 	%r232, 1, 0, %p64;
	add.s32 	%r233, %r230, %r232;
	add.s32 	%r234, %r222, 1024;
	mul.wide.u32 	%rd107, %r234, 8;
	add.s64 	%rd108, %rd2, %rd107;
	ld.global.u64 	%rd109, [%rd108];
	setp.ne.s64 	%p65, %rd109, 0;
	selp.u32 	%r235, 1, 0, %p65;
	add.s32 	%r236, %r233, %r235;
	add.s32 	%r237, %r222, 1280;
	mul.wide.u32 	%rd110, %r237, 8;
	add.s64 	%rd111, %rd2, %rd110;
	ld.global.u64 	%rd112, [%rd111];
	setp.ne.s64 	%p66, %rd112, 0;
	selp.u32 	%r238, 1, 0, %p66;
	add.s32 	%r239, %r236, %r238;
	add.s32 	%r240, %r222, 1536;
	mul.wide.u32 	%rd113, %r240, 8;
	add.s64 	%rd114, %rd2, %rd113;
	ld.global.u64 	%rd115, [%rd114];
	setp.ne.s64 	%p67, %rd115, 0;
	selp.u32 	%r241, 1, 0, %p67;
	add.s32 	%r242, %r239, %r241;
	add.s32 	%r243, %r222, 1792;
	mul.wide.u32 	%rd116, %r243, 8;
	add.s64 	%rd117, %rd2, %rd116;
	ld.global.u64 	%rd118, [%rd117];
	setp.ne.s64 	%p68, %rd118, 0;
	selp.u32 	%r244, 1, 0, %p68;
	add.s32 	%r457, %r242, %r244;
	add.s32 	%r449, %r449, 2048;
$L__BB59_40:
	setp.eq.s32 	%p69, %r66, 0;
	@%p69 bra 	$L__BB59_46;
	and.b32  	%r72, %r49, 3;
	setp.lt.u32 	%p70, %r66, 4;
	@%p70 bra 	$L__BB59_43;
	add.s32 	%r246, %r449, %r439;
	mul.wide.u32 	%rd119, %r246, 8;
	add.s64 	%rd120, %rd2, %rd119;
	ld.global.u64 	%rd121, [%rd120];
	setp.ne.s64 	%p71, %rd121, 0;
	selp.u32 	%r247, 1, 0, %p71;
	add.s32 	%r248, %r457, %r247;
	add.s32 	%r249, %r246, 256;
	mul.wide.u32 	%rd122, %r249, 8;
	add.s64 	%rd123, %rd2, %rd122;
	ld.global.u64 	%rd124, [%rd123];
	setp.ne.s64 	%p72, %rd124, 0;
	selp.u32 	%r250, 1, 0, %p72;
	add.s32 	%r251, %r248, %r250;
	add.s32 	%r252, %r246, 512;
	mul.wide.u32 	%rd125, %r252, 8;
	add.s64 	%rd126, %rd2, %rd125;
	ld.global.u64 	%rd127, [%rd126];
	setp.ne.s64 	%p73, %rd127, 0;
	selp.u32 	%r253, 1, 0, %p73;
	add.s32 	%r254, %r251, %r253;
	add.s32 	%r255, %r246, 768;
	mul.wide.u32 	%rd128, %r255, 8;
	add.s64 	%rd129, %rd2, %rd128;
	ld.global.u64 	%rd130, [%rd129];
	setp.ne.s64 	%p74, %rd130, 0;
	selp.u32 	%r256, 1, 0, %p74;
	add.s32 	%r457, %r254, %r256;
	add.s32 	%r449, %r449, 1024;
$L__BB59_43:
	setp.eq.s32 	%p75, %r72, 0;
	@%p75 bra 	$L__BB59_46;
	add.s32 	%r455, %r449, %r439;
	neg.s32 	%r454, %r72;
$L__BB59_45:
	.pragma "nounroll";
	mul.wide.u32 	%rd131, %r455, 8;
	add.s64 	%rd132, %rd2, %rd131;
	ld.global.u64 	%rd133, [%rd132];
	setp.ne.s64 	%p76, %rd133, 0;
	selp.u32 	%r257, 1, 0, %p76;
	add.s32 	%r457, %r457, %r257;
	add.s32 	%r455, %r455, 256;
	add.s32 	%r454, %r454, 1;
	setp.ne.s32 	%p77, %r454, 0;
	@%p77 bra 	$L__BB59_45;
$L__BB59_46:
	// begin inline asm
	mov.u32 %r258, %laneid;
	// end inline asm
	mov.b32 	%r259, -1;
	redux.sync.add.u32 %r458, %r457, %r259;
	setp.ne.s32 	%p78, %r258, 0;
	@%p78 bra 	$L__BB59_48;
	shr.u32 	%r260, %r40, 3;
	and.b32  	%r261, %r260, 124;
	mov.u32 	%r262, _ZZN3cub18CUB_300001_SM_10006detail6reduce28DeviceReduceSingleTileKernelINS2_10policy_hubIjjN4cuda3std3__44plusIvEEE10Policy1000EN6thrust24THRUST_300001_SM_1000_NS18transform_iteratorI9NonZeroOpIlEPKlNSD_11use_defaultESJ_EEPjjS9_jjNS7_10__identityEEEvT0_T1_T2_T3_T4_T6_E12temp_storage;
	add.s32 	%r263, %r262, %r261;
	st.shared.u32 	[%r263+8], %r458;
$L__BB59_48:
	bar.sync 	0;
	setp.ne.s32 	%p79, %r40, 0;
	@%p79 bra 	$L__BB59_50;
	ld.shared.u32 	%r264, [_ZZN3cub18CUB_300001_SM_10006detail6reduce28DeviceReduceSingleTileKernelINS2_10policy_hubIjjN4cuda3std3__44plusIvEEE10Policy1000EN6thrust24THRUST_300001_SM_1000_NS18transform_iteratorI9NonZeroOpIlEPKlNSD_11use_defaultESJ_EEPjjS9_jjNS7_10__identityEEEvT0_T1_T2_T3_T4_T6_E12temp_storage+12];
	add.s32 	%r265, %r264, %r458;
	ld.shared.u32 	%r266, [_ZZN3cub18CUB_300001_SM_10006detail6reduce28DeviceReduceSingleTileKernelINS2_10policy_hubIjjN4cuda3std3__44plusIvEEE10Policy1000EN6thrust24THRUST_300001_SM_1000_NS18transform_iteratorI9NonZeroOpIlEPKlNSD_11use_defaultESJ_EEPjjS9_jjNS7_10__identityEEEvT0_T1_T2_T3_T4_T6_E12temp_storage+16];
	add.s32 	%r267, %r265, %r266;
	ld.shared.u32 	%r268, [_ZZN3cub18CUB_300001_SM_10006detail6reduce28DeviceReduceSingleTileKernelINS2_10policy_hubIjjN4cuda3std3__44plusIvEEE10Policy1000EN6thrust24THRUST_300001_SM_1000_NS18transform_iteratorI9NonZeroOpIlEPKlNSD_11use_defaultESJ_EEPjjS9_jjNS7_10__identityEEEvT0_T1_T2_T3_T4_T6_E12temp_storage+20];
	add.s32 	%r269, %r267, %r268;
	ld.shared.u32 	%r270, [_ZZN3cub18CUB_300001_SM_10006detail6reduce28DeviceReduceSingleTileKernelINS2_10policy_hubIjjN4cuda3std3__44plusIvEEE10Policy1000EN6thrust24THRUST_300001_SM_1000_NS18transform_iteratorI9NonZeroOpIlEPKlNSD_11use_defaultESJ_EEPjjS9_jjNS7_10__identityEEEvT0_T1_T2_T3_T4_T6_E12temp_storage+24];
	add.s32 	%r271, %r269, %r270;
	ld.shared.u32 	%r272, [_ZZN3cub18CUB_300001_SM_10006detail6reduce28DeviceReduceSingleTileKernelINS2_10policy_hubIjjN4cuda3std3__44plusIvEEE10Policy1000EN6thrust24THRUST_300001_SM_1000_NS18transform_iteratorI9NonZeroOpIlEPKlNSD_11use_defaultESJ_EEPjjS9_jjNS7_10__identityEEEvT0_T1_T2_T3_T4_T6_E12temp_storage+28];
	add.s32 	%r273, %r271, %r272;
	ld.shared.u32 	%r274, [_ZZN3cub18CUB_300001_SM_10006detail6reduce28DeviceReduceSingleTileKernelINS2_10policy_hubIjjN4cuda3std3__44plusIvEEE10Policy1000EN6thrust24THRUST_300001_SM_1000_NS18transform_iteratorI9NonZeroOpIlEPKlNSD_11use_defaultESJ_EEPjjS9_jjNS7_10__identityEEEvT0_T1_T2_T3_T4_T6_E12temp_storage+32];
	add.s32 	%r275, %r273, %r274;
	ld.shared.u32 	%r276, [_ZZN3cub18CUB_300001_SM_10006detail6reduce28DeviceReduceSingleTileKernelINS2_10policy_hubIjjN4cuda3std3__44plusIvEEE10Policy1000EN6thrust24THRUST_300001_SM_1000_NS18transform_iteratorI9NonZeroOpIlEPKlNSD_11use_defaultESJ_EEPjjS9_jjNS7_10__identityEEEvT0_T1_T2_T3_T4_T6_E12temp_storage+36];
	add.s32 	%r458, %r275, %r276;
$L__BB59_50:
	mov.u32 	%r417, %tid.x;
	setp.ne.s32 	%p133, %r417, 0;
	@%p133 bra 	$L__BB59_52;
	add.s32 	%r418, %r458, %r91;
	st.global.u32 	[%rd1], %r418;
$L__BB59_52:
	ret;

}
	// .globl	_ZN3cub18CUB_300001_SM_10006detail6reduce18DeviceReduceKernelINS2_10policy_hubIjjN4cuda3std3__44plusIvEEE10Policy1000EN6thrust24THRUST_300001_SM_1000_NS18transform_iteratorI9NonZeroOpIlEPKlNSD_11use_defaultESJ_EEjS9_jNS7_10__identityEEEvT0_PT3_T1_NS0_13GridEvenShareISP_EET2_T4_
.visible .entry _ZN3cub18CUB_300001_SM_10006detail6reduce18DeviceReduceKernelINS2_10policy_hubIjjN4cuda3std3__44plusIvEEE10Policy1000EN6thrust24THRUST_300001_SM_1000_NS18transform_iteratorI9NonZeroOpIlEPKlNSD_11use_defaultESJ_EEjS9_jNS7_10__identityEEEvT0_PT3_T1_NS0_13GridEvenShareISP_EET2_T4_(
	.param .align 8 .b8 _ZN3cub18CUB_300001_SM_10006detail6reduce18DeviceReduceKernelINS2_10policy_hubIjjN4cuda3std3__44plusIvEEE10Policy1000EN6thrust24THRUST_300001_SM_1000_NS18transform_iteratorI9NonZeroOpIlEPKlNSD_11use_defaultESJ_EEjS9_jNS7_10__identityEEEvT0_PT3_T1_NS0_13GridEvenShareISP_EET2_T4__param_0[16],
	.param .u64 .ptr .align 1 _ZN3cub18CUB_300001_SM_10006detail6reduce18DeviceReduceKernelINS2_10policy_hubIjjN4cuda3std3__44plusIvEEE10Policy1000EN6thrust24THRUST_300001_SM_1000_NS18transform_iteratorI9NonZeroOpIlEPKlNSD_11use_defaultESJ_EEjS9_jNS7_10__identityEEEvT0_PT3_T1_NS0_13GridEvenShareISP_EET2_T4__param_1,
	.param .u32 _ZN3cub18CUB_300001_SM_10006detail6reduce18DeviceReduceKernelINS2_10policy_hubIjjN4cuda3std3__44plusIvEEE10Policy1000EN6thrust24THRUST_300001_SM_1000_NS18transform_iteratorI9NonZeroOpIlEPKlNSD_11use_defaultESJ_EEjS9_jNS7_10__identityEEEvT0_PT3_T1_NS0_13GridEvenShareISP_EET2_T4__param_2,
	.param .align 4 .b8 _ZN3cub18CUB_300001_SM_10006detail6reduce18DeviceReduceKernelINS2_10policy_hubIjjN4cuda3std3__44plusIvEEE10Policy1000EN6thrust24THRUST_300001_SM_1000_NS18transform_iteratorI9NonZeroOpIlEPKlNSD_11use_defaultESJ_EEjS9_jNS7_10__identityEEEvT0_PT3_T1_NS0_13GridEvenShareISP_EET2_T4__param_3[40],
	.param .align 1 .b8 _ZN3cub18CUB_300001_SM_10006detail6reduce18DeviceReduceKernelINS2_10policy_hubIjjN4cuda3std3__44plusIvEEE10Policy1000EN6thrust24THRUST_300001_SM_1000_NS18transform_iteratorI9NonZeroOpIlEPKlNSD_11use_defaultESJ_EEjS9_jNS7_10__identityEEEvT0_PT3_T1_NS0_13GridEvenShareISP_EET2_T4__param_4[1],
	.param .align 1 .b8 _ZN3cub18CUB_300001_SM_10006detail6reduce18DeviceReduceKernelINS2_10policy_hubIjjN4cuda3std3__44plusIvEEE10Policy1000EN6thrust24THRUST_300001_SM_1000_NS18transform_iteratorI9NonZeroOpIlEPKlNSD_11use_defaultESJ_EEjS9_jNS7_10__identityEEEvT0_PT3_T1_NS0_13GridEvenShareISP_EET2_T4__param_5[1]
)
.maxntid 256
{
	.reg .pred 	%p<133>;
	.reg .b16 	%rs<12>;
	.reg .b32 	%r<523>;
	.reg .b64 	%rd<223>;
	// demoted variable
	.shared .align 4 .b8 _ZZN3cub18CUB_300001_SM_10006detail6reduce18DeviceReduceKernelINS2_10policy_hubIjjN4cuda3std3__44plusIvEEE10Policy1000EN6thrust24THRUST_300001_SM_1000_NS18transform_iteratorI9NonZeroOpIlEPKlNSD_11use_defaultESJ_EEjS9_jNS7_10__identityEEEvT0_PT3_T1_NS0_13GridEvenShareISP_EET2_T4_E12temp_storage[44];
	ld.param.u32 	%r2, [_ZN3cub18CUB_300001_SM_10006detail6reduce18DeviceReduceKernelINS2_10policy_hubIjjN4cuda3std3__44plusIvEEE10Policy1000EN6thrust24THRUST_300001_SM_1000_NS18transform_iteratorI9NonZeroOpIlEPKlNSD_11use_defaultESJ_EEjS9_jNS7_10__identityEEEvT0_PT3_T1_NS0_13GridEvenShareISP_EET2_T4__param_3+24];
	ld.param.u32 	%r1, [_ZN3cub18CUB_300001_SM_10006detail6reduce18DeviceReduceKernelINS2_10policy_hubIjjN4cuda3std3__44plusIvEEE10Policy1000EN6thrust24THRUST_300001_SM_1000_NS18transform_iteratorI9NonZeroOpIlEPKlNSD_11use_defaultESJ_EEjS9_jNS7_10__identityEEEvT0_PT3_T1_NS0_13GridEvenShareISP_EET2_T4__param_3+20];
	ld.param.u64 	%rd3, [_ZN3cub18CUB_300001_SM_10006detail6reduce18DeviceReduceKernelINS2_10policy_hubIjjN4cuda3std3__44plusIvEEE10Policy1000EN6thrust24THRUST_300001_SM_1000_NS18transform_iteratorI9NonZeroOpIlEPKlNSD_11use_defaultESJ_EEjS9_jNS7_10__identityEEEvT0_PT3_T1_NS0_13GridEvenShareISP_EET2_T4__param_0];
	cvta.to.global.u64 	%rd1, %rd3;
	mov.u32 	%r3, %ctaid.x;
	shl.b32 	%r503, %r3, 12;
	sub.s32 	%r5, %r1, %r503;
	setp.gt.u32 	%p1, %r5, 4095;
	@%p1 bra 	$L__BB60_26;
	mov.u32 	%r6, %tid.x;
	setp.ge.u32 	%p79, %r6, %r5;
	mov.b32 	%r498, 0;
	mov.u32 	%r487, %r6;
	@%p79 bra 	$L__BB60_3;
	add.s32 	%r311, %r503, %r6;
	mul.wide.u32 	%rd129, %r311, 8;
	add.s64 	%rd130, %rd1, %rd129;
	ld.global.u64 	%rd131, [%rd130];
	setp.ne.s64 	%p80, %rd131, 0;
	selp.u32 	%r498, 1, 0, %p80;
	add.s32 	%r487, %r6, 256;
$L__BB60_3:
	setp.ge.u32 	%p81, %r487, %r5;
	@%p81 bra 	$L__BB60_17;
	not.b32 	%r313, %r487;
	add.s32 	%r314, %r1, %r313;
	sub.s32 	%r315, %r314, %r503;
	shr.u32 	%r316, %r315, 8;
	add.s32 	%r11, %r316, 1;
	and.b32  	%r12, %r11, 15;
	setp.lt.u32 	%p82, %r315, 3840;
	@%p82 bra 	$L__BB60_8;
	or.b32  	%r484, %r487, 2048;
	add.s32 	%r483, %r487, %r503;
	and.b32  	%r317, %r11, 33554416;
	neg.s32 	%r482, %r317;
$L__BB60_6:
	.pragma "nounroll";
	mul.wide.u32 	%rd132, %r483, 8;
	add.s64 	%rd133, %rd1, %rd132;
	ld.global.u64 	%rd134, [%rd133];
	setp.ne.s64 	%p83, %rd134, 0;
	selp.u32 	%r318, 1, 0, %p83;
	add.s32 	%r319, %r498, %r318;
	add.s32 	%r320, %r483, 256;
	mul.wide.u32 	%rd135, %r320, 8;
	add.s64 	%rd136, %rd1, %rd135;
	ld.global.u64 	%rd137, [%rd136];
	setp.ne.s64 	%p84, %rd137, 0;
	selp.u32 	%r321, 1, 0, %p84;
	add.s32 	%r322, %r319, %r321;
	add.s32 	%r323, %r483, 512;
	mul.wide.u32 	%rd138, %r323, 8;
	add.s64 	%rd139, %rd1, %rd138;
	ld.global.u64 	%rd140, [%rd139];
	setp.ne.s64 	%p85, %rd140, 0;
	selp.u32 	%r324, 1, 0, %p85;
	add.s32 	%r325, %r322, %r324;
	add.s32 	%r326, %r483, 768;
	mul.wide.u32 	%rd141, %r326, 8;
	add.s64 	%rd142, %rd1, %rd141;
	ld.global.u64 	%rd143, [%rd142];
	setp.ne.s64 	%p86, %rd143, 0;
	selp.u32 	%r327, 1, 0, %p86;
	add.s32 	%r328, %r325, %r327;
	add.s32 	%r329, %r483, 1024;
	mul.wide.u32 	%rd144, %r329, 8;
	add.s64 	%rd145, %rd1, %rd144;
	ld.global.u64 	%rd146, [%rd145];
	setp.ne.s64 	%p87, %rd146, 0;
	selp.u32 	%r330, 1, 0, %p87;
	add.s32 	%r331, %r328, %r330;
	add.s32 	%r332, %r483, 1280;
	mul.wide.u32 	%rd147, %r332, 8;
	add.s64 	%rd148, %rd1, %rd147;
	ld.global.u64 	%rd149, [%rd148];
	setp.ne.s64 	%p88, %rd149, 0;
	selp.u32 	%r333, 1, 0, %p88;
	add.s32 	%r334, %r331, %r333;
	add.s32 	%r335, %r483, 1536;
	mul.wide.u32 	%rd150, %r335, 8;
	add.s64 	%rd151, %rd1, %rd150;
	ld.global.u64 	%rd152, [%rd151];
	setp.ne.s64 	%p89, %rd152, 0;
	selp.u32 	%r336, 1, 0, %p89;
	add.s32 	%r337, %r334, %r336;
	add.s32 	%r338, %r483, 1792;
	mul.wide.u32 	%rd153, %r338, 8;
	add.s64 	%rd154, %rd1, %rd153;
	ld.global.u64 	%rd155, [%rd154];
	setp.ne.s64 	%p90, %rd155, 0;
	selp.u32 	%r339, 1, 0, %p90;
	add.s32 	%r340, %r337, %r339;
	add.s32 	%r341, %r483, 2048;
	mul.wide.u32 	%rd156, %r341, 8;
	add.s64 	%rd157, %rd1, %rd156;
	ld.global.u64 	%rd158, [%rd157];
	setp.ne.s64 	%p91, %rd158, 0;
	selp.u32 	%r342, 1, 0, %p91;
	add.s32 	%r343, %r340, %r342;
	add.s32 	%r344, %r483, 2304;
	mul.wide.u32 	%rd159, %r344, 8;
	add.s64 	%rd160, %rd1, %rd159;
	ld.global.u64 	%rd161, [%rd160];
	setp.ne.s64 	%p92, %rd161, 0;
	selp.u32 	%r345, 1, 0, %p92;
	add.s32 	%r346, %r343, %r345;
	add.s32 	%r347, %r483, 2560;
	mul.wide.u32 	%rd162, %r347, 8;
	add.s64 	%rd163, %rd1, %rd162;
	ld.global.u64 	%rd164, [%rd163];
	setp.ne.s64 	%p93, %rd164, 0;
	selp.u32 	%r348, 1, 0, %p93;
	add.s32 	%r349, %r346, %r348;
	add.s32 	%r350, %r483, 2816;
	mul.wide.u32 	%rd165, %r350, 8;
	add.s64 	%rd166, %rd1, %rd165;
	ld.global.u64 	%rd167, [%rd166];
	setp.ne.s64 	%p94, %rd167, 0;
	selp.u32 	%r351, 1, 0, %p94;
	add.s32 	%r352, %r349, %r351;
	add.s32 	%r353, %r483, 3072;
	mul.wide.u32 	%rd168, %r353, 8;
	add.s64 	%rd169, %rd1, %rd168;
	ld.global.u64 	%rd170, [%rd169];
	setp.ne.s64 	%p95, %rd170, 0;
	selp.u32 	%r354, 1, 0, %p95;
	add.s32 	%r355, %r352, %r354;
	add.s32 	%r356, %r483, 3328;
	mul.wide.u32 	%rd171, %r356, 8;
	add.s64 	%rd172, %rd1, %rd171;
	ld.global.u64 	%rd173, [%rd172];
	setp.ne.s64 	%p96, %rd173, 0;
	selp.u32 	%r357, 1, 0, %p96;
	add.s32 	%r358, %r355, %r357;
	add.s32 	%r359, %r483, 3584;
	mul.wide.u32 	%rd174, %r359, 8;
	add.s64 	%rd175, %rd1, %rd174;
	ld.global.u64 	%rd176, [%rd175];
	setp.ne.s64 	%p97, %rd176, 0;
	selp.u32 	%r360, 1, 0, %p97;
	add.s32 	%r361, %r358, %r360;
	add.s32 	%r362, %r483, 3840;
	mul.wide.u32 	%rd177, %r362, 8;
	add.s64 	%rd178, %rd1, %rd177;
	ld.global.u64 	%rd179, [%rd178];
	setp.ne.s64 	%p98, %rd179, 0;
	selp.u32 	%r363, 1, 0, %p98;
	add.s32 	%r498, %r361, %r363;
	add.s32 	%r484, %r484, 4096;
	add.s32 	%r483, %r483, 4096;
	add.s32 	%r482, %r482, 16;
	setp.ne.s32 	%p99, %r482, 0;
	@%p99 bra 	$L__BB60_6;
	add.s32 	%r487, %r484, -2048;
$L__BB60_8:
	setp.eq.s32 	%p100, %r12, 0;
	@%p100 bra 	$L__BB60_17;
	and.b32  	%r28, %r11, 7;
	setp.lt.u32 	%p101, %r12, 8;
	@%p101 bra 	$L__BB60_11;
	add.s32 	%r365, %r503, %r487;
	mul.wide.u32 	%rd180, %r365, 8;
	add.s64 	%rd181, %rd1, %rd180;
	ld.global.u64 	%rd182, [%rd181];
	setp.ne.s64 	%p102, %rd182, 0;
	selp.u32 	%r366, 1, 0, %p102;
	add.s32 	%r367, %r498, %r366;
	add.s32 	%r368, %r365, 256;
	mul.wide.u32 	%rd183, %r368, 8;
	add.s64 	%rd184, %rd1, %rd183;
	ld.global.u64 	%rd185, [%rd184];
	setp.ne.s64 	%p103, %rd185, 0;
	selp.u32 	%r369, 1, 0, %p103;
	add.s32 	%r370, %r367, %r369;
	add.s32 	%r371, %r365, 512;
	mul.wide.u32 	%rd186, %r371, 8;
	add.s64 	%rd187, %rd1, %rd186;
	ld.global.u64 	%rd188, [%rd187];
	setp.ne.s64 	%p104, %rd188, 0;
	selp.u32 	%r372, 1, 0, %p104;
	add.s32 	%r373, %r370, %r372;
	add.s32 	%r374, %r365, 768;
	mul.wide.u32 	%rd189, %r374, 8;
	add.s64 	%rd190, %rd1, %rd189;
	ld.global.u64 	%rd191, [%rd190];
	setp.ne.s64 	%p105, %rd191, 0;
	selp.u32 	%r375, 1, 0, %p105;
	add.s32 	%r376, %r373, %r375;
	add.s32 	%r377, %r365, 1024;
	mul.wide.u32 	%rd192, %r377, 8;
	add.s64 	%rd193, %rd1, %rd192;
	ld.global.u64 	%rd194, [%rd193];
	setp.ne.s64 	%p106, %rd194, 0;
	selp.u32 	%r378, 1, 0, %p106;
	add.s32 	%r379, %r376, %r378;
	add.s32 	%r380, %r365, 1280;
	mul.wide.u32 	%rd195, %r380, 8;
	add.s64 	%rd196, %rd1, %rd195;
	ld.global.u64 	%rd197, [%rd196];
	setp.ne.s64 	%p107, %rd197, 0;
	selp.u32 	%r381, 1, 0, %p107;
	add.s32 	%r382, %r379, %r381;
	add.s32 	%r383, %r365, 1536;
	mul.wide.u32 	%rd198, %r383, 8;
	add.s64 	%rd199, %rd1, %rd198;
	ld.global.u64 	%rd200, [%rd199];
	setp.ne.s64 	%p108, %rd200, 0;
	selp.u32 	%r384, 1, 0, %p108;
	add.s32 	%r385, %r382, %r384;
	add.s32 	%r386, %r365, 1792;
	mul.wide.u32 	%rd201, %r386, 8;
	add.s64 	%rd202, %rd1, %rd201;
	ld.global.u64 	%rd203, [%rd202];
	setp.ne.s64 	%p109, %rd203, 0;
	selp.u32 	%r387, 1, 0, %p109;
	add.s32 	%r498, %r385, %r387;
	add.s32 	%r487, %r487, 2048;
$L__BB60_11:
	setp.eq.s32 	%p110, %r28, 0;
	@%p110 bra 	$L__BB60_17;
	and.b32  	%r34, %r11, 3;
	setp.lt.u32 	%p111, %r28, 4;
	@%p111 bra 	$L__BB60_14;
	add.s32 	%r389, %r503, %r487;
	mul.wide.u32 	%rd204, %r389, 8;
	add.s64 	%rd205, %rd1, %rd204;
	ld.global.u64 	%rd206, [%rd205];
	setp.ne.s64 	%p112, %rd206, 0;
	selp.u32 	%r390, 1, 0, %p112;
	add.s32 	%r391, %r498, %r390;
	add.s32 	%r392, %r389, 256;
	mul.wide.u32 	%rd207, %r392, 8;
	add.s64 	%rd208, %rd1, %rd207;
	ld.global.u64 	%rd209, [%rd208];
	setp.ne.s64 	%p113, %rd209, 0;
	selp.u32 	%r393, 1, 0, %p113;
	add.s32 	%r394, %r391, %r393;
	add.s32 	%r395, %r389, 512;
	mul.wide.u32 	%rd210, %r395, 8;
	add.s64 	%rd211, %rd1, %rd210;
	ld.global.u64 	%rd212, [%rd211];
	setp.ne.s64 	%p114, %rd212, 0;
	selp.u32 	%r396, 1, 0, %p114;
	add.s32 	%r397, %r394, %r396;
	add.s32 	%r398, %r389, 768;
	mul.wide.u32 	%rd213, %r398, 8;
	add.s64 	%rd214, %rd1, %rd213;
	ld.global.u64 	%rd215, [%rd214];
	setp.ne.s64 	%p115, %rd215, 0;
	selp.u32 	%r399, 1, 0, %p115;
	add.s32 	%r498, %r397, %r399;
	add.s32 	%r487, %r487, 1024;
$L__BB60_14:
	setp.eq.s32 	%p116, %r34, 0;
	@%p116 bra 	$L__BB60_17;
	add.s32 	%r496, %r487, %r503;
	neg.s32 	%r495, %r34;
$L__BB60_16:
	.pragma "nounroll";
	mul.wide.u32 	%rd216, %r496, 8;
	add.s64 	%rd217, %rd1, %rd216;
	ld.global.u64 	%rd218, [%rd217];
	setp.ne.s64 	%p117, %rd218, 0;
	selp.u32 	%r400, 1, 0, %p117;
	add.s32 	%r498, %r498, %r400;
	add.s32 	%r496, %r496, 256;
	add.s32 	%r495, %r495, 1;
	setp.ne.s32 	%p118, %r495, 0;
	@%p118 bra 	$L__BB60_16;
$L__BB60_17:
	setp.lt.u32 	%p119, %r5, 256;
	@%p119 bra 	$L__BB60_22;
	// begin inline asm
	mov.u32 %r460, %laneid;
	// end inline asm
	mov.b32 	%r461, -1;
	redux.sync.add.u32 %r522, %r498, %r461;
	setp.ne.s32 	%p130, %r460, 0;
	@%p130 bra 	$L__BB60_20;
	shr.u32 	%r462, %r6, 3;
	and.b32  	%r463, %r462, 124;
	mov.u32 	%r464, _ZZN3cub18CUB_300001_SM_10006detail6reduce18DeviceReduceKernelINS2_10policy_hubIjjN4cuda3std3__44plusIvEEE10Policy1000EN6thrust24THRUST_300001_SM_1000_NS18transform_iteratorI9NonZeroOpIlEPKlNSD_11use_defaultESJ_EEjS9_jNS7_10__identityEEEvT0_PT3_T1_NS0_13GridEvenShareISP_EET2_T4_E12temp_storage;
	add.s32 	%r465, %r464, %r463;
	st.shared.u32 	[%r465+8], %r522;
$L__BB60_20:
	bar.sync 	0;
	setp.ne.s32 	%p131, %r6, 0;
	@%p131 bra 	$L__BB60_48;
	ld.shared.u32 	%r466, [_ZZN3cub18CUB_300001_SM_10006detail6reduce18DeviceReduceKernelINS2_10policy_hubIjjN4cuda3std3__44plusIvEEE10Policy1000EN6thrust24THRUST_300001_SM_1000_NS18transform_iteratorI9NonZeroOpIlEPKlNSD_11use_defaultESJ_EEjS9_jNS7_10__identityEEEvT0_PT3_T1_NS0_13GridEvenShareISP_EET2_T4_E12temp_storage+12];
	add.s32 	%r467, %r466, %r522;
	ld.shared.u32 	%r468, [_ZZN3cub18CUB_300001_SM_10006detail6reduce18DeviceReduceKernelINS2_10policy_hubIjjN4cuda3std3__44plusIvEEE10Policy1000EN6thrust24THRUST_300001_SM_1000_NS18transform_iteratorI9NonZeroOpIlEPKlNSD_11use_defaultESJ_EEjS9_jNS7_10__identityEEEvT0_PT3_T1_NS0_13GridEvenShareISP_EET2_T4_E12temp_storage+16];
	add.s32 	%r469, %r467, %r468;
	ld.shared.u32 	%r470, [_ZZN3cub18CUB_300001_SM_10006detail6reduce18DeviceReduceKernelINS2_10policy_hubIjjN4cuda3std3__44plusIvEEE10Policy1000EN6thrust24THRUST_300001_SM_1000_NS18transform_iteratorI9NonZeroOpIlEPKlNSD_11use_defaultESJ_EEjS9_jNS7_10__identityEEEvT0_PT3_T1_NS0_13GridEvenShareISP_EET2_T4_E12temp_storage+20];
	add.s32 	%r471, %r469, %r470;
	ld.shared.u32 	%r472, [_ZZN3cub18CUB_300001_SM_10006detail6reduce18DeviceReduceKernelINS2_10policy_hubIjjN4cuda3std3__44plusIvEEE10Policy1000EN6thrust24THRUST_300001_SM_1000_NS18transform_iteratorI9NonZeroOpIlEPKlNSD_11use_defaultESJ_EEjS9_jNS7_10__identityEEEvT0_PT3_T1_NS0_13GridEvenShareISP_EET2_T4_E12temp_storage+24];
	add.s32 	%r473, %r471, %r472;
	ld.shared.u32 	%r474, [_ZZN3cub18CUB_300001_SM_10006detail6reduce18DeviceReduceKernelINS2_10policy_hubIjjN4cuda3std3__44plusIvEEE10Policy1000EN6thrust24THRUST_300001_SM_1000_NS18transform_iteratorI9NonZeroOpIlEPKlNSD_11use_defaultESJ_EEjS9_jNS7_10__identityEEEvT0_PT3_T1_NS0_13GridEvenShareISP_EET2_T4_E12temp_storage+28];
	add.s32 	%r475, %r473, %r474;
	ld.shared.u32 	%r476, [_ZZN3cub18CUB_300001_SM_10006detail6reduce18DeviceReduceKernelINS2_10policy_hubIjjN4cuda3std3__44plusIvEEE10Policy1000EN6thrust24THRUST_300001_SM_1000_NS18transform_iteratorI9NonZeroOpIlEPKlNSD_11use_defaultESJ_EEjS9_jNS7_10__identityEEEvT0_PT3_T1_NS0_13GridEvenShareISP_EET2_T4_E12temp_storage+32];
	add.s32 	%r477, %r475, %r476;
	ld.shared.u32 	%r478, [_ZZN3cub18CUB_300001_SM_10006detail6reduce18DeviceReduceKernelINS2_10policy_hubIjjN4cuda3std3__44plusIvEEE10Policy1000EN6thrust24THRUST_300001_SM_1000_NS18transform_iteratorI9NonZeroOpIlEPKlNSD_11use_defaultESJ_EEjS9_jNS7_10__identityEEEvT0_PT3_T1_NS0_13GridEvenShareISP_EET2_T4_E12temp_storage+36];
	add.s32 	%r522, %r477, %r478;
	bra.uni 	$L__BB60_48;
$L__BB60_22:
	// begin inline asm
	mov.u32 %r401, %laneid;
	// end inline asm
	and.b32  	%r432, %r6, 992;
	add.s32 	%r433, %r432, 32;
	setp.gt.u32 	%p120, %r433, %r5;
	not.b32 	%r434, %r432;
	add.s32 	%r435, %r5, %r434;
	selp.b32 	%r429, %r435, 31, %p120;
	mov.b32 	%r404, 1;
	mov.b32 	%r431, -1;
	// begin inline asm
	{  .reg .u32 r0;  .reg .pred p;  shfl.sync.down.b32 r0|p, %r498, %r404, %r429, %r431;  @p add.u32 r0, r0, %r498;  mov.u32 %r402, r0;}
	// end inline asm
	mov.b32 	%r410, 2;
	// begin inline asm
	{  .reg .u32 r0;  .reg .pred p;  shfl.sync.down.b32 r0|p, %r402, %r410, %r429, %r431;  @p add.u32 r0, r0, %r402;  mov.u32 %r408, r0;}
	// end inline asm
	mov.b32 	%r416, 4;
	// begin inline asm
	{  .reg .u32 r0;  .reg .pred p;  shfl.sync.down.b32 r0|p, %r408, %r416, %r429, %r431;  @p add.u32 r0, r0, %r408;  mov.u32 %r414, r0;}
	// end inline asm
	mov.b32 	%r422, 8;
	// begin inline asm
	{  .reg .u32 r0;  .reg .pred p;  shfl.sync.down.b32 r0|p, %r414, %r422, %r429, %r431;  @p add.u32 r0, r0, %r414;  mov.u32 %r420, r0;}
	// end inline asm
	mov.b32 	%r428, 16;
	// begin inline asm
	{  .reg .u32 r0;  .reg .pred p;  shfl.sync.down.b32 r0|p, %r420, %r428, %r429, %r431;  @p add.u32 r0, r0, %r420;  mov.u32 %r522, r0;}
	// end inline asm
	setp.ne.s32 	%p121, %r401, 0;
	@%p121 bra 	$L__BB60_24;
	shr.u32 	%r436, %r6, 3;
	and.b32  	%r437, %r436, 124;
	mov.u32 	%r438, _ZZN3cub18CUB_300001_SM_10006detail6reduce18DeviceReduceKernelINS2_10policy_hubIjjN4cuda3std3__44plusIvEEE10Policy1000EN6thrust24THRUST_300001_SM_1000_NS18transform_iteratorI9NonZeroOpIlEPKlNSD_11use_defaultESJ_EEjS9_jNS7_10__identityEEEvT0_PT3_T1_NS0_13GridEvenShareISP_EET2_T4_E12temp_storage;
	add.s32 	%r439, %r438, %r437;
	st.shared.u32 	[%r439+8], %r522;
$L__BB60_24:
	bar.sync 	0;
	setp.ne.s32 	%p122, %r6, 0;
	@%p122 bra 	$L__BB60_48;
	setp.gt.u32 	%p123, %r5, 32;
	ld.shared.u32 	%r440, [_ZZN3cub18CUB_300001_SM_10006detail6reduce18DeviceReduceKernelINS2_10policy_hubIjjN4cuda3std3__44plusIvEEE10Policy1000EN6thrust24THRUST_300001_SM_1000_NS18transform_iteratorI9NonZeroOpIlEPKlNSD_11use_defaultESJ_EEjS9_jNS7_10__identityEEEvT0_PT3_T1_NS0_13GridEvenShareISP_EET2_T4_E12temp_storage+12];
	selp.b32 	%r441, %r440, 0, %p123;
	add.s32 	%r442, %r441, %r522;
	setp.gt.u32 	%p124, %r5, 64;
	ld.shared.u32 	%r443, [_ZZN3cub18CUB_300001_SM_10006detail6reduce18DeviceReduceKernelINS2_10policy_hubIjjN4cuda3std3__44plusIvEEE10Policy1000EN6thrust24THRUST_300001_SM_1000_NS18transform_iteratorI9NonZeroOpIlEPKlNSD_11use_defaultESJ_EEjS9_jNS7_10__identityEEEvT0_PT3_T1_NS0_13GridEvenShareISP_EET2_T4_E12temp_storage+16];
	selp.b32 	%r444, %r443, 0, %p124;
	add.s32 	%r445, %r442, %r444;
	setp.gt.u32 	%p125, %r5, 96;
	ld.shared.u32 	%r446, [_ZZN3cub18CUB_300001_SM_10006detail6reduce18DeviceReduceKernelINS2_10policy_hubIjjN4cuda3std3__44plusIvEEE10Policy1000EN6thrust24THRUST_300001_SM_1000_NS18transform_iteratorI9NonZeroOpIlEPKlNSD_11use_defaultESJ_EEjS9_jNS7_10__identityEEEvT0_PT3_T1_NS0_13GridEvenShareISP_EET2_T4_E12temp_storage+20];
	selp.b32 	%r447, %r446, 0, %p125;
	add.s32 	%r448, %r445, %r447;
	setp.gt.u32 	%p126, %r5, 128;
	ld.shared.u32 	%r449, [_ZZN3cub18CUB_300001_SM_10006detail6reduce18DeviceReduceKernelINS2_10policy_hubIjjN4cuda3std3__44plusIvEEE10Policy1000EN6thrust24THRUST_300001_SM_1000_NS18transform_iteratorI9NonZeroOpIlEPKlNSD_11use_defaultESJ_EEjS9_jNS7_10__identityEEEvT0_PT3_T1_NS0_13GridEvenShareISP_EET2_T4_E12temp_storage+24];
	selp.b32 	%r450, %r449, 0, %p126;
	add.s32 	%r451, %r448, %r450;
	setp.gt.u32 	%p127, %r5, 160;
	ld.shared.u32 	%r452, [_ZZN3cub18CUB_300001_SM_10006detail6reduce18DeviceReduceKernelINS2_10policy_hubIjjN4cuda3std3__44plusIvEEE10Policy1000EN6thrust24THRUST_300001_SM_1000_NS18transform_iteratorI9NonZeroOpIlEPKlNSD_11use_defaultESJ_EEjS9_jNS7_10__identityEEEvT0_PT3_T1_NS0_13GridEvenShareISP_EET2_T4_E12temp_storage+28];
	selp.b32 	%r453, %r452, 0, %p127;
	add.s32 	%r454, %r451, %r453;
	setp.gt.u32 	%p128, %r5, 192;
	ld.shared.u32 	%r455, [_ZZN3cub18CUB_300001_SM_10006detail6reduce18DeviceReduceKernelINS2_10policy_hubIjjN4cuda3std3__44plusIvEEE10Policy1000EN6thrust24THRUST_300001_SM_1000_NS18transform_iteratorI9NonZeroOpIlEPKlNSD_11use_defaultESJ_EEjS9_jNS7_10__identityEEEvT0_PT3_T1_NS0_13GridEvenShareISP_EET2_T4_E12temp_storage+32];
	selp.b32 	%r456, %r455, 0, %p128;
	add.s32 	%r457, %r454, %r456;
	setp.gt.u32 	%p129, %r5, 224;
	ld.shared.u32 	%r458, [_ZZN3cub18CUB_300001_SM_10006detail6reduce18DeviceReduceKernelINS2_10policy_hubIjjN4cuda3std3__44plusIvEEE10Policy1000EN6thrust24THRUST_300001_SM_1000_NS18transform_iteratorI9NonZeroOpIlEPKlNSD_11use_defaultESJ_EEjS9_jNS7_10__identityEEEvT0_PT3_T1_NS0_13GridEvenShareISP_EET2_T4_E12temp_storage+36];
	selp.b32 	%r459, %r458, 0, %p129;
	add.s32 	%r522, %r457, %r459;
	bra.uni 	$L__BB60_48;
$L__BB60_26:
	mov.u32 	%r53, %tid.x;
	add.s32 	%r120, %r53, %r503;
	mul.wide.u32 	%rd5, %r120, 8;
	add.s64 	%rd6, %rd1, %rd5;
	ld.global.u64 	%rd7, [%rd6];
	setp.ne.s64 	%p2, %rd7, 0;
	selp.u32 	%r121, 1, 0, %p2;
	ld.global.u64 	%rd8, [%rd6+2048];
	setp.ne.s64 	%p3, %rd8, 0;
	selp.u32 	%r122, 1, 0, %p3;
	ld.global.u64 	%rd9, [%rd6+4096];
	setp.ne.s64 	%p4, %rd9, 0;
	selp.u32 	%r123, 1, 0, %p4;
	ld.global.u64 	%rd10, [%rd6+6144];
	setp.ne.s64 	%p5, %rd10, 0;
	selp.u32 	%r124, 1, 0, %p5;
	ld.global.u64 	%rd11, [%rd6+8192];
	setp.ne.s64 	%p6, %rd11, 0;
	selp.u32 	%r125, 1, 0, %p6;
	ld.global.u64 	%rd12, [%rd6+10240];
	setp.ne.s64 	%p7, %rd12, 0;
	selp.u32 	%r126, 1, 0, %p7;
	ld.global.u64 	%rd13, [%rd6+12288];
	setp.ne.s64 	%p8, %rd13, 0;
	selp.u32 	%r127, 1, 0, %p8;
	ld.global.u64 	%rd14, [%rd6+14336];
	setp.ne.s64 	%p9, %rd14, 0;
	selp.u32 	%r128, 1, 0, %p9;
	ld.global.u64 	%rd15, [%rd6+16384];
	setp.ne.s64 	%p10, %rd15, 0;
	selp.u32 	%r129, 1, 0, %p10;
	ld.global.u64 	%rd16, [%rd6+18432];
	setp.ne.s64 	%p11, %rd16, 0;
	selp.u32 	%r130, 1, 0, %p11;
	ld.global.u64 	%rd17, [%rd6+20480];
	setp.ne.s64 	%p12, %rd17, 0;
	selp.u32 	%r131, 1, 0, %p12;
	ld.global.u64 	%rd18, [%rd6+22528];
	setp.ne.s64 	%p13, %rd18, 0;
	selp.u32 	%r132, 1, 0, %p13;
	ld.global.u64 	%rd19, [%rd6+24576];
	setp.ne.s64 	%p14, %rd19, 0;
	selp.u32 	%r133, 1, 0, %p14;
	ld.global.u64 	%rd20, [%rd6+26624];
	setp.ne.s64 	%p15, %rd20, 0;
	selp.u32 	%r134, 1, 0, %p15;
	ld.global.u64 	%rd21, [%rd6+28672];
	setp.ne.s64 	%p16, %rd21, 0;
	selp.u32 	%r135, 1, 0, %p16;
	ld.global.u64 	%rd22, [%rd6+30720];
	setp.ne.s64 	%p17, %rd22, 0;
	selp.u32 	%r136, 1, 0, %p17;
	add.s32 	%r137, %r122, %r121;
	add.s32 	%r138, %r137, %r123;
	add.s32 	%r139, %r138, %r124;
	add.s32 	%r140, %r139, %r125;
	add.s32 	%r141, %r140, %r126;
	add.s32 	%r142, %r141, %r127;
	add.s32 	%r143, %r142, %r128;
	add.s32 	%r144, %r143, %r129;
	add.s32 	%r145, %r144, %r130;
	add.s32 	%r146, %r145, %r131;
	add.s32 	%r147, %r146, %r132;
	add.s32 	%r148, %r147, %r133;
	add.s32 	%r149, %r148, %r134;
	add.s32 	%r150, %r149, %r135;
	add.s32 	%r521, %r150, %r136;
	shl.b32 	%r55, %r2, 12;
	setp.lt.u32 	%p18, %r5, %r55;
	@%p18 bra 	$L__BB60_44;
	add.s32 	%r56, %r55, %r503;
	not.b32 	%r152, %r53;
	add.s32 	%r153, %r152, %r1;
	sub.s32 	%r154, %r153, %r55;
	sub.s32 	%r500, %r154, %r503;
	add.s32 	%r155, %r56, %r53;
	add.s32 	%r499, %r155, 2048;
	mov.b32 	%r502, 0;
	mov.u32 	%r501, %r56;
$L__BB60_28:
	shl.b32 	%r156, %r2, 12;
	add.s32 	%r503, %r503, %r156;
	add.s32 	%r157, %r1, -4096;
	setp.gt.u32 	%p19, %r503, %r157;
	@%p19 bra 	$L__BB60_30;
	add.s32 	%r158, %r53, %r503;
	cvta.to.global.u64 	%rd23, %rd3;
	mul.wide.u32 	%rd24, %r158, 8;
	add.s64 	%rd25, %rd23, %rd24;
	ld.global.u64 	%rd26, [%rd25];
	setp.ne.s64 	%p20, %rd26, 0;
	selp.u32 	%r159, 1, 0, %p20;
	ld.global.u64 	%rd27, [%rd25+2048];
	setp.ne.s64 	%p21, %rd27, 0;
	selp.u32 	%r160, 1, 0, %p21;
	ld.global.u64 	%rd28, [%rd25+4096];
	setp.ne.s64 	%p22, %rd28, 0;
	selp.u32 	%r161, 1, 0, %p22;
	ld.global.u64 	%rd29, [%rd25+6144];
	setp.ne.s64 	%p23, %rd29, 0;
	selp.u32 	%r162, 1, 0, %p23;
	ld.global.u64 	%rd30, [%rd25+8192];
	setp.ne.s64 	%p24, %rd30, 0;
	selp.u32 	%r163, 1, 0, %p24;
	ld.global.u64 	%rd31, [%rd25+10240];
	setp.ne.s64 	%p25, %rd31, 0;
	selp.u32 	%r164, 1, 0, %p25;
	ld.global.u64 	%rd32, [%rd25+12288];
	setp.ne.s64 	%p26, %rd32, 0;
	selp.u32 	%r165, 1, 0, %p26;
	ld.global.u64 	%rd33, [%rd25+14336];
	setp.ne.s64 	%p27, %rd33, 0;
	selp.u32 	%r166, 1, 0, %p27;
	ld.global.u64 	%rd34, [%rd25+16384];
	setp.ne.s64 	%p28, %rd34, 0;
	selp.u32 	%r167, 1, 0, %p28;
	ld.global.u64 	%rd35, [%rd25+18432];
	setp.ne.s64 	%p29, %rd35, 0;
	selp.u32 	%r168, 1, 0, %p29;
	ld.global.u64 	%rd36, [%rd25+20480];
	setp.ne.s64 	%p30, %rd36, 0;
	selp.u32 	%r169, 1, 0, %p30;
	ld.global.u64 	%rd37, [%rd25+22528];
	setp.ne.s64 	%p31, %rd37, 0;
	selp.u32 	%r170, 1, 0, %p31;
	ld.global.u64 	%rd38, [%rd25+24576];
	setp.ne.s64 	%p32, %rd38, 0;
	selp.u32 	%r171, 1, 0, %p32;
	ld.global.u64 	%rd39, [%rd25+26624];
	setp.ne.s64 	%p33, %rd39, 0;
	selp.u32 	%r172, 1, 0, %p33;
	ld.global.u64 	%rd40, [%rd25+28672];
	setp.ne.s64 	%p34, %rd40, 0;
	selp.u32 	%r173, 1, 0, %p34;
	ld.global.u64 	%rd41, [%rd25+30720];
	setp.ne.s64 	%p35, %rd41, 0;
	selp.u32 	%r174, 1, 0, %p35;
	add.s32 	%r175, %r521, %r159;
	add.s32 	%r176, %r175, %r160;
	add.s32 	%r177, %r176, %r161;
	add.s32 	%r178, %r177, %r162;
	add.s32 	%r179, %r178, %r163;
	add.s32 	%r180, %r179, %r164;
	add.s32 	%r181, %r180, %r165;
	add.s32 	%r182, %r181, %r166;
	add.s32 	%r183, %r182, %r167;
	add.s32 	%r184, %r183, %r168;
	add.s32 	%r185, %r184, %r169;
	add.s32 	%r186, %r185, %r170;
	add.s32 	%r187, %r186, %r171;
	add.s32 	%r188, %r187, %r172;
	add.s32 	%r189, %r188, %r173;
	add.s32 	%r521, %r189, %r174;
	sub.s32 	%r190, %r1, %r503;
	shl.b32 	%r191, %r2, 12;
	setp.lt.u32 	%p36, %r190, %r191;
	add.s32 	%r502, %r502, 1;
	add.s32 	%r501, %r501, %r191;
	sub.s32 	%r500, %r500, %r191;
	add.s32 	%r499, %r499, %r191;
	@%p36 bra 	$L__BB60_44;
	bra.uni 	$L__BB60_28;
$L__BB60_30:
	setp.le.u32 	%p37, %r1, %r503;
	sub.s32 	%r192, %r1, %r503;
	setp.ge.s32 	%p38, %r53, %r192;
	or.pred  	%p39, %p37, %p38;
	@%p39 bra 	$L__BB60_44;
	cvta.to.global.u64 	%rd2, %rd3;
	not.b32 	%r195, %r53;
	add.s32 	%r196, %r1, %r195;
	sub.s32 	%r197, %r196, %r56;
	mul.lo.s32 	%r198, %r2, %r502;
	shl.b32 	%r199, %r198, 12;
	sub.s32 	%r200, %r197, %r199;
	shr.u32 	%r201, %r200, 8;
	add.s32 	%r71, %r201, 1;
	and.b32  	%r72, %r71, 15;
	setp.lt.u32 	%p40, %r200, 3840;
	mov.u32 	%r513, %r53;
	@%p40 bra 	$L__BB60_35;
	or.b32  	%r507, %r53, 2048;
	shr.u32 	%r202, %r500, 8;
	add.s32 	%r203, %r202, 1;
	and.b32  	%r204, %r203, 33554416;
	neg.s32 	%r505, %r204;
$L__BB60_33:
	.pragma "nounroll";
	add.s32 	%r205, %r499, -2048;
	mul.wide.u32 	%rd42, %r205, 8;
	add.s64 	%rd43, %rd2, %rd42;
	ld.global.u64 	%rd44, [%rd43];
	setp.ne.s64 	%p41, %rd44, 0;
	selp.u32 	%r206, 1, 0, %p41;
	add.s32 	%r207, %r521, %r206;
	add.s32 	%r208, %r499, -1792;
	mul.wide.u32 	%rd45, %r208, 8;
	add.s64 	%rd46, %rd2, %rd45;
	ld.global.u64 	%rd47, [%rd46];
	setp.ne.s64 	%p42, %rd47, 0;
	selp.u32 	%r209, 1, 0, %p42;
	add.s32 	%r210, %r207, %r209;
	add.s32 	%r211, %r499, -1536;
	mul.wide.u32 	%rd48, %r211, 8;
	add.s64 	%rd49, %rd2, %rd48;
	ld.global.u64 	%rd50, [%rd49];
	setp.ne.s64 	%p43, %rd50, 0;
	selp.u32 	%r212, 1, 0, %p43;
	add.s32 	%r213, %r210, %r212;
	add.s32 	%r214, %r499, -1280;
	mul.wide.u32 	%rd51, %r214, 8;
	add.s64 	%rd52, %rd2, %rd51;
	ld.global.u64 	%rd53, [%rd52];
	setp.ne.s64 	%p44, %rd53, 0;
	selp.u32 	%r215, 1, 0, %p44;
	add.s32 	%r216, %r213, %r215;
	add.s32 	%r217, %r499, -1024;
	mul.wide.u32 	%rd54, %r217, 8;
	add.s64 	%rd55, %rd2, %rd54;
	ld.global.u64 	%rd56, [%rd55];
	setp.ne.s64 	%p45, %rd56, 0;
	selp.u32 	%r218, 1, 0, %p45;
	add.s32 	%r219, %r216, %r218;
	add.s32 	%r220, %r499, -768;
	mul.wide.u32 	%rd57, %r220, 8;
	add.s64 	%rd58, %rd2, %rd57;
	ld.global.u64 	%rd59, [%rd58];
	setp.ne.s64 	%p46, %rd59, 0;
	selp.u32 	%r221, 1, 0, %p46;
	add.s32 	%r222, %r219, %r221;
	add.s32 	%r223, %r499, -512;
	mul.wide.u32 	%rd60, %r223, 8;
	add.s64 	%rd61, %rd2, %rd60;
	ld.global.u64 	%rd62, [%rd61];
	setp.ne.s64 	%p47, %rd62, 0;
	selp.u32 	%r224, 1, 0, %p47;
	add.s32 	%r225, %r222, %r224;
	add.s32 	%r226, %r499, 1792;
	add.s32 	%r227, %r499, -256;
	mul.wide.u32 	%rd63, %r227, 8;
	add.s64 	%rd64, %rd2, %rd63;
	ld.global.u64 	%rd65, [%rd64];
	setp.ne.s64 	%p48, %rd65, 0;
	selp.u32 	%r228, 1, 0, %p48;
	add.s32 	%r229, %r225, %r228;
	mul.wide.u32 	%rd66, %r499, 8;
	add.s64 	%rd67, %rd2, %rd66;
	ld.global.u64 	%rd68, [%rd67];
	setp.ne.s64 	%p49, %rd68, 0;
	selp.u32 	%r230, 1, 0, %p49;
	add.s32 	%r231, %r229, %r230;
	add.s32 	%r232, %r499, 256;
	mul.wide.u32 	%rd69, %r232, 8;
	add.s64 	%rd70, %rd2, %rd69;
	ld.global.u64 	%rd71, [%rd70];
	setp.ne.s64 	%p50, %rd71, 0;
	selp.u32 	%r233, 1, 0, %p50;
	add.s32 	%r234, %r231, %r233;
	add.s32 	%r235, %r499, 512;
	mul.wide.u32 	%rd72, %r235, 8;
	add.s64 	%rd73, %rd2, %rd72;
	ld.global.u64 	%rd74, [%rd73];
	setp.ne.s64 	%p51, %rd74, 0;
	selp.u32 	%r236, 1, 0, %p51;
	add.s32 	%r237, %r234, %r236;
	add.s32 	%r238, %r499, 768;
	mul.wide.u32 	%rd75, %r238, 8;
	add.s64 	%rd76, %rd2, %rd75;
	ld.global.u64 	%rd77, [%rd76];
	setp.ne.s64 	%p52, %rd77, 0;
	selp.u32 	%r239, 1, 0, %p52;
	add.s32 	%r240, %r237, %r239;
	add.s32 	%r241, %r499, 1024;
	mul.wide.u32 	%rd78, %r241, 8;
	add.s64 	%rd79, %rd2, %rd78;
	ld.global.u64 	%rd80, [%rd79];
	setp.ne.s64 	%p53, %rd80, 0;
	selp.u32 	%r242, 1, 0, %p53;
	add.s32 	%r243, %r240, %r242;
	add.s32 	%r244, %r499, 1280;
	mul.wide.u32 	%rd81, %r244, 8;
	add.s64 	%rd82, %rd2, %rd81;
	ld.global.u64 	%rd83, [%rd82];
	setp.ne.s64 	%p54, %rd83, 0;
	selp.u32 	%r245, 1, 0, %p54;
	add.s32 	%r246, %r243, %r245;
	add.s32 	%r247, %r499, 1536;
	mul.wide.u32 	%rd84, %r247, 8;
	add.s64 	%rd85, %rd2, %rd84;
	ld.global.u64 	%rd86, [%rd85];
	setp.ne.s64 	%p55, %rd86, 0;
	selp.u32 	%r248, 1, 0, %p55;
	add.s32 	%r249, %r246, %r248;
	mul.wide.u32 	%rd87, %r226, 8;
	add.s64 	%rd88, %rd2, %rd87;
	ld.global.u64 	%rd89, [%rd88];
	setp.ne.s64 	%p56, %rd89, 0;
	selp.u32 	%r250, 1, 0, %p56;
	add.s32 	%r521, %r249, %r250;
	add.s32 	%r507, %r507, 4096;
	add.s32 	%r499, %r499, 4096;
	add.s32 	%r505, %r505, 16;
	setp.ne.s32 	%p57, %r505, 0;
	@%p57 bra 	$L__BB60_33;
	add.s32 	%r513, %r507, -2048;
$L__BB60_35:
	setp.eq.s32 	%p58, %r72, 0;
	@%p58 bra 	$L__BB60_44;
	and.b32  	%r87, %r71, 7;
	setp.lt.u32 	%p59, %r72, 8;
	@%p59 bra 	$L__BB60_38;
	add.s32 	%r252, %r513, %r503;
	mul.wide.u32 	%rd90, %r252, 8;
	add.s64 	%rd91, %rd2, %rd90;
	ld.global.u64 	%rd92, [%rd91];
	setp.ne.s64 	%p60, %rd92, 0;
	selp.u32 	%r253, 1, 0, %p60;
	add.s32 	%r254, %r521, %r253;
	add.s32 	%r255, %r252, 256;
	mul.wide.u32 	%rd93, %r255, 8;
	add.s64 	%rd94, %rd2, %rd93;
	ld.global.u64 	%rd95, [%rd94];
	setp.ne.s64 	%p61, %rd95, 0;
	selp.u32 	%r256, 1, 0, %p61;
	add.s32 	%r257, %r254, %r256;
	add.s32 	%r258, %r252, 512;
	mul.wide.u32 	%rd96, %r258, 8;
	add.s64 	%rd97, %rd2, %rd96;
	ld.global.u64 	%rd98, [%rd97];
	setp.ne.s64 	%p62, %rd98, 0;
	selp.u32 	%r259, 1, 0, %p62;
	add.s32 	%r260, %r257, %r259;
	add.s32 	%r261, %r252, 768;
	mul.wide.u32 	%rd99, %r261, 8;
	add.s64 	%rd100, %rd2, %rd99;
	ld.global.u64 	%rd101, [%rd100];
	setp.ne.s64 	%p63, %rd101, 0;
	selp.u32 	%r262, 1, 0, %p63;
	add.s32 	%r263, %r260, %r262;
	add.s32 	%r264, %r252, 1024;
	mul.wide.u32 	%rd102, %r264, 8;
	add.s64 	%rd103, %rd2, %rd102;
	ld.global.u64 	%rd104, [%rd103];
	setp.ne.s64 	%p64, %rd104, 0;
	selp.u32 	%r265, 1, 0, %p64;
	add.s32 	%r266, %r263, %r265;
	add.s32 	%r267, %r252, 1280;
	mul.wide.u32 	%rd105, %r267, 8;
	add.s64 	%rd106, %rd2, %rd105;
	ld.global.u64 	%rd107, [%rd106];
	setp.ne.s64 	%p65, %rd107, 0;
	selp.u32 	%r268, 1, 0, %p65;
	add.s32 	%r269, %r266, %r268;
	add.s32 	%r270, %r252, 1536;
	mul.wide.u32 	%rd108, %r270, 8;
	add.s64 	%rd109, %rd2, %rd108;
	ld.global.u64 	%rd110, [%rd109];
	setp.ne.s64 	%p66, %rd110, 0;
	selp.u32 	%r271, 1, 0, %p66;
	add.s32 	%r272, %r269, %r271;
	add.s32 	%r273, %r252, 1792;
	mul.wide.u32 	%rd111, %r273, 8;
	add.s64 	%rd112, %rd2, %rd111;
	ld.global.u64 	%rd113, [%rd112];
	setp.ne.s64 	%p67, %rd113, 0;
	selp.u32 	%r274, 1, 0, %p67;
	add.s32 	%r521, %r272, %r274;
	add.s32 	%r513, %r513, 2048;
$L__BB60_38:
	setp.eq.s32 	%p68, %r87, 0;
	@%p68 bra 	$L__BB60_44;
	setp.lt.u32 	%p69, %r87, 4;
	@%p69 bra 	$L__BB60_41;
	add.s32 	%r276, %r513, %r503;
	mul.wide.u32 	%rd114, %r276, 8;
	add.s64 	%rd115, %rd2, %rd114;
	ld.global.u64 	%rd116, [%rd115];
	setp.ne.s64 	%p70, %rd116, 0;
	selp.u32 	%r277, 1, 0, %p70;
	add.s32 	%r278, %r521, %r277;
	add.s32 	%r279, %r276, 256;
	mul.wide.u32 	%rd117, %r279, 8;
	add.s64 	%rd118, %rd2, %rd117;
	ld.global.u64 	%rd119, [%rd118];
	setp.ne.s64 	%p71, %rd119, 0;
	selp.u32 	%r280, 1, 0, %p71;
	add.s32 	%r281, %r278, %r280;
	add.s32 	%r282, %r276, 512;
	mul.wide.u32 	%rd120, %r282, 8;
	add.s64 	%rd121, %rd2, %rd120;
	ld.global.u64 	%rd122, [%rd121];
	setp.ne.s64 	%p72, %rd122, 0;
	selp.u32 	%r283, 1, 0, %p72;
	add.s32 	%r284, %r281, %r283;
	add.s32 	%r285, %r276, 768;
	mul.wide.u32 	%rd123, %r285, 8;
	add.s64 	%rd124, %rd2, %rd123;
	ld.global.u64 	%rd125, [%rd124];
	setp.ne.s64 	%p73, %rd125, 0;
	selp.u32 	%r286, 1, 0, %p73;
	add.s32 	%r521, %r284, %r286;
	add.s32 	%r513, %r513, 1024;
$L__BB60_41:
	and.b32  	%r287, %r71, 3;
	setp.eq.s32 	%p74, %r287, 0;
	@%p74 bra 	$L__BB60_44;
	add.s32 	%r519, %r513, %r501;
	cvt.u16.u32 	%rs9, %r500;
	shr.u16 	%rs10, %rs9, 8;
	add.s16 	%rs11, %rs10, 1;
	cvt.u32.u16 	%r288, %rs11;
	and.b32  	%r289, %r288, 3;
	neg.s32 	%r518, %r289;
$L__BB60_43:
	.pragma "nounroll";
	mul.wide.u32 	%rd126, %r519, 8;
	add.s64 	%rd127, %rd2, %rd126;
	ld.global.u64 	%rd128, [%rd127];
	setp.ne.s64 	%p75, %rd128, 0;
	selp.u32 	%r290, 1, 0, %p75;
	add.s32 	%r521, %r521, %r290;
	add.s32 	%r519, %r519, 256;
	add.s32 	%r518, %r518, 1;
	setp.ne.s32 	%p76, %r518, 0;
	@%p76 bra 	$L__BB60_43;
$L__BB60_44:
	// begin inline asm
	mov.u32 %r291, %laneid;
	// end inline asm
	mov.b32 	%r292, -1;
	redux.sync.add.u32 %r522, %r521, %r292;
	setp.ne.s32 	%p77, %r291, 0;
	@%p77 bra 	$L__BB60_46;
	shr.u32 	%r293, %r53, 3;
	and.b32  	%r294, %r293, 124;
	mov.u32 	%r295, _ZZN3cub18CUB_300001_SM_10006detail6reduce18DeviceReduceKernelINS2_10policy_hubIjjN4cuda3std3__44plusIvEEE10Policy1000EN6thrust24THRUST_300001_SM_1000_NS18transform_iteratorI9NonZeroOpIlEPKlNSD_11use_defaultESJ_EEjS9_jNS7_10__identityEEEvT0_PT3_T1_NS0_13GridEvenShareISP_EET2_T4_E12temp_storage;
	add.s32 	%r296, %r295, %r294;
	st.shared.u32 	[%r296+8], %r522;
$L__BB60_46:
	bar.sync 	0;
	setp.ne.s32 	%p78, %r53, 0;
	@%p78 bra 	$L__BB60_48;
	ld.shared.u32 	%r297, [_ZZN3cub18CUB_300001_SM_10006detail6reduce18DeviceReduceKernelINS2_10policy_hubIjjN4cuda3std3__44plusIvEEE10Policy1000EN6thrust24THRUST_300001_SM_1000_NS18transform_iteratorI9NonZeroOpIlEPKlNSD_11use_defaultESJ_EEjS9_jNS7_10__identityEEEvT0_PT3_T1_NS0_13GridEvenShareISP_EET2_T4_E12temp_storage+12];
	add.s32 	%r298, %r297, %r522;
	ld.shared.u32 	%r299, [_ZZN3cub18CUB_300001_SM_10006detail6reduce18DeviceReduceKernelINS2_10policy_hubIjjN4cuda3std3__44plusIvEEE10Policy1000EN6thrust24THRUST_300001_SM_1000_NS18transform_iteratorI9NonZeroOpIlEPKlNSD_11use_defaultESJ_EEjS9_jNS7_10__identityEEEvT0_PT3_T1_NS0_13GridEvenShareISP_EET2_T4_E12temp_storage+16];
	add.s32 	%r300, %r298, %r299;
	ld.shared.u32 	%r301, [_ZZN3cub18CUB_300001_SM_10006detail6reduce18DeviceReduceKernelINS2_10policy_hubIjjN4cuda3std3__44plusIvEEE10Policy1000EN6thrust24THRUST_300001_SM_1000_NS18transform_iteratorI9NonZeroOpIlEPKlNSD_11use_defaultESJ_EEjS9_jNS7_10__identityEEEvT0_PT3_T1_NS0_13GridEvenShareISP_EET2_T4_E12temp_storage+20];
	add.s32 	%r302, %r300, %r301;
	ld.shared.u32 	%r303, [_ZZN3cub18CUB_300001_SM_10006detail6reduce18DeviceReduceKernelINS2_10policy_hubIjjN4cuda3std3__44plusIvEEE10Policy1000EN6thrust24THRUST_300001_SM_1000_NS18transform_iteratorI9NonZeroOpIlEPKlNSD_11use_defaultESJ_EEjS9_jNS7_10__identityEEEvT0_PT3_T1_NS0_13GridEvenShareISP_EET2_T4_E12temp_storage+24];
	add.s32 	%r304, %r302, %r303;
	ld.shared.u32 	%r305, [_ZZN3cub18CUB_300001_SM_10006detail6reduce18DeviceReduceKernelINS2_10policy_hubIjjN4cuda3std3__44plusIvEEE10Policy1000EN6thrust24THRUST_300001_SM_1000_NS18transform_iteratorI9NonZeroOpIlEPKlNSD_11use_defaultESJ_EEjS9_jNS7_10__identityEEEvT0_PT3_T1_NS0_13GridEvenShareISP_EET2_T4_E12temp_storage+28];
	add.s32 	%r306, %r304, %r305;
	ld.shared.u32 	%r307, [_ZZN3cub18CUB_300001_SM_10006detail6reduce18DeviceReduceKernelINS2_10policy_hubIjjN4cuda3std3__44plusIvEEE10Policy1000EN6thrust24THRUST_300001_SM_1000_NS18transform_iteratorI9NonZeroOpIlEPKlNSD_11use_defaultESJ_EEjS9_jNS7_10__identityEEEvT0_PT3_T1_NS0_13GridEvenShareISP_EET2_T4_E12temp_storage+32];
	add.s32 	%r308, %r306, %r307;
	ld.shared.u32 	%r309, [_ZZN3cub18CUB_300001_SM_10006detail6reduce18DeviceReduceKernelINS2_10policy_hubIjjN4cuda3std3__44plusIvEEE10Policy1000EN6thrust24THRUST_300001_SM_1000_NS18transform_iteratorI9NonZeroOpIlEPKlNSD_11use_defaultESJ_EEjS9_jNS7_10__identityEEEvT0_PT3_T1_NS0_13GridEvenShareISP_EET2_T4_E12temp_storage+36];
	add.s32 	%r522, %r308, %r309;
$L__BB60_48:
	mov.u32 	%r479, %tid.x;
	setp.ne.s32 	%p132, %r479, 0;
	@%p132 bra 	$L__BB60_50;
	ld.param.u64 	%rd222, [_ZN3cub18CUB_300001_SM_10006detail6reduce18DeviceReduceKernelINS2_10policy_hubIjjN4cuda3std3__44plusIvEEE10Policy1000EN6thrust24THRUST_300001_SM_1000_NS18transform_iteratorI9NonZeroOpIlEPKlNSD_11use_defaultESJ_EEjS9_jNS7_10__identityEEEvT0_PT3_T1_NS0_13GridEvenShareISP_EET2_T4__param_1];
	cvta.to.global.u64 	%rd219, %rd222;
	mul.wide.u32 	%rd220, %r3, 4;
	add.s64 	%rd221, %rd219, %rd220;
	st.global.u32 	[%rd221], %r522;
$L__BB60_50:
	ret;

}
	// .globl	_ZN3cub18CUB_300001_SM_10006detail6reduce28DeviceReduceSingleTileKernelINS2_10policy_hubIjjN4cuda3std3__44plusIvEEE10Policy1000EN6thrust24THRUST_300001_SM_1000_NS18transform_iteratorI9NonZeroOpIiEPKiNSD_11use_defaultESJ_EEPjjS9_jjNS7_10__identityEEEvT0_T1_T2_T3_T4_T6_
.visible .entry _ZN3cub18CUB_300001_SM_10006detail6reduce28DeviceReduceSingleTileKernelINS2_10policy_hubIjjN4cuda3std3__44plusIvEEE10Policy1000EN6thrust24THRUST_300001_SM_1000_NS18transform_iteratorI9NonZeroOpIiEPKiNSD_11use_defaultESJ_EEPjjS9_jjNS7_10__identityEEEvT0_T1_T2_T3_T4_T6_(
	.param .align 8 .b8 _ZN3cub18CUB_300001_SM_10006detail6reduce28DeviceReduceSingleTileKernelINS2_10policy_hubIjjN4cuda3std3__44plusIvEEE10Policy1000EN6thrust24THRUST_300001_SM_1000_NS18transform_iteratorI9NonZeroOpIiEPKiNSD_11use_defaultESJ_EEPjjS9_jjNS7_10__identityEEEvT0_T1_T2_T3_T4_T6__param_0[16],
	.param .u64 .ptr .align 1 _ZN3cub18CUB_300001_SM_10006detail6reduce28DeviceReduceSingleTileKernelINS2_10policy_hubIjjN4cuda3std3__44plusIvEEE10Policy1000EN6thrust24THRUST_300001_SM_1000_NS18transform_iteratorI9NonZeroOpIiEPKiNSD_11use_defaultESJ_EEPjjS9_jjNS7_10__identityEEEvT0_T1_T2_T3_T4_T6__param_1,
	.param .u32 _ZN3cub18CUB_300001_SM_10006detail6reduce28DeviceReduceSingleTileKernelINS2_10policy_hubIjjN4cuda3std3__44plusIvEEE10Policy1000EN6thrust24THRUST_300001_SM_1000_NS18transform_iteratorI9NonZeroOpIiEPKiNSD_11use_defaultESJ_EEPjjS9_jjNS7_10__identityEEEvT0_T1_T2_T3_T4_T6__param_2,
	.param .align 1 .b8 _ZN3cub18CUB_300001_SM_10006detail6reduce28DeviceReduceSingleTileKernelINS2_10policy_hubIjjN4cuda3std3__44plusIvEEE10Policy1000EN6thrust24THRUST_300001_SM_1000_NS18transform_iteratorI9NonZeroOpIiEPKiNSD_11use_defaultESJ_EEPjjS9_jjNS7_10__identityEEEvT0_T1_T2_T3_T4_T6__param_3[1],
	.param .u32 _ZN3cub18CUB_300001_SM_10006detail6reduce28DeviceReduceSingleTileKernelINS2_10policy_hubIjjN4cuda3std3__44plusIvEEE10Policy1000EN6thrust24THRUST_300001_SM_1000_NS18transform_iteratorI9NonZeroOpIiEPKiNSD_11use_defaultESJ_EEPjjS9_jjNS7_10__identityEEEvT0_T1_T2_T3_T4_T6__param_4,
	.param .align 1 .b8 _ZN3cub18CUB_300001_SM_10006detail6reduce28DeviceReduceSingleTileKernelINS2_10policy_hubIjjN4cuda3std3__44plusIvEEE10Policy1000EN6thrust24THRUST_300001_SM_1000_NS18transform_iteratorI9NonZeroOpIiEPKiNSD_11use_defaultESJ_EEPjjS9_jjNS7_10__identityEEEvT0_T1_T2_T3_T4_T6__param_5[1]
)
.maxntid 256
.minnctapersm 1
{
	.reg .pred 	%p<135>;
	.reg .b16 	%rs<9>;
	.reg .b32 	%r<550>;
	.reg .b64 	%rd<84>;
	// demoted variable
	.shared .align 4 .b8 _ZZN3cub18CUB_300001_SM_10006detail6reduce28DeviceReduceSingleTileKernelINS2_10policy_hubIjjN4cuda3std3__44plusIvEEE10Policy1000EN6thrust24THRUST_300001_SM_1000_NS18transform_iteratorI9NonZeroOpIiEPKiNSD_11use_defaultESJ_EEPjjS9_jjNS7_10__identityEEEvT0_T1_T2_T3_T4_T6_E12temp_storage[44];
	ld.param.u64 	%rd9, [_ZN3cub18CUB_300001_SM_10006detail6reduce28DeviceReduceSingleTileKernelINS2_10policy_hubIjjN4cuda3std3__44plusIvEEE10Policy1000EN6thrust24THRUST_300001_SM_1000_NS18transform_iteratorI9NonZeroOpIiEPKiNSD_11use_defaultESJ_EEPjjS9_jjNS7_10__identityEEEvT0_T1_T2_T3_T4_T6__param_0];
	ld.param.u64 	%rd10, [_ZN3cub18CUB_300001_SM_10006detail6reduce28DeviceReduceSingleTileKernelINS2_10policy_hubIjjN4cuda3std3__44plusIvEEE10Policy1000EN6thrust24THRUST_300001_SM_1000_NS18transform_iteratorI9NonZeroOpIiEPKiNSD_11use_defaultESJ_EEPjjS9_jjNS7_10__identityEEEvT0_T1_T2_T3_T4_T6__param_1];
	ld.param.u32 	%r90, [_ZN3cub18CUB_300001_SM_10006detail6reduce28DeviceReduceSingleTileKernelINS2_10policy_hubIjjN4cuda3std3__44plusIvEEE10Policy1000EN6thrust24THRUST_300001_SM_1000_NS18transform_iteratorI9NonZeroOpIiEPKiNSD_11use_defaultESJ_EEPjjS9_jjNS7_10__identityEEEvT0_T1_T2_T3_T4_T6__param_2];
	ld.param.u32 	%r91, [_ZN3cub18CUB_300001_SM_10006detail6reduce28DeviceReduceSingleTileKernelINS2_10policy_hubIjjN4cuda3std3__44plusIvEEE10Policy1000EN6thrust24THRUST_300001_SM_1000_NS18transform_iteratorI9NonZeroOpIiEPKiNSD_11use_defaultESJ_EEPjjS9_jjNS7_10__identityEEEvT0_T1_T2_T3_T4_T6__param_4];
	cvta.to.global.u64 	%rd1, %rd10;
	setp.ne.s32 	%p1, %r90, 0;
	@%p1 bra 	$L__BB61_3;
	mov.u32 	%r510, %tid.x;
	setp.ne.s32 	%p134, %r510, 0;
	@%p134 bra 	$L__BB61_52;
	st.global.u32 	[%rd1], %r91;
	bra.uni 	$L__BB61_52;
$L__BB61_3:
	cvta.to.global.u64 	%rd2, %rd9;
	setp.gt.u32 	%p2, %r90, 4095;
	@%p2 bra 	$L__BB61_28;
	mov.u32 	%r1, %tid.x;
	setp.ge.u32 	%p80, %r1, %r90;
	mov.b32 	%r527, 0;
	mov.u32 	%r517, %r1;
	@%p80 bra 	$L__BB61_6;
	mul.wide.u32 	%rd73, %r1, 4;
	add.s64 	%rd74, %rd2, %rd73;
	ld.global.u32 	%r339, [%rd74];
	setp.ne.s32 	%p81, %r339, 0;
	selp.u32 	%r527, 1, 0, %p81;
	add.s32 	%r517, %r1, 256;
$L__BB61_6:
	setp.ge.u32 	%p82, %r517, %r90;
	@%p82 bra 	$L__BB61_19;
	not.b32 	%r341, %r517;
	add.s32 	%r342, %r90, %r341;
	shr.u32 	%r343, %r342, 8;
	add.s32 	%r6, %r343, 1;
	and.b32  	%r7, %r6, 15;
	setp.lt.u32 	%p83, %r342, 3840;
	@%p83 bra 	$L__BB61_10;
	and.b32  	%r344, %r6, 33554416;
	neg.s32 	%r513, %r344;
	mul.wide.u32 	%rd75, %r517, 4;
	add.s64 	%rd76, %rd75, %rd2;
	add.s64 	%rd82, %rd76, 8192;
$L__BB61_9:
	.pragma "nounroll";
	ld.global.u32 	%r345, [%rd82+-8192];
	setp.ne.s32 	%p84, %r345, 0;
	selp.u32 	%r346, 1, 0, %p84;
	add.s32 	%r347, %r527, %r346;
	ld.global.u32 	%r348, [%rd82+-7168];
	setp.ne.s32 	%p85, %r348, 0;
	selp.u32 	%r349, 1, 0, %p85;
	add.s32 	%r350, %r347, %r349;
	ld.global.u32 	%r351, [%rd82+-6144];
	setp.ne.s32 	%p86, %r351, 0;
	selp.u32 	%r352, 1, 0, %p86;
	add.s32 	%r353, %r350, %r352;
	ld.global.u32 	%r354, [%rd82+-5120];
	setp.ne.s32 	%p87, %r354, 0;
	selp.u32 	%r355, 1, 0, %p87;
	add.s32 	%r356, %r353, %r355;
	ld.global.u32 	%r357, [%rd82+-4096];
	setp.ne.s32 	%p88, %r357, 0;
	selp.u32 	%r358, 1, 0, %p88;
	add.s32 	%r359, %r356, %r358;
	ld.global.u32 	%r360, [%rd82+-3072];
	setp.ne.s32 	%p89, %r360, 0;
	selp.u32 	%r361, 1, 0, %p89;
	add.s32 	%r362, %r359, %r361;
	ld.global.u32 	%r363, [%rd82+-2048];
	setp.ne.s32 	%p90, %r363, 0;
	selp.u32 	%r364, 1, 0, %p90;
	add.s32 	%r365, %r362, %r364;
	ld.global.u32 	%r366, [%rd82+-1024];
	setp.ne.s32 	%p91, %r366, 0;
	selp.u32 	%r367, 1, 0, %p91;
	add.s32 	%r368, %r365, %r367;
	ld.global.u32 	%r369, [%rd82];
	setp.ne.s32 	%p92, %r369, 0;
	selp.u32 	%r370, 1, 0, %p92;
	add.s32 	%r371, %r368, %r370;
	ld.global.u32 	%r372, [%rd82+1024];
	setp.ne.s32 	%p93, %r372, 0;
	selp.u32 	%r373, 1, 0, %p93;
	add.s32 	%r374, %r371, %r373;
	ld.global.u32 	%r375, [%rd82+2048];
	setp.ne.s32 	%p94, %r375, 0;
	selp.u32 	%r376, 1, 0, %p94;
	add.s32 	%r377, %r374, %r376;
	ld.global.u32 	%r378, [%rd82+3072];
	setp.ne.s32 	%p95, %r378, 0;
	selp.u32 	%r379, 1, 0, %p95;
	add.s32 	%r380, %r377, %r379;
	ld.global.u32 	%r381, [%rd82+4096];
	setp.ne.s32 	%p96, %r381, 0;
	selp.u32 	%r382, 1, 0, %p96;
	add.s32 	%r383, %r380, %r382;
	ld.global.u32 	%r384, [%rd82+5120];
	setp.ne.s32 	%p97, %r384, 0;
	selp.u32 	%r385, 1, 0, %p97;
	add.s32 	%r386, %r383, %r385;
	ld.global.u32 	%r387, [%rd82+6144];
	setp.ne.s32 	%p98, %r387, 0;
	selp.u32 	%r388, 1, 0, %p98;
	add.s32 	%r389, %r386, %r388;
	ld.global.u32 	%r390, [%rd82+7168];
	setp.ne.s32 	%p99, %r390, 0;
	selp.u32 	%r391, 1, 0, %p99;
	add.s32 	%r527, %r389, %r391;
	add.s32 	%r517, %r517, 4096;
	add.s32 	%r513, %r513, 16;
	add.s64 	%rd82, %rd82, 16384;
	setp.ne.s32 	%p100, %r513, 0;
	@%p100 bra 	$L__BB61_9;
$L__BB61_10:
	setp.eq.s32 	%p101, %r7, 0;
	@%p101 bra 	$L__BB61_19;
	and.b32  	%r18, %r6, 7;
	setp.lt.u32 	%p102, %r7, 8;
	@%p102 bra 	$L__BB61_13;
	mul.wide.u32 	%rd77, %r517, 4;
	add.s64 	%rd78, %rd2, %rd77;
	ld.global.u32 	%r393, [%rd78];
	setp.ne.s32 	%p103, %r393, 0;
	selp.u32 	%r394, 1, 0, %p103;
	add.s32 	%r395, %r527, %r394;
	ld.global.u32 	%r396, [%rd78+1024];
	setp.ne.s32 	%p104, %r396, 0;
	selp.u32 	%r397, 1, 0, %p104;
	add.s32 	%r398, %r395, %r397;
	ld.global.u32 	%r399, [%rd78+2048];
	setp.ne.s32 	%p105, %r399, 0;
	selp.u32 	%r400, 1, 0, %p105;
	add.s32 	%r401, %r398, %r400;
	ld.global.u32 	%r402, [%rd78+3072];
	setp.ne.s32 	%p106, %r402, 0;
	selp.u32 	%r403, 1, 0, %p106;
	add.s32 	%r404, %r401, %r403;
	ld.global.u32 	%r405, [%rd78+4096];
	setp.ne.s32 	%p107, %r405, 0;
	selp.u32 	%r406, 1, 0, %p107;
	add.s32 	%r407, %r404, %r406;
	ld.global.u32 	%r408, [%rd78+5120];
	setp.ne.s32 	%p108, %r408, 0;
	selp.u32 	%r409, 1, 0, %p108;
	add.s32 	%r410, %r407, %r409;
	ld.global.u32 	%r411, [%rd78+6144];
	setp.ne.s32 	%p109, %r411, 0;
	selp.u32 	%r412, 1, 0, %p109;
	add.s32 	%r413, %r410, %r412;
	ld.global.u32 	%r414, [%rd78+7168];
	setp.ne.s32 	%p110, %r414, 0;
	selp.u32 	%r415, 1, 0, %p110;
	add.s32 	%r527, %r413, %r415;
	add.s32 	%r517, %r517, 2048;
$L__BB61_13:
	setp.eq.s32 	%p111, %r18, 0;
	@%p111 bra 	$L__BB61_19;
	and.b32  	%r24, %r6, 3;
	setp.lt.u32 	%p112, %r18, 4;
	@%p112 bra 	$L__BB61_16;
	mul.wide.u32 	%rd79, %r517, 4;
	add.s64 	%rd80, %rd2, %rd79;
	ld.global.u32 	%r417, [%rd80];
	setp.ne.s32 	%p113, %r417, 0;
	selp.u32 	%r418, 1, 0, %p113;
	add.s32 	%r419, %r527, %r418;
	ld.global.u32 	%r420, [%rd80+1024];
	setp.ne.s32 	%p114, %r420, 0;
	selp.u32 	%r421, 1, 0, %p114;
	add.s32 	%r422, %r419, %r421;
	ld.global.u32 	%r423, [%rd80+2048];
	setp.ne.s32 	%p115, %r423, 0;
	selp.u32 	%r424, 1, 0, %p115;
	add.s32 	%r425, %r422, %r424;
	ld.global.u32 	%r426, [%rd80+3072];
	setp.ne.s32 	%p116, %r426, 0;
	selp.u32 	%r427, 1, 0, %p116;
	add.s32 	%r527, %r425, %r427;
	add.s32 	%r517, %r517, 1024;
$L__BB61_16:
	setp.eq.s32 	%p117, %r24, 0;
	@%p117 bra 	$L__BB61_19;
	mul.wide.u32 	%rd81, %r517, 4;
	add.s64 	%rd83, %rd2, %rd81;
	neg.s32 	%r525, %r24;
$L__BB61_18:
	.pragma "nounroll";
	ld.global.u32 	%r428, [%rd83];
	setp.ne.s32 	%p118, %r428, 0;
	selp.u32 	%r429, 1, 0, %p118;
	add.s32 	%r527, %r527, %r429;
	add.s64 	%rd83, %rd83, 1024;
	add.s32 	%r525, %r525, 1;
	setp.ne.s32 	%p119, %r525, 0;
	@%p119 bra 	$L__BB61_18;
$L__BB61_19:
	setp.lt.u32 	%p120, %r90, 256;
	@%p120 bra 	$L__BB61_24;
	// begin inline asm
	mov.u32 %r489, %laneid;
	// end inline asm
	mov.b32 	%r490, -1;
	redux.sync.add.u32 %r549, %r527, %r490;
	setp.ne.s32 	%p131, %r489, 0;
	@%p131 bra 	$L__BB61_22;
	shr.u32 	%r491, %r1, 3;
	and.b32  	%r492, %r491, 124;
	mov.u32 	%r493, _ZZN3cub18CUB_300001_SM_10006detail6reduce28DeviceReduceSingleTileKernelINS2_10policy_hubIjjN4cuda3std3__44plusIvEEE10Policy1000EN6thrust24THRUST_300001_SM_1000_NS18transform_iteratorI9NonZeroOpIiEPKiNSD_11use_defaultESJ_EEPjjS9_jjNS7_10__identityEEEvT0_T1_T2_T3_T4_T6_E12temp_storage;
	add.s32 	%r494, %r493, %r492;
	st.shared.u32 	[%r494+8], %r549;
$L__BB61_22:
	bar.sync 	0;
	setp.ne.s32 	%p132, %r1, 0;
	@%p132 bra 	$L__BB61_50;
	ld.shared.u32 	%r495, [_ZZN3cub18CUB_300001_SM_10006detail6reduce28DeviceReduceSingleTileKernelINS2_10policy_hubIjjN4cuda3std3__44plusIvEEE10Policy1000EN6thrust24THRUST_300001_SM_1000_NS18transform_iteratorI9NonZeroOpIiEPKiNSD_11use_defaultESJ_EEPjjS9_jjNS7_10__identityEEEvT0_T1_T2_T3_T4_T6_E12temp_storage+12];
	add.s32 	%r496, %r495, %r549;
	ld.shared.u32 	%r497, [_ZZN3cub18CUB_300001_SM_10006detail6reduce28DeviceReduceSingleTileKernelINS2_10policy_hubIjjN4cuda3std3__44plusIvEEE10Policy1000EN6thrust24THRUST_300001_SM_1000_NS18transform_iteratorI9NonZeroOpIiEPKiNSD_11use_defaultESJ_EEPjjS9_jjNS7_10__identityEEEvT0_T1_T2_T3_T4_T6_E12temp_storage+16];
	add.s32 	%r498, %r496, %r497;
	ld.shared.u32 	%r499, [_ZZN3cub18CUB_300001_SM_10006detail6reduce28DeviceReduceSingleTileKernelINS2_10policy_hubIjjN4cuda3std3__44plusIvEEE10Policy1000EN6thrust24THRUST_300001_SM_1000_NS18transform_iteratorI9NonZeroOpIiEPKiNSD_11use_defaultESJ_EEPjjS9_jjNS7_10__identityEEEvT0_T1_T2_T3_T4_T6_E12temp_storage+20];
	add.s32 	%r500, %r498, %r499;
	ld.shared.u32 	%r501, [_ZZN3cub18CUB_300001_SM_10006detail6reduce28DeviceReduceSingleTileKernelINS2_10policy_hubIjjN4cuda3std3__44plusIvEEE10Policy1000EN6thrust24THRUST_300001_SM_1000_NS18transform_iteratorI9NonZeroOpIiEPKiNSD_11use_defaultESJ_EEPjjS9_jjNS7_10__identityEEEvT0_T1_T2_T3_T4_T6_E12temp_storage+24];
	add.s32 	%r502, %r500, %r501;
	ld.shared.u32 	%r503, [_ZZN3cub18CUB_300001_SM_10006detail6reduce28DeviceReduceSingleTileKernelINS2_10policy_hubIjjN4cuda3std3__44plusIvEEE10Policy1000EN6thrust24THRUST_300001_SM_1000_NS18transform_iteratorI9NonZeroOpIiEPKiNSD_11use_defaultESJ_EEPjjS9_jjNS7_10__identityEEEvT0_T1_T2_T3_T4_T6_E12temp_storage+28];
	add.s32 	%r504, %r502, %r503;
	ld.shared.u32 	%r505, [_ZZN3cub18CUB_300001_SM_10006detail6reduce28DeviceReduceSingleTileKernelINS2_10policy_hubIjjN4cuda3std3__44plusIvEEE10Policy1000EN6thrust24THRUST_300001_SM_1000_NS18transform_iteratorI9NonZeroOpIiEPKiNSD_11use_defaultESJ_EEPjjS9_jjNS7_10__identityEEEvT0_T1_T2_T3_T4_T6_E12temp_storage+32];
	add.s32 	%r506, %r504, %r505;
	ld.shared.u32 	%r507, [_ZZN3cub18CUB_300001_SM_10006detail6reduce28DeviceReduceSingleTileKernelINS2_10policy_hubIjjN4cuda3std3__44plusIvEEE10Policy1000EN6thrust24THRUST_300001_SM_1000_NS18transform_iteratorI9NonZeroOpIiEPKiNSD_11use_defaultESJ_EEPjjS9_jjNS7_10__identityEEEvT0_T1_T2_T3_T4_T6_E12temp_storage+36];
	add.s32 	%r549, %r506, %r507;
	bra.uni 	$L__BB61_50;
$L__BB61_24:
	// begin inline asm
	mov.u32 %r430, %laneid;
	// end inline asm
	and.b32  	%r461, %r1, 992;
	add.s32 	%r462, %r461, 32;
	setp.gt.u32 	%p121, %r462, %r90;
	not.b32 	%r463, %r461;
	add.s32 	%r464, %r90, %r463;
	selp.b32 	%r458, %r464, 31, %p121;
	mov.b32 	%r433, 1;
	mov.b32 	%r460, -1;
	// begin inline asm
	{  .reg .u32 r0;  .reg .pred p;  shfl.sync.down.b32 r0|p, %r527, %r433, %r458, %r460;  @p add.u32 r0, r0, %r527;  mov.u32 %r431, r0;}
	// end inline asm
	mov.b32 	%r439, 2;
	// begin inline asm
	{  .reg .u32 r0;  .reg .pred p;  shfl.sync.down.b32 r0|p, %r431, %r439, %r458, %r460;  @p add.u32 r0, r0, %r431;  mov.u32 %r437, r0;}
	// end inline asm
	mov.b32 	%r445, 4;
	// begin inline asm
	{  .reg .u32 r0;  .reg .pred p;  shfl.sync.down.b32 r0|p, %r437, %r445, %r458, %r460;  @p add.u32 r0, r0, %r437;  mov.u32 %r443, r0;}
	// end inline asm
	mov.b32 	%r451, 8;
	// begin inline asm
	{  .reg .u32 r0;  .reg .pred p;  shfl.sync.down.b32 r0|p, %r443, %r451, %r458, %r460;  @p add.u32 r0, r0, %r443;  mov.u32 %r449, r0;}
	// end inline asm
	mov.b32 	%r457, 16;
	// begin inline asm
	{  .reg .u32 r0;  .reg .pred p;  shfl.sync.down.b32 r0|p, %r449, %r457, %r458, %r460;  @p add.u32 r0, r0, %r449;  mov.u32 %r549, r0;}
	// end inline asm
	setp.ne.s32 	%p122, %r430, 0;
	@%p122 bra 	$L__BB61_26;
	shr.u32 	%r465, %r1, 3;
	and.b32  	%r466, %r465, 124;
	mov.u32 	%r467, _ZZN3cub18CUB_300001_SM_10006detail6reduce28DeviceReduceSingleTileKernelINS2_10policy_hubIjjN4cuda3std3__44plusIvEEE10Policy1000EN6thrust24THRUST_300001_SM_1000_NS18transform_iteratorI9NonZeroOpIiEPKiNSD_11use_defaultESJ_EEPjjS9_jjNS7_10__identityEEEvT0_T1_T2_T3_T4_T6_E12temp_storage;
	add.s32 	%r468, %r467, %r466;
	st.shared.u32 	[%r468+8], %r549;
$L__BB61_26:
	bar.sync 	0;
	setp.ne.s32 	%p123, %r1, 0;
	@%p123 bra 	$L__BB61_50;
	setp.gt.u32 	%p124, %r90, 32;
	ld.shared.u32 	%r469, [_ZZN3cub18CUB_300001_SM_10006detail6reduce28DeviceReduceSingleTileKernelINS2_10policy_hubIjjN4cuda3std3__44plusIvEEE10Policy1000EN6thrust24THRUST_300001_SM_1000_NS18transform_iteratorI9NonZeroOpIiEPKiNSD_11use_defaultESJ_EEPjjS9_jjNS7_10__identityEEEvT0_T1_T2_T3_T4_T6_E12temp_storage+12];
	selp.b32 	%r470, %r469, 0, %p124;
	add.s32 	%r471, %r470, %r549;
	setp.gt.u32 	%p125, %r90, 64;
	ld.shared.u32 	%r472, [_ZZN3cub18CUB_300001_SM_10006detail6reduce28DeviceReduceSingleTileKernelINS2_10policy_hubIjjN4cuda3std3__44plusIvEEE10Policy1000EN6thrust24THRUST_300001_SM_1000_NS18transform_iteratorI9NonZeroOpIiEPKiNSD_11use_defaultESJ_EEPjjS9_jjNS7_10__identityEEEvT0_T1_T2_T3_T4_T6_E12temp_storage+16];
	selp.b32 	%r473, %r472, 0, %p125;
	add.s32 	%r474, %r471, %r473;
	setp.gt.u32 	%p126, %r90, 96;
	ld.shared.u32 	%r475, [_ZZN3cub18CUB_300001_SM_10006detail6reduce28DeviceReduceSingleTileKernelINS2_10policy_hubIjjN4cuda3std3__44plusIvEEE10Policy1000EN6thrust24THRUST_300001_SM_1000_NS18transform_iteratorI9NonZeroOpIiEPKiNSD_11use_defaultESJ_EEPjjS9_jjNS7_10__identityEEEvT0_T1_T2_T3_T4_T6_E12temp_storage+20];
	selp.b32 	%r476, %r475, 0, %p126;
	add.s32 	%r477, %r474, %r476;
	setp.gt.u32 	%p127, %r90, 128;
	ld.shared.u32 	%r478, [_ZZN3cub18CUB_300001_SM_10006detail6reduce28DeviceReduceSingleTileKernelINS2_10policy_hubIjjN4cuda3std3__44plusIvEEE10Policy1000EN6thrust24THRUST_300001_SM_1000_NS18transform_iteratorI9NonZeroOpIiEPKiNSD_11use_defaultESJ_EEPjjS9_jjNS7_10__identityEEEvT0_T1_T2_T3_T4_T6_E12temp_storage+24];
	selp.b32 	%r479, %r478, 0, %p127;
	add.s32 	%r480, %r477, %r479;
	setp.gt.u32 	%p128, %r90, 160;
	ld.shared.u32 	%r481, [_ZZN3cub18CUB_300001_SM_10006detail6reduce28DeviceReduceSingleTileKernelINS2_10policy_hubIjjN4cuda3std3__44plusIvEEE10Policy1000EN6thrust24THRUST_300001_SM_1000_NS18transform_iteratorI9NonZeroOpIiEPKiNSD_11use_defaultESJ_EEPjjS9_jjNS7_10__identityEEEvT0_T1_T2_T3_T4_T6_E12temp_storage+28];
	selp.b32 	%r482, %r481, 0, %p128;
	add.s32 	%r483, %r480, %r482;
	setp.gt.u32 	%p129, %r90, 192;
	ld.shared.u32 	%r484, [_ZZN3cub18CUB_300001_SM_10006detail6reduce28DeviceReduceSingleTileKernelINS2_10policy_hubIjjN4cuda3std3__44plusIvEEE10Policy1000EN6thrust24THRUST_300001_SM_1000_NS18transform_iteratorI9NonZeroOpIiEPKiNSD_11use_defaultESJ_EEPjjS9_jjNS7_10__identityEEEvT0_T1_T2_T3_T4_T6_E12temp_storage+32];
	selp.b32 	%r485, %r484, 0, %p129;
	add.s32 	%r486, %r483, %r485;
	setp.gt.u32 	%p130, %r90, 224;
	ld.shared.u32 	%r487, [_ZZN3cub18CUB_300001_SM_10006detail6reduce28DeviceReduceSingleTileKernelINS2_10policy_hubIjjN4cuda3std3__44plusIvEEE10Policy1000EN6thrust24THRUST_300001_SM_1000_NS18transform_iteratorI9NonZeroOpIiEPKiNSD_11use_defaultESJ_EEPjjS9_jjNS7_10__identityEEEvT0_T1_T2_T3_T4_T6_E12temp_storage+36];
	selp.b32 	%r488, %r487, 0, %p130;
	add.s32 	%r549, %r486, %r488;
	bra.uni 	$L__BB61_50;
$L__BB61_28:
	mov.u32 	%r40, %tid.x;
	mul.wide.u32 	%rd11, %r40, 4;
	add.s64 	%rd12, %rd2, %rd11;
	ld.global.u32 	%r103, [%rd12];
	setp.ne.s32 	%p3, %r103, 0;
	selp.u32 	%r104, 1, 0, %p3;
	ld.global.u32 	%r105, [%rd12+1024];
	setp.ne.s32 	%p4, %r105, 0;
	selp.u32 	%r106, 1, 0, %p4;
	ld.global.u32 	%r107, [%rd12+2048];
	setp.ne.s32 	%p5, %r107, 0;
	selp.u32 	%r108, 1, 0, %p5;
	ld.global.u32 	%r109, [%rd12+3072];
	setp.ne.s32 	%p6, %r109, 0;
	selp.u32 	%r110, 1, 0, %p6;
	ld.global.u32 	%r111, [%rd12+4096];
	setp.ne.s32 	%p7, %r111, 0;
	selp.u32 	%r112, 1, 0, %p7;
	ld.global.u32 	%r113, [%rd12+5120];
	setp.ne.s32 	%p8, %r113, 0;
	selp.u32 	%r114, 1, 0, %p8;
	ld.global.u32 	%r115, [%rd12+6144];
	setp.ne.s32 	%p9, %r115, 0;
	selp.u32 	%r116, 1, 0, %p9;
	ld.global.u32 	%r117, [%rd12+7168];
	setp.ne.s32 	%p10, %r117, 0;
	selp.u32 	%r118, 1, 0, %p10;
	ld.global.u32 	%r119, [%rd12+8192];
	setp.ne.s32 	%p11, %r119, 0;
	selp.u32 	%r120, 1, 0, %p11;
	ld.global.u32 	%r121, [%rd12+9216];
	setp.ne.s32 	%p12, %r121, 0;
	selp.u32 	%r122, 1, 0, %p12;
	ld.global.u32 	%r123, [%rd12+10240];
	setp.ne.s32 	%p13, %r123, 0;
	selp.u32 	%r124, 1, 0, %p13;
	ld.global.u32 	%r125, [%rd12+11264];
	setp.ne.s32 	%p14, %r125, 0;
	selp.u32 	%r126, 1, 0, %p14;
	ld.global.u32 	%r127, [%rd12+12288];
	setp.ne.s32 	%p15, %r127, 0;
	selp.u32 	%r128, 1, 0, %p15;
	ld.global.u32 	%r129, [%rd12+13312];
	setp.ne.s32 	%p16, %r129, 0;
	selp.u32 	%r130, 1, 0, %p16;
	ld.global.u32 	%r131, [%rd12+14336];
	setp.ne.s32 	%p17, %r131, 0;
	selp.u32 	%r132, 1, 0, %p17;
	ld.global.u32 	%r133, [%rd12+15360];
	setp.ne.s32 	%p18, %r133, 0;
	selp.u32 	%r134, 1, 0, %p18;
	add.s32 	%r135, %r106, %r104;
	add.s32 	%r136, %r135, %r108;
	add.s32 	%r137, %r136, %r110;
	add.s32 	%r138, %r137, %r112;
	add.s32 	%r139, %r138, %r114;
	add.s32 	%r140, %r139, %r116;
	add.s32 	%r141, %r140, %r118;
	add.s32 	%r142, %r141, %r120;
	add.s32 	%r143, %r142, %r122;
	add.s32 	%r144, %r143, %r124;
	add.s32 	%r145, %r144, %r126;
	add.s32 	%r146, %r145, %r128;
	add.s32 	%r147, %r146, %r130;
	add.s32 	%r148, %r147, %r132;
	add.s32 	%r548, %r148, %r134;
	add.s32 	%r42, %r90, -4096;
	setp.lt.u32 	%p19, %r42, 4096;
	mov.b32 	%r530, 4096;
	@%p19 bra 	$L__BB61_32;
	mov.b32 	%r530, 4096;
$L__BB61_30:
	add.s32 	%r150, %r40, %r530;
	mul.wide.u32 	%rd13, %r150, 4;
	add.s64 	%rd14, %rd2, %rd13;
	ld.global.u32 	%r151, [%rd14];
	setp.ne.s32 	%p20, %r151, 0;
	selp.u32 	%r152, 1, 0, %p20;
	ld.global.u32 	%r153, [%rd14+1024];
	setp.ne.s32 	%p21, %r153, 0;
	selp.u32 	%r154, 1, 0, %p21;
	ld.global.u32 	%r155, [%rd14+2048];
	setp.ne.s32 	%p22, %r155, 0;
	selp.u32 	%r156, 1, 0, %p22;
	ld.global.u32 	%r157, [%rd14+3072];
	setp.ne.s32 	%p23, %r157, 0;
	selp.u32 	%r158, 1, 0, %p23;
	ld.global.u32 	%r159, [%rd14+4096];
	setp.ne.s32 	%p24, %r159, 0;
	selp.u32 	%r160, 1, 0, %p24;
	ld.global.u32 	%r161, [%rd14+5120];
	setp.ne.s32 	%p25, %r161, 0;
	selp.u32 	%r162, 1, 0, %p25;
	ld.global.u32 	%r163, [%rd14+6144];
	setp.ne.s32 	%p26, %r163, 0;
	selp.u32 	%r164, 1, 0, %p26;
	ld.global.u32 	%r165, [%rd14+7168];
	setp.ne.s32 	%p27, %r165, 0;
	selp.u32 	%r166, 1, 0, %p27;
	ld.global.u32 	%r167, [%rd14+8192];
	setp.ne.s32 	%p28, %r167, 0;
	selp.u32 	%r168, 1, 0, %p28;
	ld.global.u32 	%r169, [%rd14+9216];
	setp.ne.s32 	%p29, %r169, 0;
	selp.u32 	%r170, 1, 0, %p29;
	ld.global.u32 	%r171, [%rd14+10240];
	setp.ne.s32 	%p30, %r171, 0;
	selp.u32 	%r172, 1, 0, %p30;
	ld.global.u32 	%r173, [%rd14+11264];
	setp.ne.s32 	%p31, %r173, 0;
	selp.u32 	%r174, 1, 0, %p31;
	ld.global.u32 	%r175, [%rd14+12288];
	setp.ne.s32 	%p32, %r175, 0;
	selp.u32 	%r176, 1, 0, %p32;
	ld.global.u32 	%r177, [%rd14+13312];
	setp.ne.s32 	%p33, %r177, 0;
	selp.u32 	%r178, 1, 0, %p33;
	ld.global.u32 	%r179, [%rd14+14336];
	setp.ne.s32 	%p34, %r179, 0;
	selp.u32 	%r180, 1, 0, %p34;
	ld.global.u32 	%r181, [%rd14+15360];
	setp.ne.s32 	%p35, %r181, 0;
	selp.u32 	%r182, 1, 0, %p35;
	add.s32 	%r183, %r548, %r152;
	add.s32 	%r184, %r183, %r154;
	add.s32 	%r185, %r184, %r156;
	add.s32 	%r186, %r185, %r158;
	add.s32 	%r187, %r186, %r160;
	add.s32 	%r188, %r187, %r162;
	add.s32 	%r189, %r188, %r164;
	add.s32 	%r190, %r189, %r166;
	add.s32 	%r191, %r190, %r168;
	add.s32 	%r192, %r191, %r170;
	add.s32 	%r193, %r192, %r172;
	add.s32 	%r194, %r193, %r174;
	add.s32 	%r195, %r194, %r176;
	add.s32 	%r196, %r195, %r178;
	add.s32 	%r197, %r196, %r180;
	add.s32 	%r548, %r197, %r182;
	sub.s32 	%r198, %r90, %r530;
	setp.lt.u32 	%p36, %r198, 4096;
	@%p36 bra 	$L__BB61_46;
	add.s32 	%r530, %r530, 4096;
	setp.le.u32 	%p37, %r530, %r42;
	@%p37 bra 	$L__BB61_30;
$L__BB61_32:
	setp.le.u32 	%p38, %r90, %r530;
	sub.s32 	%r199, %r90, %r530;
	setp.ge.s32 	%p39, %r40, %r199;
	or.pred  	%p40, %p38, %p39;
	@%p40 bra 	$L__BB61_46;
	not.b32 	%r202, %r40;
	add.s32 	%r203, %r90, %r202;
	sub.s32 	%r204, %r203, %r530;
	shr.u32 	%r205, %r204, 8;
	add.s32 	%r49, %r205, 1;
	and.b32  	%r50, %r49, 15;
	setp.lt.u32 	%p41, %r204, 3840;
	mov.u32 	%r540, %r40;
	@%p41 bra 	$L__BB61_37;
	or.b32  	%r534, %r40, 2048;
	add.s32 	%r533, %r40, %r530;
	and.b32  	%r206, %r49, 33554416;
	neg.s32 	%r532, %r206;
$L__BB61_35:
	.pragma "nounroll";
	mul.wide.u32 	%rd15, %r533, 4;
	add.s64 	%rd16, %rd2, %rd15;
	ld.global.u32 	%r207, [%rd16];
	setp.ne.s32 	%p42, %r207, 0;
	selp.u32 	%r208, 1, 0, %p42;
	add.s32 	%r209, %r548, %r208;
	add.s32 	%r210, %r533, 256;
	mul.wide.u32 	%rd17, %r210, 4;
	add.s64 	%rd18, %rd2, %rd17;
	ld.global.u32 	%r211, [%rd18];
	setp.ne.s32 	%p43, %r211, 0;
	selp.u32 	%r212, 1, 0, %p43;
	add.s32 	%r213, %r209, %r212;
	add.s32 	%r214, %r533, 512;
	mul.wide.u32 	%rd19, %r214, 4;
	add.s64 	%rd20, %rd2, %rd19;
	ld.global.u32 	%r215, [%rd20];
	setp.ne.s32 	%p44, %r215, 0;
	selp.u32 	%r216, 1, 0, %p44;
	add.s32 	%r217, %r213, %r216;
	add.s32 	%r218, %r533, 768;
	mul.wide.u32 	%rd21, %r218, 4;
	add.s64 	%rd22, %rd2, %rd21;
	ld.global.u32 	%r219, [%rd22];
	setp.ne.s32 	%p45, %r219, 0;
	selp.u32 	%r220, 1, 0, %p45;
	add.s32 	%r221, %r217, %r220;
	add.s32 	%r222, %r533, 1024;
	mul.wide.u32 	%rd23, %r222, 4;
	add.s64 	%rd24, %rd2, %rd23;
	ld.global.u32 	%r223, [%rd24];
	setp.ne.s32 	%p46, %r223, 0;
	selp.u32 	%r224, 1, 0, %p46;
	add.s32 	%r225, %r221, %r224;
	add.s32 	%r226, %r533, 1280;
	mul.wide.u32 	%rd25, %r226, 4;
	add.s64 	%rd26, %rd2, %rd25;
	ld.global.u32 	%r227, [%rd26];
	setp.ne.s32 	%p47, %r227, 0;
	selp.u32 	%r228, 1, 0, %p47;
	add.s32 	%r229, %r225, %r228;
	add.s32 	%r230, %r533, 1536;
	mul.wide.u32 	%rd27, %r230, 4;
	add.s64 	%rd28, %rd2, %rd27;
	ld.global.u32 	%r231, [%rd28];
	setp.ne.s32 	%p48, %r231, 0;
	selp.u32 	%r232, 1, 0, %p48;
	add.s32 	%r233, %r229, %r232;
	add.s32 	%r234, %r533, 1792;
	mul.wide.u32 	%rd29, %r234, 4;
	add.s64 	%rd30, %rd2, %rd29;
	ld.global.u32 	%r235, [%rd30];
	setp.ne.s32 	%p49, %r235, 0;
	selp.u32 	%r236, 1, 0, %p49;
	add.s32 	%r237, %r233, %r236;
	add.s32 	%r238, %r533, 2048;
	mul.wide.u32 	%rd31, %r238, 4;
	add.s64 	%rd32, %rd2, %rd31;
	ld.global.u32 	%r239, [%rd32];
	setp.ne.s32 	%p50, %r239, 0;
	selp.u32 	%r240, 1, 0, %p50;
	add.s32 	%r241, %r237, %r240;
	add.s32 	%r242, %r533, 2304;
	mul.wide.u32 	%rd33, %r242, 4;
	add.s64 	%rd34, %rd2, %rd33;
	ld.global.u32 	%r243, [%rd34];
	setp.ne.s32 	%p51, %r243, 0;
	selp.u32 	%r244, 1, 0, %p51;
	add.s32 	%r245, %r241, %r244;
	add.s32 	%r246, %r533, 2560;
	mul.wide.u32 	%rd35, %r246, 4;
	add.s64 	%rd36, %rd2, %rd35;
	ld.global.u32 	%r247, [%rd36];
	setp.ne.s32 	%p52, %r247, 0;
	selp.u32 	%r248, 1, 0, %p52;
	add.s32 	%r249, %r245, %r248;
	add.s32 	%r250, %r533, 2816;
	mul.wide.u32 	%rd37, %r250, 4;
	add.s64 	%rd38, %rd2, %rd37;
	ld.global.u32 	%r251, [%rd38];
	setp.ne.s32 	%p53, %r251, 0;
	selp.u32 	%r252, 1, 0, %p53;
	add.s32 	%r253, %r249, %r252;
	add.s32 	%r254, %r533, 3072;
	mul.wide.u32 	%rd39, %r254, 4;
	add.s64 	%rd40, %rd2, %rd39;
	ld.global.u32 	%r255, [%rd40];
	setp.ne.s32 	%p54, %r255, 0;
	selp.u32 	%r256, 1, 0, %p54;
	add.s32 	%r257, %r253, %r256;
	add.s32 	%r258, %r533, 3328;
	mul.wide.u32 	%rd41, %r258, 4;
	add.s64 	%rd42, %rd2, %rd41;
	ld.global.u32 	%r259, [%rd42];
	setp.ne.s32 	%p55, %r259, 0;
	selp.u32 	%r260, 1, 0, %p55;
	add.s32 	%r261, %r257, %r260;
	add.s32 	%r262, %r533, 3584;
	mul.wide.u32 	%rd43, %r262, 4;
	add.s64 	%rd44, %rd2, %rd43;
	ld.global.u32 	%r263, [%rd44];
	setp.ne.s32 	%p56, %r263, 0;
	selp.u32 	%r264, 1, 0, %p56;
	add.s32 	%r265, %r261, %r264;
	add.s32 	%r266, %r533, 3840;
	mul.wide.u32 	%rd45, %r266, 4;
	add.s64 	%rd46, %rd2, %rd45;
	ld.global.u32 	%r267, [%rd46];
	setp.ne.s32 	%p57, %r267, 0;
	selp.u32 	%r268, 1, 0, %p57;
	add.s32 	%r548, %r265, %r268;
	add.s32 	%r534, %r534, 4096;
	add.s32 	%r533, %r533, 4096;
	add.s32 	%r532, %r532, 16;
	setp.ne.s32 	%p58, %r532, 0;
	@%p58 bra 	$L__BB61_35;
	add.s32 	%r540, %r534, -2048;
$L__BB61_37:
	setp.eq.s32 	%p59, %r50, 0;
	@%p59 bra 	$L__BB61_46;
	and.b32  	%r66, %r49, 7;
	setp.lt.u32 	%p60, %r50, 8;
	@%p60 bra 	$L__BB61_40;
	add.s32 	%r270, %r540, %r530;
	mul.wide.u32 	%rd47, %r270, 4;
	add.s64 	%rd48, %rd2, %rd47;
	ld.global.u32 	%r271, [%rd48];
	setp.ne.s32 	%p61, %r271, 0;
	selp.u32 	%r272, 1, 0, %p61;
	add.s32 	%r273, %r548, %r272;
	add.s32 	%r274, %r270, 256;
	mul.wide.u32 	%rd49, %r274, 4;
	add.s64 	%rd50, %rd2, %rd49;
	ld.global.u32 	%r275, [%rd50];
	setp.ne.s32 	%p62, %r275, 0;
	selp.u32 	%r276, 1, 0, %p62;
	add.s32 	%r277, %r273, %r276;
	add.s32 	%r278, %r270, 512;
	mul.wide.u32 	%rd51, %r278, 4;
	add.s64 	%rd52, %rd2, %rd51;
	ld.global.u32 	%r279, [%rd52];
	setp.ne.s32 	%p63, %r279, 0;
	selp.u32 	%r280, 1, 0, %p63;
	add.s32 	%r281, %r277, %r280;
	add.s32 	%r282, %r270, 768;
	mul.wide.u32 	%rd53, %r282, 4;
	add.s64 	%rd54, %rd2, %rd53;
	ld.global.u32 	%r283, [%rd54];
	setp.ne.s32 	%p64, %r283, 0;
	selp.u32 	%r284, 1, 0, %p64;
	add.s32 	%r285, %r281, %r284;
	add.s32 	%r286, %r270, 1024;
	mul.wide.u32 	%rd55, %r286, 4;
	add.s64 	%rd56, %rd2, %rd55;
	ld.global.u32 	%r287, [%rd56];
	setp.ne.s32 	%p65, %r287, 0;
	selp.u32 	%r288, 1, 0, %p65;
	add.s32 	%r289, %r285, %r288;
	add.s32 	%r290, %r270, 1280;
	mul.wide.u32 	%rd57, %r290, 4;
	add.s64 	%rd58, %rd2, %rd57;
	ld.global.u32 	%r291, [%rd58];
	setp.ne.s32 	%p66, %r291, 0;
	selp.u32 	%r292, 1, 0, %p66;
	add.s32 	%r293, %r289, %r292;
	add.s32 	%r294, %r270, 1536;
	mul.wide.u32 	%rd59, %r294, 4;
	add.s64 	%rd60, %rd2, %rd59;
	ld.global.u32 	%r295, [%rd60];
	setp.ne.s32 	%p67, %r295, 0;
	selp.u32 	%r296, 1, 0, %p67;
	add.s32 	%r297, %r293, %r296;
	add.s32 	%r298, %r270, 1792;
	mul.wide.u32 	%rd61, %r298, 4;
	add.s64 	%rd62, %rd2, %rd61;
	ld.global.u32 	%r299, [%rd62];
	setp.ne.s32 	%p68, %r299, 0;
	selp.u32 	%r300, 1, 0, %p68;
	add.s32 	%r548, %r297, %r300;
	add.s32 	%r540, %r540, 2048;
$L__BB61_40:
	setp.eq.s32 	%p69, %r66, 0;
	@%p69 bra 	$L__BB61_46;
	and.b32  	%r72, %r49, 3;
	setp.lt.u32 	%p70, %r66, 4;
	@%p70 bra 	$L__BB61_43;
	add.s32 	%r302, %r540, %r530;
	mul.wide.u32 	%rd63, %r302, 4;
	add.s64 	%rd64, %rd2, %rd63;
	ld.global.u32 	%r303, [%rd64];
	setp.ne.s32 	%p71, %r303, 0;
	selp.u32 	%r304, 1, 0, %p71;
	add.s32 	%r305, %r548, %r304;
	add.s32 	%r306, %r302, 256;
	mul.wide.u32 	%rd65, %r306, 4;
	add.s64 	%rd66, %rd2, %rd65;
	ld.global.u32 	%r307, [%rd66];
	setp.ne.s32 	%p72, %r307, 0;
	selp.u32 	%r308, 1, 0, %p72;
	add.s32 	%r309, %r305, %r308;
	add.s32 	%r310, %r302, 512;
	mul.wide.u32 	%rd67, %r310, 4;
	add.s64 	%rd68, %rd2, %rd67;
	ld.global.u32 	%r311, [%rd68];
	setp.ne.s32 	%p73, %r311, 0;
	selp.u32 	%r312, 1, 0, %p73;
	add.s32 	%r313, %r309, %r312;
	add.s32 	%r314, %r302, 768;
	mul.wide.u32 	%rd69, %r314, 4;
	add.s64 	%rd70, %rd2, %rd69;
	ld.global.u32 	%r315, [%rd70];
	setp.ne.s32 	%p74, %r315, 0;
	selp.u32 	%r316, 1, 0, %p74;
	add.s32 	%r548, %r313, %r316;
	add.s32 	%r540, %r540, 1024;
$L__BB61_43:
	setp.eq.s32 	%p75, %r72, 0;
	@%p75 bra 	$L__BB61_46;
	add.s32 	%r546, %r540, %r530;
	neg.s32 	%r545, %r72;
$L__BB61_45:
	.pragma "nounroll";
	mul.wide.u32 	%rd71, %r546, 4;
	add.s64 	%rd72, %rd2, %rd71;
	ld.global.u32 	%r317, [%rd72];
	setp.ne.s32 	%p76, %r317, 0;
	selp.u32 	%r318, 1, 0, %p76;
	add.s32 	%r548, %r548, %r318;
	add.s32 	%r546, %r546, 256;
	add.s32 	%r545, %r545, 1;
	setp.ne.s32 	%p77, %r545, 0;
	@%p77 bra 	$L__BB61_45;
$L__BB61_46:
	// begin inline asm
	mov.u32 %r319, %laneid;
	// end inline asm
	mov.b32 	%r320, -1;
	redux.sync.add.u32 %r549, %r548, %r320;
	setp.ne.s32 	%p78, %r319, 0;
	@%p78 bra 	$L__BB61_48;
	shr.u32 	%r321, %r40, 3;
	and.b32  	%r322, %r321, 124;
	mov.u32 	%r323, _ZZN3cub18CUB_300001_SM_10006detail6reduce28DeviceReduceSingleTileKernelINS2_10policy_hubIjjN4cuda3std3__44plusIvEEE10Policy1000EN6thrust24THRUST_300001_SM_1000_NS18transform_iteratorI9NonZeroOpIiEPKiNSD_11use_defaultESJ_EEPjjS9_jjNS7_10__identityEEEvT0_T1_T2_T3_T4_T6_E12temp_storage;
	add.s32 	%r324, %r323, %r322;
	st.shared.u32 	[%r324+8], %r549;
$L__BB61_48:
	bar.sync 	0;
	setp.ne.s32 	%p79, %r40, 0;
	@%p79 bra 	$L__BB61_50;
	ld.shared.u32 	%r325, [_ZZN3cub18CUB_300001_SM_10006detail6reduce28DeviceReduceSingleTileKernelINS2_10policy_hubIjjN4cuda3std3__44plusIvEEE10Policy1000EN6thrust24THRUST_300001_SM_1000_NS18transform_iteratorI9NonZeroOpIiEPKiNSD_11use_defaultESJ_EEPjjS9_jjNS7_10__identityEEEvT0_T1_T2_T3_T4_T6_E12temp_storage+12];
	add.s32 	%r326, %r325, %r549;
	ld.shared.u32 	%r327, [_ZZN3cub18CUB_300001_SM_10006detail6reduce28DeviceReduceSingleTileKernelINS2_10policy_hubIjjN4cuda3std3__44plusIvEEE10Policy1000EN6thrust24THRUST_300001_SM_1000_NS18transform_iteratorI9NonZeroOpIiEPKiNSD_11use_defaultESJ_EEPjjS9_jjNS7_10__identityEEEvT0_T1_T2_T3_T4_T6_E12temp_storage+16];
	add.s32 	%r328, %r326, %r327;
	ld.shared.u32 	%r329, [_ZZN3cub18CUB_300001_SM_10006detail6reduce28DeviceReduceSingleTileKernelINS2_10policy_hubIjjN4cuda3std3__44plusIvEEE10Policy1000EN6thrust24THRUST_300001_SM_1000_NS18transform_iteratorI9NonZeroOpIiEPKiNSD_11use_defaultESJ_EEPjjS9_jjNS7_10__identityEEEvT0_T1_T2_T3_T4_T6_E12temp_storage+20];
	add.s32 	%r330, %r328, %r329;
	ld.shared.u32 	%r331, [_ZZN3cub18CUB_300001_SM_10006detail6reduce28DeviceReduceSingleTileKernelINS2_10policy_hubIjjN4cuda3std3__44plusIvEEE10Policy1000EN6thrust24THRUST_300001_SM_1000_NS18transform_iteratorI9NonZeroOpIiEPKiNSD_11use_defaultESJ_EEPjjS9_jjNS7_10__identityEEEvT0_T1_T2_T3_T4_T6_E12temp_storage+24];
	add.s32 	%r332, %r330, %r331;
	ld.shared.u32 	%r333, [_ZZN3cub18CUB_300001_SM_10006detail6reduce28DeviceReduceSingleTileKernelINS2_10policy_hubIjjN4cuda3std3__44plusIvEEE10Policy1000EN6thrust24THRUST_300001_SM_1000_NS18transform_iteratorI9NonZeroOpIiEPKiNSD_11use_defaultESJ_EEPjjS9_jjNS7_10__identityEEEvT0_T1_T2_T3_T4_T6_E12temp_storage+28];
	add.s32 	%r334, %r332, %r333;
	ld.shared.u32 	%r335, [_ZZN3cub18CUB_300001_SM_10006detail6reduce28DeviceReduceSingleTileKernelINS2_10policy_hubIjjN4cuda3std3__44plusIvEEE10Policy1000EN6thrust24THRUST_300001_SM_1000_NS18transform_iteratorI9NonZeroOpIiEPKiNSD_11use_defaultESJ_EEPjjS9_jjNS7_10__identityEEEvT0_T1_T2_T3_T4_T6_E12temp_storage+32];
	add.s32 	%r336, %r334, %r335;
	ld.shared.u32 	%r337, [_ZZN3cub18CUB_300001_SM_10006detail6reduce28DeviceReduceSingleTileKernelINS2_10policy_hubIjjN4cuda3std3__44plusIvEEE10Policy1000EN6thrust24THRUST_300001_SM_1000_NS18transform_iteratorI9NonZeroOpIiEPKiNSD_11use_defaultESJ_EEPjjS9_jjNS7_10__identityEEEvT0_T1_T2_T3_T4_T6_E12temp_storage+36];
	add.s32 	%r549, %r336, %r337;
$L__BB61_50:
	mov.u32 	%r508, %tid.x;
	setp.ne.s32 	%p133, %r508, 0;
	@%p133 bra 	$L__BB61_52;
	add.s32 	%r509, %r549, %r91;
	st.global.u32 	[%rd1], %r509;
$L__BB61_52:
	ret;

}
	// .globl	_ZN3cub18CUB_300001_SM_10006detail6reduce18DeviceReduceKernelINS2_10policy_hubIjjN4cuda3std3__44plusIvEEE10Policy1000EN6thrust24THRUST_300001_SM_1000_NS18transform_iteratorI9NonZeroOpIiEPKiNSD_11use_defaultESJ_EEjS9_jNS7_10__identityEEEvT0_PT3_T1_NS0_13GridEvenShareISP_EET2_T4_
.visible .entry _ZN3cub18CUB_300001_SM_10006detail6reduce18DeviceReduceKernelINS2_10policy_hubIjjN4cuda3std3__44plusIvEEE10Policy1000EN6thrust24THRUST_300001_SM_1000_NS18transform_iteratorI9NonZeroOpIiEPKiNSD_11use_defaultESJ_EEjS9_jNS7_10__identityEEEvT0_PT3_T1_NS0_13GridEvenShareISP_EET2_T4_(
	.param .align 8 .b8 _ZN3cub18CUB_300001_SM_10006detail6reduce18DeviceReduceKernelINS2_10policy_hubIjjN4cuda3std3__44plusIvEEE10Policy1000EN6thrust24THRUST_300001_SM_1000_NS18transform_iteratorI9NonZeroOpIiEPKiNSD_11use_defaultESJ_EEjS9_jNS7_10__identityEEEvT0_PT3_T1_NS0_13GridEvenShareISP_EET2_T4__param_0[16],
	.param .u64 .ptr .align 1 _ZN3cub18CUB_300001_SM_10006detail6reduce18DeviceReduceKernelINS2_10policy_hubIjjN4cuda3std3__44plusIvEEE10Policy1000EN6thrust24THRUST_300001_SM_1000_NS18transform_iteratorI9NonZeroOpIiEPKiNSD_11use_defaultESJ_EEjS9_jNS7_10__identityEEEvT0_PT3_T1_NS0_13GridEvenShareISP_EET2_T4__param_1,
	.param .u32 _ZN3cub18CUB_300001_SM_10006detail6reduce18DeviceReduceKernelINS2_10policy_hubIjjN4cuda3std3__44plusIvEEE10Policy1000EN6thrust24THRUST_300001_SM_1000_NS18transform_iteratorI9NonZeroOpIiEPKiNSD_11use_defaultESJ_EEjS9_jNS7_10__identityEEEvT0_PT3_T1_NS0_13GridEvenShareISP_EET2_T4__param_2,
	.param .align 4 .b8 _ZN3cub18CUB_300001_SM_10006detail6reduce18DeviceReduceKernelINS2_10policy_hubIjjN4cuda3std3__44plusIvEEE10Policy1000EN6thrust24THRUST_300001_SM_1000_NS18transform_iteratorI9NonZeroOpIiEPKiNSD_11use_defaultESJ_EEjS9_jNS7_10__identityEEEvT0_PT3_T1_NS0_13GridEvenShareISP_EET2_T4__param_3[40],
	.param .align 1 .b8 _ZN3cub18CUB_300001_SM_10006detail6reduce18DeviceReduceKernelINS2_10policy_hubIjjN4cuda3std3__44plusIvEEE10Policy1000EN6thrust24THRUST_300001_SM_1000_NS18transform_iteratorI9NonZeroOpIiEPKiNSD_11use_defaultESJ_EEjS9_jNS7_10__identityEEEvT0_PT3_T1_NS0_13GridEvenShareISP_EET2_T4__param_4[1],
	.param .align 1 .b8 _ZN3cub18CUB_300001_SM_10006detail6reduce18DeviceReduceKernelINS2_10policy_hubIjjN4cuda3std3__44plusIvEEE10Policy1000EN6thrust24THRUST_300001_SM_1000_NS18transform_iteratorI9NonZeroOpIiEPKiNSD_11use_defaultESJ_EEjS9_jNS7_10__identityEEEvT0_PT3_T1_NS0_13GridEvenShareISP_EET2_T4__param_5[1]
)
.maxntid 256
{
	.reg .pred 	%p<133>;
	.reg .b16 	%rs<4>;
	.reg .b32 	%r<604>;
	.reg .b64 	%rd<130>;
	// demoted variable
	.shared .align 4 .b8 _ZZN3cub18CUB_300001_SM_10006detail6reduce18DeviceReduceKernelINS2_10policy_hubIjjN4cuda3std3__44plusIvEEE10Policy1000EN6thrust24THRUST_300001_SM_1000_NS18transform_iteratorI9NonZeroOpIiEPKiNSD_11use_defaultESJ_EEjS9_jNS7_10__identityEEEvT0_PT3_T1_NS0_13GridEvenShareISP_EET2_T4_E12temp_storage[44];
	ld.param.u32 	%r1, [_ZN3cub18CUB_300001_SM_10006detail6reduce18DeviceReduceKernelINS2_10policy_hubIjjN4cuda3std3__44plusIvEEE10Policy1000EN6thrust24THRUST_300001_SM_1000_NS18transform_iteratorI9NonZeroOpIiEPKiNSD_11use_defaultESJ_EEjS9_jNS7_10__identityEEEvT0_PT3_T1_NS0_13GridEvenShareISP_EET2_T4__param_3+20];
	ld.param.u32 	%r2, [_ZN3cub18CUB_300001_SM_10006detail6reduce18DeviceReduceKernelINS2_10policy_hubIjjN4cuda3std3__44plusIvEEE10Policy1000EN6thrust24THRUST_300001_SM_1000_NS18transform_iteratorI9NonZeroOpIiEPKiNSD_11use_defaultESJ_EEjS9_jNS7_10__identityEEEvT0_PT3_T1_NS0_13GridEvenShareISP_EET2_T4__param_3+24];
	ld.param.u64 	%rd3, [_ZN3cub18CUB_300001_SM_10006detail6reduce18DeviceReduceKernelINS2_10policy_hubIjjN4cuda3std3__44plusIvEEE10Policy1000EN6thrust24THRUST_300001_SM_1000_NS18transform_iteratorI9NonZeroOpIiEPKiNSD_11use_defaultESJ_EEjS9_jNS7_10__identityEEEvT0_PT3_T1_NS0_13GridEvenShareISP_EET2_T4__param_0];
	cvta.to.global.u64 	%rd1, %rd3;
	mov.u32 	%r3, %ctaid.x;
	shl.b32 	%r4, %r2, 12;
	shl.b32 	%r584, %r3, 12;
	sub.s32 	%r6, %r1, %r584;
	setp.gt.u32 	%p1, %r6, 4095;
	@%p1 bra 	$L__BB62_26;
	mov.u32 	%r7, %tid.x;
	setp.ge.u32 	%p79, %r7, %r6;
	mov.b32 	%r579, 0;
	mov.u32 	%r568, %r7;
	@%p79 bra 	$L__BB62_3;
	add.s32 	%r362, %r584, %r7;
	mul.wide.u32 	%rd66, %r362, 4;
	add.s64 	%rd67, %rd1, %rd66;
	ld.global.u32 	%r363, [%rd67];
	setp.ne.s32 	%p80, %r363, 0;
	selp.u32 	%r579, 1, 0, %p80;
	add.s32 	%r568, %r7, 256;
$L__BB62_3:
	setp.ge.u32 	%p81, %r568, %r6;
	@%p81 bra 	$L__BB62_17;
	not.b32 	%r365, %r568;
	add.s32 	%r366, %r1, %r365;
	sub.s32 	%r367, %r366, %r584;
	shr.u32 	%r368, %r367, 8;
	add.s32 	%r12, %r368, 1;
	and.b32  	%r13, %r12, 15;
	setp.lt.u32 	%p82, %r367, 3840;
	@%p82 bra 	$L__BB62_8;
	or.b32  	%r565, %r568, 2048;
	add.s32 	%r564, %r568, %r584;
	and.b32  	%r369, %r12, 33554416;
	neg.s32 	%r563, %r369;
$L__BB62_6:
	.pragma "nounroll";
	mul.wide.u32 	%rd68, %r564, 4;
	add.s64 	%rd69, %rd1, %rd68;
	ld.global.u32 	%r370, [%rd69];
	setp.ne.s32 	%p83, %r370, 0;
	selp.u32 	%r371, 1, 0, %p83;
	add.s32 	%r372, %r579, %r371;
	add.s32 	%r373, %r564, 256;
	mul.wide.u32 	%rd70, %r373, 4;
	add.s64 	%rd71, %rd1, %rd70;
	ld.global.u32 	%r374, [%rd71];
	setp.ne.s32 	%p84, %r374, 0;
	selp.u32 	%r375, 1, 0, %p84;
	add.s32 	%r376, %r372, %r375;
	add.s32 	%r377, %r564, 512;
	mul.wide.u32 	%rd72, %r377, 4;
	add.s64 	%rd73, %rd1, %rd72;
	ld.global.u32 	%r378, [%rd73];
	setp.ne.s32 	%p85, %r378, 0;
	selp.u32 	%r379, 1, 0, %p85;
	add.s32 	%r380, %r376, %r379;
	add.s32 	%r381, %r564, 768;
	mul.wide.u32 	%rd74, %r381, 4;
	add.s64 	%rd75, %rd1, %rd74;
	ld.global.u32 	%r382, [%rd75];
	setp.ne.s32 	%p86, %r382, 0;
	selp.u32 	%r383, 1, 0, %p86;
	add.s32 	%r384, %r380, %r383;
	add.s32 	%r385, %r564, 1024;
	mul.wide.u32 	%rd76, %r385, 4;
	add.s64 	%rd77, %rd1, %rd76;
	ld.global.u32 	%r386, [%rd77];
	setp.ne.s32 	%p87, %r386, 0;
	selp.u32 	%r387, 1, 0, %p87;
	add.s32 	%r388, %r384, %r387;
	add.s32 	%r389, %r564, 1280;
	mul.wide.u32 	%rd78, %r389, 4;
	add.s64 	%rd79, %rd1, %rd78;
	ld.global.u32 	%r390, [%rd79];
	setp.ne.s32 	%p88, %r390, 0;
	selp.u32 	%r391, 1, 0, %p88;
	add.s32 	%r392, %r388, %r391;
	add.s32 	%r393, %r564, 1536;
	mul.wide.u32 	%rd80, %r393, 4;
	add.s64 	%rd81, %rd1, %rd80;
	ld.global.u32 	%r394, [%rd81];
	setp.ne.s32 	%p89, %r394, 0;
	selp.u32 	%r395, 1, 0, %p89;
	add.s32 	%r396, %r392, %r395;
	add.s32 	%r397, %r564, 1792;
	mul.wide.u32 	%rd82, %r397, 4;
	add.s64 	%rd83, %rd1, %rd82;
	ld.global.u32 	%r398, [%rd83];
	setp.ne.s32 	%p90, %r398, 0;
	selp.u32 	%r399, 1, 0, %p90;
	add.s32 	%r400, %r396, %r399;
	add.s32 	%r401, %r564, 2048;
	mul.wide.u32 	%rd84, %r401, 4;
	add.s64 	%rd85, %rd1, %rd84;
	ld.global.u32 	%r402, [%rd85];
	setp.ne.s32 	%p91, %r402, 0;
	selp.u32 	%r403, 1, 0, %p91;
	add.s32 	%r404, %r400, %r403;
	add.s32 	%r405, %r564, 2304;
	mul.wide.u32 	%rd86, %r405, 4;
	add.s64 	%rd87, %rd1, %rd86;
	ld.global.u32 	%r406, [%rd87];
	setp.ne.s32 	%p92, %r406, 0;
	selp.u32 	%r407, 1, 0, %p92;
	add.s32 	%r408, %r404, %r407;
	add.s32 	%r409, %r564, 2560;
	mul.wide.u32 	%rd88, %r409, 4;
	add.s64 	%rd89, %rd1, %rd88;
	ld.global.u32 	%r410, [%rd89];
	setp.ne.s32 	%p93, %r410, 0;
	selp.u32 	%r411, 1, 0, %p93;
	add.s32 	%r412, %r408, %r411;
	add.s32 	%r413, %r564, 2816;
	mul.wide.u32 	%rd90, %r413, 4;
	add.s64 	%rd91, %rd1, %rd90;
	ld.global.u32 	%r414, [%rd91];
	setp.ne.s32 	%p94, %r414, 0;
	selp.u32 	%r415, 1, 0, %p94;
	add.s32 	%r416, %r412, %r415;
	add.s32 	%r417, %r564, 3072;
	mul.wide.u32 	%rd92, %r417, 4;
	add.s64 	%rd93, %rd1, %rd92;
	ld.global.u32 	%r418, [%rd93];
	setp.ne.s32 	%p95, %r418, 0;
	selp.u32 	%r419, 1, 0, %p95;
	add.s32 	%r420, %r416, %r419;
	add.s32 	%r421, %r564, 3328;
	mul.wide.u32 	%rd94, %r421, 4;
	add.s64 	%rd95, %rd1, %rd94;
	ld.global.u32 	%r422, [%rd95];
	setp.ne.s32 	%p96, %r422, 0;
	selp.u32 	%r423, 1, 0, %p96;
	add.s32 	%r424, %r420, %r423;
	add.s32 	%r425, %r564, 3584;
	mul.wide.u32 	%rd96, %r425, 4;
	add.s64 	%rd97, %rd1, %rd96;
	ld.global.u32 	%r426, [%rd97];
	setp.ne.s32 	%p97, %r426, 0;
	selp.u32 	%r427, 1, 0, %p97;
	add.s32 	%r428, %r424, %r427;
	add.s32 	%r429, %r564, 3840;
	mul.wide.u32 	%rd98, %r429, 4;
	add.s64 	%rd99, %rd1, %rd98;
	ld.global.u32 	%r430, [%rd99];
	setp.ne.s32 	%p98, %r430, 0;
	selp.u32 	%r431, 1, 0, %p98;
	add.s32 	%r579, %r428, %r431;
	add.s32 	%r565, %r565, 4096;
	add.s32 	%r564, %r564, 4096;
	add.s32 	%r563, %r563, 16;
	setp.ne.s32 	%p99, %r563, 0;
	@%p99 bra 	$L__BB62_6;
	add.s32 	%r568, %r565, -2048;
$L__BB62_8:
	setp.eq.s32 	%p100, %r13, 0;
	@%p100 bra 	$L__BB62_17;
	and.b32  	%r29, %r12, 7;
	setp.lt.u32 	%p101, %r13, 8;
	@%p101 bra 	$L__BB62_11;
	add.s32 	%r433, %r584, %r568;
	mul.wide.u32 	%rd100, %r433, 4;
	add.s64 	%rd101, %rd1, %rd100;
	ld.global.u32 	%r434, [%rd101];
	setp.ne.s32 	%p102, %r434, 0;
	selp.u32 	%r435, 1, 0, %p102;
	add.s32 	%r436, %r579, %r435;
	add.s32 	%r437, %r433, 256;
	mul.wide.u32 	%rd102, %r437, 4;
	add.s64 	%rd103, %rd1, %rd102;
	ld.global.u32 	%r438, [%rd103];
	setp.ne.s32 	%p103, %r438, 0;
	selp.u32 	%r439, 1, 0, %p103;
	add.s32 	%r440, %r436, %r439;
	add.s32 	%r441, %r433, 512;
	mul.wide.u32 	%rd104, %r441, 4;
	add.s64 	%rd105, %rd1, %rd104;
	ld.global.u32 	%r442, [%rd105];
	setp.ne.s32 	%p104, %r442, 0;
	selp.u32 	%r443, 1, 0, %p104;
	add.s32 	%r444, %r440, %r443;
	add.s32 	%r445, %r433, 768;
	mul.wide.u32 	%rd106, %r445, 4;
	add.s64 	%rd107, %rd1, %rd106;
	ld.global.u32 	%r446, [%rd107];
	setp.ne.s32 	%p105, %r446, 0;
	selp.u32 	%r447, 1, 0, %p105;
	add.s32 	%r448, %r444, %r447;
	add.s32 	%r449, %r433, 1024;
	mul.wide.u32 	%rd108, %r449, 4;
	add.s64 	%rd109, %rd1, %rd108;
	ld.global.u32 	%r450, [%rd109];
	setp.ne.s32 	%p106, %r450, 0;
	selp.u32 	%r451, 1, 0, %p106;
	add.s32 	%r452, %r448, %r451;
	add.s32 	%r453, %r433, 1280;
	mul.wide.u32 	%rd110, %r453, 4;
	add.s64 	%rd111, %rd1, %rd110;
	ld.global.u32 	%r454, [%rd111];
	setp.ne.s32 	%p107, %r454, 0;
	selp.u32 	%r455, 1, 0, %p107;
	add.s32 	%r456, %r452, %r455;
	add.s32 	%r457, %r433, 1536;
	mul.wide.u32 	%rd112, %r457, 4;
	add.s64 	%rd113, %rd1, %rd112;
	ld.global.u32 	%r458, [%rd113];
	setp.ne.s32 	%p108, %r458, 0;
	selp.u32 	%r459, 1, 0, %p108;
	add.s32 	%r460, %r456, %r459;
	add.s32 	%r461, %r433, 1792;
	mul.wide.u32 	%rd114, %r461, 4;
	add.s64 	%rd115, %rd1, %rd114;
	ld.global.u32 	%r462, [%rd115];
	setp.ne.s32 	%p109, %r462, 0;
	selp.u32 	%r463, 1, 0, %p109;
	add.s32 	%r579, %r460, %r463;
	add.s32 	%r568, %r568, 2048;
$L__BB62_11:
	setp.eq.s32 	%p110, %r29, 0;
	@%p110 bra 	$L__BB62_17;
	and.b32  	%r35, %r12, 3;
	setp.lt.u32 	%p111, %r29, 4;
	@%p111 bra 	$L__BB62_14;
	add.s32 	%r465, %r584, %r568;
	mul.wide.u32 	%rd116, %r465, 4;
	add.s64 	%rd117, %rd1, %rd116;
	ld.global.u32 	%r466, [%rd117];
	setp.ne.s32 	%p112, %r466, 0;
	selp.u32 	%r467, 1, 0, %p112;
	add.s32 	%r468, %r579, %r467;
	add.s32 	%r469, %r465, 256;
	mul.wide.u32 	%rd118, %r469, 4;
	add.s64 	%rd119, %rd1, %rd118;
	ld.global.u32 	%r470, [%rd119];
	setp.ne.s32 	%p113, %r470, 0;
	selp.u32 	%r471, 1, 0, %p113;
	add.s32 	%r472, %r468, %r471;
	add.s32 	%r473, %r465, 512;
	mul.wide.u32 	%rd120, %r473, 4;
	add.s64 	%rd121, %rd1, %rd120;
	ld.global.u32 	%r474, [%rd121];
	setp.ne.s32 	%p114, %r474, 0;
	selp.u32 	%r475, 1, 0, %p114;
	add.s32 	%r476, %r472, %r475;
	add.s32 	%r477, %r465, 768;
	mul.wide.u32 	%rd122, %r477, 4;
	add.s64 	%rd123, %rd1, %rd122;
	ld.global.u32 	%r478, [%rd123];
	setp.ne.s32 	%p115, %r478, 0;
	selp.u32 	%r479, 1, 0, %p115;
	add.s32 	%r579, %r476, %r479;
	add.s32 	%r568, %r568, 1024;
$L__BB62_14:
	setp.eq.s32 	%p116, %r35, 0;
	@%p116 bra 	$L__BB62_17;
	add.s32 	%r577, %r568, %r584;
	neg.s32 	%r576, %r35;
$L__BB62_16:
	.pragma "nounroll";
	mul.wide.u32 	%rd124, %r577, 4;
	add.s64 	%rd125, %rd1, %rd124;
	ld.global.u32 	%r480, [%rd125];
	setp.ne.s32 	%p117, %r480, 0;
	selp.u32 	%r481, 1, 0, %p117;
	add.s32 	%r579, %r579, %r481;
	add.s32 	%r577, %r577, 256;
	add.s32 	%r576, %r576, 1;
	setp.ne.s32 	%p118, %r576, 0;
	@%p118 bra 	$L__BB62_16;
$L__BB62_17:
	setp.lt.u32 	%p119, %r6, 256;
	@%p119 bra 	$L__BB62_22;
	// begin inline asm
	mov.u32 %r541, %laneid;
	// end inline asm
	mov.b32 	%r542, -1;
	redux.sync.add.u32 %r603, %r579, %r542;
	setp.ne.s32 	%p130, %r541, 0;
	@%p130 bra 	$L__BB62_20;
	shr.u32 	%r543, %r7, 3;
	and.b32  	%r544, %r543, 124;
	mov.u32 	%r545, _ZZN3cub18CUB_300001_SM_10006detail6reduce18DeviceReduceKernelINS2_10policy_hubIjjN4cuda3std3__44plusIvEEE10Policy1000EN6thrust24THRUST_300001_SM_1000_NS18transform_iteratorI9NonZeroOpIiEPKiNSD_11use_defaultESJ_EEjS9_jNS7_10__identityEEEvT0_PT3_T1_NS0_13GridEvenShareISP_EET2_T4_E12temp_storage;
	add.s32 	%r546, %r545, %r544;
	st.shared.u32 	[%r546+8], %r603;
$L__BB62_20:
	bar.sync 	0;
	setp.ne.s32 	%p131, %r7, 0;
	@%p131 bra 	$L__BB62_48;
	ld.shared.u32 	%r547, [_ZZN3cub18CUB_300001_SM_10006detail6reduce18DeviceReduceKernelINS2_10policy_hubIjjN4cuda3std3__44plusIvEEE10Policy1000EN6thrust24THRUST_300001_SM_1000_NS18transform_iteratorI9NonZeroOpIiEPKiNSD_11use_defaultESJ_EEjS9_jNS7_10__identityEEEvT0_PT3_T1_NS0_13GridEvenShareISP_EET2_T4_E12temp_storage+12];
	add.s32 	%r548, %r547, %r603;
	ld.shared.u32 	%r549, [_ZZN3cub18CUB_300001_SM_10006detail6reduce18DeviceReduceKernelINS2_10policy_hubIjjN4cuda3std3__44plusIvEEE10Policy1000EN6thrust24THRUST_300001_SM_1000_NS18transform_iteratorI9NonZeroOpIiEPKiNSD_11use_defaultESJ_EEjS9_jNS7_10__identityEEEvT0_PT3_T1_NS0_13GridEvenShareISP_EET2_T4_E12temp_storage+16];
	add.s32 	%r550, %r548, %r549;
	ld.shared.u32 	%r551, [_ZZN3cub18CUB_300001_SM_10006detail6reduce18DeviceReduceKernelINS2_10policy_hubIjjN4cuda3std3__44plusIvEEE10Policy1000EN6thrust24THRUST_300001_SM_1000_NS18transform_iteratorI9NonZeroOpIiEPKiNSD_11use_defaultESJ_EEjS9_jNS7_10__identityEEEvT0_PT3_T1_NS0_13GridEvenShareISP_EET2_T4_E12temp_storage+20];
	add.s32 	%r552, %r550, %r551;
	ld.shared.u32 	%r553, [_ZZN3cub18CUB_300001_SM_10006detail6reduce18DeviceReduceKernelINS2_10policy_hubIjjN4cuda3std3__44plusIvEEE10Policy1000EN6thrust24THRUST_300001_SM_1000_NS18transform_iteratorI9NonZeroOpIiEPKiNSD_11use_defaultESJ_EEjS9_jNS7_10__identityEEEvT0_PT3_T1_NS0_13GridEvenShareISP_EET2_T4_E12temp_storage+24];
	add.s32 	%r554, %r552, %r553;
	ld.shared.u32 	%r555, [_ZZN3cub18CUB_300001_SM_10006detail6reduce18DeviceReduceKernelINS2_10policy_hubIjjN4cuda3std3__44plusIvEEE10Policy1000EN6thrust24THRUST_300001_SM_1000_NS18transform_iteratorI9NonZeroOpIiEPKiNSD_11use_defaultESJ_EEjS9_jNS7_10__identityEEEvT0_PT3_T1_NS0_13GridEvenShareISP_EET2_T4_E12temp_storage+28];
	add.s32 	%r556, %r554, %r555;
	ld.shared.u32 	%r557, [_ZZN3cub18CUB_300001_SM_10006detail6reduce18DeviceReduceKernelINS2_10policy_hubIjjN4cuda3std3__44plusIvEEE10Policy1000EN6thrust24THRUST_300001_SM_1000_NS18transform_iteratorI9NonZeroOpIiEPKiNSD_11use_defaultESJ_EEjS9_jNS7_10__identityEEEvT0_PT3_T1_NS0_13GridEvenShareISP_EET2_T4_E12temp_storage+32];
	add.s32 	%r558, %r556, %r557;
	ld.shared.u32 	%r559, [_ZZN3cub18CUB_300001_SM_10006detail6reduce18DeviceReduceKernelINS2_10policy_hubIjjN4cuda3std3__44plusIvEEE10Policy1000EN6thrust24THRUST_300001_SM_1000_NS18transform_iteratorI9NonZeroOpIiEPKiNSD_11use_defaultESJ_EEjS9_jNS7_10__identityEEEvT0_PT3_T1_NS0_13GridEvenShareISP_EET2_T4_E12temp_storage+36];
	add.s32 	%r603, %r558, %r559;
	bra.uni 	$L__BB62_48;
$L__BB62_22:
	// begin inline asm
	mov.u32 %r482, %laneid;
	// end inline asm
	and.b32  	%r513, %r7, 992;
	add.s32 	%r514, %r513, 32;
	setp.gt.u32 	%p120, %r514, %r6;
	not.b32 	%r515, %r513;
	add.s32 	%r516, %r6, %r515;
	selp.b32 	%r510, %r516, 31, %p120;
	mov.b32 	%r485, 1;
	mov.b32 	%r512, -1;
	// begin inline asm
	{  .reg .u32 r0;  .reg .pred p;  shfl.sync.down.b32 r0|p, %r579, %r485, %r510, %r512;  @p add.u32 r0, r0, %r579;  mov.u32 %r483, r0;}
	// end inline asm
	mov.b32 	%r491, 2;
	// begin inline asm
	{  .reg .u32 r0;  .reg .pred p;  shfl.sync.down.b32 r0|p, %r483, %r491, %r510, %r512;  @p add.u32 r0, r0, %r483;  mov.u32 %r489, r0;}
	// end inline asm
	mov.b32 	%r497, 4;
	// begin inline asm
	{  .reg .u32 r0;  .reg .pred p;  shfl.sync.down.b32 r0|p, %r489, %r497, %r510, %r512;  @p add.u32 r0, r0, %r489;  mov.u32 %r495, r0;}
	// end inline asm
	mov.b32 	%r503, 8;
	// begin inline asm
	{  .reg .u32 r0;  .reg .pred p;  shfl.sync.down.b32 r0|p, %r495, %r503, %r510, %r512;  @p add.u32 r0, r0, %r495;  mov.u32 %r501, r0;}
	// end inline asm
	mov.b32 	%r509, 16;
	// begin inline asm
	{  .reg .u32 r0;  .reg .pred p;  shfl.sync.down.b32 r0|p, %r501, %r509, %r510, %r512;  @p add.u32 r0, r0, %r501;  mov.u32 %r603, r0;}
	// end inline asm
	setp.ne.s32 	%p121, %r482, 0;
	@%p121 bra 	$L__BB62_24;
	shr.u32 	%r517, %r7, 3;
	and.b32  	%r518, %r517, 124;
	mov.u32 	%r519, _ZZN3cub18CUB_300001_SM_10006detail6reduce18DeviceReduceKernelINS2_10policy_hubIjjN4cuda3std3__44plusIvEEE10Policy1000EN6thrust24THRUST_300001_SM_1000_NS18transform_iteratorI9NonZeroOpIiEPKiNSD_11use_defaultESJ_EEjS9_jNS7_10__identityEEEvT0_PT3_T1_NS0_13GridEvenShareISP_EET2_T4_E12temp_storage;
	add.s32 	%r520, %r519, %r518;
	st.shared.u32 	[%r520+8], %r603;
$L__BB62_24:
	bar.sync 	0;
	setp.ne.s32 	%p122, %r7, 0;
	@%p122 bra 	$L__BB62_48;
	setp.gt.u32 	%p123, %r6, 32;
	ld.shared.u32 	%r521, [_ZZN3cub18CUB_300001_SM_10006detail6reduce18DeviceReduceKernelINS2_10policy_hubIjjN4cuda3std3__44plusIvEEE10Policy1000EN6thrust24THRUST_300001_SM_1000_NS18transform_iteratorI9NonZeroOpIiEPKiNSD_11use_defaultESJ_EEjS9_jNS7_10__identityEEEvT0_PT3_T1_NS0_13GridEvenShareISP_EET2_T4_E12temp_storage+12];
	selp.b32 	%r522, %r521, 0, %p123;
	add.s32 	%r523, %r522, %r603;
	setp.gt.u32 	%p124, %r6, 64;
	ld.shared.u32 	%r524, [_ZZN3cub18CUB_300001_SM_10006detail6reduce18DeviceReduceKernelINS2_10policy_hubIjjN4cuda3std3__44plusIvEEE10Policy1000EN6thrust24THRUST_300001_SM_1000_NS18transform_iteratorI9NonZeroOpIiEPKiNSD_11use_defaultESJ_EEjS9_jNS7_10__identityEEEvT0_PT3_T1_NS0_13GridEvenShareISP_EET2_T4_E12temp_storage+16];
	selp.b32 	%r525, %r524, 0, %p124;
	add.s32 	%r526, %r523, %r525;
	setp.gt.u32 	%p125, %r6, 96;
	ld.shared.u32 	%r527, [_ZZN3cub18CUB_300001_SM_10006detail6reduce18DeviceReduceKernelINS2_10policy_hubIjjN4cuda3std3__44plusIvEEE10Policy1000EN6thrust24THRUST_300001_SM_1000_NS18transform_iteratorI9NonZeroOpIiEPKiNSD_11use_defaultESJ_EEjS9_jNS7_10__identityEEEvT0_PT3_T1_NS0_13GridEvenShareISP_EET2_T4_E12temp_storage+20];
	selp.b32 	%r528, %r527, 0, %p125;
	add.s32 	%r529, %r526, %r528;
	setp.gt.u32 	%p126, %r6, 128;
	ld.shared.u32 	%r530, [_ZZN3cub18CUB_300001_SM_10006detail6reduce18DeviceReduceKernelINS2_10policy_hubIjjN4cuda3std3__44plusIvEEE10Policy1000EN6thrust24THRUST_300001_SM_1000_NS18transform_iteratorI9NonZeroOpIiEPKiNSD_11use_defaultESJ_EEjS9_jNS7_10__identityEEEvT0_PT3_T1_NS0_13GridEvenShareISP_EET2_T4_E12temp_storage+24];
	selp.b32 	%r531, %r530, 0, %p126;
	add.s32 	%r532, %r529, %r531;
	setp.gt.u32 	%p127, %r6, 160;
	ld.shared.u32 	%r533, [_ZZN3cub18CUB_300001_SM_10006detail6reduce18DeviceReduceKernelINS2_10policy_hubIjjN4cuda3std3__44plusIvEEE10Policy1000EN6thrust24THRUST_300001_SM_1000_NS18transform_iteratorI9NonZeroOpIiEPKiNSD_11use_defaultESJ_EEjS9_jNS7_10__identityEEEvT0_PT3_T1_NS0_13GridEvenShareISP_EET2_T4_E12temp_storage+28];
	selp.b32 	%r534, %r533, 0, %p127;
	add.s32 	%r535, %r532, %r534;
	setp.gt.u32 	%p128, %r6, 192;
	ld.shared.u32 	%r536, [_ZZN3cub18CUB_300001_SM_10006detail6reduce18DeviceReduceKernelINS2_10policy_hubIjjN4cuda3std3__44plusIvEEE10Policy1000EN6thrust24THRUST_300001_SM_1000_NS18transform_iteratorI9NonZeroOpIiEPKiNSD_11use_defaultESJ_EEjS9_jNS7_10__identityEEEvT0_PT3_T1_NS0_13GridEvenShareISP_EET2_T4_E12temp_storage+32];
	selp.b32 	%r537, %r536, 0, %p128;
	add.s32 	%r538, %r535, %r537;
	setp.gt.u32 	%p129, %r6, 224;
	ld.shared.u32 	%r539, [_ZZN3cub18CUB_300001_SM_10006detail6reduce18DeviceReduceKernelINS2_10policy_hubIjjN4cuda3std3__44plusIvEEE10Policy1000EN6thrust24THRUST_300001_SM_1000_NS18transform_iteratorI9NonZeroOpIiEPKiNSD_11use_defaultESJ_EEjS9_jNS7_10__identityEEEvT0_PT3_T1_NS0_13GridEvenShareISP_EET2_T4_E12temp_storage+36];
	selp.b32 	%r540, %r539, 0, %p129;
	add.s32 	%r603, %r538, %r540;
	bra.uni 	$L__BB62_48;
$L__BB62_26:
	mov.u32 	%r54, %tid.x;
	add.s32 	%r110, %r54, %r584;
	mul.wide.u32 	%rd4, %r110, 4;
	add.s64 	%rd5, %rd1, %rd4;
	ld.global.u32 	%r111, [%rd5];
	setp.ne.s32 	%p2, %r111, 0;
	selp.u32 	%r112, 1, 0, %p2;
	ld.global.u32 	%r113, [%rd5+1024];
	setp.ne.s32 	%p3, %r113, 0;
	selp.u32 	%r114, 1, 0, %p3;
	ld.global.u32 	%r115, [%rd5+2048];
	setp.ne.s32 	%p4, %r115, 0;
	selp.u32 	%r116, 1, 0, %p4;
	ld.global.u32 	%r117, [%rd5+3072];
	setp.ne.s32 	%p5, %r117, 0;
	selp.u32 	%r118, 1, 0, %p5;
	ld.global.u32 	%r119, [%rd5+4096];
	setp.ne.s32 	%p6, %r119, 0;
	selp.u32 	%r120, 1, 0, %p6;
	ld.global.u32 	%r121, [%rd5+5120];
	setp.ne.s32 	%p7, %r121, 0;
	selp.u32 	%r122, 1, 0, %p7;
	ld.global.u32 	%r123, [%rd5+6144];
	setp.ne.s32 	%p8, %r123, 0;
	selp.u32 	%r124, 1, 0, %p8;
	ld.global.u32 	%r125, [%rd5+7168];
	setp.ne.s32 	%p9, %r125, 0;
	selp.u32 	%r126, 1, 0, %p9;
	ld.global.u32 	%r127, [%rd5+8192];
	setp.ne.s32 	%p10, %r127, 0;
	selp.u32 	%r128, 1, 0, %p10;
	ld.global.u32 	%r129, [%rd5+9216];
	setp.ne.s32 	%p11, %r129, 0;
	selp.u32 	%r130, 1, 0, %p11;
	ld.global.u32 	%r131, [%rd5+10240];
	setp.ne.s32 	%p12, %r131, 0;
	selp.u32 	%r132, 1, 0, %p12;
	ld.global.u32 	%r133, [%rd5+11264];
	setp.ne.s32 	%p13, %r133, 0;
	selp.u32 	%r134, 1, 0, %p13;
	ld.global.u32 	%r135, [%rd5+12288];
	setp.ne.s32 	%p14, %r135, 0;
	selp.u32 	%r136, 1, 0, %p14;
	ld.global.u32 	%r137, [%rd5+13312];
	setp.ne.s32 	%p15, %r137, 0;
	selp.u32 	%r138, 1, 0, %p15;
	ld.global.u32 	%r139, [%rd5+14336];
	setp.ne.s32 	%p16, %r139, 0;
	selp.u32 	%r140, 1, 0, %p16;
	ld.global.u32 	%r141, [%rd5+15360];
	setp.ne.s32 	%p17, %r141, 0;
	selp.u32 	%r142, 1, 0, %p17;
	add.s32 	%r143, %r114, %r112;
	add.s32 	%r144, %r143, %r116;
	add.s32 	%r145, %r144, %r118;
	add.s32 	%r146, %r145, %r120;
	add.s32 	%r147, %r146, %r122;
	add.s32 	%r148, %r147, %r124;
	add.s32 	%r149, %r148, %r126;
	add.s32 	%r150, %r149, %r128;
	add.s32 	%r151, %r150, %r130;
	add.s32 	%r152, %r151, %r132;
	add.s32 	%r153, %r152, %r134;
	add.s32 	%r154, %r153, %r136;
	add.s32 	%r155, %r154, %r138;
	add.s32 	%r156, %r155, %r140;
	add.s32 	%r602, %r156, %r142;
	setp.lt.u32 	%p18, %r6, %r4;
	@%p18 bra 	$L__BB62_44;
	add.s32 	%r56, %r4, %r584;
	not.b32 	%r158, %r54;
	add.s32 	%r159, %r158, %r1;
	sub.s32 	%r160, %r159, %r4;
	sub.s32 	%r581, %r160, %r584;
	add.s32 	%r161, %r56, %r54;
	add.s32 	%r580, %r161, 2048;
	mov.b32 	%r583, 0;
	mov.u32 	%r582, %r56;
$L__BB62_28:
	add.s32 	%r584, %r584, %r4;
	add.s32 	%r163, %r1, -4096;
	setp.gt.u32 	%p19, %r584, %r163;
	@%p19 bra 	$L__BB62_30;
	add.s32 	%r164, %r54, %r584;
	mul.wide.u32 	%rd6, %r164, 4;
	add.s64 	%rd7, %rd1, %rd6;
	ld.global.u32 	%r165, [%rd7];
	setp.ne.s32 	%p20, %r165, 0;
	selp.u32 	%r166, 1, 0, %p20;
	ld.global.u32 	%r167, [%rd7+1024];
	setp.ne.s32 	%p21, %r167, 0;
	selp.u32 	%r168, 1, 0, %p21;
	ld.global.u32 	%r169, [%rd7+2048];
	setp.ne.s32 	%p22, %r169, 0;
	selp.u32 	%r170, 1, 0, %p22;
	ld.global.u32 	%r171, [%rd7+3072];
	setp.ne.s32 	%p23, %r171, 0;
	selp.u32 	%r172, 1, 0, %p23;
	ld.global.u32 	%r173, [%rd7+4096];
	setp.ne.s32 	%p24, %r173, 0;
	selp.u32 	%r174, 1, 0, %p24;
	ld.global.u32 	%r175, [%rd7+5120];
	setp.ne.s32 	%p25, %r175, 0;
	selp.u32 	%r176, 1, 0, %p25;
	ld.global.u32 	%r177, [%rd7+6144];
	setp.ne.s32 	%p26, %r177, 0;
	selp.u32 	%r178, 1, 0, %p26;
	ld.global.u32 	%r179, [%rd7+7168];
	setp.ne.s32 	%p27, %r179, 0;
	selp.u32 	%r180, 1, 0, %p27;
	ld.global.u32 	%r181, [%rd7+8192];
	setp.ne.s32 	%p28, %r181, 0;
	selp.u32 	%r182, 1, 0, %p28;
	ld.global.u32 	%r183, [%rd7+9216];
	setp.ne.s32 	%p29, %r183, 0;
	selp.u32 	%r184, 1, 0, %p29;
	ld.global.u32 	%r185, [%rd7+10240];
	setp.ne.s32 	%p30, %r185, 0;
	selp.u32 	%r186, 1, 0, %p30;
	ld.global.u32 	%r187, [%rd7+11264];
	setp.ne.s32 	%p31, %r187, 0;
	selp.u32 	%r188, 1, 0, %p31;
	ld.global.u32 	%r189, [%rd7+12288];
	setp.ne.s32 	%p32, %r189, 0;
	selp.u32 	%r190, 1, 0, %p32;
	ld.global.u32 	%r191, [%rd7+13312];
	setp.ne.s32 	%p33, %r191, 0;
	selp.u32 	%r192, 1, 0, %p33;
	ld.global.u32 	%r193, [%rd7+14336];
	setp.ne.s32 	%p34, %r193, 0;
	selp.u32 	%r194, 1, 0, %p34;
	ld.global.u32 	%r195, [%rd7+15360];
	setp.ne.s32 	%p35, %r195, 0;
	selp.u32 	%r196, 1, 0, %p35;
	add.s32 	%r197, %r602, %r166;
	add.s32 	%r198, %r197, %r168;
	add.s32 	%r199, %r198, %r170;
	add.s32 	%r200, %r199, %r172;
	add.s32 	%r201, %r200, %r174;
	add.s32 	%r202, %r201, %r176;
	add.s32 	%r203, %r202, %r178;
	add.s32 	%r204, %r203, %r180;
	add.s32 	%r205, %r204, %r182;
	add.s32 	%r206, %r205, %r184;
	add.s32 	%r207, %r206, %r186;
	add.s32 	%r208, %r207, %r188;
	add.s32 	%r209, %r208, %r190;
	add.s32 	%r210, %r209, %r192;
	add.s32 	%r211, %r210, %r194;
	add.s32 	%r602, %r211, %r196;
	sub.s32 	%r212, %r1, %r584;
	setp.lt.u32 	%p36, %r212, %r4;
	add.s32 	%r583, %r583, 1;
	add.s32 	%r582, %r582, %r4;
	sub.s32 	%r581, %r581, %r4;
	add.s32 	%r580, %r580, %r4;
	@%p36 bra 	$L__BB62_44;
	bra.uni 	$L__BB62_28;
$L__BB62_30:
	setp.le.u32 	%p37, %r1, %r584;
	sub.s32 	%r214, %r1, %r584;
	setp.ge.s32 	%p38, %r54, %r214;
	or.pred  	%p39, %p37, %p38;
	@%p39 bra 	$L__BB62_44;
	not.b32 	%r217, %r54;
	add.s32 	%r218, %r1, %r217;
	sub.s32 	%r219, %r218, %r56;
	mul.lo.s32 	%r220, %r2, %r583;
	shl.b32 	%r221, %r220, 12;
	sub.s32 	%r222, %r219, %r221;
	shr.u32 	%r223, %r222, 8;
	add.s32 	%r71, %r223, 1;
	and.b32  	%r72, %r71, 15;
	setp.lt.u32 	%p40, %r222, 3840;
	mov.u32 	%r594, %r54;
	@%p40 bra 	$L__BB62_35;
	or.b32  	%r588, %r54, 2048;
	shr.u32 	%r224, %r581, 8;
	add.s32 	%r225, %r224, 1;
	and.b32  	%r226, %r225, 33554416;
	neg.s32 	%r586, %r226;
$L__BB62_33:
	.pragma "nounroll";
	add.s32 	%r227, %r580, -2048;
	mul.wide.u32 	%rd8, %r227, 4;
	add.s64 	%rd9, %rd1, %rd8;
	ld.global.u32 	%r228, [%rd9];
	setp.ne.s32 	%p41, %r228, 0;
	selp.u32 	%r229, 1, 0, %p41;
	add.s32 	%r230, %r602, %r229;
	add.s32 	%r231, %r580, -1792;
	mul.wide.u32 	%rd10, %r231, 4;
	add.s64 	%rd11, %rd1, %rd10;
	ld.global.u32 	%r232, [%rd11];
	setp.ne.s32 	%p42, %r232, 0;
	selp.u32 	%r233, 1, 0, %p42;
	add.s32 	%r234, %r230, %r233;
	add.s32 	%r235, %r580, -1536;
	mul.wide.u32 	%rd12, %r235, 4;
	add.s64 	%rd13, %rd1, %rd12;
	ld.global.u32 	%r236, [%rd13];
	setp.ne.s32 	%p43, %r236, 0;
	selp.u32 	%r237, 1, 0, %p43;
	add.s32 	%r238, %r234, %r237;
	add.s32 	%r239, %r580, -1280;
	mul.wide.u32 	%rd14, %r239, 4;
	add.s64 	%rd15, %rd1, %rd14;
	ld.global.u32 	%r240, [%rd15];
	setp.ne.s32 	%p44, %r240, 0;
	selp.u32 	%r241, 1, 0, %p44;
	add.s32 	%r242, %r238, %r241;
	add.s32 	%r243, %r580, -1024;
	mul.wide.u32 	%rd16, %r243, 4;
	add.s64 	%rd17, %rd1, %rd16;
	ld.global.u32 	%r244, [%rd17];
	setp.ne.s32 	%p45, %r244, 0;
	selp.u32 	%r245, 1, 0, %p45;
	add.s32 	%r246, %r242, %r245;
	add.s32 	%r247, %r580, -768;
	mul.wide.u32 	%rd18, %r247, 4;
	add.s64 	%rd19, %rd1, %rd18;
	ld.global.u32 	%r248, [%rd19];
	setp.ne.s32 	%p46, %r248, 0;
	selp.u32 	%r249, 1, 0, %p46;
	add.s32 	%r250, %r246, %r249;
	add.s32 	%r251, %r580, -512;
	mul.wide.u32 	%rd20, %r251, 4;
	add.s64 	%rd21, %rd1, %rd20;
	ld.global.u32 	%r252, [%rd21];
	setp.ne.s32 	%p47, %r252, 0;
	selp.u32 	%r253, 1, 0, %p47;
	add.s32 	%r254, %r250, %r253;
	add.s32 	%r255, %r580, 1792;
	add.s32 	%r256, %r580, -256;
	mul.wide.u32 	%rd22, %r256, 4;
	add.s64 	%rd23, %rd1, %rd22;
	ld.global.u32 	%r257, [%rd23];
	setp.ne.s32 	%p48, %r257, 0;
	selp.u32 	%r258, 1, 0, %p48;
	add.s32 	%r259, %r254, %r258;
	mul.wide.u32 	%rd24, %r580, 4;
	add.s64 	%rd25, %rd1, %rd24;
	ld.global.u32 	%r260, [%rd25];
	setp.ne.s32 	%p49, %r260, 0;
	selp.u32 	%r261, 1, 0, %p49;
	add.s32 	%r262, %r259, %r261;
	add.s32 	%r263, %r580, 256;
	mul.wide.u32 	%rd26, %r263, 4;
	add.s64 	%rd27, %rd1, %rd26;
	ld.global.u32 	%r264, [%rd27];
	setp.ne.s32 	%p50, %r264, 0;
	selp.u32 	%r265, 1, 0, %p50;
	add.s32 	%r266, %r262, %r265;
	add.s32 	%r267, %r580, 512;
	mul.wide.u32 	%rd28, %r267, 4;
	add.s64 	%rd29, %rd1, %rd28;
	ld.global.u32 	%r268, [%rd29];
	setp.ne.s32 	%p51, %r268, 0;
	selp.u32 	%r269, 1, 0, %p51;
	add.s32 	%r270, %r266, %r269;
	add.s32 	%r271, %r580, 768;
	mul.wide.u32 	%rd30, %r271, 4;
	add.s64 	%rd31, %rd1, %rd30;
	ld.global.u32 	%r272, [%rd31];
	setp.ne.s32 	%p52, %r272, 0;
	selp.u32 	%r273, 1, 0, %p52;
	add.s32 	%r274, %r270, %r273;
	add.s32 	%r275, %r580, 1024;
	mul.wide.u32 	%rd32, %r275, 4;
	add.s64 	%rd33, %rd1, %rd32;
	ld.global.u32 	%r276, [%rd33];
	setp.ne.s32 	%p53, %r276, 0;
	selp.u32 	%r277, 1, 0, %p53;
	add.s32 	%r278, %r274, %r277;
	add.s32 	%r279, %r580, 1280;
	mul.wide.u32 	%rd34, %r279, 4;
	add.s64 	%rd35, %rd1, %rd34;
	ld.global.u32 	%r280, [%rd35];
	setp.ne.s32 	%p54, %r280, 0;
	selp.u32 	%r281, 1, 0, %p54;
	add.s32 	%r282, %r278, %r281;
	add.s32 	%r283, %r580, 1536;
	mul.wide.u32 	%rd36, %r283, 4;
	add.s64 	%rd37, %rd1, %rd36;
	ld.global.u32 	%r284, [%rd37];
	setp.ne.s32 	%p55, %r284, 0;
	selp.u32 	%r285, 1, 0, %p55;
	add.s32 	%r286, %r282, %r285;
	mul.wide.u32 	%rd38, %r255, 4;
	add.s64 	%rd39, %rd1, %rd38;
	ld.global.u32 	%r287, [%rd39];
	setp.ne.s32 	%p56, %r287, 0;
	selp.u32 	%r288, 1, 0, %p56;
	add.s32 	%r602, %r286, %r288;
	add.s32 	%r588, %r588, 4096;
	add.s32 	%r580, %r580, 4096;
	add.s32 	%r586, %r586, 16;
	setp.ne.s32 	%p57, %r586, 0;
	@%p57 bra 	$L__BB62_33;
	add.s32 	%r594, %r588, -2048;
$L__BB62_35:
	setp.eq.s32 	%p58, %r72, 0;
	@%p58 bra 	$L__BB62_44;
	and.b32  	%r87, %r71, 7;
	setp.lt.u32 	%p59, %r72, 8;
	@%p59 bra 	$L__BB62_38;
	add.s32 	%r290, %r594, %r584;
	mul.wide.u32 	%rd40, %r290, 4;
	add.s64 	%rd41, %rd1, %rd40;
	ld.global.u32 	%r291, [%rd41];
	setp.ne.s32 	%p60, %r291, 0;
	selp.u32 	%r292, 1, 0, %p60;
	add.s32 	%r293, %r602, %r292;
	add.s32 	%r294, %r290, 256;
	mul.wide.u32 	%rd42, %r294, 4;
	add.s64 	%rd43, %rd1, %rd42;
	ld.global.u32 	%r295, [%rd43];
	setp.ne.s32 	%p61, %r295, 0;
	selp.u32 	%r296, 1, 0, %p61;
	add.s32 	%r297, %r293, %r296;
	add.s32 	%r298, %r290, 512;
	mul.wide.u32 	%rd44, %r298, 4;
	add.s64 	%rd45, %rd1, %rd44;
	ld.global.u32 	%r299, [%rd45];
	setp.ne.s32 	%p62, %r299, 0;
	selp.u32 	%r300, 1, 0, %p62;
	add.s32 	%r301, %r297, %r300;
	add.s32 	%r302, %r290, 768;
	mul.wide.u32 	%rd46, %r302, 4;
	add.s64 	%rd47, %rd1, %rd46;
	ld.global.u32 	%r303, [%rd47];
	setp.ne.s32 	%p63, %r303, 0;
	selp.u32 	%r304, 1, 0, %p63;
	add.s32 	%r305, %r301, %r304;
	add.s32 	%r306, %r290, 1024;
	mul.wide.u32 	%rd48, %r306, 4;
	add.s64 	%rd49, %rd1, %rd48;
	ld.global.u32 	%r307, [%rd49];
	setp.ne.s32 	%p64, %r307, 0;
	selp.u32 	%r308, 1, 0, %p64;
	add.s32 	%r309, %r305, %r308;
	add.s32 	%r310, %r290, 1280;
	mul.wide.u32 	%rd50, %r310, 4;
	add.s64 	%rd51, %rd1, %rd50;
	ld.global.u32 	%r311, [%rd51];
	setp.ne.s32 	%p65, %r311, 0;
	selp.u32 	%r312, 1, 0, %p65;
	add.s32 	%r313, %r309, %r312;
	add.s32 	%r314, %r290, 1536;
	mul.wide.u32 	%rd52, %r314, 4;
	add.s64 	%rd53, %rd1, %rd52;
	ld.global.u32 	%r315, [%rd53];
	setp.ne.s32 	%p66, %r315, 0;
	selp.u32 	%r316, 1, 0, %p66;
	add.s32 	%r317, %r313, %r316;
	add.s32 	%r318, %r290, 1792;
	mul.wide.u32 	%rd54, %r318, 4;
	add.s64 	%rd55, %rd1, %rd54;
	ld.global.u32 	%r319, [%rd55];
	setp.ne.s32 	%p67, %r319, 0;
	selp.u32 	%r320, 1, 0, %p67;
	add.s32 	%r602, %r317, %r320;
	add.s32 	%r594, %r594, 2048;
$L__BB62_38:
	setp.eq.s32 	%p68, %r87, 0;
	@%p68 bra 	$L__BB62_44;
	setp.lt.u32 	%p69, %r87, 4;
	@%p69 bra 	$L__BB62_41;
	add.s32 	%r322, %r594, %r584;
	mul.wide.u32 	%rd56, %r322, 4;
	add.s64 	%rd57, %rd1, %rd56;
	ld.global.u32 	%r323, [%rd57];
	setp.ne.s32 	%p70, %r323, 0;
	selp.u32 	%r324, 1, 0, %p70;
	add.s32 	%r325, %r602, %r324;
	add.s32 	%r326, %r322, 256;
	mul.wide.u32 	%rd58, %r326, 4;
	add.s64 	%rd59, %rd1, %rd58;
	ld.global.u32 	%r327, [%rd59];
	setp.ne.s32 	%p71, %r327, 0;
	selp.u32 	%r328, 1, 0, %p71;
	add.s32 	%r329, %r325, %r328;
	add.s32 	%r330, %r322, 512;
	mul.wide.u32 	%rd60, %r330, 4;
	add.s64 	%rd61, %rd1, %rd60;
	ld.global.u32 	%r331, [%rd61];
	setp.ne.s32 	%p72, %r331, 0;
	selp.u32 	%r332, 1, 0, %p72;
	add.s32 	%r333, %r329, %r332;
	add.s32 	%r334, %r322, 768;
	mul.wide.u32 	%rd62, %r334, 4;
	add.s64 	%rd63, %rd1, %rd62;
	ld.global.u32 	%r335, [%rd63];
	setp.ne.s32 	%p73, %r335, 0;
	selp.u32 	%r336, 1, 0, %p73;
	add.s32 	%r602, %r333, %r336;
	add.s32 	%r594, %r594, 1024;
$L__BB62_41:
	and.b32  	%r337, %r71, 3;
	setp.eq.s32 	%p74, %r337, 0;
	@%p74 bra 	$L__BB62_44;
	add.s32 	%r600, %r594, %r582;
	cvt.u16.u32 	%rs1, %r581;
	shr.u16 	%rs2, %rs1, 8;
	add.s16 	%rs3, %rs2, 1;
	cvt.u32.u16 	%r338, %rs3;
	and.b32  	%r339, %r338, 3;
	neg.s32 	%r599, %r339;
$L__BB62_43:
	.pragma "nounroll";
	mul.wide.u32 	%rd64, %r600, 4;
	add.s64 	%rd65, %rd1, %rd64;
	ld.global.u32 	%r340, [%rd65];
	setp.ne.s32 	%p75, %r340, 0;
	selp.u32 	%r341, 1, 0, %p75;
	add.s32 	%r602, %r602, %r341;
	add.s32 	%r600, %r600, 256;
	add.s32 	%r599, %r599, 1;
	setp.ne.s32 	%p76, %r599, 0;
	@%p76 bra 	$L__BB62_43;
$L__BB62_44:
	// begin inline asm
	mov.u32 %r342, %laneid;
	// end inline asm
	mov.b32 	%r343, -1;
	redux.sync.add.u32 %r603, %r602, %r343;
	setp.ne.s32 	%p77, %r342, 0;
	@%p77 bra 	$L__BB62_46;
	shr.u32 	%r344, %r54, 3;
	and.b32  	%r345, %r344, 124;
	mov.u32 	%r346, _ZZN3cub18CUB_300001_SM_10006detail6reduce18DeviceReduceKernelINS2_10policy_hubIjjN4cuda3std3__44plusIvEEE10Policy1000EN6thrust24THRUST_300001_SM_1000_NS18transform_iteratorI9NonZeroOpIiEPKiNSD_11use_defaultESJ_EEjS9_jNS7_10__identityEEEvT0_PT3_T1_NS0_13GridEvenShareISP_EET2_T4_E12temp_storage;
	add.s32 	%r347, %r346, %r345;
	st.shared.u32 	[%r347+8], %r603;
$L__BB62_46:
	bar.sync 	0;
	setp.ne.s32 	%p78, %r54, 0;
	@%p78 bra 	$L__BB62_48;
	ld.shared.u32 	%r348, [_ZZN3cub18CUB_300001_SM_10006detail6reduce18DeviceReduceKernelINS2_10policy_hubIjjN4cuda3std3__44plusIvEEE10Policy1000EN6thrust24THRUST_300001_SM_1000_NS18transform_iteratorI9NonZeroOpIiEPKiNSD_11use_defaultESJ_EEjS9_jNS7_10__identityEEEvT0_PT3_T1_NS0_13GridEvenShareISP_EET2_T4_E12temp_storage+12];
	add.s32 	%r349, %r348, %r603;
	ld.shared.u32 	%r350, [_ZZN3cub18CUB_300001_SM_10006detail6reduce18DeviceReduceKernelINS2_10policy_hubIjjN4cuda3std3__44plusIvEEE10Policy1000EN6thrust24THRUST_300001_SM_1000_NS18transform_iteratorI9NonZeroOpIiEPKiNSD_11use_defaultESJ_EEjS9_jNS7_10__identityEEEvT0_PT3_T1_NS0_13GridEvenShareISP_EET2_T4_E12temp_storage+16];
	add.s32 	%r351, %r349, %r350;
	ld.shared.u32 	%r352, [_ZZN3cub18CUB_300001_SM_10006detail6reduce18DeviceReduceKernelINS2_10policy_hubIjjN4cuda3std3__44plusIvEEE10Policy1000EN6thrust24THRUST_300001_SM_1000_NS18transform_iteratorI9NonZeroOpIiEPKiNSD_11use_defaultESJ_EEjS9_jNS7_10__identityEEEvT0_PT3_T1_NS0_13GridEvenShareISP_EET2_T4_E12temp_storage+20];
	add.s32 	%r353, %r351, %r352;
	ld.shared.u32 	%r354, [_ZZN3cub18CUB_300001_SM_10006detail6reduce18DeviceReduceKernelINS2_10policy_hubIjjN4cuda3std3__44plusIvEEE10Policy1000EN6thrust24THRUST_300001_SM_1000_NS18transform_iteratorI9NonZeroOpIiEPKiNSD_11use_defaultESJ_EEjS9_jNS7_10__identityEEEvT0_PT3_T1_NS0_13GridEvenShareISP_EET2_T4_E12temp_storage+24];
	add.s32 	%r355, %r353, %r354;
	ld.shared.u32 	%r356, [_ZZN3cub18CUB_300001_SM_10006detail6reduce18DeviceReduceKernelINS2_10policy_hubIjjN4cuda3std3__44plusIvEEE10Policy1000EN6thrust24THRUST_300001_SM_1000_NS18transform_iteratorI9NonZeroOpIiEPKiNSD_11use_defaultESJ_EEjS9_jNS7_10__identityEEEvT0_PT3_T1_NS0_13GridEvenShareISP_EET2_T4_E12temp_storage+28];
	add.s32 	%r357, %r355, %r356;
	ld.shared.u32 	%r358, [_ZZN3cub18CUB_300001_SM_10006detail6reduce18DeviceReduceKernelINS2_10policy_hubIjjN4cuda3std3__44plusIvEEE10Policy1000EN6thrust24THRUST_300001_SM_1000_NS18transform_iteratorI9NonZeroOpIiEPKiNSD_11use_defaultESJ_EEjS9_jNS7_10__identityEEEvT0_PT3_T1_NS0_13GridEvenShareISP_EET2_T4_E12temp_storage+32];
	add.s32 	%r359, %r357, %r358;
	ld.shared.u32 	%r360, [_ZZN3cub18CUB_300001_SM_10006detail6reduce18DeviceReduceKernelINS2_10policy_hubIjjN4cuda3std3__44plusIvEEE10Policy1000EN6thrust24THRUST_300001_SM_1000_NS18transform_iteratorI9NonZeroOpIiEPKiNSD_11use_defaultESJ_EEjS9_jNS7_10__identityEEEvT0_PT3_T1_NS0_13GridEvenShareISP_EET2_T4_E12temp_storage+36];
	add.s32 	%r603, %r359, %r360;
$L__BB62_48:
	mov.u32 	%r560, %tid.x;
	setp.ne.s32 	%p132, %r560, 0;
	@%p132 bra 	$L__BB62_50;
	ld.param.u64 	%rd129, [_ZN3cub18CUB_300001_SM_10006detail6reduce18DeviceReduceKernelINS2_10policy_hubIjjN4cuda3std3__44plusIvEEE10Policy1000EN6thrust24THRUST_300001_SM_1000_NS18transform_iteratorI9NonZeroOpIiEPKiNSD_11use_defaultESJ_EEjS9_jNS7_10__identityEEEvT0_PT3_T1_NS0_13GridEvenShareISP_EET2_T4__param_1];
	cvta.to.global.u64 	%rd126, %rd129;
	mul.wide.u32 	%rd127, %r3, 4;
	add.s64 	%rd128, %rd126, %rd127;
	st.global.u32 	[%rd128], %r603;
$L__BB62_50:
	ret;

}
	// .globl	_ZN3cub18CUB_300001_SM_10006detail6reduce28DeviceReduceSingleTileKernelINS2_10policy_hubIjjN4cuda3std3__44plusIvEEE10Policy1000EN6thrust24THRUST_300001_SM_1000_NS18transform_iteratorI9NonZeroOpIsEPKsNSD_11use_defaultESJ_EEPjjS9_jjNS7_10__identityEEEvT0_T1_T2_T3_T4_T6_
.visible .entry _ZN3cub18CUB_300001_SM_10006detail6reduce28DeviceReduceSingleTileKernelINS2_10policy_hubIjjN4cuda3std3__44plusIvEEE10Policy1000EN6thrust24THRUST_300001_SM_1000_NS18transform_iteratorI9NonZeroOpIsEPKsNSD_11use_defaultESJ_EEPjjS9_jjNS7_10__identityEEEvT0_T1_T2_T3_T4_T6_(
	.param .align 8 .b8 _ZN3cub18CUB_300001_SM_10006detail6reduce28DeviceReduceSingleTileKernelINS2_10policy_hubIjjN4cuda3std3__44plusIvEEE10Policy1000EN6thrust24THRUST_300001_SM_1000_NS18transform_iteratorI9NonZeroOpIsEPKsNSD_11use_defaultESJ_EEPjjS9_jjNS7_10__identityEEEvT0_T1_T2_T3_T4_T6__param_0[16],
	.param .u64 .ptr .align 1 _ZN3cub18CUB_300001_SM_10006detail6reduce28DeviceReduceSingleTileKernelINS2_10policy_hubIjjN4cuda3std3__44plusIvEEE10Policy1000EN6thrust24THRUST_300001_SM_1000_NS18transform_iteratorI9NonZeroOpIsEPKsNSD_11use_defaultESJ_EEPjjS9_jjNS7_10__identityEEEvT0_T1_T2_T3_T4_T6__param_1,
	.param .u32 _ZN3cub18CUB_300001_SM_10006detail6reduce28DeviceReduceSingleTileKernelINS2_10policy_hubIjjN4cuda3std3__44plusIvEEE10Policy1000EN6thrust24THRUST_300001_SM_1000_NS18transform_iteratorI9NonZeroOpIsEPKsNSD_11use_defaultESJ_EEPjjS9_jjNS7_10__identityEEEvT0_T1_T2_T3_T4_T6__param_2,
	.param .align 1 .b8 _ZN3cub18CUB_300001_SM_10006detail6reduce28DeviceReduceSingleTileKernelINS2_10policy_hubIjjN4cuda3std3__44plusIvEEE10Policy1000EN6thrust24THRUST_300001_SM_1000_NS18transform_iteratorI9NonZeroOpIsEPKsNSD_11use_defaultESJ_EEPjjS9_jjNS7_10__identityEEEvT0_T1_T2_T3_T4_T6__param_3[1],
	.param .u32 _ZN3cub18CUB_300001_SM_10006detail6reduce28DeviceReduceSingleTileKernelINS2_10policy_hubIjjN4cuda3std3__44plusIvEEE10Policy1000EN6thrust24THRUST_300001_SM_1000_NS18transform_iteratorI9NonZeroOpIsEPKsNSD_11use_defaultESJ_EEPjjS9_jjNS7_10__identityEEEvT0_T1_T2_T3_T4_T6__param_4,
	.param .align 1 .b8 _ZN3cub18CUB_300001_SM_10006detail6reduce28DeviceReduceSingleTileKernelINS2_10policy_hubIjjN4cuda3std3__44plusIvEEE10Policy1000EN6thrust24THRUST_300001_SM_1000_NS18transform_iteratorI9NonZeroOpIsEPKsNSD_11use_defaultESJ_EEPjjS9_jjNS7_10__identityEEEvT0_T1_T2_T3_T4_T6__param_5[1]
)
.maxntid 256
.minnctapersm 1
{
	.reg .pred 	%p<135>;
	.reg .b16 	%rs<100>;
	.reg .b32 	%r<459>;
	.reg .b64 	%rd<84>;
	// demoted variable
	.shared .align 4 .b8 _ZZN3cub18CUB_300001_SM_10006detail6reduce28DeviceReduceSingleTileKernelINS2_10policy_hubIjjN4cuda3std3__44plusIvEEE10Policy1000EN6thrust24THRUST_300001_SM_1000_NS18transform_iteratorI9NonZeroOpIsEPKsNSD_11use_defaultESJ_EEPjjS9_jjNS7_10__identityEEEvT0_T1_T2_T3_T4_T6_E12temp_storage[44];
	ld.param.u64 	%rd9, [_ZN3cub18CUB_300001_SM_10006detail6reduce28DeviceReduceSingleTileKernelINS2_10policy_hubIjjN4cuda3std3__44plusIvEEE10Policy1000EN6thrust24THRUST_300001_SM_1000_NS18transform_iteratorI9NonZeroOpIsEPKsNSD_11use_defaultESJ_EEPjjS9_jjNS7_10__identityEEEvT0_T1_T2_T3_T4_T6__param_0];
	ld.param.u64 	%rd10, [_ZN3cub18CUB_300001_SM_10006detail6reduce28DeviceReduceSingleTileKernelINS2_10policy_hubIjjN4cuda3std3__44plusIvEEE10Policy1000EN6thrust24THRUST_300001_SM_1000_NS18transform_iteratorI9NonZeroOpIsEPKsNSD_11use_defaultESJ_EEPjjS9_jjNS7_10__identityEEEvT0_T1_T2_T3_T4_T6__param_1];
	ld.param.u32 	%r90, [_ZN3cub18CUB_300001_SM_10006detail6reduce28DeviceReduceSingleTileKernelINS2_10policy_hubIjjN4cuda3std3__44plusIvEEE10Policy1000EN6thrust24THRUST_300001_SM_1000_NS18transform_iteratorI9NonZeroOpIsEPKsNSD_11use_defaultESJ_EEPjjS9_jjNS7_10__identityEEEvT0_T1_T2_T3_T4_T6__param_2];
	ld.param.u32 	%r91, [_ZN3cub18CUB_300001_SM_10006detail6reduce28DeviceReduceSingleTileKernelINS2_10policy_hubIjjN4cuda3std3__44plusIvEEE10Policy1000EN6thrust24THRUST_300001_SM_1000_NS18transform_iteratorI9NonZeroOpIsEPKsNSD_11use_defaultESJ_EEPjjS9_jjNS7_10__identityEEEvT0_T1_T2_T3_T4_T6__param_4];
	cvta.to.global.u64 	%rd1, %rd10;
	setp.ne.s32 	%p1, %r90, 0;
	@%p1 bra 	$L__BB63_3;
	mov.u32 	%r419, %tid.x;
	setp.ne.s32 	%p134, %r419, 0;
	@%p134 bra 	$L__BB63_52;
	st.global.u32 	[%rd1], %r91;
	bra.uni 	$L__BB63_52;
$L__BB63_3:
	cvta.to.global.u64 	%rd2, %rd9;
	setp.gt.u32 	%p2, %r90, 4095;
	@%p2 bra 	$L__BB63_28;
	mov.u32 	%r1, %tid.x;
	setp.ge.u32 	%p80, %r1, %r90;
	mov.b32 	%r436, 0;
	mov.u32 	%r426, %r1;
	@%p80 bra 	$L__BB63_6;
	mul.wide.u32 	%rd73, %r1, 2;
	add.s64 	%rd74, %rd2, %rd73;
	ld.global.u16 	%rs70, [%rd74];
	setp.ne.s16 	%p81, %rs70, 0;
	selp.u32 	%r436, 1, 0, %p81;
	add.s32 	%r426, %r1, 256;
$L__BB63_6:
	setp.ge.u32 	%p82, %r426, %r90;
	@%p82 bra 	$L__BB63_19;
	not.b32 	%r279, %r426;
	add.s32 	%r280, %r90, %r279;
	shr.u32 	%r281, %r280, 8;
	add.s32 	%r6, %r281, 1;
	and.b32  	%r7, %r6, 15;
	setp.lt.u32 	%p83, %r280, 3840;
	@%p83 bra 	$L__BB63_10;
	and.b32  	%r282, %r6, 33554416;
	neg.s32 	%r422, %r282;
	mul.wide.u32 	%rd75, %r426, 2;
	add.s64 	%rd76, %rd75, %rd2;
	add.s64 	%rd82, %rd76, 4096;
$L__BB63_9:
	.pragma "nounroll";
	ld.global.u16 	%rs71, [%rd82+-4096];
	setp.ne.s16 	%p84, %rs71, 0;
	selp.u32 	%r283, 1, 0, %p84;
	add.s32 	%r284, %r436, %r283;
	ld.global.u16 	%rs72, [%rd82+-3584];
	setp.ne.s16 	%p85, %rs72, 0;
	selp.u32 	%r285, 1, 0, %p85;
	add.s32 	%r286, %r284, %r285;
	ld.global.u16 	%rs73, [%rd82+-3072];
	setp.ne.s16 	%p86, %rs73, 0;
	selp.u32 	%r287, 1, 0, %p86;
	add.s32 	%r288, %r286, %r287;
	ld.global.u16 	%rs74, [%rd82+-2560];
	setp.ne.s16 	%p87, %rs74, 0;
	selp.u32 	%r289, 1, 0, %p87;
	add.s32 	%r290, %r288, %r289;
	ld.global.u16 	%rs75, [%rd82+-2048];
	setp.ne.s16 	%p88, %rs75, 0;
	selp.u32 	%r291, 1, 0, %p88;
	add.s32 	%r292, %r290, %r291;
	ld.global.u16 	%rs76, [%rd82+-1536];
	setp.ne.s16 	%p89, %rs76, 0;
	selp.u32 	%r293, 1, 0, %p89;
	add.s32 	%r294, %r292, %r293;
	ld.global.u16 	%rs77, [%rd82+-1024];
	setp.ne.s16 	%p90, %rs77, 0;
	selp.u32 	%r295, 1, 0, %p90;
	add.s32 	%r296, %r294, %r295;
	ld.global.u16 	%rs78, [%rd82+-512];
	setp.ne.s16 	%p91, %rs78, 0;
	selp.u32 	%r297, 1, 0, %p91;
	add.s32 	%r298, %r296, %r297;
	ld.global.u16 	%rs79, [%rd82];
	setp.ne.s16 	%p92, %rs79, 0;
	selp.u32 	%r299, 1, 0, %p92;
	add.s32 	%r300, %r298, %r299;
	ld.global.u16 	%rs80, [%rd82+512];
	setp.ne.s16 	%p93, %rs80, 0;
	selp.u32 	%r301, 1, 0, %p93;
	add.s32 	%r302, %r300, %r301;
	ld.global.u16 	%rs81, [%rd82+1024];
	setp.ne.s16 	%p94, %rs81, 0;
	selp.u32 	%r303, 1, 0, %p94;
	add.s32 	%r304, %r302, %r303;
	ld.global.u16 	%rs82, [%rd82+1536];
	setp.ne.s16 	%p95, %rs82, 0;
	selp.u32 	%r305, 1, 0, %p95;
	add.s32 	%r306, %r304, %r305;
	ld.global.u16 	%rs83, [%rd82+2048];
	setp.ne.s16 	%p96, %rs83, 0;
	selp.u32 	%r307, 1, 0, %p96;
	add.s32 	%r308, %r306, %r307;
	ld.global.u16 	%rs84, [%rd82+2560];
	setp.ne.s16 	%p97, %rs84, 0;
	selp.u32 	%r309, 1, 0, %p97;
	add.s32 	%r310, %r308, %r309;
	ld.global.u16 	%rs85, [%rd82+3072];
	setp.ne.s16 	%p98, %rs85, 0;
	selp.u32 	%r311, 1, 0, %p98;
	add.s32 	%r312, %r310, %r311;
	ld.global.u16 	%rs86, [%rd82+3584];
	setp.ne.s16 	%p99, %rs86, 0;
	selp.u32 	%r313, 1, 0, %p99;
	add.s32 	%r436, %r312, %r313;
	add.s32 	%r426, %r426, 4096;
	add.s32 	%r422, %r422, 16;
	add.s64 	%rd82, %rd82, 8192;
	setp.ne.s32 	%p100, %r422, 0;
	@%p100 bra 	$L__BB63_9;
$L__BB63_10:
	setp.eq.s32 	%p101, %r7, 0;
	@%p101 bra 	$L__BB63_19;
	and.b32  	%r18, %r6, 7;
	setp.lt.u32 	%p102, %r7, 8;
	@%p102 bra 	$L__BB63_13;
	mul.wide.u32 	%rd77, %r426, 2;
	add.s64 	%rd78, %rd2, %rd77;
	ld.global.u16 	%rs87, [%rd78];
	setp.ne.s16 	%p103, %rs87, 0;
	selp.u32 	%r315, 1, 0, %p103;
	add.s32 	%r316, %r436, %r315;
	ld.global.u16 	%rs88, [%rd78+512];
	setp.ne.s16 	%p104, %rs88, 0;
	selp.u32 	%r317, 1, 0, %p104;
	add.s32 	%r318, %r316, %r317;
	ld.global.u16 	%rs89, [%rd78+1024];
	setp.ne.s16 	%p105, %rs89, 0;
	selp.u32 	%r319, 1, 0, %p105;
	add.s32 	%r320, %r318, %r319;
	ld.global.u16 	%rs90, [%rd78+1536];
	setp.ne.s16 	%p106, %rs90, 0;
	selp.u32 	%r321, 1, 0, %p106;
	add.s32 	%r322, %r320, %r321;
	ld.global.u16 	%rs91, [%rd78+2048];
	setp.ne.s16 	%p107, %rs91, 0;
	selp.u32 	%r323, 1, 0, %p107;
	add.s32 	%r324, %r322, %r323;
	ld.global.u16 	%rs92, [%rd78+2560];
	setp.ne.s16 	%p108, %rs92, 0;
	selp.u32 	%r325, 1, 0, %p108;
	add.s32 	%r326, %r324, %r325;
	ld.global.u16 	%rs93, [%rd78+3072];
	setp.ne.s16 	%p109, %rs93, 0;
	selp.u32 	%r327, 1, 0, %p109;
	add.s32 	%r328, %r326, %r327;
	ld.global.u16 	%rs94, [%rd78+3584];
	setp.ne.s16 	%p110, %rs94, 0;
	selp.u32 	%r329, 1, 0, %p110;
	add.s32 	%r436, %r328, %r329;
	add.s32 	%r426, %r426, 2048;
$L__BB63_13:
	setp.eq.s32 	%p111, %r18, 0;
	@%p111 bra 	$L__BB63_19;
	and.b32  	%r24, %r6, 3;
	setp.lt.u32 	%p112, %r18, 4;
	@%p112 bra 	$L__BB63_16;
	mul.wide.u32 	%rd79, %r426, 2;
	add.s64 	%rd80, %rd2, %rd79;
	ld.global.u16 	%rs95, [%rd80];
	setp.ne.s16 	%p113, %rs95, 0;
	selp.u32 	%r331, 1, 0, %p113;
	add.s32 	%r332, %r436, %r331;
	ld.global.u16 	%rs96, [%rd80+512];
	setp.ne.s16 	%p114, %rs96, 0;
	selp.u32 	%r333, 1, 0, %p114;
	add.s32 	%r334, %r332, %r333;
	ld.global.u16 	%rs97, [%rd80+1024];
	setp.ne.s16 	%p115, %rs97, 0;
	selp.u32 	%r335, 1, 0, %p115;
	add.s32 	%r336, %r334, %r335;
	ld.global.u16 	%rs98, [%rd80+1536];
	setp.ne.s16 	%p116, %rs98, 0;
	selp.u32 	%r337, 1, 0, %p116;
	add.s32 	%r436, %r336, %r337;
	add.s32 	%r426, %r426, 1024;
$L__BB63_16:
	setp.eq.s32 	%p117, %r24, 0;
	@%p117 bra 	$L__BB63_19;
	mul.wide.u32 	%rd81, %r426, 2;
	add.s64 	%rd83, %rd2, %rd81;
	neg.s32 	%r434, %r24;
$L__BB63_18:
	.pragma "nounroll";
	ld.global.u16 	%rs99, [%rd83];
	setp.ne.s16 	%p118, %rs99, 0;
	selp.u32 	%r338, 1, 0, %p118;
	add.s32 	%r436, %r436, %r338;
	add.s64 	%rd83, %rd83, 512;
	add.s32 	%r434, %r434, 1;
	setp.ne.s32 	%p119, %r434, 0;
	@%p119 bra 	$L__BB63_18;
$L__BB63_19:
	setp.lt.u32 	%p120, %r90, 256;
	@%p120 bra 	$L__BB63_24;
	// begin inline asm
	mov.u32 %r398, %laneid;
	// end inline asm
	mov.b32 	%r399, -1;
	redux.sync.add.u32 %r458, %r436, %r399;
	setp.ne.s32 	%p131, %r398, 0;
	@%p131 bra 	$L__BB63_22;
	shr.u32 	%r400, %r1, 3;
	and.b32  	%r401, %r400, 124;
	mov.u32 	%r402, _ZZN3cub18CUB_300001_SM_10006detail6reduce28DeviceReduceSingleTileKernelINS2_10policy_hubIjjN4cuda3std3__44plusIvEEE10Policy1000EN6thrust24THRUST_300001_SM_1000_NS18transform_iteratorI9NonZeroOpIsEPKsNSD_11use_defaultESJ_EEPjjS9_jjNS7_10__identityEEEvT0_T1_T2_T3_T4_T6_E12temp_storage;
	add.s32 	%r403, %r402, %r401;
	st.shared.u32 	[%r403+8], %r458;
$L__BB63_22:
	bar.sync 	0;
	setp.ne.s32 	%p132, %r1, 0;
	@%p132 bra 	$L__BB63_50;
	ld.shared.u32 	%r404, [_ZZN3cub18CUB_300001_SM_10006detail6reduce28DeviceReduceSingleTileKernelINS2_10policy_hubIjjN4cuda3std3__44plusIvEEE10Policy1000EN6thrust24THRUST_300001_SM_1000_NS18transform_iteratorI9NonZeroOpIsEPKsNSD_11use_defaultESJ_EEPjjS9_jjNS7_10__identityEEEvT0_T1_T2_T3_T4_T6_E12temp_storage+12];
	add.s32 	%r405, %r404, %r458;
	ld.shared.u32 	%r406, [_ZZN3cub18CUB_300001_SM_10006detail6reduce28DeviceReduceSingleTileKernelINS2_10policy_hubIjjN4cuda3std3__44plusIvEEE10Policy1000EN6thrust24THRUST_300001_SM_1000_NS18transform_iteratorI9NonZeroOpIsEPKsNSD_11use_defaultESJ_EEPjjS9_jjNS7_10__identityEEEvT0_T1_T2_T3_T4_T6_E12temp_storage+16];
	add.s32 	%r407, %r405, %r406;
	ld.shared.u32 	%r408, [_ZZN3cub18CUB_300001_SM_10006detail6reduce28DeviceReduceSingleTileKernelINS2_10policy_hubIjjN4cuda3std3__44plusIvEEE10Policy1000EN6thrust24THRUST_300001_SM_1000_NS18transform_iteratorI9NonZeroOpIsEPKsNSD_11use_defaultESJ_EEPjjS9_jjNS7_10__identityEEEvT0_T1_T2_T3_T4_T6_E12temp_storage+20];
	add.s32 	%r409, %r407, %r408;
	ld.shared.u32 	%r410, [_ZZN3cub18CUB_300001_SM_10006detail6reduce28DeviceReduceSingleTileKernelINS2_10policy_hubIjjN4cuda3std3__44plusIvEEE10Policy1000EN6thrust24THRUST_300001_SM_1000_NS18transform_iteratorI9NonZeroOpIsEPKsNSD_11use_defaultESJ_EEPjjS9_jjNS7_10__identityEEEvT0_T1_T2_T3_T4_T6_E12temp_storage+24];
	add.s32 	%r411, %r409, %r410;
	ld.shared.u32 	%r412, [_ZZN3cub18CUB_300001_SM_10006detail6reduce28DeviceReduceSingleTileKernelINS2_10policy_hubIjjN4cuda3std3__44plusIvEEE10Policy1000EN6thrust24THRUST_300001_SM_1000_NS18transform_iteratorI9NonZeroOpIsEPKsNSD_11use_defaultESJ_EEPjjS9_jjNS7_10__identityEEEvT0_T1_T2_T3_T4_T6_E12temp_storage+28];
	add.s32 	%r413, %r411, %r412;
	ld.shared.u32 	%r414, [_ZZN3cub18CUB_300001_SM_10006detail6reduce28DeviceReduceSingleTileKernelINS2_10policy_hubIjjN4cuda3std3__44plusIvEEE10Policy1000EN6thrust24THRUST_300001_SM_1000_NS18transform_iteratorI9NonZeroOpIsEPKsNSD_11use_defaultESJ_EEPjjS9_jjNS7_10__identityEEEvT0_T1_T2_T3_T4_T6_E12temp_storage+32];
	add.s32 	%r415, %r413, %r414;
	ld.shared.u32 	%r416, [_ZZN3cub18CUB_300001_SM_10006detail6reduce28DeviceReduceSingleTileKernelINS2_10policy_hubIjjN4cuda3std3__44plusIvEEE10Policy1000EN6thrust24THRUST_300001_SM_1000_NS18transform_iteratorI9NonZeroOpIsEPKsNSD_11use_defaultESJ_EEPjjS9_jjNS7_10__identityEEEvT0_T1_T2_T3_T4_T6_E12temp_storage+36];
	add.s32 	%r458, %r415, %r416;
	bra.uni 	$L__BB63_50;
$L__BB63_24:
	// begin inline asm
	mov.u32 %r339, %laneid;
	// end inline asm
	and.b32  	%r370, %r1, 992;
	add.s32 	%r371, %r370, 32;
	setp.gt.u32 	%p121, %r371, %r90;
	not.b32 	%r372, %r370;
	add.s32 	%r373, %r90, %r372;
	selp.b32 	%r367, %r373, 31, %p121;
	mov.b32 	%r342, 1;
	mov.b32 	%r369, -1;
	// begin inline asm
	{  .reg .u32 r0;  .reg .pred p;  shfl.sync.down.b32 r0|p, %r436, %r342, %r367, %r369;  @p add.u32 r0, r0, %r436;  mov.u32 %r340, r0;}
	// end inline asm
	mov.b32 	%r348, 2;
	// begin inline asm
	{  .reg .u32 r0;  .reg .pred p;  shfl.sync.down.b32 r0|p, %r340, %r348, %r367, %r369;  @p add.u32 r0, r0, %r340;  mov.u32 %r346, r0;}
	// end inline asm
	mov.b32 	%r354, 4;
	// begin inline asm
	{  .reg .u32 r0;  .reg .pred p;  shfl.sync.down.b32 r0|p, %r346, %r354, %r367, %r369;  @p add.u32 r0, r0, %r346;  mov.u32 %r352, r0;}
	// end inline asm
	mov.b32 	%r360, 8;
	// begin inline asm
	{  .reg .u32 r0;  .reg .pred p;  shfl.sync.down.b32 r0|p, %r352, %r360, %r367, %r369;  @p add.u32 r0, r0, %r352;  mov.u32 %r358, r0;}
	// end inline asm
	mov.b32 	%r366, 16;
	// begin inline asm
	{  .reg .u32 r0;  .reg .pred p;  shfl.sync.down.b32 r0|p, %r358, %r366, %r367, %r369;  @p add.u32 r0, r0, %r358;  mov.u32 %r458, r0;}
	// end inline asm
	setp.ne.s32 	%p122, %r339, 0;
	@%p122 bra 	$L__BB63_26;
	shr.u32 	%r374, %r1, 3;
	and.b32  	%r375, %r374, 124;
	mov.u32 	%r376, _ZZN3cub18CUB_300001_SM_10006detail6reduce28DeviceReduceSingleTileKernelINS2_10policy_hubIjjN4cuda3std3__44plusIvEEE10Policy1000EN6thrust24THRUST_300001_SM_1000_NS18transform_iteratorI9NonZeroOpIsEPKsNSD_11use_defaultESJ_EEPjjS9_jjNS7_10__identityEEEvT0_T1_T2_T3_T4_T6_E12temp_storage;
	add.s32 	%r377, %r376, %r375;
	st.shared.u32 	[%r377+8], %r458;
$L__BB63_26:
	bar.sync 	0;
	setp.ne.s32 	%p123, %r1, 0;
	@%p123 bra 	$L__BB63_50;
	setp.gt.u32 	%p124, %r90, 32;
	ld.shared.u32 	%r378, [_ZZN3cub18CUB_300001_SM_10006detail6reduce28DeviceReduceSingleTileKernelINS2_10policy_hubIjjN4cuda3std3__44plusIvEEE10Policy1000EN6thrust24THRUST_300001_SM_1000_NS18transform_iteratorI9NonZeroOpIsEPKsNSD_11use_defaultESJ_EEPjjS9_jjNS7_10__identityEEEvT0_T1_T2_T3_T4_T6_E12temp_storage+12];
	selp.b32 	%r379, %r378, 0, %p124;
	add.s32 	%r380, %r379, %r458;
	setp.gt.u32 	%p125, %r90, 64;
	ld.shared.u32 	%r381, [_ZZN3cub18CUB_300001_SM_10006detail6reduce28DeviceReduceSingleTileKernelINS2_10policy_hubIjjN4cuda3std3__44plusIvEEE10Policy1000EN6thrust24THRUST_300001_SM_1000_NS18transform_iteratorI9NonZeroOpIsEPKsNSD_11use_defaultESJ_EEPjjS9_jjNS7_10__identityEEEvT0_T1_T2_T3_T4_T6_E12temp_storage+16];
	selp.b32 	%r382, %r381, 0, %p125;
	add.s32 	%r383, %r380, %r382;
	setp.gt.u32 	%p126, %r90, 96;
	ld.shared.u32 	%r384, [_ZZN3cub18CUB_300001_SM_10006detail6reduce28DeviceReduceSingleTileKernelINS2_10policy_hubIjjN4cuda3std3__44plusIvEEE10Policy1000EN6thrust24THRUST_300001_SM_1000_NS18transform_iteratorI9NonZeroOpIsEPKsNSD_11use_defaultESJ_EEPjjS9_jjNS7_10__identityEEEvT0_T1_T2_T3_T4_T6_E12temp_storage+20];
	selp.b32 	%r385, %r384, 0, %p126;
	add.s32 	%r386, %r383, %r385;
	setp.gt.u32 	%p127, %r90, 128;
	ld.shared.u32 	%r387, [_ZZN3cub18CUB_300001_SM_10006detail6reduce28DeviceReduceSingleTileKernelINS2_10policy_hubIjjN4cuda3std3__44plusIvEEE10Policy1000EN6thrust24THRUST_300001_SM_1000_NS18transform_iteratorI9NonZeroOpIsEPKsNSD_11use_defaultESJ_EEPjjS9_jjNS7_10__identityEEEvT0_T1_T2_T3_T4_T6_E12temp_storage+24];
	selp.b32 	%r388, %r387, 0, %p127;
	add.s32 	%r389, %r386, %r388;
	setp.gt.u32 	%p128, %r90, 160;
	ld.shared.u32 	%r390, [_ZZN3cub18CUB_300001_SM_10006detail6reduce28DeviceReduceSingleTileKernelINS2_10policy_hubIjjN4cuda3std3__44plusIvEEE10Policy1000EN6thrust24THRUST_300001_SM_1000_NS18transform_iteratorI9NonZeroOpIsEPKsNSD_11use_defaultESJ_EEPjjS9_jjNS7_10__identityEEEvT0_T1_T2_T3_T4_T6_E12temp_storage+28];
	selp.b32 	%r391, %r390, 0, %p128;
	add.s32 	%r392, %r389, %r391;
	setp.gt.u32 	%p129, %r90, 192;
	ld.shared.u32 	%r393, [_ZZN3cub18CUB_300001_SM_10006detail6reduce28DeviceReduceSingleTileKernelINS2_10policy_hubIjjN4cuda3std3__44plusIvEEE10Policy1000EN6thrust24THRUST_300001_SM_1000_NS18transform_iteratorI9NonZeroOpIsEPKsNSD_11use_defaultESJ_EEPjjS9_jjNS7_10__identityEEEvT0_T1_T2_T3_T4_T6_E12temp_storage+32];
	selp.b32 	%r394, %r393, 0, %p129;
	add.s32 	%r395, %r392, %r394;
	setp.gt.u32 	%p130, %r90, 224;
	ld.shared.u32 	%r396, [_ZZN3cub18CUB_300001_SM_10006detail6reduce28DeviceReduceSingleTileKernelINS2_10policy_hubIjjN4cuda3std3__44plusIvEEE10Policy1000EN6thrust24THRUST_300001_SM_1000_NS18transform_iteratorI9NonZeroOpIsEPKsNSD_11use_defaultESJ_EEPjjS9_jjNS7_10__identityEEEvT0_T1_T2_T3_T4_T6_E12temp_storage+36];
	selp.b32 	%r397, %r396, 0, %p130;
	add.s32 	%r458, %r395, %r397;
	bra.uni 	$L__BB63_50;
$L__BB63_28:
	mov.u32 	%r40, %tid.x;
	mul.wide.u32 	%rd11, %r40, 2;
	add.s64 	%rd12, %rd2, %rd11;
	ld.global.u16 	%rs9, [%rd12];
	setp.ne.s16 	%p3, %rs9, 0;
	selp.u32 	%r103, 1, 0, %p3;
	ld.global.u16 	%rs10, [%rd12+512];
	setp.ne.s16 	%p4, %rs10, 0;
	selp.u32 	%r104, 1, 0, %p4;
	ld.global.u16 	%rs11, [%rd12+1024];
	setp.ne.s16 	%p5, %rs11, 0;
	selp.u32 	%r105, 1, 0, %p5;
	ld.global.u16 	%rs12, [%rd12+1536];
	setp.ne.s16 	%p6, %rs12, 0;
	selp.u32 	%r106, 1, 0, %p6;
	ld.global.u16 	%rs13, [%rd12+2048];
	setp.ne.s16 	%p7, %rs13, 0;
	selp.u32 	%r107, 1, 0, %p7;
	ld.global.u16 	%rs14, [%rd12+2560];
	setp.ne.s16 	%p8, %rs14, 0;
	selp.u32 	%r108, 1, 0, %p8;
	ld.global.u16 	%rs15, [%rd12+3072];
	setp.ne.s16 	%p9, %rs15, 0;
	selp.u32 	%r109, 1, 0, %p9;
	ld.global.u16 	%rs16, [%rd12+3584];
	setp.ne.s16 	%p10, %rs16, 0;
	selp.u32 	%r110, 1, 0, %p10;
	ld.global.u16 	%rs17, [%rd12+4096];
	setp.ne.s16 	%p11, %rs17, 0;
	selp.u32 	%r111, 1, 0, %p11;
	ld.global.u16 	%rs18, [%rd12+4608];
	setp.ne.s16 	%p12, %rs18, 0;
	selp.u32 	%r112, 1, 0, %p12;
	ld.global.u16 	%rs19, [%rd12+5120];
	setp.ne.s16 	%p13, %rs19, 0;
	selp.u32 	%r113, 1, 0, %p13;
	ld.global.u16 	%rs20, [%rd12+5632];
	setp.ne.s16 	%p14, %rs20, 0;
	selp.u32 	%r114, 1, 0, %p14;
	ld.global.u16 	%rs21, [%rd12+6144];
	setp.ne.s16 	%p15, %rs21, 0;
	selp.u32 	%r115, 1, 0, %p15;
	ld.global.u16 	%rs22, [%rd12+6656];
	setp.ne.s16 	%p16, %rs22, 0;
	selp.u32 	%r116, 1, 0, %p16;
	ld.global.u16 	%rs23, [%rd12+7168];
	setp.ne.s16 	%p17, %rs23, 0;
	selp.u32 	%r117, 1, 0, %p17;
	ld.global.u16 	%rs24, [%rd12+7680];
	setp.ne.s16 	%p18, %rs24, 0;
	selp.u32 	%r118, 1, 0, %p18;
	add.s32 	%r119, %r104, %r103;
	add.s32 	%r120, %r119, %r105;
	add.s32 	%r121, %r120, %r106;
	add.s32 	%r122, %r121, %r107;
	add.s32 	%r123, %r122, %r108;
	add.s32 	%r124, %r123, %r109;
	add.s32 	%r125, %r124, %r110;
	add.s32 	%r126, %r125, %r111;
	add.s32 	%r127, %r126, %r112;
	add.s32 	%r128, %r127, %r113;
	add.s32 	%r129, %r128, %r114;
	add.s32 	%r130, %r129, %r115;
	add.s32 	%r131, %r130, %r116;
	add.s32 	%r132, %r131, %r117;
	add.s32 	%r457, %r132, %r118;
	add.s32 	%r42, %r90, -4096;
	setp.lt.u32 	%p19, %r42, 4096;
	mov.b32 	%r439, 4096;
	@%p19 bra 	$L__BB63_32;
	mov.b32 	%r439, 4096;
$L__BB63_30:
	add.s32 	%r134, %r40, %r439;
	mul.wide.u32 	%rd13, %r134, 2;
	add.s64 	%rd14, %rd2, %rd13;
	ld.global.u16 	%rs25, [%rd14];
	setp.ne.s16 	%p20, %rs25, 0;
	selp.u32 	%r135, 1, 0, %p20;
	ld.global.u16 	%rs26, [%rd14+512];
	setp.ne.s16 	%p21, %rs26, 0;
	selp.u32 	%r136, 1, 0, %p21;
	ld.global.u16 	%rs27, [%rd14+1024];
	setp.ne.s16 	%p22, %rs27, 0;
	selp.u32 	%r137, 1, 0, %p22;
	ld.global.u16 	%rs28, [%rd14+1536];
	setp.ne.s16 	%p23, %rs28, 0;
	selp.u32 	%r138, 1, 0, %p23;
	ld.global.u16 	%rs29, [%rd14+2048];
	setp.ne.s16 	%p24, %rs29, 0;
	selp.u32 	%r139, 1, 0, %p24;
	ld.global.u16 	%rs30, [%rd14+2560];
	setp.ne.s16 	%p25, %rs30, 0;
	selp.u32 	%r140, 1, 0, %p25;
	ld.global.u16 	%rs31, [%rd14+3072];
	setp.ne.s16 	%p26, %rs31, 0;
	selp.u32 	%r141, 1, 0, %p26;
	ld.global.u16 	%rs32, [%rd14+3584];
	setp.ne.s16 	%p27, %rs32, 0;
	selp.u32 	%r142, 1, 0, %p27;
	ld.global.u16 	%rs33, [%rd14+4096];
	setp.ne.s16 	%p28, %rs33, 0;
	selp.u32 	%r143, 1, 0, %p28;
	ld.global.u16 	%rs34, [%rd14+4608];
	setp.ne.s16 	%p29, %rs34, 0;
	selp.u32 	%r144, 1, 0, %p29;
	ld.global.u16 	%rs35, [%rd14+5120];
	setp.ne.s16 	%p30, %rs35, 0;
	selp.u32 	%r145, 1, 0, %p30;
	ld.global.u16 	%rs36, [%rd14+5632];
	setp.ne.s16 	%p31, %rs36, 0;
	selp.u32 	%r146, 1, 0, %p31;
	ld.global.u16 	%rs37, [%rd14+6144];
	setp.ne.s16 	%p32, %rs37, 0;
	selp.u32 	%r147, 1, 0, %p32;
	ld.global.u16 	%rs38, [%rd14+6656];
	setp.ne.s16 	%p33, %rs38, 0;
	selp.u32 	%r148, 1, 0, %p33;
	ld.global.u16 	%rs39, [%rd14+7168];
	setp.ne.s16 	%p34, %rs39, 0;
	selp.u32 	%r149, 1, 0, %p34;
	ld.global.u16 	%rs40, [%rd14+7680];
	setp.ne.s16 	%p35, %rs40, 0;
	selp.u32 	%r150, 1, 0, %p35;
	add.s32 	%r151, %r457, %r135;
	add.s32 	%r152, %r151, %r136;
	add.s32 	%r153, %r152, %r137;
	add.s32 	%r154, %r153, %r138;
	add.s32 	%r155, %r154, %r139;
	add.s32 	%r156, %r155, %r140;
	add.s32 	%r157, %r156, %r141;
	add.s32 	%r158, %r157, %r142;
	add.s32 	%r159, %r158, %r143;
	add.s32 	%r160, %r159, %r144;
	add.s32 	%r161, %r160, %r145;
	add.s32 	%r162, %r161, %r146;
	add.s32 	%r163, %r162, %r147;
	add.s32 	%r164, %r163, %r148;
	add.s32 	%r165, %r164, %r149;
	add.s32 	%r457, %r165, %r150;
	sub.s32 	%r166, %r90, %r439;
	setp.lt.u32 	%p36, %r166, 4096;
	@%p36 bra 	$L__BB63_46;
	add.s32 	%r439, %r439, 4096;
	setp.le.u32 	%p37, %r439, %r42;
	@%p37 bra 	$L__BB63_30;
$L__BB63_32:
	setp.le.u32 	%p38, %r90, %r439;
	sub.s32 	%r167, %r90, %r439;
	setp.ge.s32 	%p39, %r40, %r167;
	or.pred  	%p40, %p38, %p39;
	@%p40 bra 	$L__BB63_46;
	not.b32 	%r170, %r40;
	add.s32 	%r171, %r90, %r170;
	sub.s32 	%r172, %r171, %r439;
	shr.u32 	%r173, %r172, 8;
	add.s32 	%r49, %r173, 1;
	and.b32  	%r50, %r49, 15;
	setp.lt.u32 	%p41, %r172, 3840;
	mov.u32 	%r449, %r40;
	@%p41 bra 	$L__BB63_37;
	or.b32  	%r443, %r40, 2048;
	add.s32 	%r442, %r40, %r439;
	and.b32  	%r174, %r49, 33554416;
	neg.s32 	%r441, %r174;
$L__BB63_35:
	.pragma "nounroll";
	mul.wide.u32 	%rd15, %r442, 2;
	add.s64 	%rd16, %rd2, %rd15;
	ld.global.u16 	%rs41, [%rd16];
	setp.ne.s16 	%p42, %rs41, 0;
	selp.u32 	%r175, 1, 0, %p42;
	add.s32 	%r176, %r457, %r175;
	add.s32 	%r177, %r442, 256;
	mul.wide.u32 	%rd17, %r177, 2;
	add.s64 	%rd18, %rd2, %rd17;
	ld.global.u16 	%rs42, [%rd18];
	setp.ne.s16 	%p43, %rs42, 0;
	selp.u32 	%r178, 1, 0, %p43;
	add.s32 	%r179, %r176, %r178;
	add.s32 	%r180, %r442, 512;
	mul.wide.u32 	%rd19, %r180, 2;
	add.s64 	%rd20, %rd2, %rd19;
	ld.global.u16 	%rs43, [%rd20];
	setp.ne.s16 	%p44, %rs43, 0;
	selp.u32 	%r181, 1, 0, %p44;
	add.s32 	%r182, %r179, %r181;
	add.s32 	%r183, %r442, 768;
	mul.wide.u32 	%rd21, %r183, 2;
	add.s64 	%rd22, %rd2, %rd21;
	ld.global.u16 	%rs44, [%rd22];
	setp.ne.s16 	%p45, %rs44, 0;
	selp.u32 	%r184, 1, 0, %p45;
	add.s32 	%r185, %r182, %r184;
	add.s32 	%r186, %r442, 1024;
	mul.wide.u32 	%rd23, %r186, 2;
	add.s64 	%rd24, %rd2, %rd23;
	ld.global.u16 	%rs45, [%rd24];
	setp.ne.s16 	%p46, %rs45, 0;
	selp.u32 	%r187, 1, 0, %p46;
	add.s32 	%r188, %r185, %r187;
	add.s32 	%r189, %r442, 1280;
	mul.wide.u32 	%rd25, %r189, 2;
	add.s64 	%rd26, %rd2, %rd25;
	ld.global.u16 	%rs46, [%rd26];
	setp.ne.s16 	%p47, %rs46, 0;
	selp.u32 	%r190, 1, 0, %p47;
	add.s32 	%r191, %r188, %r190;
	add.s32 	%r192, %r442, 1536;
	mul.wide.u32 	%rd27, %r192, 2;
	add.s64 	%rd28, %rd2, %rd27;
	ld.global.u16 	%rs47, [%rd28];
	setp.ne.s16 	%p48, %rs47, 0;
	selp.u32 	%r193, 1, 0, %p48;
	add.s32 	%r194, %r191, %r193;
	add.s32 	%r195, %r442, 1792;
	mul.wide.u32 	%rd29, %r195, 2;
	add.s64 	%rd30, %rd2, %rd29;
	ld.global.u16 	%rs48, [%rd30];
	setp.ne.s16 	%p49, %rs48, 0;
	selp.u32 	%r196, 1, 0, %p49;
	add.s32 	%r197, %r194, %r196;
	add.s32 	%r198, %r442, 2048;
	mul.wide.u32 	%rd31, %r198, 2;
	add.s64 	%rd32, %rd2, %rd31;
	ld.global.u16 	%rs49, [%rd32];
	setp.ne.s16 	%p50, %rs49, 0;
	selp.u32 	%r199, 1, 0, %p50;
	add.s32 	%r200, %r197, %r199;
	add.s32 	%r201, %r442, 2304;
	mul.wide.u32 	%rd33, %r201, 2;
	add.s64 	%rd34, %rd2, %rd33;
	ld.global.u16 	%rs50, [%rd34];
	setp.ne.s16 	%p51, %rs50, 0;
	selp.u32 	%r202, 1, 0, %p51;
	add.s32 	%r203, %r200, %r202;
	add.s32 	%r204, %r442, 2560;
	mul.wide.u32 	%rd35, %r204, 2;
	add.s64 	%rd36, %rd2, %rd35;
	ld.global.u16 	%rs51, [%rd36];
	setp.ne.s16 	%p52, %rs51, 0;
	selp.u32 	%r205, 1, 0, %p52;
	add.s32 	%r206, %r203, %r205;
	add.s32 	%r207, %r442, 2816;
	mul.wide.u32 	%rd37, %r207, 2;
	add.s64 	%rd38, %rd2, %rd37;
	ld.global.u16 	%rs52, [%rd38];
	setp.ne.s16 	%p53, %rs52, 0;
	selp.u32 	%r208, 1, 0, %p53;
	add.s32 	%r209, %r206, %r208;
	add.s32 	%r210, %r442, 3072;
	mul.wide.u32 	%rd39, %r210, 2;
	add.s64 	%rd40, %rd2, %rd39;
	ld.global.u16 	%rs53, [%rd40];
	setp.ne.s16 	%p54, %rs53, 0;
	selp.u32 	%r211, 1, 0, %p54;
	add.s32 	%r212, %r209, %r211;
	add.s32 	%r213, %r442, 3328;
	mul.wide.u32 	%rd41, %r213, 2;
	add.s64 	%rd42, %rd2, %rd41;
	ld.global.u16 	%rs54, [%rd42];
	setp.ne.s16 	%p55, %rs54, 0;
	selp.u32 	%r214, 1, 0, %p55;
	add.s32 	%r215, %r212, %r214;
	add.s32 	%r216, %r442, 3584;
	mul.wide.u32 	%rd43, %r216, 2;
	add.s64 	%rd44, %rd2, %rd43;
	ld.global.u16 	%rs55, [%rd44];
	setp.ne.s16 	%p56, %rs55, 0;
	selp.u32 	%r217, 1, 0, %p56;
	add.s32 	%r218, %r215, %r217;
	add.s32 	%r219, %r442, 3840;
	mul.wide.u32 	%rd45, %r219, 2;
	add.s64 	%rd46, %rd2, %rd45;
	ld.global.u16 	%rs56, [%rd46];
	setp.ne.s16 	%p57, %rs56, 0;
	selp.u32 	%r220, 1, 0, %p57;
	add.s32 	%r457, %r218, %r220;
	add.s32 	%r443, %r443, 4096;
	add.s32 	%r442, %r442, 4096;
	add.s32 	%r441, %r441, 16;
	setp.ne.s32 	%p58, %r441, 0;
	@%p58 bra 	$L__BB63_35;
	add.s32 	%r449, %r443, -2048;
$L__BB63_37:
	setp.eq.s32 	%p59, %r50, 0;
	@%p59 bra 	$L__BB63_46;
	and.b32  	%r66, %r49, 7;
	setp.lt.u32 	%p60, %r50, 8;
	@%p60 bra 	$L__BB63_40;
	add.s32 	%r222, %r449, %r439;
	mul.wide.u32 	%rd47, %r222, 2;
	add.s64 	%rd48, %rd2, %rd47;
	ld.global.u16 	%rs57, [%rd48];
	setp.ne.s16 	%p61, %rs57, 0;
	selp.u32 	%r223, 1, 0, %p61;
	add.s32 	%r224, %r457, %r223;
	add.s32 	%r225, %r222, 256;
	mul.wide.u32 	%rd49, %r225, 2;
	add.s64 	%rd50, %rd2, %rd49;
	ld.global.u16 	%rs58, [%rd50];
	setp.ne.s16 	%p62, %rs58, 0;
	selp.u32 	%r226, 1, 0, %p62;
	add.s32 	%r227, %r224, %r226;
	add.s32 	%r228, %r222, 512;
	mul.wide.u32 	%rd51, %r228, 2;
	add.s64 	%rd52, %rd2, %rd51;
	ld.global.u16 	%rs59, [%rd52];
	setp.ne.s16 	%p63, %rs59, 0;
	selp.u32 	%r229, 1, 0, %p63;
	add.s32 	%r230, %r227, %r229;
	add.s32 	%r231, %r222, 768;
	mul.wide.u32 	%rd53, %r231, 2;
	add.s64 	%rd54, %rd2, %rd53;
	ld.global.u16 	%rs60, [%rd54];
	setp.ne.s16 	%p64, %rs60, 0;
	selp.u32 	%r232, 1, 0, %p64;
	add.s32 	%r233, %r230, %r232;
	add.s32 	%r234, %r222, 1024;
	mul.wide.u32 	%rd55, %r234, 2;
	add.s64 	%rd56, %rd2, %rd55;
	ld.global.u16 	%rs61, [%rd56];
	setp.ne.s16 	%p65, %rs61, 0;
	selp.u32 	%r235, 1, 0, %p65;
	add.s32 	%r236, %r233, %r235;
	add.s32 	%r237, %r222, 1280;
	mul.wide.u32 	%rd57, %r237, 2;
	add.s64 	%rd58, %rd2, %rd57;
	ld.global.u16 	%rs62, [%rd58];
	setp.ne.s16 	%p66, %rs62, 0;
	selp.u32 	%r238, 1, 0, %p66;
	add.s32 	%r239, %r236, %r238;
	add.s32 	%r240, %r222, 1536;
	mul.wide.u32 	%rd59, %r240, 2;
	add.s64 	%rd60, %rd2, %rd59;
	ld.global.u16 	%rs63, [%rd60];
	setp.ne.s16 	%p67, %rs63, 0;
	selp.u32 	%r241, 1, 0, %p67;
	add.s32 	%r242, %r239, %r241;
	add.s32 	%r243, %r222, 1792;
	mul.wide.u32 	%rd61, %r243, 2;
	add.s64 	%rd62, %rd2, %rd61;
	ld.global.u16 	%rs64, [%rd62];
	setp.ne.s16 	%p68, %rs64, 0;
	selp.u32 	%r244, 1, 0, %p68;
	add.s32 	%r457, %r242, %r244;
	add.s32 	%r449, %r449, 2048;
$L__BB63_40:
	setp.eq.s32 	%p69, %r66, 0;
	@%p69 bra 	$L__BB63_46;
	and.b32  	%r72, %r49, 3;
	setp.lt.u32 	%p70, %r66, 4;
	@%p70 bra 	$L__BB63_43;
	add.s32 	%r246, %r449, %r439;
	mul.wide.u32 	%rd63, %r246, 2;
	add.s64 	%rd64, %rd2, %rd63;
	ld.global.u16 	%rs65, [%rd64];
	setp.ne.s16 	%p71, %rs65, 0;
	selp.u32 	%r247, 1, 0, %p71;
	add.s32 	%r248, %r457, %r247;
	add.s32 	%r249, %r246, 256;
	mul.wide.u32 	%rd65, %r249, 2;
	add.s64 	%rd66, %rd2, %rd65;
	ld.global.u16 	%rs66, [%rd66];
	setp.ne.s16 	%p72, %rs66, 0;
	selp.u32 	%r250, 1, 0, %p72;
	add.s32 	%r251, %r248, %r250;
	add.s32 	%r252, %r246, 512;
	mul.wide.u32 	%rd67, %r252, 2;
	add.s64 	%rd68, %rd2, %rd67;
	ld.global.u16 	%rs67, [%rd68];
	setp.ne.s16 	%p73, %rs67, 0;
	selp.u32 	%r253, 1, 0, %p73;
	add.s32 	%r254, %r251, %r253;
	add.s32 	%r255, %r246, 768;
	mul.wide.u32 	%rd69, %r255, 2;
	add.s64 	%rd70, %rd2, %rd69;
	ld.global.u16 	%rs68, [%rd70];
	setp.ne.s16 	%p74, %rs68, 0;
	selp.u32 	%r256, 1, 0, %p74;
	add.s32 	%r457, %r254, %r256;
	add.s32 	%r449, %r449, 1024;
$L__BB63_43:
	setp.eq.s32 	%p75, %r72, 0;
	@%p75 bra 	$L__BB63_46;
	add.s32 	%r455, %r449, %r439;
	neg.s32 	%r454, %r72;
$L__BB63_45:
	.pragma "nounroll";
	mul.wide.u32 	%rd71, %r455, 2;
	add.s64 	%rd72, %rd2, %rd71;
	ld.global.u16 	%rs69, [%rd72];
	setp.ne.s16 	%p76, %rs69, 0;
	selp.u32 	%r257, 1, 0, %p76;
	add.s32 	%r457, %r457, %r257;
	add.s32 	%r455, %r455, 256;
	add.s32 	%r454, %r454, 1;
	setp.ne.s32 	%p77, %r454, 0;
	@%p77 bra 	$L__BB63_45;
$L__BB63_46:
	// begin inline asm
	mov.u32 %r258, %laneid;
	// end inline asm
	mov.b32 	%r259, -1;
	redux.sync.add.u32 %r458, %r457, %r259;
	setp.ne.s32 	%p78, %r258, 0;
	@%p78 bra 	$L__BB63_48;
	shr.u32 	%r260, %r40, 3;
	and.b32  	%r261, %r260, 124;
	mov.u32 	%r262, _ZZN3cub18CUB_300001_SM_10006detail6reduce28DeviceReduceSingleTileKernelINS2_10policy_hubIjjN4cuda3std3__44plusIvEEE10Policy1000EN6thrust24THRUST_300001_SM_1000_NS18transform_iteratorI9NonZeroOpIsEPKsNSD_11use_defaultESJ_EEPjjS9_jjNS7_10__identityEEEvT0_T1_T2_T3_T4_T6_E12temp_storage;
	add.s32 	%r263, %r262, %r261;
	st.shared.u32 	[%r263+8], %r458;
$L__BB63_48:
	bar.sync 	0;
	setp.ne.s32 	%p79, %r40, 0;
	@%p79 bra 	$L__BB63_50;
	ld.shared.u32 	%r264, [_ZZN3cub18CUB_300001_SM_10006detail6reduce28DeviceReduceSingleTileKernelINS2_10policy_hubIjjN4cuda3std3__44plusIvEEE10Policy1000EN6thrust24THRUST_300001_SM_1000_NS18transform_iteratorI9NonZeroOpIsEPKsNSD_11use_defaultESJ_EEPjjS9_jjNS7_10__identityEEEvT0_T1_T2_T3_T4_T6_E12temp_storage+12];
	add.s32 	%r265, %r264, %r458;
	ld.shared.u32 	%r266, [_ZZN3cub18CUB_300001_SM_10006detail6reduce28DeviceReduceSingleTileKernelINS2_10policy_hubIjjN4cuda3std3__44plusIvEEE10Policy1000EN6thrust24THRUST_300001_SM_1000_NS18transform_iteratorI9NonZeroOpIsEPKsNSD_11use_defaultESJ_EEPjjS9_jjNS7_10__identityEEEvT0_T1_T2_T3_T4_T6_E12temp_storage+16];
	add.s32 	%r267, %r265, %r266;
	ld.shared.u32 	%r268, [_ZZN3cub18CUB_300001_SM_10006detail6reduce28DeviceReduceSingleTileKernelINS2_10policy_hubIjjN4cuda3std3__44plusIvEEE10Policy1000EN6thrust24THRUST_300001_SM_1000_NS18transform_iteratorI9NonZeroOpIsEPKsNSD_11use_defaultESJ_EEPjjS9_jjNS7_10__identityEEEvT0_T1_T2_T3_T4_T6_E12temp_storage+20];
	add.s32 	%r269, %r267, %r268;
	ld.shared.u32 	%r270, [_ZZN3cub18CUB_300001_SM_10006detail6reduce28DeviceReduceSingleTileKernelINS2_10policy_hubIjjN4cuda3std3__44plusIvEEE10Policy1000EN6thrust24THRUST_300001_SM_1000_NS18transform_iteratorI9NonZeroOpIsEPKsNSD_11use_defaultESJ_EEPjjS9_jjNS7_10__identityEEEvT0_T1_T2_T3_T4_T6_E12temp_storage+24];
	add.s32 	%r271, %r269, %r270;
	ld.shared.u32 	%r272, [_ZZN3cub18CUB_300001_SM_10006detail6reduce28DeviceReduceSingleTileKernelINS2_10policy_hubIjjN4cuda3std3__44plusIvEEE10Policy1000EN6thrust24THRUST_300001_SM_1000_NS18transform_iteratorI9NonZeroOpIsEPKsNSD_11use_defaultESJ_EEPjjS9_jjNS7_10__identityEEEvT0_T1_T2_T3_T4_T6_E12temp_storage+28];
	add.s32 	%r273, %r271, %r272;
	ld.shared.u32 	%r274, [_ZZN3cub18CUB_300001_SM_10006detail6reduce28DeviceReduceSingleTileKernelINS2_10policy_hubIjjN4cuda3std3__44plusIvEEE10Policy1000EN6thrust24THRUST_300001_SM_1000_NS18transform_iteratorI9NonZeroOpIsEPKsNSD_11use_defaultESJ_EEPjjS9_jjNS7_10__identityEEEvT0_T1_T2_T3_T4_T6_E12temp_storage+32];
	add.s32 	%r275, %r273, %r274;
	ld.shared.u32 	%r276, [_ZZN3cub18CUB_300001_SM_10006detail6reduce28DeviceReduceSingleTileKernelINS2_10policy_hubIjjN4cuda3std3__44plusIvEEE10Policy1000EN6thrust24THRUST_300001_SM_1000_NS18transform_iteratorI9NonZeroOpIsEPKsNSD_11use_defaultESJ_EEPjjS9_jjNS7_10__identityEEEvT0_T1_T2_T3_T4_T6_E12temp_storage+36];
	add.s32 	%r458, %r275, %r276;
$L__BB63_50:
	mov.u32 	%r417, %tid.x;
	setp.ne.s32 	%p133, %r417, 0;
	@%p133 bra 	$L__BB63_52;
	add.s32 	%r418, %r458, %r91;
	st.global.u32 	[%rd1], %r418;
$L__BB63_52:
	ret;

}
	// .globl	_ZN3cub18CUB_300001_SM_10006detail6reduce18DeviceReduceKernelINS2_10policy_hubIjjN4cuda3std3__44plusIvEEE10Policy1000EN6thrust24THRUST_300001_SM_1000_NS18transform_iteratorI9NonZeroOpIsEPKsNSD_11use_defaultESJ_EEjS9_jNS7_10__identityEEEvT0_PT3_T1_NS0_13GridEvenShareISP_EET2_T4_
.visible .entry _ZN3cub18CUB_300001_SM_10006detail6reduce18DeviceReduceKernelINS2_10policy_hubIjjN4cuda3std3__44plusIvEEE10Policy1000EN6thrust24THRUST_300001_SM_1000_NS18transform_iteratorI9NonZeroOpIsEPKsNSD_11use_defaultESJ_EEjS9_jNS7_10__identityEEEvT0_PT3_T1_NS0_13GridEvenShareISP_EET2_T4_(
	.param .align 8 .b8 _ZN3cub18CUB_300001_SM_10006detail6reduce18DeviceReduceKernelINS2_10policy_hubIjjN4cuda3std3__44plusIvEEE10Policy1000EN6thrust24THRUST_300001_SM_1000_NS18transform_iteratorI9NonZeroOpIsEPKsNSD_11use_defaultESJ_EEjS9_jNS7_10__identityEEEvT0_PT3_T1_NS0_13GridEvenShareISP_EET2_T4__param_0[16],
	.param .u64 .ptr .align 1 _ZN3cub18CUB_300001_SM_10006detail6reduce18DeviceReduceKernelINS2_10policy_hubIjjN4cuda3std3__44plusIvEEE10Policy1000EN6thrust24THRUST_300001_SM_1000_NS18transform_iteratorI9NonZeroOpIsEPKsNSD_11use_defaultESJ_EEjS9_jNS7_10__identityEEEvT0_PT3_T1_NS0_13GridEvenShareISP_EET2_T4__param_1,
	.param .u32 _ZN3cub18CUB_300001_SM_10006detail6reduce18DeviceReduceKernelINS2_10policy_hubIjjN4cuda3std3__44plusIvEEE10Policy1000EN6thrust24THRUST_300001_SM_1000_NS18transform_iteratorI9NonZeroOpIsEPKsNSD_11use_defaultESJ_EEjS9_jNS7_10__identityEEEvT0_PT3_T1_NS0_13GridEvenShareISP_EET2_T4__param_2,
	.param .align 4 .b8 _ZN3cub18CUB_300001_SM_10006detail6reduce18DeviceReduceKernelINS2_10policy_hubIjjN4cuda3std3__44plusIvEEE10Policy1000EN6thrust24THRUST_300001_SM_1000_NS18transform_iteratorI9NonZeroOpIsEPKsNSD_11use_defaultESJ_EEjS9_jNS7_10__identityEEEvT0_PT3_T1_NS0_13GridEvenShareISP_EET2_T4__param_3[40],
	.param .align 1 .b8 _ZN3cub18CUB_300001_SM_10006detail6reduce18DeviceReduceKernelINS2_10policy_hubIjjN4cuda3std3__44plusIvEEE10Policy1000EN6thrust24THRUST_300001_SM_1000_NS18transform_iteratorI9NonZeroOpIsEPKsNSD_11use_defaultESJ_EEjS9_jNS7_10__identityEEEvT0_PT3_T1_NS0_13GridEvenShareISP_EET2_T4__param_4[1],
	.param .align 1 .b8 _ZN3cub18CUB_300001_SM_10006detail6reduce18DeviceReduceKernelINS2_10policy_hubIjjN4cuda3std3__44plusIvEEE10Policy1000EN6thrust24THRUST_300001_SM_1000_NS18transform_iteratorI9NonZeroOpIsEPKsNSD_11use_defaultESJ_EEjS9_jNS7_10__identityEEEvT0_PT3_T1_NS0_13GridEvenShareISP_EET2_T4__param_5[1]
)
.maxntid 256
{
	.reg .pred 	%p<133>;
	.reg .b16 	%rs<95>;
	.reg .b32 	%r<513>;
	.reg .b64 	%rd<130>;
	// demoted variable
	.shared .align 4 .b8 _ZZN3cub18CUB_300001_SM_10006detail6reduce18DeviceReduceKernelINS2_10policy_hubIjjN4cuda3std3__44plusIvEEE10Policy1000EN6thrust24THRUST_300001_SM_1000_NS18transform_iteratorI9NonZeroOpIsEPKsNSD_11use_defaultESJ_EEjS9_jNS7_10__identityEEEvT0_PT3_T1_NS0_13GridEvenShareISP_EET2_T4_E12temp_storage[44];
	ld.param.u32 	%r1, [_ZN3cub18CUB_300001_SM_10006detail6reduce18DeviceReduceKernelINS2_10policy_hubIjjN4cuda3std3__44plusIvEEE10Policy1000EN6thrust24THRUST_300001_SM_1000_NS18transform_iteratorI9NonZeroOpIsEPKsNSD_11use_defaultESJ_EEjS9_jNS7_10__identityEEEvT0_PT3_T1_NS0_13GridEvenShareISP_EET2_T4__param_3+20];
	ld.param.u32 	%r2, [_ZN3cub18CUB_300001_SM_10006detail6reduce18DeviceReduceKernelINS2_10policy_hubIjjN4cuda3std3__44plusIvEEE10Policy1000EN6thrust24THRUST_300001_SM_1000_NS18transform_iteratorI9NonZeroOpIsEPKsNSD_11use_defaultESJ_EEjS9_jNS7_10__identityEEEvT0_PT3_T1_NS0_13GridEvenShareISP_EET2_T4__param_3+24];
	ld.param.u64 	%rd3, [_ZN3cub18CUB_300001_SM_10006detail6reduce18DeviceReduceKernelINS2_10policy_hubIjjN4cuda3std3__44plusIvEEE10Policy1000EN6thrust24THRUST_300001_SM_1000_NS18transform_iteratorI9NonZeroOpIsEPKsNSD_11use_defaultESJ_EEjS9_jNS7_10__identityEEEvT0_PT3_T1_NS0_13GridEvenShareISP_EET2_T4__param_0];
	cvta.to.global.u64 	%rd1, %rd3;
	mov.u32 	%r3, %ctaid.x;
	shl.b32 	%r4, %r2, 12;
	shl.b32 	%r493, %r3, 12;
	sub.s32 	%r6, %r1, %r493;
	setp.gt.u32 	%p1, %r6, 4095;
	@%p1 bra 	$L__BB64_26;
	mov.u32 	%r7, %tid.x;
	setp.ge.u32 	%p79, %r7, %r6;
	mov.b32 	%r488, 0;
	mov.u32 	%r477, %r7;
	@%p79 bra 	$L__BB64_3;
	add.s32 	%r301, %r493, %r7;
	mul.wide.u32 	%rd66, %r301, 2;
	add.s64 	%rd67, %rd1, %rd66;
	ld.global.u16 	%rs65, [%rd67];
	setp.ne.s16 	%p80, %rs65, 0;
	selp.u32 	%r488, 1, 0, %p80;
	add.s32 	%r477, %r7, 256;
$L__BB64_3:
	setp.ge.u32 	%p81, %r477, %r6;
	@%p81 bra 	$L__BB64_17;
	not.b32 	%r303, %r477;
	add.s32 	%r304, %r1, %r303;
	sub.s32 	%r305, %r304, %r493;
	shr.u32 	%r306, %r305, 8;
	add.s32 	%r12, %r306, 1;
	and.b32  	%r13, %r12, 15;
	setp.lt.u32 	%p82, %r305, 3840;
	@%p82 bra 	$L__BB64_8;
	or.b32  	%r474, %r477, 2048;
	add.s32 	%r473, %r477, %r493;
	and.b32  	%r307, %r12, 33554416;
	neg.s32 	%r472, %r307;
$L__BB64_6:
	.pragma "nounroll";
	mul.wide.u32 	%rd68, %r473, 2;
	add.s64 	%rd69, %rd1, %rd68;
	ld.global.u16 	%rs66, [%rd69];
	setp.ne.s16 	%p83, %rs66, 0;
	selp.u32 	%r308, 1, 0, %p83;
	add.s32 	%r309, %r488, %r308;
	add.s32 	%r310, %r473, 256;
	mul.wide.u32 	%rd70, %r310, 2;
	add.s64 	%rd71, %rd1, %rd70;
	ld.global.u16 	%rs67, [%rd71];
	setp.ne.s16 	%p84, %rs67, 0;
	selp.u32 	%r311, 1, 0, %p84;
	add.s32 	%r312, %r309, %r311;
	add.s32 	%r313, %r473, 512;
	mul.wide.u32 	%rd72, %r313, 2;
	add.s64 	%rd73, %rd1, %rd72;
	ld.global.u16 	%rs68, [%rd73];
	setp.ne.s16 	%p85, %rs68, 0;
	selp.u32 	%r314, 1, 0, %p85;
	add.s32 	%r315, %r312, %r314;
	add.s32 	%r316, %r473, 768;
	mul.wide.u32 	%rd74, %r316, 2;
	add.s64 	%rd75, %rd1, %rd74;
	ld.global.u16 	%rs69, [%rd75];
	setp.ne.s16 	%p86, %rs69, 0;
	selp.u32 	%r317, 1, 0, %p86;
	add.s32 	%r318, %r315, %r317;
	add.s32 	%r319, %r473, 1024;
	mul.wide.u32 	%rd76, %r319, 2;
	add.s64 	%rd77, %rd1, %rd76;
	ld.global.u16 	%rs70, [%rd77];
	setp.ne.s16 	%p87, %rs70, 0;
	selp.u32 	%r320, 1, 0, %p87;
	add.s32 	%r321, %r318, %r320;
	add.s32 	%r322, %r473, 1280;
	mul.wide.u32 	%rd78, %r322, 2;
	add.s64 	%rd79, %rd1, %rd78;
	ld.global.u16 	%rs71, [%rd79];
	setp.ne.s16 	%p88, %rs71, 0;
	selp.u32 	%r323, 1, 0, %p88;
	add.s32 	%r324, %r321, %r323;
	add.s32 	%r325, %r473, 1536;
	mul.wide.u32 	%rd80, %r325, 2;
	add.s64 	%rd81, %rd1, %rd80;
	ld.global.u16 	%rs72, [%rd81];
	setp.ne.s16 	%p89, %rs72, 0;
	selp.u32 	%r326, 1, 0, %p89;
	add.s32 	%r327, %r324, %r326;
	add.s32 	%r328, %r473, 1792;
	mul.wide.u32 	%rd82, %r328, 2;
	add.s64 	%rd83, %rd1, %rd82;
	ld.global.u16 	%rs73, [%rd83];
	setp.ne.s16 	%p90, %rs73, 0;
	selp.u32 	%r329, 1, 0, %p90;
	add.s32 	%r330, %r327, %r329;
	add.s32 	%r331, %r473, 2048;
	mul.wide.u32 	%rd84, %r331, 2;
	add.s64 	%rd85, %rd1, %rd84;
	ld.global.u16 	%rs74, [%rd85];
	setp.ne.s16 	%p91, %rs74, 0;
	selp.u32 	%r332, 1, 0, %p91;
	add.s32 	%r333, %r330, %r332;
	add.s32 	%r334, %r473, 2304;
	mul.wide.u32 	%rd86, %r334, 2;
	add.s64 	%rd87, %rd1, %rd86;
	ld.global.u16 	%rs75, [%rd87];
	setp.ne.s16 	%p92, %rs75, 0;
	selp.u32 	%r335, 1, 0, %p92;
	add.s32 	%r336, %r333, %r335;
	add.s32 	%r337, %r473, 2560;
	mul.wide.u32 	%rd88, %r337, 2;
	add.s64 	%rd89, %rd1, %rd88;
	ld.global.u16 	%rs76, [%rd89];
	setp.ne.s16 	%p93, %rs76, 0;
	selp.u32 	%r338, 1, 0, %p93;
	add.s32 	%r339, %r336, %r338;
	add.s32 	%r340, %r473, 2816;
	mul.wide.u32 	%rd90, %r340, 2;
	add.s64 	%rd91, %rd1, %rd90;
	ld.global.u16 	%rs77, [%rd91];
	setp.ne.s16 	%p94, %rs77, 0;
	selp.u32 	%r341, 1, 0, %p94;
	add.s32 	%r342, %r339, %r341;
	add.s32 	%r343, %r473, 3072;
	mul.wide.u32 	%rd92, %r343, 2;
	add.s64 	%rd93, %rd1, %rd92;
	ld.global.u16 	%rs78, [%rd93];
	setp.ne.s16 	%p95, %rs78, 0;
	selp.u32 	%r344, 1, 0, %p95;
	add.s32 	%r345, %r342, %r344;
	add.s32 	%r346, %r473, 3328;
	mul.wide.u32 	%rd94, %r346, 2;
	add.s64 	%rd95, %rd1, %rd94;
	ld.global.u16 	%rs79, [%rd95];
	setp.ne.s16 	%p96, %rs79, 0;
	selp.u32 	%r347, 1, 0, %p96;
	add.s32 	%r348, %r345, %r347;
	add.s32 	%r349, %r473, 3584;
	mul.wide.u32 	%rd96, %r349, 2;
	add.s64 	%rd97, %rd1, %rd96;
	ld.global.u16 	%rs80, [%rd97];
	setp.ne.s16 	%p97, %rs80, 0;
	selp.u32 	%r350, 1, 0, %p97;
	add.s32 	%r351, %r348, %r350;
	add.s32 	%r352, %r473, 3840;
	mul.wide.u32 	%rd98, %r352, 2;
	add.s64 	%rd99, %rd1, %rd98;
	ld.global.u16 	%rs81, [%rd99];
	setp.ne.s16 	%p98, %rs81, 0;
	selp.u32 	%r353, 1, 0, %p98;
	add.s32 	%r488, %r351, %r353;
	add.s32 	%r474, %r474, 4096;
	add.s32 	%r473, %r473, 4096;
	add.s32 	%r472, %r472, 16;
	setp.ne.s32 	%p99, %r472, 0;
	@%p99 bra 	$L__BB64_6;
	add.s32 	%r477, %r474, -2048;
$L__BB64_8:
	setp.eq.s32 	%p100, %r13, 0;
	@%p100 bra 	$L__BB64_17;
	and.b32  	%r29, %r12, 7;
	setp.lt.u32 	%p101, %r13, 8;
	@%p101 bra 	$L__BB64_11;
	add.s32 	%r355, %r493, %r477;
	mul.wide.u32 	%rd100, %r355, 2;
	add.s64 	%rd101, %rd1, %rd100;
	ld.global.u16 	%rs82, [%rd101];
	setp.ne.s16 	%p102, %rs82, 0;
	selp.u32 	%r356, 1, 0, %p102;
	add.s32 	%r357, %r488, %r356;
	add.s32 	%r358, %r355, 256;
	mul.wide.u32 	%rd102, %r358, 2;
	add.s64 	%rd103, %rd1, %rd102;
	ld.global.u16 	%rs83, [%rd103];
	setp.ne.s16 	%p103, %rs83, 0;
	selp.u32 	%r359, 1, 0, %p103;
	add.s32 	%r360, %r357, %r359;
	add.s32 	%r361, %r355, 512;
	mul.wide.u32 	%rd104, %r361, 2;
	add.s64 	%rd105, %rd1, %rd104;
	ld.global.u16 	%rs84, [%rd105];
	setp.ne.s16 	%p104, %rs84, 0;
	selp.u32 	%r362, 1, 0, %p104;
	add.s32 	%r363, %r360, %r362;
	add.s32 	%r364, %r355, 768;
	mul.wide.u32 	%rd106, %r364, 2;
	add.s64 	%rd107, %rd1, %rd106;
	ld.global.u16 	%rs85, [%rd107];
	setp.ne.s16 	%p105, %rs85, 0;
	selp.u32 	%r365, 1, 0, %p105;
	add.s32 	%r366, %r363, %r365;
	add.s32 	%r367, %r355, 1024;
	mul.wide.u32 	%rd108, %r367, 2;
	add.s64 	%rd109, %rd1, %rd108;
	ld.global.u16 	%rs86, [%rd109];
	setp.ne.s16 	%p106, %rs86, 0;
	selp.u32 	%r368, 1, 0, %p106;
	add.s32 	%r369, %r366, %r368;
	add.s32 	%r370, %r355, 1280;
	mul.wide.u32 	%rd110, %r370, 2;
	add.s64 	%rd111, %rd1, %rd110;
	ld.global.u16 	%rs87, [%rd111];
	setp.ne.s16 	%p107, %rs87, 0;
	selp.u32 	%r371, 1, 0, %p107;
	add.s32 	%r372, %r369, %r371;
	add.s32 	%r373, %r355, 1536;
	mul.wide.u32 	%rd112, %r373, 2;
	add.s64 	%rd113, %rd1, %rd112;
	ld.global.u16 	%rs88, [%rd113];
	setp.ne.s16 	%p108, %rs88, 0;
	selp.u32 	%r374, 1, 0, %p108;
	add.s32 	%r375, %r372, %r374;
	add.s32 	%r376, %r355, 1792;
	mul.wide.u32 	%rd114, %r376, 2;
	add.s64 	%rd115, %rd1, %rd114;
	ld.global.u16 	%rs89, [%rd115];
	setp.ne.s16 	%p109, %rs89, 0;
	selp.u32 	%r377, 1, 0, %p109;
	add.s32 	%r488, %r375, %r377;
	add.s32 	%r477, %r477, 2048;
$L__BB64_11:
	setp.eq.s32 	%p110, %r29, 0;
	@%p110 bra 	$L__BB64_17;
	and.b32  	%r35, %r12, 3;
	setp.lt.u32 	%p111, %r29, 4;
	@%p111 bra 	$L__BB64_14;
	add.s32 	%r379, %r493, %r477;
	mul.wide.u32 	%rd116, %r379, 2;
	add.s64 	%rd117, %rd1, %rd116;
	ld.global.u16 	%rs90, [%rd117];
	setp.ne.s16 	%p112, %rs90, 0;
	selp.u32 	%r380, 1, 0, %p112;
	add.s32 	%r381, %r488, %r380;
	add.s32 	%r382, %r379, 256;
	mul.wide.u32 	%rd118, %r382, 2;
	add.s64 	%rd119, %rd1, %rd118;
	ld.global.u16 	%rs91, [%rd119];
	setp.ne.s16 	%p113, %rs91, 0;
	selp.u32 	%r383, 1, 0, %p113;
	add.s32 	%r384, %r381, %r383;
	add.s32 	%r385, %r379, 512;
	mul.wide.u32 	%rd120, %r385, 2;
	add.s64 	%rd121, %rd1, %rd120;
	ld.global.u16 	%rs92, [%rd121];
	setp.ne.s16 	%p114, %rs92, 0;
	selp.u32 	%r386, 1, 0, %p114;
	add.s32 	%r387, %r384, %r386;
	add.s32 	%r388, %r379, 768;
	mul.wide.u32 	%rd122, %r388, 2;
	add.s64 	%rd123, %rd1, %rd122;
	ld.global.u16 	%rs93, [%rd123];
	setp.ne.s16 	%p115, %rs93, 0;
	selp.u32 	%r389, 1, 0, %p115;
	add.s32 	%r488, %r387, %r389;
	add.s32 	%r477, %r477, 1024;
$L__BB64_14:
	setp.eq.s32 	%p116, %r35, 0;
	@%p116 bra 	$L__BB64_17;
	add.s32 	%r486, %r477, %r493;
	neg.s32 	%r485, %r35;
$L__BB64_16:
	.pragma "nounroll";
	mul.wide.u32 	%rd124, %r486, 2;
	add.s64 	%rd125, %rd1, %rd124;
	ld.global.u16 	%rs94, [%rd125];
	setp.ne.s16 	%p117, %rs94, 0;
	selp.u32 	%r390, 1, 0, %p117;
	add.s32 	%r488, %r488, %r390;
	add.s32 	%r486, %r486, 256;
	add.s32 	%r485, %r485, 1;
	setp.ne.s32 	%p118, %r485, 0;
	@%p118 bra 	$L__BB64_16;
$L__BB64_17:
	setp.lt.u32 	%p119, %r6, 256;
	@%p119 bra 	$L__BB64_22;
	// begin inline asm
	mov.u32 %r450, %laneid;
	// end inline asm
	mov.b32 	%r451, -1;
	redux.sync.add.u32 %r512, %r488, %r451;
	setp.ne.s32 	%p130, %r450, 0;
	@%p130 bra 	$L__BB64_20;
	shr.u32 	%r452, %r7, 3;
	and.b32  	%r453, %r452, 124;
	mov.u32 	%r454, _ZZN3cub18CUB_300001_SM_10006detail6reduce18DeviceReduceKernelINS2_10policy_hubIjjN4cuda3std3__44plusIvEEE10Policy1000EN6thrust24THRUST_300001_SM_1000_NS18transform_iteratorI9NonZeroOpIsEPKsNSD_11use_defaultESJ_EEjS9_jNS7_10__identityEEEvT0_PT3_T1_NS0_13GridEvenShareISP_EET2_T4_E12temp_storage;
	add.s32 	%r455, %r454, %r453;
	st.shared.u32 	[%r455+8], %r512;
$L__BB64_20:
	bar.sync 	0;
	setp.ne.s32 	%p131, %r7, 0;
	@%p131 bra 	$L__BB64_48;
	ld.shared.u32 	%r456, [_ZZN3cub18CUB_300001_SM_10006detail6reduce18DeviceReduceKernelINS2_10policy_hubIjjN4cuda3std3__44plusIvEEE10Policy1000EN6thrust24THRUST_300001_SM_1000_NS18transform_iteratorI9NonZeroOpIsEPKsNSD_11use_defaultESJ_EEjS9_jNS7_10__identityEEEvT0_PT3_T1_NS0_13GridEvenShareISP_EET2_T4_E12temp_storage+12];
	add.s32 	%r457, %r456, %r512;
	ld.shared.u32 	%r458, [_ZZN3cub18CUB_300001_SM_10006detail6reduce18DeviceReduceKernelINS2_10policy_hubIjjN4cuda3std3__44plusIvEEE10Policy1000EN6thrust24THRUST_300001_SM_1000_NS18transform_iteratorI9NonZeroOpIsEPKsNSD_11use_defaultESJ_EEjS9_jNS7_10__identityEEEvT0_PT3_T1_NS0_13GridEvenShareISP_EET2_T4_E12temp_storage+16];
	add.s32 	%r459, %r457, %r458;
	ld.shared.u32 	%r460, [_ZZN3cub18CUB_300001_SM_10006detail6reduce18DeviceReduceKernelINS2_10policy_hubIjjN4cuda3std3__44plusIvEEE10Policy1000EN6thrust24THRUST_300001_SM_1000_NS18transform_iteratorI9NonZeroOpIsEPKsNSD_11use_defaultESJ_EEjS9_jNS7_10__identityEEEvT0_PT3_T1_NS0_13GridEvenShareISP_EET2_T4_E12temp_storage+20];
	add.s32 	%r461, %r459, %r460;
	ld.shared.u32 	%r462, [_ZZN3cub18CUB_300001_SM_10006detail6reduce18DeviceReduceKernelINS2_10policy_hubIjjN4cuda3std3__44plusIvEEE10Policy1000EN6thrust24THRUST_300001_SM_1000_NS18transform_iteratorI9NonZeroOpIsEPKsNSD_11use_defaultESJ_EEjS9_jNS7_10__identityEEEvT0_PT3_T1_NS0_13GridEvenShareISP_EET2_T4_E12temp_storage+24];
	add.s32 	%r463, %r461, %r462;
	ld.shared.u32 	%r464, [_ZZN3cub18CUB_300001_SM_10006detail6reduce18DeviceReduceKernelINS2_10policy_hubIjjN4cuda3std3__44plusIvEEE10Policy1000EN6thrust24THRUST_300001_SM_1000_NS18transform_iteratorI9NonZeroOpIsEPKsNSD_11use_defaultESJ_EEjS9_jNS7_10__identityEEEvT0_PT3_T1_NS0_13GridEvenShareISP_EET2_T4_E12temp_storage+28];
	add.s32 	%r465, %r463, %r464;
	ld.shared.u32 	%r466, [_ZZN3cub18CUB_300001_SM_10006detail6reduce18DeviceReduceKernelINS2_10policy_hubIjjN4cuda3std3__44plusIvEEE10Policy1000EN6thrust24THRUST_300001_SM_1000_NS18transform_iteratorI9NonZeroOpIsEPKsNSD_11use_defaultESJ_EEjS9_jNS7_10__identityEEEvT0_PT3_T1_NS0_13GridEvenShareISP_EET2_T4_E12temp_storage+32];
	add.s32 	%r467, %r465, %r466;
	ld.shared.u32 	%r468, [_ZZN3cub18CUB_300001_SM_10006detail6reduce18DeviceReduceKernelINS2_10policy_hubIjjN4cuda3std3__44plusIvEEE10Policy1000EN6thrust24THRUST_300001_SM_1000_NS18transform_iteratorI9NonZeroOpIsEPKsNSD_11use_defaultESJ_EEjS9_jNS7_10__identityEEEvT0_PT3_T1_NS0_13GridEvenShareISP_EET2_T4_E12temp_storage+36];
	add.s32 	%r512, %r467, %r468;
	bra.uni 	$L__BB64_48;
$L__BB64_22:
	// begin inline asm
	mov.u32 %r391, %laneid;
	// end inline asm
	and.b32  	%r422, %r7, 992;
	add.s32 	%r423, %r422, 32;
	setp.gt.u32 	%p120, %r423, %r6;
	not.b32 	%r424, %r422;
	add.s32 	%r425, %r6, %r424;
	selp.b32 	%r419, %r425, 31, %p120;
	mov.b32 	%r394, 1;
	mov.b32 	%r421, -1;
	// begin inline asm
	{  .reg .u32 r0;  .reg .pred p;  shfl.sync.down.b32 r0|p, %r488, %r394, %r419, %r421;  @p add.u32 r0, r0, %r488;  mov.u32 %r392, r0;}
	// end inline asm
	mov.b32 	%r400, 2;
	// begin inline asm
	{  .reg .u32 r0;  .reg .pred p;  shfl.sync.down.b32 r0|p, %r392, %r400, %r419, %r421;  @p add.u32 r0, r0, %r392;  mov.u32 %r398, r0;}
	// end inline asm
	mov.b32 	%r406, 4;
	// begin inline asm
	{  .reg .u32 r0;  .reg .pred p;  shfl.sync.down.b32 r0|p, %r398, %r406, %r419, %r421;  @p add.u32 r0, r0, %r398;  mov.u32 %r404, r0;}
	// end inline asm
	mov.b32 	%r412, 8;
	// begin inline asm
	{  .reg .u32 r0;  .reg .pred p;  shfl.sync.down.b32 r0|p, %r404, %r412, %r419, %r421;  @p add.u32 r0, r0, %r404;  mov.u32 %r410, r0;}
	// end inline asm
	mov.b32 	%r418, 16;
	// begin inline asm
	{  .reg .u32 r0;  .reg .pred p;  shfl.sync.down.b32 r0|p, %r410, %r418, %r419, %r421;  @p add.u32 r0, r0, %r410;  mov.u32 %r512, r0;}
	// end inline asm
	setp.ne.s32 	%p121, %r391, 0;
	@%p121 bra 	$L__BB64_24;
	shr.u32 	%r426, %r7, 3;
	and.b32  	%r427, %r426, 124;
	mov.u32 	%r428, _ZZN3cub18CUB_300001_SM_10006detail6reduce18DeviceReduceKernelINS2_10policy_hubIjjN4cuda3std3__44plusIvEEE10Policy1000EN6thrust24THRUST_300001_SM_1000_NS18transform_iteratorI9NonZeroOpIsEPKsNSD_11use_defaultESJ_EEjS9_jNS7_10__identityEEEvT0_PT3_T1_NS0_13GridEvenShareISP_EET2_T4_E12temp_storage;
	add.s32 	%r429, %r428, %r427;
	st.shared.u32 	[%r429+8], %r512;
$L__BB64_24:
	bar.sync 	0;
	setp.ne.s32 	%p122, %r7, 0;
	@%p122 bra 	$L__BB64_48;
	setp.gt.u32 	%p123, %r6, 32;
	ld.shared.u32 	%r430, [_ZZN3cub18CUB_300001_SM_10006detail6reduce18DeviceReduceKernelINS2_10policy_hubIjjN4cuda3std3__44plusIvEEE10Policy1000EN6thrust24THRUST_300001_SM_1000_NS18transform_iteratorI9NonZeroOpIsEPKsNSD_11use_defaultESJ_EEjS9_jNS7_10__identityEEEvT0_PT3_T1_NS0_13GridEvenShareISP_EET2_T4_E12temp_storage+12];
	selp.b32 	%r431, %r430, 0, %p123;
	add.s32 	%r432, %r431, %r512;
	setp.gt.u32 	%p124, %r6, 64;
	ld.shared.u32 	%r433, [_ZZN3cub18CUB_300001_SM_10006detail6reduce18DeviceReduceKernelINS2_10policy_hubIjjN4cuda3std3__44plusIvEEE10Policy1000EN6thrust24THRUST_300001_SM_1000_NS18transform_iteratorI9NonZeroOpIsEPKsNSD_11use_defaultESJ_EEjS9_jNS7_10__identityEEEvT0_PT3_T1_NS0_13GridEvenShareISP_EET2_T4_E12temp_storage+16];
	selp.b32 	%r434, %r433, 0, %p124;
	add.s32 	%r435, %r432, %r434;
	setp.gt.u32 	%p125, %r6, 96;
	ld.shared.u32 	%r436, [_ZZN3cub18CUB_300001_SM_10006detail6reduce18DeviceReduceKernelINS2_10policy_hubIjjN4cuda3std3__44plusIvEEE10Policy1000EN6thrust24THRUST_300001_SM_1000_NS18transform_iteratorI9NonZeroOpIsEPKsNSD_11use_defaultESJ_EEjS9_jNS7_10__identityEEEvT0_PT3_T1_NS0_13GridEvenShareISP_EET2_T4_E12temp_storage+20];
	selp.b32 	%r437, %r436, 0, %p125;
	add.s32 	%r438, %r435, %r437;
	setp.gt.u32 	%p126, %r6, 128;
	ld.shared.u32 	%r439, [_ZZN3cub18CUB_300001_SM_10006detail6reduce18DeviceReduceKernelINS2_10policy_hubIjjN4cuda3std3__44plusIvEEE10Policy1000EN6thrust24THRUST_300001_SM_1000_NS18transform_iteratorI9NonZeroOpIsEPKsNSD_11use_defaultESJ_EEjS9_jNS7_10__identityEEEvT0_PT3_T1_NS0_13GridEvenShareISP_EET2_T4_E12temp_storage+24];
	selp.b32 	%r440, %r439, 0, %p126;
	add.s32 	%r441, %r438, %r440;
	setp.gt.u32 	%p127, %r6, 160;
	ld.shared.u32 	%r442, [_ZZN3cub18CUB_300001_SM_10006detail6reduce18DeviceReduceKernelINS2_10policy_hubIjjN4cuda3std3__44plusIvEEE10Policy1000EN6thrust24THRUST_300001_SM_1000_NS18transform_iteratorI9NonZeroOpIsEPKsNSD_11use_defaultESJ_EEjS9_jNS7_10__identityEEEvT0_PT3_T1_NS0_13GridEvenShareISP_EET2_T4_E12temp_storage+28];
	selp.b32 	%r443, %r442, 0, %p127;
	add.s32 	%r444, %r441, %r443;
	setp.gt.u32 	%p128, %r6, 192;
	ld.shared.u32 	%r445, [_ZZN3cub18CUB_300001_SM_10006detail6reduce18DeviceReduceKernelINS2_10policy_hubIjjN4cuda3std3__44plusIvEEE10Policy1000EN6thrust24THRUST_300001_SM_1000_NS18transform_iteratorI9NonZeroOpIsEPKsNSD_11use_defaultESJ_EEjS9_jNS7_10__identityEEEvT0_PT3_T1_NS0_13GridEvenShareISP_EET2_T4_E12temp_storage+32];
	selp.b32 	%r446, %r445, 0, %p128;
	add.s32 	%r447, %r444, %r446;
	setp.gt.u32 	%p129, %r6, 224;
	ld.shared.u32 	%r448, [_ZZN3cub18CUB_300001_SM_10006detail6reduce18DeviceReduceKernelINS2_10policy_hubIjjN4cuda3std3__44plusIvEEE10Policy1000EN6thrust24THRUST_300001_SM_1000_NS18transform_iteratorI9NonZeroOpIsEPKsNSD_11use_defaultESJ_EEjS9_jNS7_10__identityEEEvT0_PT3_T1_NS0_13GridEvenShareISP_EET2_T4_E12temp_storage+36];
	selp.b32 	%r449, %r448, 0, %p129;
	add.s32 	%r512, %r447, %r449;
	bra.uni 	$L__BB64_48;
$L__BB64_26:
	mov.u32 	%r54, %tid.x;
	add.s32 	%r110, %r54, %r493;
	mul.wide.u32 	%rd4, %r110, 2;
	add.s64 	%rd5, %rd1, %rd4;
	ld.global.u16 	%rs1, [%rd5];
	setp.ne.s16 	%p2, %rs1, 0;
	selp.u32 	%r111, 1, 0, %p2;
	ld.global.u16 	%rs2, [%rd5+512];
	setp.ne.s16 	%p3, %rs2, 0;
	selp.u32 	%r112, 1, 0, %p3;
	ld.global.u16 	%rs3, [%rd5+1024];
	setp.ne.s16 	%p4, %rs3, 0;
	selp.u32 	%r113, 1, 0, %p4;
	ld.global.u16 	%rs4, [%rd5+1536];
	setp.ne.s16 	%p5, %rs4, 0;
	selp.u32 	%r114, 1, 0, %p5;
	ld.global.u16 	%rs5, [%rd5+2048];
	setp.ne.s16 	%p6, %rs5, 0;
	selp.u32 	%r115, 1, 0, %p6;
	ld.global.u16 	%rs6, [%rd5+2560];
	setp.ne.s16 	%p7, %rs6, 0;
	selp.u32 	%r116, 1, 0, %p7;
	ld.global.u16 	%rs7, [%rd5+3072];
	setp.ne.s16 	%p8, %rs7, 0;
	selp.u32 	%r117, 1, 0, %p8;
	ld.global.u16 	%rs8, [%rd5+3584];
	setp.ne.s16 	%p9, %rs8, 0;
	selp.u32 	%r118, 1, 0, %p9;
	ld.global.u16 	%rs9, [%rd5+4096];
	setp.ne.s16 	%p10, %rs9, 0;
	selp.u32 	%r119, 1, 0, %p10;
	ld.global.u16 	%rs10, [%rd5+4608];
	setp.ne.s16 	%p11, %rs10, 0;
	selp.u32 	%r120, 1, 0, %p11;
	ld.global.u16 	%rs11, [%rd5+5120];
	setp.ne.s16 	%p12, %rs11, 0;
	selp.u32 	%r121, 1, 0, %p12;
	ld.global.u16 	%rs12, [%rd5+5632];
	setp.ne.s16 	%p13, %rs12, 0;
	selp.u32 	%r122, 1, 0, %p13;
	ld.global.u16 	%rs13, [%rd5+6144];
	setp.ne.s16 	%p14, %rs13, 0;
	selp.u32 	%r123, 1, 0, %p14;
	ld.global.u16 	%rs14, [%rd5+6656];
	setp.ne.s16 	%p15, %rs14, 0;
	selp.u32 	%r124, 1, 0, %p15;
	ld.global.u16 	%rs15, [%rd5+7168];
	setp.ne.s16 	%p16, %rs15, 0;
	selp.u32 	%r125, 1, 0, %p16;
	ld.global.u16 	%rs16, [%rd5+7680];
	setp.ne.s16 	%p17, %rs16, 0;
	selp.u32 	%r126, 1, 0, %p17;
	add.s32 	%r127, %r112, %r111;
	add.s32 	%r128, %r127, %r113;
	add.s32 	%r129, %r128, %r114;
	add.s32 	%r130, %r129, %r115;
	add.s32 	%r131, %r130, %r116;
	add.s32 	%r132, %r131, %r117;
	add.s32 	%r133, %r132, %r118;
	add.s32 	%r134, %r133, %r119;
	add.s32 	%r135, %r134, %r120;
	add.s32 	%r136, %r135, %r121;
	add.s32 	%r137, %r136, %r122;
	add.s32 	%r138, %r137, %r123;
	add.s32 	%r139, %r138, %r124;
	add.s32 	%r140, %r139, %r125;
	add.s32 	%r511, %r140, %r126;
	setp.lt.u32 	%p18, %r6, %r4;
	@%p18 bra 	$L__BB64_44;
	add.s32 	%r56, %r4, %r493;
	not.b32 	%r142, %r54;
	add.s32 	%r143, %r142, %r1;
	sub.s32 	%r144, %r143, %r4;
	sub.s32 	%r490, %r144, %r493;
	add.s32 	%r145, %r56, %r54;
	add.s32 	%r489, %r145, 2048;
	mov.b32 	%r492, 0;
	mov.u32 	%r491, %r56;
$L__BB64_28:
	add.s32 	%r493, %r493, %r4;
	add.s32 	%r147, %r1, -4096;
	setp.gt.u32 	%p19, %r493, %r147;
	@%p19 bra 	$L__BB64_30;
	add.s32 	%r148, %r54, %r493;
	mul.wide.u32 	%rd6, %r148, 2;
	add.s64 	%rd7, %rd1, %rd6;
	ld.global.u16 	%rs17, [%rd7];
	setp.ne.s16 	%p20, %rs17, 0;
	selp.u32 	%r149, 1, 0, %p20;
	ld.global.u16 	%rs18, [%rd7+512];
	setp.ne.s16 	%p21, %rs18, 0;
	selp.u32 	%r150, 1, 0, %p21;
	ld.global.u16 	%rs19, [%rd7+1024];
	setp.ne.s16 	%p22, %rs19, 0;
	selp.u32 	%r151, 1, 0, %p22;
	ld.global.u16 	%rs20, [%rd7+1536];
	setp.ne.s16 	%p23, %rs20, 0;
	selp.u32 	%r152, 1, 0, %p23;
	ld.global.u16 	%rs21, [%rd7+2048];
	setp.ne.s16 	%p24, %rs21, 0;
	selp.u32 	%r153, 1, 0, %p24;
	ld.global.u16 	%rs22, [%rd7+2560];
	setp.ne.s16 	%p25, %rs22, 0;
	selp.u32 	%r154, 1, 0, %p25;
	ld.global.u16 	%rs23, [%rd7+3072];
	setp.ne.s16 	%p26, %rs23, 0;
	selp.u32 	%r155, 1, 0, %p26;
	ld.global.u16 	%rs24, [%rd7+3584];
	setp.ne.s16 	%p27, %rs24, 0;
	selp.u32 	%r156, 1, 0, %p27;
	ld.global.u16 	%rs25, [%rd7+4096];
	setp.ne.s16 	%p28, %rs25, 0;
	selp.u32 	%r157, 1, 0, %p28;
	ld.global.u16 	%rs26, [%rd7+4608];
	setp.ne.s16 	%p29, %rs26, 0;
	selp.u32 	%r158, 1, 0, %p29;
	ld.global.u16 	%rs27, [%rd7+5120];
	setp.ne.s16 	%p30, %rs27, 0;
	selp.u32 	%r159, 1, 0, %p30;
	ld.global.u16 	%rs28, [%rd7+5632];
	setp.ne.s16 	%p31, %rs28, 0;
	selp.u32 	%r160, 1, 0, %p31;
	ld.global.u16 	%rs29, [%rd7+6144];
	setp.ne.s16 	%p32, %rs29, 0;
	selp.u32 	%r161, 1, 0, %p32;
	ld.global.u16 	%rs30, [%rd7+6656];
	setp.ne.s16 	%p33, %rs30, 0;
	selp.u32 	%r162, 1, 0, %p33;
	ld.global.u16 	%rs31, [%rd7+7168];
	setp.ne.s16 	%p34, %rs31, 0;
	selp.u32 	%r163, 1, 0, %p34;
	ld.global.u16 	%rs32, [%rd7+7680];
	setp.ne.s16 	%p35, %rs32, 0;
	selp.u32 	%r164, 1, 0, %p35;
	add.s32 	%r165, %r511, %r149;
	add.s32 	%r166, %r165, %r150;
	add.s32 	%r167, %r166, %r151;
	add.s32 	%r168, %r167, %r152;
	add.s32 	%r169, %r168, %r153;
	add.s32 	%r170, %r169, %r154;
	add.s32 	%r171, %r170, %r155;
	add.s32 	%r172, %r171, %r156;
	add.s32 	%r173, %r172, %r157;
	add.s32 	%r174, %r173, %r158;
	add.s32 	%r175, %r174, %r159;
	add.s32 	%r176, %r175, %r160;
	add.s32 	%r177, %r176, %r161;
	add.s32 	%r178, %r177, %r162;
	add.s32 	%r179, %r178, %r163;
	add.s32 	%r511, %r179, %r164;
	sub.s32 	%r180, %r1, %r493;
	setp.lt.u32 	%p36, %r180, %r4;
	add.s32 	%r492, %r492, 1;
	add.s32 	%r491, %r491, %r4;
	sub.s32 	%r490, %r490, %r4;
	add.s32 	%r489, %r489, %r4;
	@%p36 bra 	$L__BB64_44;
	bra.uni 	$L__BB64_28;
$L__BB64_30:
	setp.le.u32 	%p37, %r1, %r493;
	sub.s32 	%r182, %r1, %r493;
	setp.ge.s32 	%p38, %r54, %r182;
	or.pred  	%p39, %p37, %p38;
	@%p39 bra 	$L__BB64_44;
	not.b32 	%r185, %r54;
	add.s32 	%r186, %r1, %r185;
	sub.s32 	%r187, %r186, %r56;
	mul.lo.s32 	%r188, %r2, %r492;
	shl.b32 	%r189, %r188, 12;
	sub.s32 	%r190, %r187, %r189;
	shr.u32 	%r191, %r190, 8;
	add.s32 	%r71, %r191, 1;
	and.b32  	%r72, %r71, 15;
	setp.lt.u32 	%p40, %r190, 3840;
	mov.u32 	%r503, %r54;
	@%p40 bra 	$L__BB64_35;
	or.b32  	%r497, %r54, 2048;
	shr.u32 	%r192, %r490, 8;
	add.s32 	%r193, %r192, 1;
	and.b32  	%r194, %r193, 33554416;
	neg.s32 	%r495, %r194;
$L__BB64_33:
	.pragma "nounroll";
	add.s32 	%r195, %r489, -2048;
	mul.wide.u32 	%rd8, %r195, 2;
	add.s64 	%rd9, %rd1, %rd8;
	ld.global.u16 	%rs33, [%rd9];
	setp.ne.s16 	%p41, %rs33, 0;
	selp.u32 	%r196, 1, 0, %p41;
	add.s32 	%r197, %r511, %r196;
	add.s32 	%r198, %r489, -1792;
	mul.wide.u32 	%rd10, %r198, 2;
	add.s64 	%rd11, %rd1, %rd10;
	ld.global.u16 	%rs34, [%rd11];
	setp.ne.s16 	%p42, %rs34, 0;
	selp.u32 	%r199, 1, 0, %p42;
	add.s32 	%r200, %r197, %r199;
	add.s32 	%r201, %r489, -1536;
	mul.wide.u32 	%rd12, %r201, 2;
	add.s64 	%rd13, %rd1, %rd12;
	ld.global.u16 	%rs35, [%rd13];
	setp.ne.s16 	%p43, %rs35, 0;
	selp.u32 	%r202, 1, 0, %p43;
	add.s32 	%r203, %r200, %r202;
	add.s32 	%r204, %r489, -1280;
	mul.wide.u32 	%rd14, %r204, 2;
	add.s64 	%rd15, %rd1, %rd14;
	ld.global.u16 	%rs36, [%rd15];
	setp.ne.s16 	%p44, %rs36, 0;
	selp.u32 	%r205, 1, 0, %p44;
	add.s32 	%r206, %r203, %r205;
	add.s32 	%r207, %r489, -1024;
	mul.wide.u32 	%rd16, %r207, 2;
	add.s64 	%rd17, %rd1, %rd16;
	ld.global.u16 	%rs37, [%rd17];
	setp.ne.s16 	%p45, %rs37, 0;
	selp.u32 	%r208, 1, 0, %p45;
	add.s32 	%r209, %r206, %r208;
	add.s32 	%r210, %r489, -768;
	mul.wide.u32 	%rd18, %r210, 2;
	add.s64 	%rd19, %rd1, %rd18;
	ld.global.u16 	%rs38, [%rd19];
	setp.ne.s16 	%p46, %rs38, 0;
	selp.u32 	%r211, 1, 0, %p46;
	add.s32 	%r212, %r209, %r211;
	add.s32 	%r213, %r489, -512;
	mul.wide.u32 	%rd20, %r213, 2;
	add.s64 	%rd21, %rd1, %rd20;
	ld.global.u16 	%rs39, [%rd21];
	setp.ne.s16 	%p47, %rs39, 0;
	selp.u32 	%r214, 1, 0, %p47;
	add.s32 	%r215, %r212, %r214;
	add.s32 	%r216, %r489, 1792;
	add.s32 	%r217, %r489, -256;
	mul.wide.u32 	%rd22, %r217, 2;
	add.s64 	%rd23, %rd1, %rd22;
	ld.global.u16 	%rs40, [%rd23];
	setp.ne.s16 	%p48, %rs40, 0;
	selp.u32 	%r218, 1, 0, %p48;
	add.s32 	%r219, %r215, %r218;
	mul.wide.u32 	%rd24, %r489, 2;
	add.s64 	%rd25, %rd1, %rd24;
	ld.global.u16 	%rs41, [%rd25];
	setp.ne.s16 	%p49, %rs41, 0;
	selp.u32 	%r220, 1, 0, %p49;
	add.s32 	%r221, %r219, %r220;
	add.s32 	%r222, %r489, 256;
	mul.wide.u32 	%rd26, %r222, 2;
	add.s64 	%rd27, %rd1, %rd26;
	ld.global.u16 	%rs42, [%rd27];
	setp.ne.s16 	%p50, %rs42, 0;
	selp.u32 	%r223, 1, 0, %p50;
	add.s32 	%r224, %r221, %r223;
	add.s32 	%r225, %r489, 512;
	mul.wide.u32 	%rd28, %r225, 2;
	add.s64 	%rd29, %rd1, %rd28;
	ld.global.u16 	%rs43, [%rd29];
	setp.ne.s16 	%p51, %rs43, 0;
	selp.u32 	%r226, 1, 0, %p51;
	add.s32 	%r227, %r224, %r226;
	add.s32 	%r228, %r489, 768;
	mul.wide.u32 	%rd30, %r228, 2;
	add.s64 	%rd31, %rd1, %rd30;
	ld.global.u16 	%rs44, [%rd31];
	setp.ne.s16 	%p52, %rs44, 0;
	selp.u32 	%r229, 1, 0, %p52;
	add.s32 	%r230, %r227, %r229;
	add.s32 	%r231, %r489, 1024;
	mul.wide.u32 	%rd32, %r231, 2;
	add.s64 	%rd33, %rd1, %rd32;
	ld.global.u16 	%rs45, [%rd33];
	setp.ne.s16 	%p53, %rs45, 0;
	selp.u32 	%r232, 1, 0, %p53;
	add.s32 	%r233, %r230, %r232;
	add.s32 	%r234, %r489, 1280;
	mul.wide.u32 	%rd34, %r234, 2;
	add.s64 	%rd35, %rd1, %rd34;
	ld.global.u16 	%rs46, [%rd35];
	setp.ne.s16 	%p54, %rs46, 0;
	selp.u32 	%r235, 1, 0, %p54;
	add.s32 	%r236, %r233, %r235;
	add.s32 	%r237, %r489, 1536;
	mul.wide.u32 	%rd36, %r237, 2;
	add.s64 	%rd37, %rd1, %rd36;
	ld.global.u16 	%rs47, [%rd37];
	setp.ne.s16 	%p55, %rs47, 0;
	selp.u32 	%r238, 1, 0, %p55;
	add.s32 	%r239, %r236, %r238;
	mul.wide.u32 	%rd38, %r216, 2;
	add.s64 	%rd39, %rd1, %rd38;
	ld.global.u16 	%rs48, [%rd39];
	setp.ne.s16 	%p56, %rs48, 0;
	selp.u32 	%r240, 1, 0, %p56;
	add.s32 	%r511, %r239, %r240;
	add.s32 	%r497, %r497, 4096;
	add.s32 	%r489, %r489, 4096;
	add.s32 	%r495, %r495, 16;
	setp.ne.s32 	%p57, %r495, 0;
	@%p57 bra 	$L__BB64_33;
	add.s32 	%r503, %r497, -2048;
$L__BB64_35:
	setp.eq.s32 	%p58, %r72, 0;
	@%p58 bra 	$L__BB64_44;
	and.b32  	%r87, %r71, 7;
	setp.lt.u32 	%p59, %r72, 8;
	@%p59 bra 	$L__BB64_38;
	add.s32 	%r242, %r503, %r493;
	mul.wide.u32 	%rd40, %r242, 2;
	add.s64 	%rd41, %rd1, %rd40;
	ld.global.u16 	%rs49, [%rd41];
	setp.ne.s16 	%p60, %rs49, 0;
	selp.u32 	%r243, 1, 0, %p60;
	add.s32 	%r244, %r511, %r243;
	add.s32 	%r245, %r242, 256;
	mul.wide.u32 	%rd42, %r245, 2;
	add.s64 	%rd43, %rd1, %rd42;
	ld.global.u16 	%rs50, [%rd43];
	setp.ne.s16 	%p61, %rs50, 0;
	selp.u32 	%r246, 1, 0, %p61;
	add.s32 	%r247, %r244, %r246;
	add.s32 	%r248, %r242, 512;
	mul.wide.u32 	%rd44, %r248, 2;
	add.s64 	%rd45, %rd1, %rd44;
	ld.global.u16 	%rs51, [%rd45];
	setp.ne.s16 	%p62, %rs51, 0;
	selp.u32 	%r249, 1, 0, %p62;
	add.s32 	%r250, %r247, %r249;
	add.s32 	%r251, %r242, 768;
	mul.wide.u32 	%rd46, %r251, 2;
	add.s64 	%rd47, %rd1, %rd46;
	ld.global.u16 	%rs52, [%rd47];
	setp.ne.s16 	%p63, %rs52, 0;
	selp.u32 	%r252, 1, 0, %p63;
	add.s32 	%r253, %r250, %r252;
	add.s32 	%r254, %r242, 1024;
	mul.wide.u32 	%rd48, %r254, 2;
	add.s64 	%rd49, %rd1, %rd48;
	ld.global.u16 	%rs53, [%rd49];
	setp.ne.s16 	%p64, %rs53, 0;
	selp.u32 	%r255, 1, 0, %p64;
	add.s32 	%r256, %r253, %r255;
	add.s32 	%r257, %r242, 1280;
	mul.wide.u32 	%rd50, %r257, 2;
	add.s64 	%rd51, %rd1, %rd50;
	ld.global.u16 	%rs54, [%rd51];
	setp.ne.s16 	%p65, %rs54, 0;
	selp.u32 	%r258, 1, 0, %p65;
	add.s32 	%r259, %r256, %r258;
	add.s32 	%r260, %r242, 1536;
	mul.wide.u32 	%rd52, %r260, 2;
	add.s64 	%rd53, %rd1, %rd52;
	ld.global.u16 	%rs55, [%rd53];
	setp.ne.s16 	%p66, %rs55, 0;
	selp.u32 	%r261, 1, 0, %p66;
	add.s32 	%r262, %r259, %r261;
	add.s32 	%r263, %r242, 1792;
	mul.wide.u32 	%rd54, %r263, 2;
	add.s64 	%rd55, %rd1, %rd54;
	ld.global.u16 	%rs56, [%rd55];
	setp.ne.s16 	%p67, %rs56, 0;
	selp.u32 	%r264, 1, 0, %p67;
	add.s32 	%r511, %r262, %r264;
	add.s32 	%r503, %r503, 2048;
$L__BB64_38:
	setp.eq.s32 	%p68, %r87, 0;
	@%p68 bra 	$L__BB64_44;
	setp.lt.u32 	%p69, %r87, 4;
	@%p69 bra 	$L__BB64_41;
	add.s32 	%r266, %r503, %r493;
	mul.wide.u32 	%rd56, %r266, 2;
	add.s64 	%rd57, %rd1, %rd56;
	ld.global.u16 	%rs57, [%rd57];
	setp.ne.s16 	%p70, %rs57, 0;
	selp.u32 	%r267, 1, 0, %p70;
	add.s32 	%r268, %r511, %r267;
	add.s32 	%r269, %r266, 256;
	mul.wide.u32 	%rd58, %r269, 2;
	add.s64 	%rd59, %rd1, %rd58;
	ld.global.u16 	%rs58, [%rd59];
	setp.ne.s16 	%p71, %rs58, 0;
	selp.u32 	%r270, 1, 0, %p71;
	add.s32 	%r271, %r268, %r270;
	add.s32 	%r272, %r266, 512;
	mul.wide.u32 	%rd60, %r272, 2;
	add.s64 	%rd61, %rd1, %rd60;
	ld.global.u16 	%rs59, [%rd61];
	setp.ne.s16 	%p72, %rs59, 0;
	selp.u32 	%r273, 1, 0, %p72;
	add.s32 	%r274, %r271, %r273;
	add.s32 	%r275, %r266, 768;
	mul.wide.u32 	%rd62, %r275, 2;
	add.s64 	%rd63, %rd1, %rd62;
	ld.global.u16 	%rs60, [%rd63];
	setp.ne.s16 	%p73, %rs60, 0;
	selp.u32 	%r276, 1, 0, %p73;
	add.s32 	%r511, %r274, %r276;
	add.s32 	%r503, %r503, 1024;
$L__BB64_41:
	and.b32  	%r277, %r71, 3;
	setp.eq.s32 	%p74, %r277, 0;
	@%p74 bra 	$L__BB64_44;
	add.s32 	%r509, %r503, %r491;
	cvt.u16.u32 	%rs61, %r490;
	shr.u16 	%rs62, %rs61, 8;
	add.s16 	%rs63, %rs62, 1;
	cvt.u32.u16 	%r278, %rs63;
	and.b32  	%r279, %r278, 3;
	neg.s32 	%r508, %r279;
$L__BB64_43:
	.pragma "nounroll";
	mul.wide.u32 	%rd64, %r509, 2;
	add.s64 	%rd65, %rd1, %rd64;
	ld.global.u16 	%rs64, [%rd65];
	setp.ne.s16 	%p75, %rs64, 0;
	selp.u32 	%r280, 1, 0, %p75;
	add.s32 	%r511, %r511, %r280;
	add.s32 	%r509, %r509, 256;
	add.s32 	%r508, %r508, 1;
	setp.ne.s32 	%p76, %r508, 0;
	@%p76 bra 	$L__BB64_43;
$L__BB64_44:
	// begin inline asm
	mov.u32 %r281, %laneid;
	// end inline asm
	mov.b32 	%r282, -1;
	redux.sync.add.u32 %r512, %r511, %r282;
	setp.ne.s32 	%p77, %r281, 0;
	@%p77 bra 	$L__BB64_46;
	shr.u32 	%r283, %r54, 3;
	and.b32  	%r284, %r283, 124;
	mov.u32 	%r285, _ZZN3cub18CUB_300001_SM_10006detail6reduce18DeviceReduceKernelINS2_10policy_hubIjjN4cuda3std3__44plusIvEEE10Policy1000EN6thrust24THRUST_300001_SM_1000_NS18transform_iteratorI9NonZeroOpIsEPKsNSD_11use_defaultESJ_EEjS9_jNS7_10__identityEEEvT0_PT3_T1_NS0_13GridEvenShareISP_EET2_T4_E12temp_storage;
	add.s32 	%r286, %r285, %r284;
	st.shared.u32 	[%r286+8], %r512;
$L__BB64_46:
	bar.sync 	0;
	setp.ne.s32 	%p78, %r54, 0;
	@%p78 bra 	$L__BB64_48;
	ld.shared.u32 	%r287, [_ZZN3cub18CUB_300001_SM_10006detail6reduce18DeviceReduceKernelINS2_10policy_hubIjjN4cuda3std3__44plusIvEEE10Policy1000EN6thrust24THRUST_300001_SM_1000_NS18transform_iteratorI9NonZeroOpIsEPKsNSD_11use_defaultESJ_EEjS9_jNS7_10__identityEEEvT0_PT3_T1_NS0_13GridEvenShareISP_EET2_T4_E12temp_storage+12];
	add.s32 	%r288, %r287, %r512;
	ld.shared.u32 	%r289, [_ZZN3cub18CUB_300001_SM_10006detail6reduce18DeviceReduceKernelINS2_10policy_hubIjjN4cuda3std3__44plusIvEEE10Policy1000EN6thrust24THRUST_300001_SM_1000_NS18transform_iteratorI9NonZeroOpIsEPKsNSD_11use_defaultESJ_EEjS9_jNS7_10__identityEEEvT0_PT3_T1_NS0_13GridEvenShareISP_EET2_T4_E12temp_storage+16];
	add.s32 	%r290, %r288, %r289;
	ld.shared.u32 	%r291, [_ZZN3cub18CUB_300001_SM_10006detail6reduce18DeviceReduceKernelINS2_10policy_hubIjjN4cuda3std3__44plusIvEEE10Policy1000EN6thrust24THRUST_300001_SM_1000_NS18transform_iteratorI9NonZeroOpIsEPKsNSD_11use_defaultESJ_EEjS9_jNS7_10__identityEEEvT0_PT3_T1_NS0_13GridEvenShareISP_EET2_T4_E12temp_storage+20];
	add.s32 	%r292, %r290, %r291;
	ld.shared.u32 	%r293, [_ZZN3cub18CUB_300001_SM_10006detail6reduce18DeviceReduceKernelINS2_10policy_hubIjjN4cuda3std3__44plusIvEEE10Policy1000EN6thrust24THRUST_300001_SM_1000_NS18transform_iteratorI9NonZeroOpIsEPKsNSD_11use_defaultESJ_EEjS9_jNS7_10__identityEEEvT0_PT3_T1_NS0_13GridEvenShareISP_EET2_T4_E12temp_storage+24];
	add.s32 	%r294, %r292, %r293;
	ld.shared.u32 	%r295, [_ZZN3cub18CUB_300001_SM_10006detail6reduce18DeviceReduceKernelINS2_10policy_hubIjjN4cuda3std3__44plusIvEEE10Policy1000EN6thrust24THRUST_300001_SM_1000_NS18transform_iteratorI9NonZeroOpIsEPKsNSD_11use_defaultESJ_EEjS9_jNS7_10__identityEEEvT0_PT3_T1_NS0_13GridEvenShareISP_EET2_T4_E12temp_storage+28];
	add.s32 	%r296, %r294, %r295;
	ld.shared.u32 	%r297, [_ZZN3cub18CUB_300001_SM_10006detail6reduce18DeviceReduceKernelINS2_10policy_hubIjjN4cuda3std3__44plusIvEEE10Policy1000EN6thrust24THRUST_300001_SM_1000_NS18transform_iteratorI9NonZeroOpIsEPKsNSD_11use_defaultESJ_EEjS9_jNS7_10__identityEEEvT0_PT3_T1_NS0_13GridEvenShareISP_EET2_T4_E12temp_storage+32];
	add.s32 	%r298, %r296, %r297;
	ld.shared.u32 	%r299, [_ZZN3cub18CUB_300001_SM_10006detail6reduce18DeviceReduceKernelINS2_10policy_hubIjjN4cuda3std3__44plusIvEEE10Policy1000EN6thrust24THRUST_300001_SM_1000_NS18transform_iteratorI9NonZeroOpIsEPKsNSD_11use_defaultESJ_EEjS9_jNS7_10__identityEEEvT0_PT3_T1_NS0_13GridEvenShareISP_EET2_T4_E12temp_storage+36];
	add.s32 	%r512, %r298, %r299;
$L__BB64_48:
	mov.u32 	%r469, %tid.x;
	setp.ne.s32 	%p132, %r469, 0;
	@%p132 bra 	$L__BB64_50;
	ld.param.u64 	%rd129, [_ZN3cub18CUB_300001_SM_10006detail6reduce18DeviceReduceKernelINS2_10policy_hubIjjN4cuda3std3__44plusIvEEE10Policy1000EN6thrust24THRUST_300001_SM_1000_NS18transform_iteratorI9NonZeroOpIsEPKsNSD_11use_defaultESJ_EEjS9_jNS7_10__identityEEEvT0_PT3_T1_NS0_13GridEvenShareISP_EET2_T4__param_1];
	cvta.to.global.u64 	%rd126, %rd129;
	mul.wide.u32 	%rd127, %r3, 4;
	add.s64 	%rd128, %rd126, %rd127;
	st.global.u32 	[%rd128], %r512;
$L__BB64_50:
	ret;

}


// ===== COMPILED SASS (sm_100) =====

	.target	sm_100

	.elftype	@"ET_EXEC"


//--------------------- .note.nv.tkinfo           --------------------------
	.section	.note.nv.tkinfo,"",@"SHT_NOTE"
	.sectionflags	@"SHF_NOTE_NV_TKINFO"
	.tkinfo
        /*0018*/ 	.word	0x00000002
        /*0030*/ 	.string	""
        /*0030*/ 	.string	"ptxas"
        /*0030*/ 	.string	"Cuda compilation tools, release 13.0, V13.0.88"
        /*0030*/ 	.string	"Build cuda_13.0.r13.0/compiler.36424714_0"
        /*0030*/ 	.string	"-arch sm_100 -m 64 "



//--------------------- .note.nv.cuinfo           --------------------------
	.section	.note.nv.cuinfo,"",@"SHT_NOTE"
	.sectionflags	@"SHF_NOTE_NV_CUINFO"
        /*0018*/ 	.short	0x0002
        /*001a*/ 	.short	0x0064
        /*001c*/ 	.short	0x0082
	.zero		2


//--------------------- .nv.info                  --------------------------
	.section	.nv.info,"",@"SHT_CUDA_INFO"
	.align	4


	//----- nvinfo : EIATTR_REGCOUNT
	.align		4
        /*0000*/ 	.byte	0x04, 0x2f
        /*0002*/ 	.short	(.L_41 - .L_40)
	.align		4
.L_40:
        /*0004*/ 	.word	index@(_Z17transform_indicesPKjjS0_jPj)
        /*0008*/ 	.word	0x0000001a


	//----- nvinfo : EIATTR_FRAME_SIZE
	.align		4
.L_41:
        /*000c*/ 	.byte	0x04, 0x11
        /*000e*/ 	.short	(.L_43 - .L_42)
	.align		4
.L_42:
        /*0010*/ 	.word	index@(_Z17transform_indicesPKjjS0_jPj)
        /*0014*/ 	.word	0x00000000


	//----- nvinfo : EIATTR_REGCOUNT
	.align		4
.L_43:
        /*0018*/ 	.byte	0x04, 0x2f
        /*001a*/ 	.short	(.L_45 - .L_44)
	.align		4
.L_44:
        /*001c*/ 	.word	index@(_Z25gptoss_swiglu_kernel_vec4I6__halfmEvPKT0_S3_PS1_jff)
        /*0020*/ 	.word	0x00000016


	//----- nvinfo : EIATTR_FRAME_SIZE
	.align		4
.L_45:
        /*0024*/ 	.byte	0x04, 0x11
        /*0026*/ 	.short	(.L_47 - .L_46)
	.align		4
.L_46:
        /*0028*/ 	.word	index@($__internal_17_$__cuda_sm20_rcp_rn_f32_slowpath)
        /*002c*/ 	.word	0x00000000


	//----- nvinfo : EIATTR_FRAME_SIZE
	.align		4
.L_47:
        /*0030*/ 	.byte	0x04, 0x11
        /*0032*/ 	.short	(.L_49 - .L_48)
	.align		4
.L_48:
        /*0034*/ 	.word	index@(_Z25gptoss_swiglu_kernel_vec4I6__halfmEvPKT0_S3_PS1_jff)
        /*0038*/ 	.word	0x00000000


	//----- nvinfo : EIATTR_REGCOUNT
	.align		4
.L_49:
        /*003c*/ 	.byte	0x04, 0x2f
        /*003e*/ 	.short	(.L_51 - .L_50)
	.align		4
.L_50:
        /*0040*/ 	.word	index@(_Z20gptoss_swiglu_kernelI6__halfEvPKT_S3_PS1_jff)
        /*0044*/ 	.word	0x00000010


	//----- nvinfo : EIATTR_FRAME_SIZE
	.align		4
.L_51:
        /*0048*/ 	.byte	0x04, 0x11
        /*004a*/ 	.short	(.L_53 - .L_52)
	.align		4
.L_52:
        /*004c*/ 	.word	index@($__internal_16_$__cuda_sm20_rcp_rn_f32_slowpath)
        /*0050*/ 	.word	0x00000000


	//----- nvinfo : EIATTR_FRAME_SIZE
	.align		4
.L_53:
        /*0054*/ 	.byte	0x04, 0x11
        /*0056*/ 	.short	(.L_55 - .L_54)
	.align		4
.L_54:
        /*0058*/ 	.word	index@(_Z20gptoss_swiglu_kernelI6__halfEvPKT_S3_PS1_jff)
        /*005c*/ 	.word	0x00000000


	//----- nvinfo : EIATTR_REGCOUNT
	.align		4
.L_55:
        /*0060*/ 	.byte	0x04, 0x2f
        /*0062*/ 	.short	(.L_57 - .L_56)
	.align		4
.L_56:
        /*0064*/ 	.word	index@(_Z25gptoss_swiglu_kernel_vec4I13__nv_bfloat16mEvPKT0_S3_PS1_jff)
        /*0068*/ 	.word	0x00000016


	//----- nvinfo : EIATTR_FRAME_SIZE
	.align		4
.L_57:
        /*006c*/ 	.byte	0x04, 0x11
        /*006e*/ 	.short	(.L_59 - .L_58)
	.align		4
.L_58:
        /*0070*/ 	.word	index@($__internal_15_$__cuda_sm20_rcp_rn_f32_slowpath)
        /*0074*/ 	.word	0x00000000


	//----- nvinfo : EIATTR_FRAME_SIZE
	.align		4
.L_59:
        /*0078*/ 	.byte	0x04, 0x11
        /*007a*/ 	.short	(.L_61 - .L_60)
	.align		4
.L_60:
        /*007c*/ 	.word	index@(_Z25gptoss_swiglu_kernel_vec4I13__nv_bfloat16mEvPKT0_S3_PS1_jff)
        /*0080*/ 	.word	0x00000000


	//----- nvinfo : EIATTR_REGCOUNT
	.align		4
.L_61:
        /*0084*/ 	.byte	0x04, 0x2f
        /*0086*/ 	.short	(.L_63 - .L_62)
	.align		4
.L_62:
        /*0088*/ 	.word	index@(_Z20gptoss_swiglu_kernelI13__nv_bfloat16EvPKT_S3_PS1_jff)
        /*008c*/ 	.word	0x00000010


	//----- nvinfo : EIATTR_FRAME_SIZE
	.align		4
.L_63:
        /*0090*/ 	.byte	0x04, 0x11
        /*0092*/ 	.short	(.L_65 - .L_64)
	.align		4
.L_64:
        /*0094*/ 	.word	index@($__internal_14_$__cuda_sm20_rcp_rn_f32_slowpath)
        /*0098*/ 	.word	0x00000000


	//----- nvinfo : EIATTR_FRAME_SIZE
	.align		4
.L_65:
        /*009c*/ 	.byte	0x04, 0x11
        /*009e*/ 	.short	(.L_67 - .L_66)
	.align		4
.L_66:
        /*00a0*/ 	.word	index@(_Z20gptoss_swiglu_kernelI13__nv_bfloat16EvPKT_S3_PS1_jff)
        /*00a4*/ 	.word	0x00000000


	//----- nvinfo : EIATTR_REGCOUNT
	.align		4
.L_67:
        /*00a8*/ 	.byte	0x04, 0x2f
        /*00aa*/ 	.short	(.L_69 - .L_68)
	.align		4
.L_68:
        /*00ac*/ 	.word	index@(_Z25gptoss_swiglu_kernel_vec4If6float4EvPKT0_S3_PS1_jff)
        /*00b0*/ 	.word	0x00000016


	//----- nvinfo : EIATTR_FRAME_SIZE
	.align		4
.L_69:
        /*00b4*/ 	.byte	0x04, 0x11
        /*00b6*/ 	.short	(.L_71 - .L_70)
	.align		4
.L_70:
        /*00b8*/ 	.word	index@($__internal_13_$__cuda_sm20_rcp_rn_f32_slowpath)
        /*00bc*/ 	.word	0x00000000


	//----- nvinfo : EIATTR_FRAME_SIZE
	.align		4
.L_71:
        /*00c0*/ 	.byte	0x04, 0x11
        /*00c2*/ 	.short	(.L_73 - .L_72)
	.align		4
.L_72:
        /*00c4*/ 	.word	index@(_Z25gptoss_swiglu_kernel_vec4If6float4EvPKT0_S3_PS1_jff)
        /*00c8*/ 	.word	0x00000000


	//----- nvinfo : EIATTR_REGCOUNT
	.align		4
.L_73:
        /*00cc*/ 	.byte	0x04, 0x2f
        /*00ce*/ 	.short	(.L_75 - .L_74)
	.align		4
.L_74:
        /*00d0*/ 	.word	index@(_Z20gptoss_swiglu_kernelIfEvPKT_S2_PS0_jff)
        /*00d4*/ 	.word	0x00000010


	//----- nvinfo : EIATTR_FRAME_SIZE
	.align		4
.L_75:
        /*00d8*/ 	.byte	0x04, 0x11
        /*00da*/ 	.short	(.L_77 - .L_76)
	.align		4
.L_76:
        /*00dc*/ 	.word	index@($__internal_12_$__cuda_sm20_rcp_rn_f32_slowpath)
        /*00e0*/ 	.word	0x00000000


	//----- nvinfo : EIATTR_FRAME_SIZE
	.align		4
.L_77:
        /*00e4*/ 	.byte	0x04, 0x11
        /*00e6*/ 	.short	(.L_79 - .L_78)
	.align		4
.L_78:
        /*00e8*/ 	.word	index@(_Z20gptoss_swiglu_kernelIfEvPKT_S2_PS0_jff)
        /*00ec*/ 	.word	0x00000000


	//----- nvinfo : EIATTR_REGCOUNT
	.align		4
.L_79:
        /*00f0*/ 	.byte	0x04, 0x2f
        /*00f2*/ 	.short	(.L_81 - .L_80)
	.align		4
.L_80:
        /*00f4*/ 	.word	index@(_Z32gptoss_swiglu_interleaved_kernelI6__halfEvPKT_PS1_jjff)
        /*00f8*/ 	.word	0x00000010


	//----- nvinfo : EIATTR_FRAME_SIZE
	.align		4
.L_81:
        /*00fc*/ 	.byte	0x04, 0x11
        /*00fe*/ 	.short	(.L_83 - .L_82)
	.align		4
.L_82:
        /*0100*/ 	.word	index@($__internal_11_$__cuda_sm20_rcp_rn_f32_slowpath)
        /*0104*/ 	.word	0x00000000


	//----- nvinfo : EIATTR_FRAME_SIZE
	.align		4
.L_83:
        /*0108*/ 	.byte	0x04, 0x11
        /*010a*/ 	.short	(.L_85 - .L_84)
	.align		4
.L_84:
        /*010c*/ 	.word	index@(_Z32gptoss_swiglu_interleaved_kernelI6__halfEvPKT_PS1_jjff)
        /*0110*/ 	.word	0x00000000


	//----- nvinfo : EIATTR_REGCOUNT
	.align		4
.L_85:
        /*0114*/ 	.byte	0x04, 0x2f
        /*0116*/ 	.short	(.L_87 - .L_86)
	.align		4
.L_86:
        /*0118*/ 	.word	index@(_Z32gptoss_swiglu_interleaved_kernelI13__nv_bfloat16EvPKT_PS1_jjff)
        /*011c*/ 	.word	0x00000010


	//----- nvinfo : EIATTR_FRAME_SIZE
	.align		4
.L_87:
        /*0120*/ 	.byte	0x04, 0x11
        /*0122*/ 	.short	(.L_89 - .L_88)
	.align		4
.L_88:
        /*0124*/ 	.word	index@($__internal_10_$__cuda_sm20_rcp_rn_f32_slowpath)
        /*0128*/ 	.word	0x00000000


	//----- nvinfo : EIATTR_FRAME_SIZE
	.align		4
.L_89:
        /*012c*/ 	.byte	0x04, 0x11
        /*012e*/ 	.short	(.L_91 - .L_90)
	.align		4
.L_90:
        /*0130*/ 	.word	index@(_Z32gptoss_swiglu_interleaved_kernelI13__nv_bfloat16EvPKT_PS1_jjff)
        /*0134*/ 	.word	0x00000000


	//----- nvinfo : EIATTR_REGCOUNT
	.align		4
.L_91:
        /*0138*/ 	.byte	0x04, 0x2f
        /*013a*/ 	.short	(.L_93 - .L_92)
	.align		4
.L_92:
        /*013c*/ 	.word	index@(_Z32gptoss_swiglu_interleaved_kernelIfEvPKT_PS0_jjff)
        /*0140*/ 	.word	0x00000010


	//----- nvinfo : EIATTR_FRAME_SIZE
	.align		4
.L_93:
        /*0144*/ 	.byte	0x04, 0x11
        /*0146*/ 	.short	(.L_95 - .L_94)
	.align		4
.L_94:
        /*0148*/ 	.word	index@($__internal_9_$__cuda_sm20_rcp_rn_f32_slowpath)
        /*014c*/ 	.word	0x00000000


	//----- nvinfo : EIATTR_FRAME_SIZE
	.align		4
.L_95:
        /*0150*/ 	.byte	0x04, 0x11
        /*0152*/ 	.short	(.L_97 - .L_96)
	.align		4
.L_96:
        /*0154*/ 	.word	index@(_Z32gptoss_swiglu_interleaved_kernelIfEvPKT_PS0_jjff)
        /*0158*/ 	.word	0x00000000


	//----- nvinfo : EIATTR_REGCOUNT
	.align		4
.L_97:
        /*015c*/ 	.byte	0x04, 0x2f
        /*015e*/ 	.short	(.L_99 - .L_98)
	.align		4
.L_98:
        /*0160*/ 	.word	index@(_Z25softmax_with_sinks_kernelI6__halfEvPKT_S3_S3_PS1_iiiif)
        /*0164*/ 	.word	0x00000020


	//----- nvinfo : EIATTR_FRAME_SIZE
	.align		4
.L_99:
        /*0168*/ 	.byte	0x04, 0x11
        /*016a*/ 	.short	(.L_101 - .L_100)
	.align		4
.L_100:
        /*016c*/ 	.word	index@($__internal_8_$__cuda_sm20_rcp_rn_f32_slowpath)
        /*0170*/ 	.word	0x00000000


	//----- nvinfo : EIATTR_FRAME_SIZE
	.align		4
.L_101:
        /*0174*/ 	.byte	0x04, 0x11
        /*0176*/ 	.short	(.L_103 - .L_102)
	.align		4
.L_102:
        /*0178*/ 	.word	index@(_Z25softmax_with_sinks_kernelI6__halfEvPKT_S3_S3_PS1_iiiif)
        /*017c*/ 	.word	0x00000000


	//----- nvinfo : EIATTR_REGCOUNT
	.align		4
.L_103:
        /*0180*/ 	.byte	0x04, 0x2f
        /*0182*/ 	.short	(.L_105 - .L_104)
	.align		4
.L_104:
        /*0184*/ 	.word	index@(_Z25softmax_with_sinks_kernelI13__nv_bfloat16EvPKT_S3_S3_PS1_iiiif)
        /*0188*/ 	.word	0x00000020


	//----- nvinfo : EIATTR_FRAME_SIZE
	.align		4
.L_105:
        /*018c*/ 	.byte	0x04, 0x11
        /*018e*/ 	.short	(.L_107 - .L_106)
	.align		4
.L_106:
        /*0190*/ 	.word	index@($__internal_7_$__cuda_sm20_rcp_rn_f32_slowpath)
        /*0194*/ 	.word	0x00000000


	//----- nvinfo : EIATTR_FRAME_SIZE
	.align		4
.L_107:
        /*0198*/ 	.byte	0x04, 0x11
        /*019a*/ 	.short	(.L_109 - .L_108)
	.align		4
.L_108:
        /*019c*/ 	.word	index@(_Z25softmax_with_sinks_kernelI13__nv_bfloat16EvPKT_S3_S3_PS1_iiiif)
        /*01a0*/ 	.word	0x00000000


	//----- nvinfo : EIATTR_REGCOUNT
	.align		4
.L_109:
        /*01a4*/ 	.byte	0x04, 0x2f
        /*01a6*/ 	.short	(.L_111 - .L_110)
	.align		4
.L_110:
        /*01a8*/ 	.word	index@(_Z25softmax_with_sinks_kernelIfEvPKT_S2_S2_PS0_iiiif)
        /*01ac*/ 	.word	0x00000020


	//----- nvinfo : EIATTR_FRAME_SIZE
	.align		4
.L_111:
        /*01b0*/ 	.byte	0x04, 0x11
        /*01b2*/ 	.short	(.L_113 - .L_112)
	.align		4
.L_112:
        /*01b4*/ 	.word	index@($__internal_6_$__cuda_sm20_rcp_rn_f32_slowpath)
        /*01b8*/ 	.word	0x00000000


	//----- nvinfo : EIATTR_FRAME_SIZE
	.align		4
.L_113:
        /*01bc*/ 	.byte	0x04, 0x11
        /*01be*/ 	.short	(.L_115 - .L_114)
	.align		4
.L_114:
        /*01c0*/ 	.word	index@(_Z25softmax_with_sinks_kernelIfEvPKT_S2_S2_PS0_iiiif)
        /*01c4*/ 	.word	0x00000000


	//----- nvinfo : EIATTR_REGCOUNT
	.align		4
.L_115:
        /*01c8*/ 	.byte	0x04, 0x2f
        /*01ca*/ 	.short	(.L_117 - .L_116)
	.align		4
.L_116:
        /*01cc*/ 	.word	index@(_Z21fused_glu_kernel_vec4I6__halfmEvPKT0_S3_PS1_ji)
        /*01d0*/ 	.word	0x00000020


	//----- nvinfo : EIATTR_FRAME_SIZE
	.align		4
.L_117:
        /*01d4*/ 	.byte	0x04, 0x11
        /*01d6*/ 	.short	(.L_119 - .L_118)
	.align		4
.L_118:
        /*01d8*/ 	.word	index@($__internal_5_$__cuda_sm3x_div_rn_noftz_f32_slowpath)
        /*01dc*/ 	.word	0x00000000


	//----- nvinfo : EIATTR_FRAME_SIZE
	.align		4
.L_119:
        /*01e0*/ 	.byte	0x04, 0x11
        /*01e2*/ 	.short	(.L_121 - .L_120)
	.align		4
.L_120:
        /*01e4*/ 	.word	index@(_Z21fused_glu_kernel_vec4I6__halfmEvPKT0_S3_PS1_ji)
        /*01e8*/ 	.word	0x00000000


	//----- nvinfo : EIATTR_REGCOUNT
	.align		4
.L_121:
        /*01ec*/ 	.byte	0x04, 0x2f
        /*01ee*/ 	.short	(.L_123 - .L_122)
	.align		4
.L_122:
        /*01f0*/ 	.word	index@(_Z16fused_glu_kernelI6__halfEvPKT_S3_PS1_ji)
        /*01f4*/ 	.word	0x00000011


	//----- nvinfo : EIATTR_FRAME_SIZE
	.align		4
.L_123:
        /*01f8*/ 	.byte	0x04, 0x11
        /*01fa*/ 	.short	(.L_125 - .L_124)
	.align		4
.L_124:
        /*01fc*/ 	.word	index@($__internal_4_$__cuda_sm3x_div_rn_noftz_f32_slowpath)
        /*0200*/ 	.word	0x00000000


	//----- nvinfo : EIATTR_FRAME_SIZE
	.align		4
.L_125:
        /*0204*/ 	.byte	0x04, 0x11
        /*0206*/ 	.short	(.L_127 - .L_126)
	.align		4
.L_126:
        /*0208*/ 	.word	index@(_Z16fused_glu_kernelI6__halfEvPKT_S3_PS1_ji)
        /*020c*/ 	.word	0x00000000


	//----- nvinfo : EIATTR_REGCOUNT
	.align		4
.L_127:
        /*0210*/ 	.byte	0x04, 0x2f
        /*0212*/ 	.short	(.L_129 - .L_128)
	.align		4
.L_128:
        /*0214*/ 	.word	index@(_Z21fused_glu_kernel_vec4I13__nv_bfloat16mEvPKT0_S3_PS1_ji)
        /*0218*/ 	.word	0x00000020


	//----- nvinfo : EIATTR_FRAME_SIZE
	.align		4
.L_129:
        /*021c*/ 	.byte	0x04, 0x11
        /*021e*/ 	.short	(.L_131 - .L_130)
	.align		4
.L_130:
        /*0220*/ 	.word	index@($__internal_3_$__cuda_sm3x_div_rn_noftz_f32_slowpath)
        /*0224*/ 	.word	0x00000000


	//----- nvinfo : EIATTR_FRAME_SIZE
	.align		4
.L_131:
        /*0228*/ 	.byte	0x04, 0x11
        /*022a*/ 	.short	(.L_133 - .L_132)
	.align		4
.L_132:
        /*022c*/ 	.word	index@(_Z21fused_glu_kernel_vec4I13__nv_bfloat16mEvPKT0_S3_PS1_ji)
        /*0230*/ 	.word	0x00000000


	//----- nvinfo : EIATTR_REGCOUNT
	.align		4
.L_133:
        /*0234*/ 	.byte	0x04, 0x2f
        /*0236*/ 	.short	(.L_135 - .L_134)
	.align		4
.L_134:
        /*0238*/ 	.word	index@(_Z16fused_glu_kernelI13__nv_bfloat16EvPKT_S3_PS1_ji)
        /*023c*/ 	.word	0x00000011


	//----- nvinfo : EIATTR_FRAME_SIZE
	.align		4
.L_135:
        /*0240*/ 	.byte	0x04, 0x11
        /*0242*/ 	.short	(.L_137 - .L_136)
	.align		4
.L_136:
        /*0244*/ 	.word	index@($__internal_2_$__cuda_sm3x_div_rn_noftz_f32_slowpath)
        /*0248*/ 	.word	0x00000000


	//----- nvinfo : EIATTR_FRAME_SIZE
	.align		4
.L_137:
        /*024c*/ 	.byte	0x04, 0x11
        /*024e*/ 	.short	(.L_139 - .L_138)
	.align		4
.L_138:
        /*0250*/ 	.word	index@(_Z16fused_glu_kernelI13__nv_bfloat16EvPKT_S3_PS1_ji)
        /*0254*/ 	.word	0x00000000


	//----- nvinfo : EIATTR_REGCOUNT
	.align		4
.L_139:
        /*0258*/ 	.byte	0x04, 0x2f
        /*025a*/ 	.short	(.L_141 - .L_140)
	.align		4
.L_140:
        /*025c*/ 	.word	index@(_Z21fused_glu_kernel_vec4If6float4EvPKT0_S3_PS1_ji)
        /*0260*/ 	.word	0x00000020


	//----- nvinfo : EIATTR_FRAME_SIZE
	.align		4
.L_141:
        /*0264*/ 	.byte	0x04, 0x11
        /*0266*/ 	.short	(.L_143 - .L_142)
	.align		4
.L_142:
        /*0268*/ 	.word	index@($__internal_1_$__cuda_sm3x_div_rn_noftz_f32_slowpath)
        /*026c*/ 	.word	0x00000000


	//----- nvinfo : EIATTR_FRAME_SIZE
	.align		4
.L_143:
        /*0270*/ 	.byte	0x04, 0x11
        /*0272*/ 	.short	(.L_145 - .L_144)
	.align		4
.L_144:
        /*0274*/ 	.word	index@(_Z21fused_glu_kernel_vec4If6float4EvPKT0_S3_PS1_ji)
        /*0278*/ 	.word	0x00000000


	//----- nvinfo : EIATTR_REGCOUNT
	.align		4
.L_145:
        /*027c*/ 	.byte	0x04, 0x2f
        /*027e*/ 	.short	(.L_147 - .L_146)
	.align		4
.L_146:
        /*0280*/ 	.word	index@(_Z16fused_glu_kernelIfEvPKT_S2_PS0_ji)
        /*0284*/ 	.word	0x00000011


	//----- nvinfo : EIATTR_FRAME_SIZE
	.align		4
.L_147:
        /*0288*/ 	.byte	0x04, 0x11
        /*028a*/ 	.short	(.L_149 - .L_148)
	.align		4
.L_148:
        /*028c*/ 	.word	index@($__internal_0_$__cuda_sm3x_div_rn_noftz_f32_slowpath)
        /*0290*/ 	.word	0x00000000


	//----- nvinfo : EIATTR_FRAME_SIZE
	.align		4
.L_149:
        /*0294*/ 	.byte	0x04, 0x11
        /*0296*/ 	.short	(.L_151 - .L_150)
	.align		4
.L_150:
        /*0298*/ 	.word	index@(_Z16fused_glu_kernelIfEvPKT_S2_PS0_ji)
        /*029c*/ 	.word	0x00000000


	//----- nvinfo : EIATTR_REGCOUNT
	.align		4
.L_151:
        /*02a0*/ 	.byte	0x04, 0x2f
        /*02a2*/ 	.short	(.L_153 - .L_152)
	.align		4
.L_152:
        /*02a4*/ 	.word	index@(_Z19bitwise_and__kernelIhEvPKT_S2_PS0_j)
        /*02a8*/ 	.word	0x0000000c


	//----- nvinfo : EIATTR_FRAME_SIZE
	.align		4
.L_153:
        /*02ac*/ 	.byte	0x04, 0x11
        /*02ae*/ 	.short	(.L_155 - .L_154)
	.align		4
.L_154:
        /*02b0*/ 	.word	index@(_Z19bitwise_and__kernelIhEvPKT_S2_PS0_j)
        /*02b4*/ 	.word	0x00000000


	//----- nvinfo : EIATTR_REGCOUNT
	.align		4
.L_155:
        /*02b8*/ 	.byte	0x04, 0x2f
        /*02ba*/ 	.short	(.L_157 - .L_156)
	.align		4
.L_156:
        /*02bc*/ 	.word	index@(_Z18bitwise_or__kernelIhEvPKT_S2_PS0_j)
        /*02c0*/ 	.word	0x0000000c


	//----- nvinfo : EIATTR_FRAME_SIZE
	.align		4
.L_157:
        /*02c4*/ 	.byte	0x04, 0x11
        /*02c6*/ 	.short	(.L_159 - .L_158)
	.align		4
.L_158:
        /*02c8*/ 	.word	index@(_Z18bitwise_or__kernelIhEvPKT_S2_PS0_j)
        /*02cc*/ 	.word	0x00000000


	//----- nvinfo : EIATTR_REGCOUNT
	.align		4
.L_159:
        /*02d0*/ 	.byte	0x04, 0x2f
        /*02d2*/ 	.short	(.L_161 - .L_160)
	.align		4
.L_160:
        /*02d4*/ 	.word	index@(_Z19bitwise_xor__kernelIhEvPKT_S2_PS0_j)
        /*02d8*/ 	.word	0x0000000c


	//----- nvinfo : EIATTR_FRAME_SIZE
	.align		4
.L_161:
        /*02dc*/ 	.byte	0x04, 0x11
        /*02de*/ 	.short	(.L_163 - .L_162)
	.align		4
.L_162:
        /*02e0*/ 	.word	index@(_Z19bitwise_xor__kernelIhEvPKT_S2_PS0_j)
        /*02e4*/ 	.word	0x00000000


	//----- nvinfo : EIATTR_REGCOUNT
	.align		4
.L_163:
        /*02e8*/ 	.byte	0x04, 0x2f
        /*02ea*/ 	.short	(.L_165 - .L_164)
	.align		4
.L_164:
        /*02ec*/ 	.word	index@(_Z19bitwise_and__kernelIjEvPKT_S2_PS0_j)
        /*02f0*/ 	.word	0x0000000c


	//----- nvinfo : EIATTR_FRAME_SIZE
	.align		4
.L_165:
        /*02f4*/ 	.byte	0x04, 0x11
        /*02f6*/ 	.short	(.L_167 - .L_166)
	.align		4
.L_166:
        /*02f8*/ 	.word	index@(_Z19bitwise_and__kernelIjEvPKT_S2_PS0_j)
        /*02fc*/ 	.word	0x00000000


	//----- nvinfo : EIATTR_REGCOUNT
	.align		4
.L_167:
        /*0300*/ 	.byte	0x04, 0x2f
        /*0302*/ 	.short	(.L_169 - .L_168)
	.align		4
.L_168:
        /*0304*/ 	.word	index@(_Z18bitwise_or__kernelIjEvPKT_S2_PS0_j)
        /*0308*/ 	.word	0x0000000c


	//----- nvinfo : EIATTR_FRAME_SIZE
	.align		4
.L_169:
        /*030c*/ 	.byte	0x04, 0x11
        /*030e*/ 	.short	(.L_171 - .L_170)
	.align		4
.L_170:
        /*0310*/ 	.word	index@(_Z18bitwise_or__kernelIjEvPKT_S2_PS0_j)
        /*0314*/ 	.word	0x00000000


	//----- nvinfo : EIATTR_REGCOUNT
	.align		4
.L_171:
        /*0318*/ 	.byte	0x04, 0x2f
        /*031a*/ 	.short	(.L_173 - .L_172)
	.align		4
.L_172:
        /*031c*/ 	.word	index@(_Z19bitwise_xor__kernelIjEvPKT_S2_PS0_j)
        /*0320*/ 	.word	0x0000000c


	//----- nvinfo : EIATTR_FRAME_SIZE
	.align		4
.L_173:
        /*0324*/ 	.byte	0x04, 0x11
        /*0326*/ 	.short	(.L_175 - .L_174)
	.align		4
.L_174:
        /*0328*/ 	.word	index@(_Z19bitwise_xor__kernelIjEvPKT_S2_PS0_j)
        /*032c*/ 	.word	0x00000000


	//----- nvinfo : EIATTR_REGCOUNT
	.align		4
.L_175:
        /*0330*/ 	.byte	0x04, 0x2f
        /*0332*/ 	.short	(.L_177 - .L_176)
	.align		4
.L_176:
        /*0334*/ 	.word	index@(_Z19bitwise_and__kernelIlEvPKT_S2_PS0_j)
        /*0338*/ 	.word	0x0000000e


	//----- nvinfo : EIATTR_FRAME_SIZE
	.align		4
.L_177:
        /*033c*/ 	.byte	0x04, 0x11
        /*033e*/ 	.short	(.L_179 - .L_178)
	.align		4
.L_178:
        /*0340*/ 	.word	index@(_Z19bitwise_and__kernelIlEvPKT_S2_PS0_j)
        /*0344*/ 	.word	0x00000000


	//----- nvinfo : EIATTR_REGCOUNT
	.align		4
.L_179:
        /*0348*/ 	.byte	0x04, 0x2f
        /*034a*/ 	.short	(.L_181 - .L_180)
	.align		4
.L_180:
        /*034c*/ 	.word	index@(_Z18bitwise_or__kernelIlEvPKT_S2_PS0_j)
        /*0350*/ 	.word	0x0000000e


	//----- nvinfo : EIATTR_FRAME_SIZE
	.align		4
.L_181:
        /*0354*/ 	.byte	0x04, 0x11
        /*0356*/ 	.short	(.L_183 - .L_182)
	.align		4
.L_182:
        /*0358*/ 	.word	index@(_Z18bitwise_or__kernelIlEvPKT_S2_PS0_j)
        /*035c*/ 	.word	0x00000000


	//----- nvinfo : EIATTR_REGCOUNT
	.align		4
.L_183:
        /*0360*/ 	.byte	0x04, 0x2f
        /*0362*/ 	.short	(.L_185 - .L_184)
	.align		4
.L_184:
        /*0364*/ 	.word	index@(_Z19bitwise_xor__kernelIlEvPKT_S2_PS0_j)
        /*0368*/ 	.word	0x0000000e


	//----- nvinfo : EIATTR_FRAME_SIZE
	.align		4
.L_185:
        /*036c*/ 	.byte	0x04, 0x11
        /*036e*/ 	.short	(.L_187 - .L_186)
	.align		4
.L_186:
        /*0370*/ 	.word	index@(_Z19bitwise_xor__kernelIlEvPKT_S2_PS0_j)
        /*0374*/ 	.word	0x00000000


	//----- nvinfo : EIATTR_REGCOUNT
	.align		4
.L_187:
        /*0378*/ 	.byte	0x04, 0x2f
        /*037a*/ 	.short	(.L_189 - .L_188)
	.align		4
.L_188:
        /*037c*/ 	.word	index@(_Z19bitwise_and__kernelIiEvPKT_S2_PS0_j)
        /*0380*/ 	.word	0x0000000c


	//----- nvinfo : EIATTR_FRAME_SIZE
	.align		4
.L_189:
        /*0384*/ 	.byte	0x04, 0x11
        /*0386*/ 	.short	(.L_191 - .L_190)
	.align		4
.L_190:
        /*0388*/ 	.word	index@(_Z19bitwise_and__kernelIiEvPKT_S2_PS0_j)
        /*038c*/ 	.word	0x00000000


	//----- nvinfo : EIATTR_REGCOUNT
	.align		4
.L_191:
        /*0390*/ 	.byte	0x04, 0x2f
        /*0392*/ 	.short	(.L_193 - .L_192)
	.align		4
.L_192:
        /*0394*/ 	.word	index@(_Z18bitwise_or__kernelIiEvPKT_S2_PS0_j)
        /*0398*/ 	.word	0x0000000c


	//----- nvinfo : EIATTR_FRAME_SIZE
	.align		4
.L_193:
        /*039c*/ 	.byte	0x04, 0x11
        /*039e*/ 	.short	(.L_195 - .L_194)
	.align		4
.L_194:
        /*03a0*/ 	.word	index@(_Z18bitwise_or__kernelIiEvPKT_S2_PS0_j)
        /*03a4*/ 	.word	0x00000000


	//----- nvinfo : EIATTR_REGCOUNT
	.align		4
.L_195:
        /*03a8*/ 	.byte	0x04, 0x2f
        /*03aa*/ 	.short	(.L_197 - .L_196)
	.align		4
.L_196:
        /*03ac*/ 	.word	index@(_Z19bitwise_xor__kernelIiEvPKT_S2_PS0_j)
        /*03b0*/ 	.word	0x0000000c


	//----- nvinfo : EIATTR_FRAME_SIZE
	.align		4
.L_197:
        /*03b4*/ 	.byte	0x04, 0x11
        /*03b6*/ 	.short	(.L_199 - .L_198)
	.align		4
.L_198:
        /*03b8*/ 	.word	index@(_Z19bitwise_xor__kernelIiEvPKT_S2_PS0_j)
        /*03bc*/ 	.word	0x00000000


	//----- nvinfo : EIATTR_REGCOUNT
	.align		4
.L_199:
        /*03c0*/ 	.byte	0x04, 0x2f
        /*03c2*/ 	.short	(.L_201 - .L_200)
	.align		4
.L_200:
        /*03c4*/ 	.word	index@(_Z16leftshift_kernelIhEvPKT_PS0_ji)
        /*03c8*/ 	.word	0x0000000a


	//----- nvinfo : EIATTR_FRAME_SIZE
	.align		4
.L_201:
        /*03cc*/ 	.byte	0x04, 0x11
        /*03ce*/ 	.short	(.L_203 - .L_202)
	.align		4
.L_202:
        /*03d0*/ 	.word	index@(_Z16leftshift_kernelIhEvPKT_PS0_ji)
        /*03d4*/ 	.word	0x00000000


	//----- nvinfo : EIATTR_REGCOUNT
	.align		4
.L_203:
        /*03d8*/ 	.byte	0x04, 0x2f
        /*03da*/ 	.short	(.L_205 - .L_204)
	.align		4
.L_204:
        /*03dc*/ 	.word	index@(_Z16leftshift_kernelIiEvPKT_PS0_ji)
        /*03e0*/ 	.word	0x0000000a


	//----- nvinfo : EIATTR_FRAME_SIZE
	.align		4
.L_205:
        /*03e4*/ 	.byte	0x04, 0x11
        /*03e6*/ 	.short	(.L_207 - .L_206)
	.align		4
.L_206:
        /*03e8*/ 	.word	index@(_Z16leftshift_kernelIiEvPKT_PS0_ji)
        /*03ec*/ 	.word	0x00000000


	//----- nvinfo : EIATTR_REGCOUNT
	.align		4
.L_207:
        /*03f0*/ 	.byte	0x04, 0x2f
        /*03f2*/ 	.short	(.L_209 - .L_208)
	.align		4
.L_208:
        /*03f4*/ 	.word	index@(_Z16leftshift_kernelIjEvPKT_PS0_ji)
        /*03f8*/ 	.word	0x0000000a


	//----- nvinfo : EIATTR_FRAME_SIZE
	.align		4
.L_209:
        /*03fc*/ 	.byte	0x04, 0x11
        /*03fe*/ 	.short	(.L_211 - .L_210)
	.align		4
.L_210:
        /*0400*/ 	.word	index@(_Z16leftshift_kernelIjEvPKT_PS0_ji)
        /*0404*/ 	.word	0x00000000


	//----- nvinfo : EIATTR_REGCOUNT
	.align		4
.L_211:
        /*0408*/ 	.byte	0x04, 0x2f
        /*040a*/ 	.short	(.L_213 - .L_212)
	.align		4
.L_212:
        /*040c*/ 	.word	index@(_Z16leftshift_kernelIlEvPKT_PS0_ji)
        /*0410*/ 	.word	0x0000000c


	//----- nvinfo : EIATTR_FRAME_SIZE
	.align		4
.L_213:
        /*0414*/ 	.byte	0x04, 0x11
        /*0416*/ 	.short	(.L_215 - .L_214)
	.align		4
.L_214:
        /*0418*/ 	.word	index@(_Z16leftshift_kernelIlEvPKT_PS0_ji)
        /*041c*/ 	.word	0x00000000


	//----- nvinfo : EIATTR_REGCOUNT
	.align		4
.L_215:
        /*0420*/ 	.byte	0x04, 0x2f
        /*0422*/ 	.short	(.L_217 - .L_216)
	.align		4
.L_216:
        /*0424*/ 	.word	index@(_ZN3cub18CUB_300001_SM_10006detail11EmptyKernelIvEEvv)
        /*0428*/ 	.word	0x00000004


	//----- nvinfo : EIATTR_FRAME_SIZE
	.align		4
.L_217:
        /*042c*/ 	.byte	0x04, 0x11
        /*042e*/ 	.short	(.L_219 - .L_218)
	.align		4
.L_218:
        /*0430*/ 	.word	index@(_ZN3cub18CUB_300001_SM_10006detail11EmptyKernelIvEEvv)
        /*0434*/ 	.word	0x00000000


	//----- nvinfo : EIATTR_REGCOUNT
	.align		4
.L_219:
        /*0438*/ 	.byte	0x04, 0x2f
        /*043a*/ 	.short	(.L_221 - .L_220)
	.align		4
.L_220:
        /*043c*/ 	.word	index@(_ZN3cub18CUB_300001_SM_10006detail6select23DeviceSelectSweepKernelINS2_10policy_hubIjbiLb0ELNS0_10SelectImplE0EE10Policy1000EN6thrust24THRUST_300001_SM_1000_NS17counting_iteratorIjNS9_11use_defaultESB_SB_EENS9_18transform_iteratorI9NonZeroOpI13__nv_bfloat16EPKSF_SB_SB_EEPjSK_NS0_13ScanTileStateIiLb1EEENS0_8NullTypeESN_iNS2_19streaming_context_tIlLb1EEELS5_0EEEvT0_T1_T2_T3_T4_T5_T6_T7_iT8_NS1_7vsmem_tE)
        /*0440*/ 	.word	0x0000003f


	//----- nvinfo : EIATTR_FRAME_SIZE
	.align		4
.L_221:
        /*0444*/ 	.byte	0x04, 0x11
        /*0446*/ 	.short	(.L_223 - .L_222)
	.align		4
.L_222:
        /*0448*/ 	.word	index@(_ZN3cub18CUB_300001_SM_10006detail6select23DeviceSelectSweepKernelINS2_10policy_hubIjbiLb0ELNS0_10SelectImplE0EE10Policy1000EN6thrust24THRUST_300001_SM_1000_NS17counting_iteratorIjNS9_11use_defaultESB_SB_EENS9_18transform_iteratorI9NonZeroOpI13__nv_bfloat16EPKSF_SB_SB_EEPjSK_NS0_13ScanTileStateIiLb1EEENS0_8NullTypeESN_iNS2_19streaming_context_tIlLb1EEELS5_0EEEvT0_T1_T2_T3_T4_T5_T6_T7_iT8_NS1_7vsmem_tE)
        /*044c*/ 	.word	0x00000000


	//----- nvinfo : EIATTR_REGCOUNT
	.align		4
.L_223:
        /*0450*/ 	.byte	0x04, 0x2f
        /*0452*/ 	.short	(.L_225 - .L_224)
	.align		4
.L_224:
        /*0454*/ 	.word	index@(_ZN3cub18CUB_300001_SM_10006detail6select23DeviceSelectSweepKernelINS2_10policy_hubIjbiLb0ELNS0_10SelectImplE0EE10Policy1000EN6thrust24THRUST_300001_SM_1000_NS17counting_iteratorIjNS9_11use_defaultESB_SB_EENS9_18transform_iteratorI9NonZeroOpI6__halfEPKSF_SB_SB_EEPjSK_NS0_13ScanTileStateIiLb1EEENS0_8NullTypeESN_iNS2_19streaming_context_tIlLb1EEELS5_0EEEvT0_T1_T2_T3_T4_T5_T6_T7_iT8_NS1_7vsmem_tE)
        /*0458*/ 	.word	0x0000003f


	//----- nvinfo : EIATTR_FRAME_SIZE
	.align		4
.L_225:
        /*045c*/ 	.byte	0x04, 0x11
        /*045e*/ 	.short	(.L_227 - .L_226)
	.align		4
.L_226:
        /*0460*/ 	.word	index@(_ZN3cub18CUB_300001_SM_10006detail6select23DeviceSelectSweepKernelINS2_10policy_hubIjbiLb0ELNS0_10SelectImplE0EE10Policy1000EN6thrust24THRUST_300001_SM_1000_NS17counting_iteratorIjNS9_11use_defaultESB_SB_EENS9_18transform_iteratorI9NonZeroOpI6__halfEPKSF_SB_SB_EEPjSK_NS0_13ScanTileStateIiLb1EEENS0_8NullTypeESN_iNS2_19streaming_context_tIlLb1EEELS5_0EEEvT0_T1_T2_T3_T4_T5_T6_T7_iT8_NS1_7vsmem_tE)
        /*0464*/ 	.word	0x00000000


	//----- nvinfo : EIATTR_REGCOUNT
	.align		4
.L_227:
        /*0468*/ 	.byte	0x04, 0x2f
        /*046a*/ 	.short	(.L_229 - .L_228)
	.align		4
.L_228:
        /*046c*/ 	.word	index@(_ZN3cub18CUB_300001_SM_10006detail6select23DeviceSelectSweepKernelINS2_10policy_hubIjbiLb0ELNS0_10SelectImplE0EE10Policy1000EN6thrust24THRUST_300001_SM_1000_NS17counting_iteratorIjNS9_11use_defaultESB_SB_EENS9_18transform_iteratorI9NonZeroOpIfEPKfSB_SB_EEPjSJ_NS0_13ScanTileStateIiLb1EEENS0_8NullTypeESM_iNS2_19streaming_context_tIlLb1EEELS5_0EEEvT0_T1_T2_T3_T4_T5_T6_T7_iT8_NS1_7vsmem_tE)
        /*0470*/ 	.word	0x00000040


	//----- nvinfo : EIATTR_FRAME_SIZE
	.align		4
.L_229:
        /*0474*/ 	.byte	0x04, 0x11
        /*0476*/ 	.short	(.L_231 - .L_230)
	.align		4
.L_230:
        /*0478*/ 	.word	index@(_ZN3cub18CUB_300001_SM_10006detail6select23DeviceSelectSweepKernelINS2_10policy_hubIjbiLb0ELNS0_10SelectImplE0EE10Policy1000EN6thrust24THRUST_300001_SM_1000_NS17counting_iteratorIjNS9_11use_defaultESB_SB_EENS9_18transform_iteratorI9NonZeroOpIfEPKfSB_SB_EEPjSJ_NS0_13ScanTileStateIiLb1EEENS0_8NullTypeESM_iNS2_19streaming_context_tIlLb1EEELS5_0EEEvT0_T1_T2_T3_T4_T5_T6_T7_iT8_NS1_7vsmem_tE)
        /*047c*/ 	.word	0x00000000


	//----- nvinfo : EIATTR_REGCOUNT
	.align		4
.L_231:
        /*0480*/ 	.byte	0x04, 0x2f
        /*0482*/ 	.short	(.L_233 - .L_232)
	.align		4
.L_232:
        /*0484*/ 	.word	index@(_ZN3cub18CUB_300001_SM_10006detail6select23DeviceSelectSweepKernelINS2_10policy_hubIjbiLb0ELNS0_10SelectImplE0EE10Policy1000EN6thrust24THRUST_300001_SM_1000_NS17counting_iteratorIjNS9_11use_defaultESB_SB_EENS9_18transform_iteratorI9NonZeroOpIdEPKdSB_SB_EEPjSJ_NS0_13ScanTileStateIiLb1EEENS0_8NullTypeESM_iNS2_19streaming_context_tIlLb1EEELS5_0EEEvT0_T1_T2_T3_T4_T5_T6_T7_iT8_NS1_7vsmem_tE)
        /*0488*/ 	.word	0x00000040


	//----- nvinfo : EIATTR_FRAME_SIZE
	.align		4
.L_233:
        /*048c*/ 	.byte	0x04, 0x11
        /*048e*/ 	.short	(.L_235 - .L_234)
	.align		4
.L_234:
        /*0490*/ 	.word	index@(_ZN3cub18CUB_300001_SM_10006detail6select23DeviceSelectSweepKernelINS2_10policy_hubIjbiLb0ELNS0_10SelectImplE0EE10Policy1000EN6thrust24THRUST_300001_SM_1000_NS17counting_iteratorIjNS9_11use_defaultESB_SB_EENS9_18transform_iteratorI9NonZeroOpIdEPKdSB_SB_EEPjSJ_NS0_13ScanTileStateIiLb1EEENS0_8NullTypeESM_iNS2_19streaming_context_tIlLb1EEELS5_0EEEvT0_T1_T2_T3_T4_T5_T6_T7_iT8_NS1_7vsmem_tE)
        /*0494*/ 	.word	0x00000000


	//----- nvinfo : EIATTR_REGCOUNT
	.align		4
.L_235:
        /*0498*/ 	.byte	0x04, 0x2f
        /*049a*/ 	.short	(.L_237 - .L_236)
	.align		4
.L_236:
        /*049c*/ 	.word	index@(_ZN3cub18CUB_300001_SM_10006detail6select23DeviceSelectSweepKernelINS2_10policy_hubIjbiLb0ELNS0_10SelectImplE0EE10Policy1000EN6thrust24THRUST_300001_SM_1000_NS17counting_iteratorIjNS9_11use_defaultESB_SB_EENS9_18transform_iteratorI9NonZeroOpIhEPKhSB_SB_EEPjSJ_NS0_13ScanTileStateIiLb1EEENS0_8NullTypeESM_iNS2_19streaming_context_tIlLb1EEELS5_0EEEvT0_T1_T2_T3_T4_T5_T6_T7_iT8_NS1_7vsmem_tE)
        /*04a0*/ 	.word	0x00000040


	//----- nvinfo : EIATTR_FRAME_SIZE
	.align		4
.L_237:
        /*04a4*/ 	.byte	0x04, 0x11
        /*04a6*/ 	.short	(.L_239 - .L_238)
	.align		4
.L_238:
        /*04a8*/ 	.word	index@(_ZN3cub18CUB_300001_SM_10006detail6select23DeviceSelectSweepKernelINS2_10policy_hubIjbiLb0ELNS0_10SelectImplE0EE10Policy1000EN6thrust24THRUST_300001_SM_1000_NS17counting_iteratorIjNS9_11use_defaultESB_SB_EENS9_18transform_iteratorI9NonZeroOpIhEPKhSB_SB_EEPjSJ_NS0_13ScanTileStateIiLb1EEENS0_8NullTypeESM_iNS2_19streaming_context_tIlLb1EEELS5_0EEEvT0_T1_T2_T3_T4_T5_T6_T7_iT8_NS1_7vsmem_tE)
        /*04ac*/ 	.word	0x00000008


	//----- nvinfo : EIATTR_REGCOUNT
	.align		4
.L_239:
        /*04b0*/ 	.byte	0x04, 0x2f
        /*04b2*/ 	.short	(.L_241 - .L_240)
	.align		4
.L_240:
        /*04b4*/ 	.word	index@(_ZN3cub18CUB_300001_SM_10006detail6select23DeviceSelectSweepKernelINS2_10policy_hubIjbiLb0ELNS0_10SelectImplE0EE10Policy1000EN6thrust24THRUST_300001_SM_1000_NS17counting_iteratorIjNS9_11use_defaultESB_SB_EENS9_18transform_iteratorI9NonZeroOpIjEPKjSB_SB_EEPjSJ_NS0_13ScanTileStateIiLb1EEENS0_8NullTypeESM_iNS2_19streaming_context_tIlLb1EEELS5_0EEEvT0_T1_T2_T3_T4_T5_T6_T7_iT8_NS1_7vsmem_tE)
        /*04b8*/ 	.word	0x00000040


	//----- nvinfo : EIATTR_FRAME_SIZE
	.align		4
.L_241:
        /*04bc*/ 	.byte	0x04, 0x11
        /*04be*/ 	.short	(.L_243 - .L_242)
	.align		4
.L_242:
        /*04c0*/ 	.word	index@(_ZN3cub18CUB_300001_SM_10006detail6select23DeviceSelectSweepKernelINS2_10policy_hubIjbiLb0ELNS0_10SelectImplE0EE10Policy1000EN6thrust24THRUST_300001_SM_1000_NS17counting_iteratorIjNS9_11use_defaultESB_SB_EENS9_18transform_iteratorI9NonZeroOpIjEPKjSB_SB_EEPjSJ_NS0_13ScanTileStateIiLb1EEENS0_8NullTypeESM_iNS2_19streaming_context_tIlLb1EEELS5_0EEEvT0_T1_T2_T3_T4_T5_T6_T7_iT8_NS1_7vsmem_tE)
        /*04c4*/ 	.word	0x00000008


	//----- nvinfo : EIATTR_REGCOUNT
	.align		4
.L_243:
        /*04c8*/ 	.byte	0x04, 0x2f
        /*04ca*/ 	.short	(.L_245 - .L_244)
	.align		4
.L_244:
        /*04cc*/ 	.word	index@(_ZN3cub18CUB_300001_SM_10006detail6select23DeviceSelectSweepKernelINS2_10policy_hubIjbiLb0ELNS0_10SelectImplE0EE10Policy1000EN6thrust24THRUST_300001_SM_1000_NS17counting_iteratorIjNS9_11use_defaultESB_SB_EENS9_18transform_iteratorI9NonZeroOpIlEPKlSB_SB_EEPjSJ_NS0_13ScanTileStateIiLb1EEENS0_8NullTypeESM_iNS2_19streaming_context_tIlLb1EEELS5_0EEEvT0_T1_T2_T3_T4_T5_T6_T7_iT8_NS1_7vsmem_tE)
        /*04d0*/ 	.word	0x00000040


	//----- nvinfo : EIATTR_FRAME_SIZE
	.align		4
.L_245:
        /*04d4*/ 	.byte	0x04, 0x11
        /*04d6*/ 	.short	(.L_247 - .L_246)
	.align		4
.L_246:
        /*04d8*/ 	.word	index@(_ZN3cub18CUB_300001_SM_10006detail6select23DeviceSelectSweepKernelINS2_10policy_hubIjbiLb0ELNS0_10SelectImplE0EE10Policy1000EN6thrust24THRUST_300001_SM_1000_NS17counting_iteratorIjNS9_11use_defaultESB_SB_EENS9_18transform_iteratorI9NonZeroOpIlEPKlSB_SB_EEPjSJ_NS0_13ScanTileStateIiLb1EEENS0_8NullTypeESM_iNS2_19streaming_context_tIlLb1EEELS5_0EEEvT0_T1_T2_T3_T4_T5_T6_T7_iT8_NS1_7vsmem_tE)
        /*04dc*/ 	.word	0x00000000


	//----- nvinfo : EIATTR_REGCOUNT
	.align		4
.L_247:
        /*04e0*/ 	.byte	0x04, 0x2f
        /*04e2*/ 	.short	(.L_249 - .L_248)
	.align		4
.L_248:
        /*04e4*/ 	.word	index@(_ZN3cub18CUB_300001_SM_10006detail6select23DeviceSelectSweepKernelINS2_10policy_hubIjbiLb0ELNS0_10SelectImplE0EE10Policy1000EN6thrust24THRUST_300001_SM_1000_NS17counting_iteratorIjNS9_11use_defaultESB_SB_EENS9_18transform_iteratorI9NonZeroOpIiEPKiSB_SB_EEPjSJ_NS0_13ScanTileStateIiLb1EEENS0_8NullTypeESM_iNS2_19streaming_context_tIlLb1EEELS5_0EEEvT0_T1_T2_T3_T4_T5_T6_T7_iT8_NS1_7vsmem_tE)
        /*04e8*/ 	.word	0x00000040


	//----- nvinfo : EIATTR_FRAME_SIZE
	.align		4
.L_249:
        /*04ec*/ 	.byte	0x04, 0x11
        /*04ee*/ 	.short	(.L_251 - .L_250)
	.align		4
.L_250:
        /*04f0*/ 	.word	index@(_ZN3cub18CUB_300001_SM_10006detail6select23DeviceSelectSweepKernelINS2_10policy_hubIjbiLb0ELNS0_10SelectImplE0EE10Policy1000EN6thrust24THRUST_300001_SM_1000_NS17counting_iteratorIjNS9_11use_defaultESB_SB_EENS9_18transform_iteratorI9NonZeroOpIiEPKiSB_SB_EEPjSJ_NS0_13ScanTileStateIiLb1EEENS0_8NullTypeESM_iNS2_19streaming_context_tIlLb1EEELS5_0EEEvT0_T1_T2_T3_T4_T5_T6_T7_iT8_NS1_7vsmem_tE)
        /*04f4*/ 	.word	0x00000008


	//----- nvinfo : EIATTR_REGCOUNT
	.align		4
.L_251:
        /*04f8*/ 	.byte	0x04, 0x2f
        /*04fa*/ 	.short	(.L_253 - .L_252)
	.align		4
.L_252:
        /*04fc*/ 	.word	index@(_ZN3cub18CUB_300001_SM_10006detail6select23DeviceSelectSweepKernelINS2_10policy_hubIjbiLb0ELNS0_10SelectImplE0EE10Policy1000EN6thrust24THRUST_300001_SM_1000_NS17counting_iteratorIjNS9_11use_defaultESB_SB_EENS9_18transform_iteratorI9NonZeroOpIsEPKsSB_SB_EEPjSJ_NS0_13ScanTileStateIiLb1EEENS0_8NullTypeESM_iNS2_19streaming_context_tIlLb1EEELS5_0EEEvT0_T1_T2_T3_T4_T5_T6_T7_iT8_NS1_7vsmem_tE)
        /*0500*/ 	.word	0x00000040


	//----- nvinfo : EIATTR_FRAME_SIZE
	.align		4
.L_253:
        /*0504*/ 	.byte	0x04, 0x11
        /*0506*/ 	.short	(.L_255 - .L_254)
	.align		4
.L_254:
        /*0508*/ 	.word	index@(_ZN3cub18CUB_300001_SM_10006detail6select23DeviceSelectSweepKernelINS2_10policy_hubIjbiLb0ELNS0_10SelectImplE0EE10Policy1000EN6thrust24THRUST_300001_SM_1000_NS17counting_iteratorIjNS9_11use_defaultESB_SB_EENS9_18transform_iteratorI9NonZeroOpIsEPKsSB_SB_EEPjSJ_NS0_13ScanTileStateIiLb1EEENS0_8NullTypeESM_iNS2_19streaming_context_tIlLb1EEELS5_0EEEvT0_T1_T2_T3_T4_T5_T6_T7_iT8_NS1_7vsmem_tE)
        /*050c*/ 	.word	0x00000008


	//----- nvinfo : EIATTR_REGCOUNT
	.align		4
.L_255:
        /*0510*/ 	.byte	0x04, 0x2f
        /*0512*/ 	.short	(.L_257 - .L_256)
	.align		4
.L_256:
        /*0514*/ 	.word	index@(_ZN3cub18CUB_300001_SM_10006detail4scan23DeviceCompactInitKernelINS0_13ScanTileStateIiLb1EEEPjEEvT_iT0_)
        /*0518*/ 	.word	0x0000000a


	//----- nvinfo : EIATTR_FRAME_SIZE
	.align		4
.L_257:
        /*051c*/ 	.byte	0x04, 0x11
        /*051e*/ 	.short	(.L_259 - .L_258)
	.align		4
.L_258:
        /*0520*/ 	.word	index@(_ZN3cub18CUB_300001_SM_10006detail4scan23DeviceCompactInitKernelINS0_13ScanTileStateIiLb1EEEPjEEvT_iT0_)
        /*0524*/ 	.word	0x00000000


	//----- nvinfo : EIATTR_REGCOUNT
	.align		4
.L_259:
        /*0528*/ 	.byte	0x04, 0x2f
        /*052a*/ 	.short	(.L_261 - .L_260)
	.align		4
.L_260:
        /*052c*/ 	.word	index@(_ZN3cub18CUB_300001_SM_10006detail6reduce28DeviceReduceSingleTileKernelINS2_10policy_hubIjjN4cuda3std3__44plusIvEEE10Policy1000EN6thrust24THRUST_300001_SM_1000_NS18transform_iteratorI9NonZeroOpI13__nv_bfloat16EPKSG_NSD_11use_defaultESK_EEPjjS9_jjNS7_10__identityEEEvT0_T1_T2_T3_T4_T6_)
        /*0530*/ 	.word	0x00000020


	//----- nvinfo : EIATTR_FRAME_SIZE
	.align		4
.L_261:
        /*0534*/ 	.byte	0x04, 0x11
        /*0536*/ 	.short	(.L_263 - .L_262)
	.align		4
.L_262:
        /*0538*/ 	.word	index@(_ZN3cub18CUB_300001_SM_10006detail6reduce28DeviceReduceSingleTileKernelINS2_10policy_hubIjjN4cuda3std3__44plusIvEEE10Policy1000EN6thrust24THRUST_300001_SM_1000_NS18transform_iteratorI9NonZeroOpI13__nv_bfloat16EPKSG_NSD_11use_defaultESK_EEPjjS9_jjNS7_10__identityEEEvT0_T1_T2_T3_T4_T6_)
        /*053c*/ 	.word	0x00000000


	//----- nvinfo : EIATTR_REGCOUNT
	.align		4
.L_263:
        /*0540*/ 	.byte	0x04, 0x2f
        /*0542*/ 	.short	(.L_265 - .L_264)
	.align		4
.L_264:
        /*0544*/ 	.word	index@(_ZN3cub18CUB_300001_SM_10006detail6reduce18DeviceReduceKernelINS2_10policy_hubIjjN4cuda3std3__44plusIvEEE10Policy1000EN6thrust24THRUST_300001_SM_1000_NS18transform_iteratorI9NonZeroOpI13__nv_bfloat16EPKSG_NSD_11use_defaultESK_EEjS9_jNS7_10__identityEEEvT0_PT3_T1_NS0_13GridEvenShareISQ_EET2_T4_)
        /*0548*/ 	.word	0x00000020


	//----- nvinfo : EIATTR_FRAME_SIZE
	.align		4
.L_265:
        /*054c*/ 	.byte	0x04, 0x11
        /*054e*/ 	.short	(.L_267 - .L_266)
	.align		4
.L_266:
        /*0550*/ 	.word	index@(_ZN3cub18CUB_300001_SM_10006detail6reduce18DeviceReduceKernelINS2_10policy_hubIjjN4cuda3std3__44plusIvEEE10Policy1000EN6thrust24THRUST_300001_SM_1000_NS18transform_iteratorI9NonZeroOpI13__nv_bfloat16EPKSG_NSD_11use_defaultESK_EEjS9_jNS7_10__identityEEEvT0_PT3_T1_NS0_13GridEvenShareISQ_EET2_T4_)
        /*0554*/ 	.word	0x00000000


	//----- nvinfo : EIATTR_REGCOUNT
	.align		4
.L_267:
        /*0558*/ 	.byte	0x04, 0x2f
        /*055a*/ 	.short	(.L_269 - .L_268)
	.align		4
.L_268:
        /*055c*/ 	.word	index@(_ZN3cub18CUB_300001_SM_10006detail6reduce28DeviceReduceSingleTileKernelINS2_10policy_hubIjjN4cuda3std3__44plusIvEEE10Policy1000EPjSC_iS9_jjNS7_10__identityEEEvT0_T1_T2_T3_T4_T6_)
        /*0560*/ 	.word	0x00000020


	//----- nvinfo : EIATTR_FRAME_SIZE
	.align		4
.L_269:
        /*0564*/ 	.byte	0x04, 0x11
        /*0566*/ 	.short	(.L_271 - .L_270)
	.align		4
.L_270:
        /*0568*/ 	.word	index@(_ZN3cub18CUB_300001_SM_10006detail6reduce28DeviceReduceSingleTileKernelINS2_10policy_hubIjjN4cuda3std3__44plusIvEEE10Policy1000EPjSC_iS9_jjNS7_10__identityEEEvT0_T1_T2_T3_T4_T6_)
        /*056c*/ 	.word	0x00000000


	//----- nvinfo : EIATTR_REGCOUNT
	.align		4
.L_271:
        /*0570*/ 	.byte	0x04, 0x2f
        /*0572*/ 	.short	(.L_273 - .L_272)
	.align		4
.L_272:
        /*0574*/ 	.word	index@(_ZN3cub18CUB_300001_SM_10006detail6reduce28DeviceReduceSingleTileKernelINS2_10policy_hubIjjN4cuda3std3__44plusIvEEE10Policy1000EN6thrust24THRUST_300001_SM_1000_NS18transform_iteratorI9NonZeroOpI6__halfEPKSG_NSD_11use_defaultESK_EEPjjS9_jjNS7_10__identityEEEvT0_T1_T2_T3_T4_T6_)
        /*0578*/ 	.word	0x00000020


	//----- nvinfo : EIATTR_FRAME_SIZE
	.align		4
.L_273:
        /*057c*/ 	.byte	0x04, 0x11
        /*057e*/ 	.short	(.L_275 - .L_274)
	.align		4
.L_274:
        /*0580*/ 	.word	index@(_ZN3cub18CUB_300001_SM_10006detail6reduce28DeviceReduceSingleTileKernelINS2_10policy_hubIjjN4cuda3std3__44plusIvEEE10Policy1000EN6thrust24THRUST_300001_SM_1000_NS18transform_iteratorI9NonZeroOpI6__halfEPKSG_NSD_11use_defaultESK_EEPjjS9_jjNS7_10__identityEEEvT0_T1_T2_T3_T4_T6_)
        /*0584*/ 	.word	0x00000000


	//----- nvinfo : EIATTR_REGCOUNT
	.align		4
.L_275:
        /*0588*/ 	.byte	0x04, 0x2f
        /*058a*/ 	.short	(.L_277 - .L_276)
	.align		4
.L_276:
        /*058c*/ 	.word	index@(_ZN3cub18CUB_300001_SM_10006detail6reduce18DeviceReduceKernelINS2_10policy_hubIjjN4cuda3std3__44plusIvEEE10Policy1000EN6thrust24THRUST_300001_SM_1000_NS18transform_iteratorI9NonZeroOpI6__halfEPKSG_NSD_11use_defaultESK_EEjS9_jNS7_10__identityEEEvT0_PT3_T1_NS0_13GridEvenShareISQ_EET2_T4_)
        /*0590*/ 	.word	0x00000020


	//----- nvinfo : EIATTR_FRAME_SIZE
	.align		4
.L_277:
        /*0594*/ 	.byte	0x04, 0x11
        /*0596*/ 	.short	(.L_279 - .L_278)
	.align		4
.L_278:
        /*0598*/ 	.word	index@(_ZN3cub18CUB_300001_SM_10006detail6reduce18DeviceReduceKernelINS2_10policy_hubIjjN4cuda3std3__44plusIvEEE10Policy1000EN6thrust24THRUST_300001_SM_1000_NS18transform_iteratorI9NonZeroOpI6__halfEPKSG_NSD_11use_defaultESK_EEjS9_jNS7_10__identityEEEvT0_PT3_T1_NS0_13GridEvenShareISQ_EET2_T4_)
        /*059c*/ 	.word	0x00000000


	//----- nvinfo : EIATTR_REGCOUNT
	.align		4
.L_279:
        /*05a0*/ 	.byte	0x04, 0x2f
        /*05a2*/ 	.short	(.L_281 - .L_280)
	.align		4
.L_280:
        /*05a4*/ 	.word	index@(_ZN3cub18CUB_300001_SM_10006detail6reduce28DeviceReduceSingleTileKernelINS2_10policy_hubIjjN4cuda3std3__44plusIvEEE10Policy1000EN6thrust24THRUST_300001_SM_1000_NS18transform_iteratorI9NonZeroOpIfEPKfNSD_11use_defaultESJ_EEPjjS9_jjNS7_10__identityEEEvT0_T1_T2_T3_T4_T6_)
        /*05a8*/ 	.word	0x00000020


	//----- nvinfo : EIATTR_FRAME_SIZE
	.align		4
.L_281:
        /*05ac*/ 	.byte	0x04, 0x11
        /*05ae*/ 	.short	(.L_283 - .L_282)
	.align		4
.L_282:
        /*05b0*/ 	.word	index@(_ZN3cub18CUB_300001_SM_10006detail6reduce28DeviceReduceSingleTileKernelINS2_10policy_hubIjjN4cuda3std3__44plusIvEEE10Policy1000EN6thrust24THRUST_300001_SM_1000_NS18transform_iteratorI9NonZeroOpIfEPKfNSD_11use_defaultESJ_EEPjjS9_jjNS7_10__identityEEEvT0_T1_T2_T3_T4_T6_)
        /*05b4*/ 	.word	0x00000000


	//----- nvinfo : EIATTR_REGCOUNT
	.align		4
.L_283:
        /*05b8*/ 	.byte	0x04, 0x2f
        /*05ba*/ 	.short	(.L_285 - .L_284)
	.align		4
.L_284:
        /*05bc*/ 	.word	index@(_ZN3cub18CUB_300001_SM_10006detail6reduce18DeviceReduceKernelINS2_10policy_hubIjjN4cuda3std3__44plusIvEEE10Policy1000EN6thrust24THRUST_300001_SM_1000_NS18transform_iteratorI9NonZeroOpIfEPKfNSD_11use_defaultESJ_EEjS9_jNS7_10__identityEEEvT0_PT3_T1_NS0_13GridEvenShareISP_EET2_T4_)
        /*05c0*/ 	.word	0x00000020


	//----- nvinfo : EIATTR_FRAME_SIZE
	.align		4
.L_285:
        /*05c4*/ 	.byte	0x04, 0x11
        /*05c6*/ 	.short	(.L_287 - .L_286)
	.align		4
.L_286:
        /*05c8*/ 	.word	index@(_ZN3cub18CUB_300001_SM_10006detail6reduce18DeviceReduceKernelINS2_10policy_hubIjjN4cuda3std3__44plusIvEEE10Policy1000EN6thrust24THRUST_300001_SM_1000_NS18transform_iteratorI9NonZeroOpIfEPKfNSD_11use_defaultESJ_EEjS9_jNS7_10__identityEEEvT0_PT3_T1_NS0_13GridEvenShareISP_EET2_T4_)
        /*05cc*/ 	.word	0x00000000


	//----- nvinfo : EIATTR_REGCOUNT
	.align		4
.L_287:
        /*05d0*/ 	.byte	0x04, 0x2f
        /*05d2*/ 	.short	(.L_289 - .L_288)
	.align		4
.L_288:
        /*05d4*/ 	.word	index@(_ZN3cub18CUB_300001_SM_10006detail6reduce28DeviceReduceSingleTileKernelINS2_10policy_hubIjjN4cuda3std3__44plusIvEEE10Policy1000EN6thrust24THRUST_300001_SM_1000_NS18transform_iteratorI9NonZeroOpIdEPKdNSD_11use_defaultESJ_EEPjjS9_jjNS7_10__identityEEEvT0_T1_T2_T3_T4_T6_)
        /*05d8*/ 	.word	0x0000002c


	//----- nvinfo : EIATTR_FRAME_SIZE
	.align		4
.L_289:
        /*05dc*/ 	.byte	0x04, 0x11
        /*05de*/ 	.short	(.L_291 - .L_290)
	.align		4
.L_290:
        /*05e0*/ 	.word	index@(_ZN3cub18CUB_300001_SM_10006detail6reduce28DeviceReduceSingleTileKernelINS2_10policy_hubIjjN4cuda3std3__44plusIvEEE10Policy1000EN6thrust24THRUST_300001_SM_1000_NS18transform_iteratorI9NonZeroOpIdEPKdNSD_11use_defaultESJ_EEPjjS9_jjNS7_10__identityEEEvT0_T1_T2_T3_T4_T6_)
        /*05e4*/ 	.word	0x00000000


	//----- nvinfo : EIATTR_REGCOUNT
	.align		4
.L_291:
        /*05e8*/ 	.byte	0x04, 0x2f
        /*05ea*/ 	.short	(.L_293 - .L_292)
	.align		4
.L_292:
        /*05ec*/ 	.word	index@(_ZN3cub18CUB_300001_SM_10006detail6reduce18DeviceReduceKernelINS2_10policy_hubIjjN4cuda3std3__44plusIvEEE10Policy1000EN6thrust24THRUST_300001_SM_1000_NS18transform_iteratorI9NonZeroOpIdEPKdNSD_11use_defaultESJ_EEjS9_jNS7_10__identityEEEvT0_PT3_T1_NS0_13GridEvenShareISP_EET2_T4_)
        /*05f0*/ 	.word	0x00000020


	//----- nvinfo : EIATTR_FRAME_SIZE
	.align		4
.L_293:
        /*05f4*/ 	.byte	0x04, 0x11
        /*05f6*/ 	.short	(.L_295 - .L_294)
	.align		4
.L_294:
        /*05f8*/ 	.word	index@(_ZN3cub18CUB_300001_SM_10006detail6reduce18DeviceReduceKernelINS2_10policy_hubIjjN4cuda3std3__44plusIvEEE10Policy1000EN6thrust24THRUST_300001_SM_1000_NS18transform_iteratorI9NonZeroOpIdEPKdNSD_11use_defaultESJ_EEjS9_jNS7_10__identityEEEvT0_PT3_T1_NS0_13GridEvenShareISP_EET2_T4_)
        /*05fc*/ 	.word	0x00000000


	//----- nvinfo : EIATTR_REGCOUNT
	.align		4
.L_295:
        /*0600*/ 	.byte	0x04, 0x2f
        /*0602*/ 	.short	(.L_297 - .L_296)
	.align		4
.L_296:
        /*0604*/ 	.word	index@(_ZN3cub18CUB_300001_SM_10006detail6reduce28DeviceReduceSingleTileKernelINS2_10policy_hubIjjN4cuda3std3__44plusIvEEE10Policy1000EN6thrust24THRUST_300001_SM_1000_NS18transform_iteratorI9NonZeroOpIhEPKhNSD_11use_defaultESJ_EEPjjS9_jjNS7_10__identityEEEvT0_T1_T2_T3_T4_T6_)
        /*0608*/ 	.word	0x0000001f


	//----- nvinfo : EIATTR_FRAME_SIZE
	.align		4
.L_297:
        /*060c*/ 	.byte	0x04, 0x11
        /*060e*/ 	.short	(.L_299 - .L_298)
	.align		4
.L_298:
        /*0610*/ 	.word	index@(_ZN3cub18CUB_300001_SM_10006detail6reduce28DeviceReduceSingleTileKernelINS2_10policy_hubIjjN4cuda3std3__44plusIvEEE10Policy1000EN6thrust24THRUST_300001_SM_1000_NS18transform_iteratorI9NonZeroOpIhEPKhNSD_11use_defaultESJ_EEPjjS9_jjNS7_10__identityEEEvT0_T1_T2_T3_T4_T6_)
        /*0614*/ 	.word	0x00000000


	//----- nvinfo : EIATTR_REGCOUNT
	.align		4
.L_299:
        /*0618*/ 	.byte	0x04, 0x2f
        /*061a*/ 	.short	(.L_301 - .L_300)
	.align		4
.L_300:
        /*061c*/ 	.word	index@(_ZN3cub18CUB_300001_SM_10006detail6reduce18DeviceReduceKernelINS2_10policy_hubIjjN4cuda3std3__44plusIvEEE10Policy1000EN6thrust24THRUST_300001_SM_1000_NS18transform_iteratorI9NonZeroOpIhEPKhNSD_11use_defaultESJ_EEjS9_jNS7_10__identityEEEvT0_PT3_T1_NS0_13GridEvenShareISP_EET2_T4_)
        /*0620*/ 	.word	0x00000020


	//----- nvinfo : EIATTR_FRAME_SIZE
	.align		4
.L_301:
        /*0624*/ 	.byte	0x04, 0x11
        /*0626*/ 	.short	(.L_303 - .L_302)
	.align		4
.L_302:
        /*0628*/ 	.word	index@(_ZN3cub18CUB_300001_SM_10006detail6reduce18DeviceReduceKernelINS2_10policy_hubIjjN4cuda3std3__44plusIvEEE10Policy1000EN6thrust24THRUST_300001_SM_1000_NS18transform_iteratorI9NonZeroOpIhEPKhNSD_11use_defaultESJ_EEjS9_jNS7_10__identityEEEvT0_PT3_T1_NS0_13GridEvenShareISP_EET2_T4_)
        /*062c*/ 	.word	0x00000000


	//----- nvinfo : EIATTR_REGCOUNT
	.align		4
.L_303:
        /*0630*/ 	.byte	0x04, 0x2f
        /*0632*/ 	.short	(.L_305 - .L_304)
	.align		4
.L_304:
        /*0634*/ 	.word	index@(_ZN3cub18CUB_300001_SM_10006detail6reduce28DeviceReduceSingleTileKernelINS2_10policy_hubIjjN4cuda3std3__44plusIvEEE10Policy1000EN6thrust24THRUST_300001_SM_1000_NS18transform_iteratorI9NonZeroOpIjEPKjNSD_11use_defaultESJ_EEPjjS9_jjNS7_10__identityEEEvT0_T1_T2_T3_T4_T6_)
        /*0638*/ 	.word	0x00000020


	//----- nvinfo : EIATTR_FRAME_SIZE
	.align		4
.L_305:
        /*063c*/ 	.byte	0x04, 0x11
        /*063e*/ 	.short	(.L_307 - .L_306)
	.align		4
.L_306:
        /*0640*/ 	.word	index@(_ZN3cub18CUB_300001_SM_10006detail6reduce28DeviceReduceSingleTileKernelINS2_10policy_hubIjjN4cuda3std3__44plusIvEEE10Policy1000EN6thrust24THRUST_300001_SM_1000_NS18transform_iteratorI9NonZeroOpIjEPKjNSD_11use_defaultESJ_EEPjjS9_jjNS7_10__identityEEEvT0_T1_T2_T3_T4_T6_)
        /*0644*/ 	.word	0x00000000


	//----- nvinfo : EIATTR_REGCOUNT
	.align		4
.L_307:
        /*0648*/ 	.byte	0x04, 0x2f
        /*064a*/ 	.short	(.L_309 - .L_308)
	.align		4
.L_308:
        /*064c*/ 	.word	index@(_ZN3cub18CUB_300001_SM_10006detail6reduce18DeviceReduceKernelINS2_10policy_hubIjjN4cuda3std3__44plusIvEEE10Policy1000EN6thrust24THRUST_300001_SM_1000_NS18transform_iteratorI9NonZeroOpIjEPKjNSD_11use_defaultESJ_EEjS9_jNS7_10__identityEEEvT0_PT3_T1_NS0_13GridEvenShareISP_EET2_T4_)
        /*0650*/ 	.word	0x00000020


	//----- nvinfo : EIATTR_FRAME_SIZE
	.align		4
.L_309:
        /*0654*/ 	.byte	0x04, 0x11
        /*0656*/ 	.short	(.L_311 - .L_310)
	.align		4
.L_310:
        /*0658*/ 	.word	index@(_ZN3cub18CUB_300001_SM_10006detail6reduce18DeviceReduceKernelINS2_10policy_hubIjjN4cuda3std3__44plusIvEEE10Policy1000EN6thrust24THRUST_300001_SM_1000_NS18transform_iteratorI9NonZeroOpIjEPKjNSD_11use_defaultESJ_EEjS9_jNS7_10__identityEEEvT0_PT3_T1_NS0_13GridEvenShareISP_EET2_T4_)
        /*065c*/ 	.word	0x00000000


	//----- nvinfo : EIATTR_REGCOUNT
	.align		4
.L_311:
        /*0660*/ 	.byte	0x04, 0x2f
        /*0662*/ 	.short	(.L_313 - .L_312)
	.align		4
.L_312:
        /*0664*/ 	.word	index@(_ZN3cub18CUB_300001_SM_10006detail6reduce28DeviceReduceSingleTileKernelINS2_10policy_hubIjjN4cuda3std3__44plusIvEEE10Policy1000EN6thrust24THRUST_300001_SM_1000_NS18transform_iteratorI9NonZeroOpIlEPKlNSD_11use_defaultESJ_EEPjjS9_jjNS7_10__identityEEEvT0_T1_T2_T3_T4_T6_)
        /*0668*/ 	.word	0x0000002c


	//----- nvinfo : EIATTR_FRAME_SIZE
	.align		4
.L_313:
        /*066c*/ 	.byte	0x04, 0x11
        /*066e*/ 	.short	(.L_315 - .L_314)
	.align		4
.L_314:
        /*0670*/ 	.word	index@(_ZN3cub18CUB_300001_SM_10006detail6reduce28DeviceReduceSingleTileKernelINS2_10policy_hubIjjN4cuda3std3__44plusIvEEE10Policy1000EN6thrust24THRUST_300001_SM_1000_NS18transform_iteratorI9NonZeroOpIlEPKlNSD_11use_defaultESJ_EEPjjS9_jjNS7_10__identityEEEvT0_T1_T2_T3_T4_T6_)
        /*0674*/ 	.word	0x00000000


	//----- nvinfo : EIATTR_REGCOUNT
	.align		4
.L_315:
        /*0678*/ 	.byte	0x04, 0x2f
        /*067a*/ 	.short	(.L_317 - .L_316)
	.align		4
.L_316:
        /*067c*/ 	.word	index@(_ZN3cub18CUB_300001_SM_10006detail6reduce18DeviceReduceKernelINS2_10policy_hubIjjN4cuda3std3__44plusIvEEE10Policy1000EN6thrust24THRUST_300001_SM_1000_NS18transform_iteratorI9NonZeroOpIlEPKlNSD_11use_defaultESJ_EEjS9_jNS7_10__identityEEEvT0_PT3_T1_NS0_13GridEvenShareISP_EET2_T4_)
        /*0680*/ 	.word	0x00000020


	//----- nvinfo : EIATTR_FRAME_SIZE
	.align		4
.L_317:
        /*0684*/ 	.byte	0x04, 0x11
        /*0686*/ 	.short	(.L_319 - .L_318)
	.align		4
.L_318:
        /*0688*/ 	.word	index@(_ZN3cub18CUB_300001_SM_10006detail6reduce18DeviceReduceKernelINS2_10policy_hubIjjN4cuda3std3__44plusIvEEE10Policy1000EN6thrust24THRUST_300001_SM_1000_NS18transform_iteratorI9NonZeroOpIlEPKlNSD_11use_defaultESJ_EEjS9_jNS7_10__identityEEEvT0_PT3_T1_NS0_13GridEvenShareISP_EET2_T4_)
        /*068c*/ 	.word	0x00000000


	//----- nvinfo : EIATTR_REGCOUNT
	.align		4
.L_319:
        /*0690*/ 	.byte	0x04, 0x2f
        /*0692*/ 	.short	(.L_321 - .L_320)
	.align		4
.L_320:
        /*0694*/ 	.word	index@(_ZN3cub18CUB_300001_SM_10006detail6reduce28DeviceReduceSingleTileKernelINS2_10policy_hubIjjN4cuda3std3__44plusIvEEE10Policy1000EN6thrust24THRUST_300001_SM_1000_NS18transform_iteratorI9NonZeroOpIiEPKiNSD_11use_defaultESJ_EEPjjS9_jjNS7_10__identityEEEvT0_T1_T2_T3_T4_T6_)
        /*0698*/ 	.word	0x00000020


	//----- nvinfo : EIATTR_FRAME_SIZE
	.align		4
.L_321:
        /*069c*/ 	.byte	0x04, 0x11
        /*069e*/ 	.short	(.L_323 - .L_322)
	.align		4
.L_322:
        /*06a0*/ 	.word	index@(_ZN3cub18CUB_300001_SM_10006detail6reduce28DeviceReduceSingleTileKernelINS2_10policy_hubIjjN4cuda3std3__44plusIvEEE10Policy1000EN6thrust24THRUST_300001_SM_1000_NS18transform_iteratorI9NonZeroOpIiEPKiNSD_11use_defaultESJ_EEPjjS9_jjNS7_10__identityEEEvT0_T1_T2_T3_T4_T6_)
        /*06a4*/ 	.word	0x00000000


	//----- nvinfo : EIATTR_REGCOUNT
	.align		4
.L_323:
        /*06a8*/ 	.byte	0x04, 0x2f
        /*06aa*/ 	.short	(.L_325 - .L_324)
	.align		4
.L_324:
        /*06ac*/ 	.word	index@(_ZN3cub18CUB_300001_SM_10006detail6reduce18DeviceReduceKernelINS2_10policy_hubIjjN4cuda3std3__44plusIvEEE10Policy1000EN6thrust24THRUST_300001_SM_1000_NS18transform_iteratorI9NonZeroOpIiEPKiNSD_11use_defaultESJ_EEjS9_jNS7_10__identityEEEvT0_PT3_T1_NS0_13GridEvenShareISP_EET2_T4_)
        /*06b0*/ 	.word	0x00000020


	//----- nvinfo : EIATTR_FRAME_SIZE
	.align		4
.L_325:
        /*06b4*/ 	.byte	0x04, 0x11
        /*06b6*/ 	.short	(.L_327 - .L_326)
	.align		4
.L_326:
        /*06b8*/ 	.word	index@(_ZN3cub18CUB_300001_SM_10006detail6reduce18DeviceReduceKernelINS2_10policy_hubIjjN4cuda3std3__44plusIvEEE10Policy1000EN6thrust24THRUST_300001_SM_1000_NS18transform_iteratorI9NonZeroOpIiEPKiNSD_11use_defaultESJ_EEjS9_jNS7_10__identityEEEvT0_PT3_T1_NS0_13GridEvenShareISP_EET2_T4_)
        /*06bc*/ 	.word	0x00000000


	//----- nvinfo : EIATTR_REGCOUNT
	.align		4
.L_327:
        /*06c0*/ 	.byte	0x04, 0x2f
        /*06c2*/ 	.short	(.L_329 - .L_328)
	.align		4
.L_328:
        /*06c4*/ 	.word	index@(_ZN3cub18CUB_300001_SM_10006detail6reduce28DeviceReduceSingleTileKernelINS2_10policy_hubIjjN4cuda3std3__44plusIvEEE10Policy1000EN6thrust24THRUST_300001_SM_1000_NS18transform_iteratorI9NonZeroOpIsEPKsNSD_11use_defaultESJ_EEPjjS9_jjNS7_10__identityEEEvT0_T1_T2_T3_T4_T6_)
        /*06c8*/ 	.word	0x00000020


	//----- nvinfo : EIATTR_FRAME_SIZE
	.align		4
.L_329:
        /*06cc*/ 	.byte	0x04, 0x11
        /*06ce*/ 	.short	(.L_331 - .L_330)
	.align		4
.L_330:
        /*06d0*/ 	.word	index@(_ZN3cub18CUB_300001_SM_10006detail6reduce28DeviceReduceSingleTileKernelINS2_10policy_hubIjjN4cuda3std3__44plusIvEEE10Policy1000EN6thrust24THRUST_300001_SM_1000_NS18transform_iteratorI9NonZeroOpIsEPKsNSD_11use_defaultESJ_EEPjjS9_jjNS7_10__identityEEEvT0_T1_T2_T3_T4_T6_)
        /*06d4*/ 	.word	0x00000000


	//----- nvinfo : EIATTR_REGCOUNT
	.align		4
.L_331:
        /*06d8*/ 	.byte	0x04, 0x2f
        /*06da*/ 	.short	(.L_333 - .L_332)
	.align		4
.L_332:
        /*06dc*/ 	.word	index@(_ZN3cub18CUB_300001_SM_10006detail6reduce18DeviceReduceKernelINS2_10policy_hubIjjN4cuda3std3__44plusIvEEE10Policy1000EN6thrust24THRUST_300001_SM_1000_NS18transform_iteratorI9NonZeroOpIsEPKsNSD_11use_defaultESJ_EEjS9_jNS7_10__identityEEEvT0_PT3_T1_NS0_13GridEvenShareISP_EET2_T4_)
        /*06e0*/ 	.word	0x00000020


	//----- nvinfo : EIATTR_FRAME_SIZE
	.align		4
.L_333:
        /*06e4*/ 	.byte	0x04, 0x11
        /*06e6*/ 	.short	(.L_335 - .L_334)
	.align		4
.L_334:
        /*06e8*/ 	.word	index@(_ZN3cub18CUB_300001_SM_10006detail6reduce18DeviceReduceKernelINS2_10policy_hubIjjN4cuda3std3__44plusIvEEE10Policy1000EN6thrust24THRUST_300001_SM_1000_NS18transform_iteratorI9NonZeroOpIsEPKsNSD_11use_defaultESJ_EEjS9_jNS7_10__identityEEEvT0_PT3_T1_NS0_13GridEvenShareISP_EET2_T4_)
        /*06ec*/ 	.word	0x00000000


	//----- nvinfo : EIATTR_MIN_STACK_SIZE
	.align		4
.L_335:
        /*06f0*/ 	.byte	0x04, 0x12
        /*06f2*/ 	.short	(.L_337 - .L_336)
	.align		4
.L_336:
        /*06f4*/ 	.word	index@(_ZN3cub18CUB_300001_SM_10006detail6reduce18DeviceReduceKernelINS2_10policy_hubIjjN4cuda3std3__44plusIvEEE10Policy1000EN6thrust24THRUST_300001_SM_1000_NS18transform_iteratorI9NonZeroOpIsEPKsNSD_11use_defaultESJ_EEjS9_jNS7_10__identityEEEvT0_PT3_T1_NS0_13GridEvenShareISP_EET2_T4_)
        /*06f8*/ 	.word	0x00000000


	//----- nvinfo : EIATTR_MIN_STACK_SIZE
	.align		4
.L_337:
        /*06fc*/ 	.byte	0x04, 0x12
        /*06fe*/ 	.short	(.L_339 - .L_338)
	.align		4
.L_338:
        /*0700*/ 	.word	index@(_ZN3cub18CUB_300001_SM_10006detail6reduce28DeviceReduceSingleTileKernelINS2_10policy_hubIjjN4cuda3std3__44plusIvEEE10Policy1000EN6thrust24THRUST_300001_SM_1000_NS18transform_iteratorI9NonZeroOpIsEPKsNSD_11use_defaultESJ_EEPjjS9_jjNS7_10__identityEEEvT0_T1_T2_T3_T4_T6_)
        /*0704*/ 	.word	0x00000000


	//----- nvinfo : EIATTR_MIN_STACK_SIZE
	.align		4
.L_339:
        /*0708*/ 	.byte	0x04, 0x12
        /*070a*/ 	.short	(.L_341 - .L_340)
	.align		4
.L_340:
        /*070c*/ 	.word	index@(_ZN3cub18CUB_300001_SM_10006detail6reduce18DeviceReduceKernelINS2_10policy_hubIjjN4cuda3std3__44plusIvEEE10Policy1000EN6thrust24THRUST_300001_SM_1000_NS18transform_iteratorI9NonZeroOpIiEPKiNSD_11use_defaultESJ_EEjS9_jNS7_10__identityEEEvT0_PT3_T1_NS0_13GridEvenShareISP_EET2_T4_)
        /*0710*/ 	.word	0x00000000


	//----- nvinfo : EIATTR_MIN_STACK_SIZE
	.align		4
.L_341:
        /*0714*/ 	.byte	0x04, 0x12
        /*0716*/ 	.short	(.L_343 - .L_342)
	.align		4
.L_342:
        /*0718*/ 	.word	index@(_ZN3cub18CUB_300001_SM_10006detail6reduce28DeviceReduceSingleTileKernelINS2_10policy_hubIjjN4cuda3std3__44plusIvEEE10Policy1000EN6thrust24THRUST_300001_SM_1000_NS18transform_iteratorI9NonZeroOpIiEPKiNSD_11use_defaultESJ_EEPjjS9_jjNS7_10__identityEEEvT0_T1_T2_T3_T4_T6_)
        /*071c*/ 	.word	0x00000000


	//----- nvinfo : EIATTR_MIN_STACK_SIZE
	.align		4
.L_343:
        /*0720*/ 	.byte	0x04, 0x12
        /*0722*/ 	.short	(.L_345 - .L_344)
	.align		4
.L_344:
        /*0724*/ 	.word	index@(_ZN3cub18CUB_300001_SM_10006detail6reduce18DeviceReduceKernelINS2_10policy_hubIjjN4cuda3std3__44plusIvEEE10Policy1000EN6thrust24THRUST_300001_SM_1000_NS18transform_iteratorI9NonZeroOpIlEPKlNSD_11use_defaultESJ_EEjS9_jNS7_10__identityEEEvT0_PT3_T1_NS0_13GridEvenShareISP_EET2_T4_)
        /*0728*/ 	.word	0x00000000


	//----- nvinfo : EIATTR_MIN_STACK_SIZE
	.align		4
.L_345:
        /*072c*/ 	.byte	0x04, 0x12
        /*072e*/ 	.short	(.L_347 - .L_346)
	.align		4
.L_346:
        /*0730*/ 	.word	index@(_ZN3cub18CUB_300001_SM_10006detail6reduce28DeviceReduceSingleTileKernelINS2_10policy_hubIjjN4cuda3std3__44plusIvEEE10Policy1000EN6thrust24THRUST_300001_SM_1000_NS18transform_iteratorI9NonZeroOpIlEPKlNSD_11use_defaultESJ_EEPjjS9_jjNS7_10__identityEEEvT0_T1_T2_T3_T4_T6_)
        /*0734*/ 	.word	0x00000000


	//----- nvinfo : EIATTR_MIN_STACK_SIZE
	.align		4
.L_347:
        /*0738*/ 	.byte	0x04, 0x12
        /*073a*/ 	.short	(.L_349 - .L_348)
	.align		4
.L_348:
        /*073c*/ 	.word	index@(_ZN3cub18CUB_300001_SM_10006detail6reduce18DeviceReduceKernelINS2_10policy_hubIjjN4cuda3std3__44plusIvEEE10Policy1000EN6thrust24THRUST_300001_SM_1000_NS18transform_iteratorI9NonZeroOpIjEPKjNSD_11use_defaultESJ_EEjS9_jNS7_10__identityEEEvT0_PT3_T1_NS0_13GridEvenShareISP_EET2_T4_)
        /*0740*/ 	.word	0x00000000


	//----- nvinfo : EIATTR_MIN_STACK_SIZE
	.align		4
.L_349:
        /*0744*/ 	.byte	0x04, 0x12
        /*0746*/ 	.short	(.L_351 - .L_350)
	.align		4
.L_350:
        /*0748*/ 	.word	index@(_ZN3cub18CUB_300001_SM_10006detail6reduce28DeviceReduceSingleTileKernelINS2_10policy_hubIjjN4cuda3std3__44plusIvEEE10Policy1000EN6thrust24THRUST_300001_SM_1000_NS18transform_iteratorI9NonZeroOpIjEPKjNSD_11use_defaultESJ_EEPjjS9_jjNS7_10__identityEEEvT0_T1_T2_T3_T4_T6_)
        /*074c*/ 	.word	0x00000000


	//----- nvinfo : EIATTR_MIN_STACK_SIZE
	.align		4
.L_351:
        /*0750*/ 	.byte	0x04, 0x12
        /*0752*/ 	.short	(.L_353 - .L_352)
	.align		4
.L_352:
        /*0754*/ 	.word	index@(_ZN3cub18CUB_300001_SM_10006detail6reduce18DeviceReduceKernelINS2_10policy_hubIjjN4cuda3std3__44plusIvEEE10Policy1000EN6thrust24THRUST_300001_SM_1000_NS18transform_iteratorI9NonZeroOpIhEPKhNSD_11use_defaultESJ_EEjS9_jNS7_10__identityEEEvT0_PT3_T1_NS0_13GridEvenShareISP_EET2_T4_)
        /*0758*/ 	.word	0x00000000


	//----- nvinfo : EIATTR_MIN_STACK_SIZE
	.align		4
.L_353:
        /*075c*/ 	.byte	0x04, 0x12
        /*075e*/ 	.short	(.L_355 - .L_354)
	.align		4
.L_354:
        /*0760*/ 	.word	index@(_ZN3cub18CUB_300001_SM_10006detail6reduce28DeviceReduceSingleTileKernelINS2_10policy_hubIjjN4cuda3std3__44plusIvEEE10Policy1000EN6thrust24THRUST_300001_SM_1000_NS18transform_iteratorI9NonZeroOpIhEPKhNSD_11use_defaultESJ_EEPjjS9_jjNS7_10__identityEEEvT0_T1_T2_T3_T4_T6_)
        /*0764*/ 	.word	0x00000000


	//----- nvinfo : EIATTR_MIN_STACK_SIZE
	.align		4
.L_355:
        /*0768*/ 	.byte	0x04, 0x12
        /*076a*/ 	.short	(.L_357 - .L_356)
	.align		4
.L_356:
        /*076c*/ 	.word	index@(_ZN3cub18CUB_300001_SM_10006detail6reduce18DeviceReduceKernelINS2_10policy_hubIjjN4cuda3std3__44plusIvEEE10Policy1000EN6thrust24THRUST_300001_SM_1000_NS18transform_iteratorI9NonZeroOpIdEPKdNSD_11use_defaultESJ_EEjS9_jNS7_10__identityEEEvT0_PT3_T1_NS0_13GridEvenShareISP_EET2_T4_)
        /*0770*/ 	.word	0x00000000


	//----- nvinfo : EIATTR_MIN_STACK_SIZE
	.align		4
.L_357:
        /*0774*/ 	.byte	0x04, 0x12
        /*0776*/ 	.short	(.L_359 - .L_358)
	.align		4
.L_358:
        /*0778*/ 	.word	index@(_ZN3cub18CUB_300001_SM_10006detail6reduce28DeviceReduceSingleTileKernelINS2_10policy_hubIjjN4cuda3std3__44plusIvEEE10Policy1000EN6thrust24THRUST_300001_SM_1000_NS18transform_iteratorI9NonZeroOpIdEPKdNSD_11use_defaultESJ_EEPjjS9_jjNS7_10__identityEEEvT0_T1_T2_T3_T4_T6_)
        /*077c*/ 	.word	0x00000000


	//----- nvinfo : EIATTR_MIN_STACK_SIZE
	.align		4
.L_359:
        /*0780*/ 	.byte	0x04, 0x12
        /*0782*/ 	.short	(.L_361 - .L_360)
	.align		4
.L_360:
        /*0784*/ 	.word	index@(_ZN3cub18CUB_300001_SM_10006detail6reduce18DeviceReduceKernelINS2_10policy_hubIjjN4cuda3std3__44plusIvEEE10Policy1000EN6thrust24THRUST_300001_SM_1000_NS18transform_iteratorI9NonZeroOpIfEPKfNSD_11use_defaultESJ_EEjS9_jNS7_10__identityEEEvT0_PT3_T1_NS0_13GridEvenShareISP_EET2_T4_)
        /*0788*/ 	.word	0x00000000


	//----- nvinfo : EIATTR_MIN_STACK_SIZE
	.align		4
.L_361:
        /*078c*/ 	.byte	0x04, 0x12
        /*078e*/ 	.short	(.L_363 - .L_362)
	.align		4
.L_362:
        /*0790*/ 	.word	index@(_ZN3cub18CUB_300001_SM_10006detail6reduce28DeviceReduceSingleTileKernelINS2_10policy_hubIjjN4cuda3std3__44plusIvEEE10Policy1000EN6thrust24THRUST_300001_SM_1000_NS18transform_iteratorI9NonZeroOpIfEPKfNSD_11use_defaultESJ_EEPjjS9_jjNS7_10__identityEEEvT0_T1_T2_T3_T4_T6_)
        /*0794*/ 	.word	0x00000000


	//----- nvinfo : EIATTR_MIN_STACK_SIZE
	.align		4
.L_363:
        /*0798*/ 	.byte	0x04, 0x12
        /*079a*/ 	.short	(.L_365 - .L_364)
	.align		4
.L_364:
        /*079c*/ 	.word	index@(_ZN3cub18CUB_300001_SM_10006detail6reduce18DeviceReduceKernelINS2_10policy_hubIjjN4cuda3std3__44plusIvEEE10Policy1000EN6thrust24THRUST_300001_SM_1000_NS18transform_iteratorI9NonZeroOpI6__halfEPKSG_NSD_11use_defaultESK_EEjS9_jNS7_10__identityEEEvT0_PT3_T1_NS0_13GridEvenShareISQ_EET2_T4_)
        /*07a0*/ 	.word	0x00000000


	//----- nvinfo : EIATTR_MIN_STACK_SIZE
	.align		4
.L_365:
        /*07a4*/ 	.byte	0x04, 0x12
        /*07a6*/ 	.short	(.L_367 - .L_366)
	.align		4
.L_366:
        /*07a8*/ 	.word	index@(_ZN3cub18CUB_300001_SM_10006detail6reduce28DeviceReduceSingleTileKernelINS2_10policy_hubIjjN4cuda3std3__44plusIvEEE10Policy1000EN6thrust24THRUST_300001_SM_1000_NS18transform_iteratorI9NonZeroOpI6__halfEPKSG_NSD_11use_defaultESK_EEPjjS9_jjNS7_10__identityEEEvT0_T1_T2_T3_T4_T6_)
        /*07ac*/ 	.word	0x00000000


	//----- nvinfo : EIATTR_MIN_STACK_SIZE
	.align		4
.L_367:
        /*07b0*/ 	.byte	0x04, 0x12
        /*07b2*/ 	.short	(.L_369 - .L_368)
	.align		4
.L_368:
        /*07b4*/ 	.word	index@(_ZN3cub18CUB_300001_SM_10006detail6reduce28DeviceReduceSingleTileKernelINS2_10policy_hubIjjN4cuda3std3__44plusIvEEE10Policy1000EPjSC_iS9_jjNS7_10__identityEEEvT0_T1_T2_T3_T4_T6_)
        /*07b8*/ 	.word	0x00000000


	//----- nvinfo : EIATTR_MIN_STACK_SIZE
	.align		4
.L_369:
        /*07bc*/ 	.byte	0x04, 0x12
        /*07be*/ 	.short	(.L_371 - .L_370)
	.align		4
.L_370:
        /*07c0*/ 	.word	index@(_ZN3cub18CUB_300001_SM_10006detail6reduce18DeviceReduceKernelINS2_10policy_hubIjjN4cuda3std3__44plusIvEEE10Policy1000EN6thrust24THRUST_300001_SM_1000_NS18transform_iteratorI9NonZeroOpI13__nv_bfloat16EPKSG_NSD_11use_defaultESK_EEjS9_jNS7_10__identityEEEvT0_PT3_T1_NS0_13GridEvenShareISQ_EET2_T4_)
        /*07c4*/ 	.word	0x00000000


	//----- nvinfo : EIATTR_MIN_STACK_SIZE
	.align		4
.L_371:
        /*07c8*/ 	.byte	0x04, 0x12
        /*07ca*/ 	.short	(.L_373 - .L_372)
	.align		4
.L_372:
        /*07cc*/ 	.word	index@(_ZN3cub18CUB_300001_SM_10006detail6reduce28DeviceReduceSingleTileKernelINS2_10policy_hubIjjN4cuda3std3__44plusIvEEE10Policy1000EN6thrust24THRUST_300001_SM_1000_NS18transform_iteratorI9NonZeroOpI13__nv_bfloat16EPKSG_NSD_11use_defaultESK_EEPjjS9_jjNS7_10__identityEEEvT0_T1_T2_T3_T4_T6_)
        /*07d0*/ 	.word	0x00000000


	//----- nvinfo : EIATTR_MIN_STACK_SIZE
	.align		4
.L_373:
        /*07d4*/ 	.byte	0x04, 0x12
        /*07d6*/ 	.short	(.L_375 - .L_374)
	.align		4
.L_374:
        /*07d8*/ 	.word	index@(_ZN3cub18CUB_300001_SM_10006detail4scan23DeviceCompactInitKernelINS0_13ScanTileStateIiLb1EEEPjEEvT_iT0_)
        /*07dc*/ 	.word	0x00000000


	//----- nvinfo : EIATTR_MIN_STACK_SIZE
	.align		4
.L_375:
        /*07e0*/ 	.byte	0x04, 0x12
        /*07e2*/ 	.short	(.L_377 - .L_376)
	.align		4
.L_376:
        /*07e4*/ 	.word	index@(_ZN3cub18CUB_300001_SM_10006detail6select23DeviceSelectSweepKernelINS2_10policy_hubIjbiLb0ELNS0_10SelectImplE0EE10Policy1000EN6thrust24THRUST_300001_SM_1000_NS17counting_iteratorIjNS9_11use_defaultESB_SB_EENS9_18transform_iteratorI9NonZeroOpIsEPKsSB_SB_EEPjSJ_NS0_13ScanTileStateIiLb1EEENS0_8NullTypeESM_iNS2_19streaming_context_tIlLb1EEELS5_0EEEvT0_T1_T2_T3_T4_T5_T6_T7_iT8_NS1_7vsmem_tE)
        /*07e8*/ 	.word	0x00000008


	//----- nvinfo : EIATTR_MIN_STACK_SIZE
	.align		4
.L_377:
        /*07ec*/ 	.byte	0x04, 0x12
        /*07ee*/ 	.short	(.L_379 - .L_378)
	.align		4
.L_378:
        /*07f0*/ 	.word	index@(_ZN3cub18CUB_300001_SM_10006detail6select23DeviceSelectSweepKernelINS2_10policy_hubIjbiLb0ELNS0_10SelectImplE0EE10Policy1000EN6thrust24THRUST_300001_SM_1000_NS17counting_iteratorIjNS9_11use_defaultESB_SB_EENS9_18transform_iteratorI9NonZeroOpIiEPKiSB_SB_EEPjSJ_NS0_13ScanTileStateIiLb1EEENS0_8NullTypeESM_iNS2_19streaming_context_tIlLb1EEELS5_0EEEvT0_T1_T2_T3_T4_T5_T6_T7_iT8_NS1_7vsmem_tE)
        /*07f4*/ 	.word	0x00000008


	//----- nvinfo : EIATTR_MIN_STACK_SIZE
	.align		4
.L_379:
        /*07f8*/ 	.byte	0x04, 0x12
        /*07fa*/ 	.short	(.L_381 - .L_380)
	.align		4
.L_380:
        /*07fc*/ 	.word	index@(_ZN3cub18CUB_300001_SM_10006detail6select23DeviceSelectSweepKernelINS2_10policy_hubIjbiLb0ELNS0_10SelectImplE0EE10Policy1000EN6thrust24THRUST_300001_SM_1000_NS17counting_iteratorIjNS9_11use_defaultESB_SB_EENS9_18transform_iteratorI9NonZeroOpIlEPKlSB_SB_EEPjSJ_NS0_13ScanTileStateIiLb1EEENS0_8NullTypeESM_iNS2_19streaming_context_tIlLb1EEELS5_0EEEvT0_T1_T2_T3_T4_T5_T6_T7_iT8_NS1_7vsmem_tE)
        /*0800*/ 	.word	0x00000000


	//----- nvinfo : EIATTR_MIN_STACK_SIZE
	.align		4
.L_381:
        /*0804*/ 	.byte	0x04, 0x12
        /*0806*/ 	.short	(.L_383 - .L_382)
	.align		4
.L_382:
        /*0808*/ 	.word	index@(_ZN3cub18CUB_300001_SM_10006detail6select23DeviceSelectSweepKernelINS2_10policy_hubIjbiLb0ELNS0_10SelectImplE0EE10Policy1000EN6thrust24THRUST_300001_SM_1000_NS17counting_iteratorIjNS9_11use_defaultESB_SB_EENS9_18transform_iteratorI9NonZeroOpIjEPKjSB_SB_EEPjSJ_NS0_13ScanTileStateIiLb1EEENS0_8NullTypeESM_iNS2_19streaming_context_tIlLb1EEELS5_0EEEvT0_T1_T2_T3_T4_T5_T6_T7_iT8_NS1_7vsmem_tE)
        /*080c*/ 	.word	0x00000008


	//----- nvinfo : EIATTR_MIN_STACK_SIZE
	.align		4
.L_383:
        /*0810*/ 	.byte	0x04, 0x12
        /*0812*/ 	.short	(.L_385 - .L_384)
	.align		4
.L_384:
        /*0814*/ 	.word	index@(_ZN3cub18CUB_300001_SM_10006detail6select23DeviceSelectSweepKernelINS2_10policy_hubIjbiLb0ELNS0_10SelectImplE0EE10Policy1000EN6thrust24THRUST_300001_SM_1000_NS17counting_iteratorIjNS9_11use_defaultESB_SB_EENS9_18transform_iteratorI9NonZeroOpIhEPKhSB_SB_EEPjSJ_NS0_13ScanTileStateIiLb1EEENS0_8NullTypeESM_iNS2_19streaming_context_tIlLb1EEELS5_0EEEvT0_T1_T2_T3_T4_T5_T6_T7_iT8_NS1_7vsmem_tE)
        /*0818*/ 	.word	0x00000008


	//----- nvinfo : EIATTR_MIN_STACK_SIZE
	.align		4
.L_385:
        /*081c*/ 	.byte	0x04, 0x12
        /*081e*/ 	.short	(.L_387 - .L_386)
	.align		4
.L_386:
        /*0820*/ 	.word	index@(_ZN3cub18CUB_300001_SM_10006detail6select23DeviceSelectSweepKernelINS2_10policy_hubIjbiLb0ELNS0_10SelectImplE0EE10Policy1000EN6thrust24THRUST_300001_SM_1000_NS17counting_iteratorIjNS9_11use_defaultESB_SB_EENS9_18transform_iteratorI9NonZeroOpIdEPKdSB_SB_EEPjSJ_NS0_13ScanTileStateIiLb1EEENS0_8NullTypeESM_iNS2_19streaming_context_tIlLb1EEELS5_0EEEvT0_T1_T2_T3_T4_T5_T6_T7_iT8_NS1_7vsmem_tE)
        /*0824*/ 	.word	0x00000000


	//----- nvinfo : EIATTR_MIN_STACK_SIZE
	.align		4
.L_387:
        /*0828*/ 	.byte	0x04, 0x12
        /*082a*/ 	.short	(.L_389 - .L_388)
	.align		4
.L_388:
        /*082c*/ 	.word	index@(_ZN3cub18CUB_300001_SM_10006detail6select23DeviceSelectSweepKernelINS2_10policy_hubIjbiLb0ELNS0_10SelectImplE0EE10Policy1000EN6thrust24THRUST_300001_SM_1000_NS17counting_iteratorIjNS9_11use_defaultESB_SB_EENS9_18transform_iteratorI9NonZeroOpIfEPKfSB_SB_EEPjSJ_NS0_13ScanTileStateIiLb1EEENS0_8NullTypeESM_iNS2_19streaming_context_tIlLb1EEELS5_0EEEvT0_T1_T2_T3_T4_T5_T6_T7_iT8_NS1_7vsmem_tE)
        /*0830*/ 	.word	0x00000000


	//----- nvinfo : EIATTR_MIN_STACK_SIZE
	.align		4
.L_389:
        /*0834*/ 	.byte	0x04, 0x12
        /*0836*/ 	.short	(.L_391 - .L_390)
	.align		4
.L_390:
        /*0838*/ 	.word	index@(_ZN3cub18CUB_300001_SM_10006detail6select23DeviceSelectSweepKernelINS2_10policy_hubIjbiLb0ELNS0_10SelectImplE0EE10Policy1000EN6thrust24THRUST_300001_SM_1000_NS17counting_iteratorIjNS9_11use_defaultESB_SB_EENS9_18transform_iteratorI9NonZeroOpI6__halfEPKSF_SB_SB_EEPjSK_NS0_13ScanTileStateIiLb1EEENS0_8NullTypeESN_iNS2_19streaming_context_tIlLb1EEELS5_0EEEvT0_T1_T2_T3_T4_T5_T6_T7_iT8_NS1_7vsmem_tE)
        /*083c*/ 	.word	0x00000000


	//----- nvinfo : EIATTR_MIN_STACK_SIZE
	.align		4
.L_391:
        /*0840*/ 	.byte	0x04, 0x12
        /*0842*/ 	.short	(.L_393 - .L_392)
	.align		4
.L_392:
        /*0844*/ 	.word	index@(_ZN3cub18CUB_300001_SM_10006detail6select23DeviceSelectSweepKernelINS2_10policy_hubIjbiLb0ELNS0_10SelectImplE0EE10Policy1000EN6thrust24THRUST_300001_SM_1000_NS17counting_iteratorIjNS9_11use_defaultESB_SB_EENS9_18transform_iteratorI9NonZeroOpI13__nv_bfloat16EPKSF_SB_SB_EEPjSK_NS0_13ScanTileStateIiLb1EEENS0_8NullTypeESN_iNS2_19streaming_context_tIlLb1EEELS5_0EEEvT0_T1_T2_T3_T4_T5_T6_T7_iT8_NS1_7vsmem_tE)
        /*0848*/ 	.word	0x00000000


	//----- nvinfo : EIATTR_MIN_STACK_SIZE
	.align		4
.L_393:
        /*084c*/ 	.byte	0x04, 0x12
        /*084e*/ 	.short	(.L_395 - .L_394)
	.align		4
.L_394:
        /*0850*/ 	.word	index@(_ZN3cub18CUB_300001_SM_10006detail11EmptyKernelIvEEvv)
        /*0854*/ 	.word	0x00000000


	//----- nvinfo : EIATTR_MIN_STACK_SIZE
	.align		4
.L_395:
        /*0858*/ 	.byte	0x04, 0x12
        /*085a*/ 	.short	(.L_397 - .L_396)
	.align		4
.L_396:
        /*085c*/ 	.word	index@(_Z16leftshift_kernelIlEvPKT_PS0_ji)
        /*0860*/ 	.word	0x00000000


	//----- nvinfo : EIATTR_MIN_STACK_SIZE
	.align		4
.L_397:
        /*0864*/ 	.byte	0x04, 0x12
        /*0866*/ 	.short	(.L_399 - .L_398)
	.align		4
.L_398:
        /*0868*/ 	.word	index@(_Z16leftshift_kernelIjEvPKT_PS0_ji)
        /*086c*/ 	.word	0x00000000


	//----- nvinfo : EIATTR_MIN_STACK_SIZE
	.align		4
.L_399:
        /*0870*/ 	.byte	0x04, 0x12
        /*0872*/ 	.short	(.L_401 - .L_400)
	.align		4
.L_400:
        /*0874*/ 	.word	index@(_Z16leftshift_kernelIiEvPKT_PS0_ji)
        /*0878*/ 	.word	0x00000000


	//----- nvinfo : EIATTR_MIN_STACK_SIZE
	.align		4
.L_401:
        /*087c*/ 	.byte	0x04, 0x12
        /*087e*/ 	.short	(.L_403 - .L_402)
	.align		4
.L_402:
        /*0880*/ 	.word	index@(_Z16leftshift_kernelIhEvPKT_PS0_ji)
        /*0884*/ 	.word	0x00000000


	//----- nvinfo : EIATTR_MIN_STACK_SIZE
	.align		4
.L_403:
        /*0888*/ 	.byte	0x04, 0x12
        /*088a*/ 	.short	(.L_405 - .L_404)
	.align		4
.L_404:
        /*088c*/ 	.word	index@(_Z19bitwise_xor__kernelIiEvPKT_S2_PS0_j)
        /*0890*/ 	.word	0x00000000


	//----- nvinfo : EIATTR_MIN_STACK_SIZE
	.align		4
.L_405:
        /*0894*/ 	.byte	0x04, 0x12
        /*0896*/ 	.short	(.L_407 - .L_406)
	.align		4
.L_406:
        /*0898*/ 	.word	index@(_Z18bitwise_or__kernelIiEvPKT_S2_PS0_j)
        /*089c*/ 	.word	0x00000000


	//----- nvinfo : EIATTR_MIN_STACK_SIZE
	.align		4
.L_407:
        /*08a0*/ 	.byte	0x04, 0x12
        /*08a2*/ 	.short	(.L_409 - .L_408)
	.align		4
.L_408:
        /*08a4*/ 	.word	index@(_Z19bitwise_and__kernelIiEvPKT_S2_PS0_j)
        /*08a8*/ 	.word	0x00000000


	//----- nvinfo : EIATTR_MIN_STACK_SIZE
	.align		4
.L_409:
        /*08ac*/ 	.byte	0x04, 0x12
        /*08ae*/ 	.short	(.L_411 - .L_410)
	.align		4
.L_410:
        /*08b0*/ 	.word	index@(_Z19bitwise_xor__kernelIlEvPKT_S2_PS0_j)
        /*08b4*/ 	.word	0x00000000


	//----- nvinfo : EIATTR_MIN_STACK_SIZE
	.align		4
.L_411:
        /*08b8*/ 	.byte	0x04, 0x12
        /*08ba*/ 	.short	(.L_413 - .L_412)
	.align		4
.L_412:
        /*08bc*/ 	.word	index@(_Z18bitwise_or__kernelIlEvPKT_S2_PS0_j)
        /*08c0*/ 	.word	0x00000000


	//----- nvinfo : EIATTR_MIN_STACK_SIZE
	.align		4
.L_413:
        /*08c4*/ 	.byte	0x04, 0x12
        /*08c6*/ 	.short	(.L_415 - .L_414)
	.align		4
.L_414:
        /*08c8*/ 	.word	index@(_Z19bitwise_and__kernelIlEvPKT_S2_PS0_j)
        /*08cc*/ 	.word	0x00000000


	//----- nvinfo : EIATTR_MIN_STACK_SIZE
	.align		4
.L_415:
        /*08d0*/ 	.byte	0x04, 0x12
        /*08d2*/ 	.short	(.L_417 - .L_416)
	.align		4
.L_416:
        /*08d4*/ 	.word	index@(_Z19bitwise_xor__kernelIjEvPKT_S2_PS0_j)
        /*08d8*/ 	.word	0x00000000


	//----- nvinfo : EIATTR_MIN_STACK_SIZE
	.align		4
.L_417:
        /*08dc*/ 	.byte	0x04, 0x12
        /*08de*/ 	.short	(.L_419 - .L_418)
	.align		4
.L_418:
        /*08e0*/ 	.word	index@(_Z18bitwise_or__kernelIjEvPKT_S2_PS0_j)
        /*08e4*/ 	.word	0x00000000


	//----- nvinfo : EIATTR_MIN_STACK_SIZE
	.align		4
.L_419:
        /*08e8*/ 	.byte	0x04, 0x12
        /*08ea*/ 	.short	(.L_421 - .L_420)
	.align		4
.L_420:
        /*08ec*/ 	.word	index@(_Z19bitwise_and__kernelIjEvPKT_S2_PS0_j)
        /*08f0*/ 	.word	0x00000000


	//----- nvinfo : EIATTR_MIN_STACK_SIZE
	.align		4
.L_421:
        /*08f4*/ 	.byte	0x04, 0x12
        /*08f6*/ 	.short	(.L_423 - .L_422)
	.align		4
.L_422:
        /*08f8*/ 	.word	index@(_Z19bitwise_xor__kernelIhEvPKT_S2_PS0_j)
        /*08fc*/ 	.word	0x00000000


	//----- nvinfo : EIATTR_MIN_STACK_SIZE
	.align		4
.L_423:
        /*0900*/ 	.byte	0x04, 0x12
        /*0902*/ 	.short	(.L_425 - .L_424)
	.align		4
.L_424:
        /*0904*/ 	.word	index@(_Z18bitwise_or__kernelIhEvPKT_S2_PS0_j)
        /*0908*/ 	.word	0x00000000


	//----- nvinfo : EIATTR_MIN_STACK_SIZE
	.align		4
.L_425:
        /*090c*/ 	.byte	0x04, 0x12
        /*090e*/ 	.short	(.L_427 - .L_426)
	.align		4
.L_426:
        /*0910*/ 	.word	index@(_Z19bitwise_and__kernelIhEvPKT_S2_PS0_j)
        /*0914*/ 	.word	0x00000000


	//----- nvinfo : EIATTR_MIN_STACK_SIZE
	.align		4
.L_427:
        /*0918*/ 	.byte	0x04, 0x12
        /*091a*/ 	.short	(.L_429 - .L_428)
	.align		4
.L_428:
        /*091c*/ 	.word	index@(_Z16fused_glu_kernelIfEvPKT_S2_PS0_ji)
        /*0920*/ 	.word	0x00000000


	//----- nvinfo : EIATTR_MIN_STACK_SIZE
	.align		4
.L_429:
        /*0924*/ 	.byte	0x04, 0x12
        /*0926*/ 	.short	(.L_431 - .L_430)
	.align		4
.L_430:
        /*0928*/ 	.word	index@(_Z21fused_glu_kernel_vec4If6float4EvPKT0_S3_PS1_ji)
        /*092c*/ 	.word	0x00000000


	//----- nvinfo : EIATTR_MIN_STACK_SIZE
	.align		4
.L_431:
        /*0930*/ 	.byte	0x04, 0x12
        /*0932*/ 	.short	(.L_433 - .L_432)
	.align		4
.L_432:
        /*0934*/ 	.word	index@(_Z16fused_glu_kernelI13__nv_bfloat16EvPKT_S3_PS1_ji)
        /*0938*/ 	.word	0x00000000


	//----- nvinfo : EIATTR_MIN_STACK_SIZE
	.align		4
.L_433:
        /*093c*/ 	.byte	0x04, 0x12
        /*093e*/ 	.short	(.L_435 - .L_434)
	.align		4
.L_434:
        /*0940*/ 	.word	index@(_Z21fused_glu_kernel_vec4I13__nv_bfloat16mEvPKT0_S3_PS1_ji)
        /*0944*/ 	.word	0x00000000


	//----- nvinfo : EIATTR_MIN_STACK_SIZE
	.align		4
.L_435:
        /*0948*/ 	.byte	0x04, 0x12
        /*094a*/ 	.short	(.L_437 - .L_436)
	.align		4
.L_436:
        /*094c*/ 	.word	index@(_Z16fused_glu_kernelI6__halfEvPKT_S3_PS1_ji)
        /*0950*/ 	.word	0x00000000


	//----- nvinfo : EIATTR_MIN_STACK_SIZE
	.align		4
.L_437:
        /*0954*/ 	.byte	0x04, 0x12
        /*0956*/ 	.short	(.L_439 - .L_438)
	.align		4
.L_438:
        /*0958*/ 	.word	index@(_Z21fused_glu_kernel_vec4I6__halfmEvPKT0_S3_PS1_ji)
        /*095c*/ 	.word	0x00000000


	//----- nvinfo : EIATTR_MIN_STACK_SIZE
	.align		4
.L_439:
        /*0960*/ 	.byte	0x04, 0x12
        /*0962*/ 	.short	(.L_441 - .L_440)
	.align		4
.L_440:
        /*0964*/ 	.word	index@(_Z25softmax_with_sinks_kernelIfEvPKT_S2_S2_PS0_iiiif)
        /*0968*/ 	.word	0x00000000


	//----- nvinfo : EIATTR_MIN_STACK_SIZE
	.align		4
.L_441:
        /*096c*/ 	.byte	0x04, 0x12
        /*096e*/ 	.short	(.L_443 - .L_442)
	.align		4
.L_442:
        /*0970*/ 	.word	index@(_Z25softmax_with_sinks_kernelI13__nv_bfloat16EvPKT_S3_S3_PS1_iiiif)
        /*0974*/ 	.word	0x00000000


	//----- nvinfo : EIATTR_MIN_STACK_SIZE
	.align		4
.L_443:
        /*0978*/ 	.byte	0x04, 0x12
        /*097a*/ 	.short	(.L_445 - .L_444)
	.align		4
.L_444:
        /*097c*/ 	.word	index@(_Z25softmax_with_sinks_kernelI6__halfEvPKT_S3_S3_PS1_iiiif)
        /*0980*/ 	.word	0x00000000


	//----- nvinfo : EIATTR_MIN_STACK_SIZE
	.align		4
.L_445:
        /*0984*/ 	.byte	0x04, 0x12
        /*0986*/ 	.short	(.L_447 - .L_446)
	.align		4
.L_446:
        /*0988*/ 	.word	index@(_Z32gptoss_swiglu_interleaved_kernelIfEvPKT_PS0_jjff)
        /*098c*/ 	.word	0x00000000


	//----- nvinfo : EIATTR_MIN_STACK_SIZE
	.align		4
.L_447:
        /*0990*/ 	.byte	0x04, 0x12
        /*0992*/ 	.short	(.L_449 - .L_448)
	.align		4
.L_448:
        /*0994*/ 	.word	index@(_Z32gptoss_swiglu_interleaved_kernelI13__nv_bfloat16EvPKT_PS1_jjff)
        /*0998*/ 	.word	0x00000000


	//----- nvinfo : EIATTR_MIN_STACK_SIZE
	.align		4
.L_449:
        /*099c*/ 	.byte	0x04, 0x12
        /*099e*/ 	.short	(.L_451 - .L_450)
	.align		4
.L_450:
        /*09a0*/ 	.word	index@(_Z32gptoss_swiglu_interleaved_kernelI6__halfEvPKT_PS1_jjff)
        /*09a4*/ 	.word	0x00000000


	//----- nvinfo : EIATTR_MIN_STACK_SIZE
	.align		4
.L_451:
        /*09a8*/ 	.byte	0x04, 0x12
        /*09aa*/ 	.short	(.L_453 - .L_452)
	.align		4
.L_452:
        /*09ac*/ 	.word	index@(_Z20gptoss_swiglu_kernelIfEvPKT_S2_PS0_jff)
        /*09b0*/ 	.word	0x00000000


	//----- nvinfo : EIATTR_MIN_STACK_SIZE
	.align		4
.L_453:
        /*09b4*/ 	.byte	0x04, 0x12
        /*09b6*/ 	.short	(.L_455 - .L_454)
	.align		4
.L_454:
        /*09b8*/ 	.word	index@(_Z25gptoss_swiglu_kernel_vec4If6float4EvPKT0_S3_PS1_jff)
        /*09bc*/ 	.word	0x00000000


	//----- nvinfo : EIATTR_MIN_STACK_SIZE
	.align		4
.L_455:
        /*09c0*/ 	.byte	0x04, 0x12
        /*09c2*/ 	.short	(.L_457 - .L_456)
	.align		4
.L_456:
        /*09c4*/ 	.word	index@(_Z20gptoss_swiglu_kernelI13__nv_bfloat16EvPKT_S3_PS1_jff)
        /*09c8*/ 	.word	0x00000000


	//----- nvinfo : EIATTR_MIN_STACK_SIZE
	.align		4
.L_457:
        /*09cc*/ 	.byte	0x04, 0x12
        /*09ce*/ 	.short	(.L_459 - .L_458)
	.align		4
.L_458:
        /*09d0*/ 	.word	index@(_Z25gptoss_swiglu_kernel_vec4I13__nv_bfloat16mEvPKT0_S3_PS1_jff)
        /*09d4*/ 	.word	0x00000000


	//----- nvinfo : EIATTR_MIN_STACK_SIZE
	.align		4
.L_459:
        /*09d8*/ 	.byte	0x04, 0x12
        /*09da*/ 	.short	(.L_461 - .L_460)
	.align		4
.L_460:
        /*09dc*/ 	.word	index@(_Z20gptoss_swiglu_kernelI6__halfEvPKT_S3_PS1_jff)
        /*09e0*/ 	.word	0x00000000


	//----- nvinfo : EIATTR_MIN_STACK_SIZE
	.align		4
.L_461:
        /*09e4*/ 	.byte	0x04, 0x12
        /*09e6*/ 	.short	(.L_463 - .L_462)
	.align		4
.L_462:
        /*09e8*/ 	.word	index@(_Z25gptoss_swiglu_kernel_vec4I6__halfmEvPKT0_S3_PS1_jff)
        /*09ec*/ 	.word	0x00000000


	//----- nvinfo : EIATTR_MIN_STACK_SIZE
	.align		4
.L_463:
        /*09f0*/ 	.byte	0x04, 0x12
        /*09f2*/ 	.short	(.L_465 - .L_464)
	.align		4
.L_464:
        /*09f4*/ 	.word	index@(_Z17transform_indicesPKjjS0_jPj)
        /*09f8*/ 	.word	0x00000000
.L_465:


//--------------------- .nv.compat                --------------------------
	.section	.nv.compat,"",@"SHT_CUDA_COMPAT_INFO"
	.align	4
        /*0000*/ 	.byte	0x02, 0x09, 0x00, 0x00, 0x02, 0x02, 0x01, 0x00, 0x02, 0x05, 0x05, 0x00, 0x03, 0x07, 0x01, 0x01
        /*0010*/ 	.byte	0x02, 0x03, 0x00, 0x00, 0x02, 0x06, 0x01, 0x00, 0x04, 0x0b, 0x08, 0x00, 0x01, 0x00, 0x00, 0x00
        /*0020*/ 	.byte	0x00, 0x00, 0x00, 0x00


//--------------------- .nv.info._ZN3cub18CUB_300001_SM_10006detail6reduce18DeviceReduceKernelINS2_10policy_hubIjjN4cuda3std3__44plusIvEEE10Policy1000EN6thrust24THRUST_300001_SM_1000_NS18transform_iteratorI9NonZeroOpIsEPKsNSD_11use_defaultESJ_EEjS9_jNS7_10__identityEEEvT0_PT3_T1_NS0_13GridEvenShareISP_EET2_T4_ --------------------------
	.section	.nv.info._ZN3cub18CUB_300001_SM_10006detail6reduce18DeviceReduceKernelINS2_10policy_hubIjjN4cuda3std3__44plusIvEEE10Policy1000EN6thrust24THRUST_300001_SM_1000_NS18transform_iteratorI9NonZeroOpIsEPKsNSD_11use_defaultESJ_EEjS9_jNS7_10__identityEEEvT0_PT3_T1_NS0_13GridEvenShareISP_EET2_T4_,"",@"SHT_CUDA_INFO"
	.sectionflags	@""
	.align	4


	//----- nvinfo : EIATTR_CUDA_API_VERSION
	.align		4
        /*0000*/ 	.byte	0x04, 0x37
        /*0002*/ 	.short	(.L_467 - .L_466)
.L_466:
        /*0004*/ 	.word	0x00000082


	//----- nvinfo : EIATTR_KPARAM_INFO
	.align		4
.L_467:
        /*0008*/ 	.byte	0x04, 0x17
        /*000a*/ 	.short	(.L_469 - .L_468)
.L_468:
        /*000c*/ 	.word	0x00000000
        /*0010*/ 	.short	0x0005
        /*0012*/ 	.short	0x0045
        /*0014*/ 	.byte	0x00, 0xf0, 0x05, 0x00


	//----- nvinfo : EIATTR_KPARAM_INFO
	.align		4
.L_469:
        /*0018*/ 	.byte	0x04, 0x17
        /*001a*/ 	.short	(.L_471 - .L_470)
.L_470:
        /*001c*/ 	.word	0x00000000
        /*0020*/ 	.short	0x0004
        /*0022*/ 	.short	0x0044
        /*0024*/ 	.byte	0x00, 0xf0, 0x05, 0x00


	//----- nvinfo : EIATTR_KPARAM_INFO
	.align		4
.L_471:
        /*0028*/ 	.byte	0x04, 0x17
        /*002a*/ 	.short	(.L_473 - .L_472)
.L_472:
        /*002c*/ 	.word	0x00000000
        /*0030*/ 	.short	0x0003
        /*0032*/ 	.short	0x001c
        /*0034*/ 	.byte	0x00, 0xf0, 0xa1, 0x00


	//----- nvinfo : EIATTR_KPARAM_INFO
	.align		4
.L_473:
        /*0038*/ 	.byte	0x04, 0x17
        /*003a*/ 	.short	(.L_475 - .L_474)
.L_474:
        /*003c*/ 	.word	0x00000000
        /*0040*/ 	.short	0x0002
        /*0042*/ 	.short	0x0018
        /*0044*/ 	.byte	0x00, 0xf0, 0x11, 0x00


	//----- nvinfo : EIATTR_KPARAM_INFO
	.align		4
.L_475:
        /*0048*/ 	.byte	0x04, 0x17
        /*004a*/ 	.short	(.L_477 - .L_476)
.L_476:
        /*004c*/ 	.word	0x00000000
        /*0050*/ 	.short	0x0001
        /*0052*/ 	.short	0x0010
        /*0054*/ 	.byte	0x00, 0xf5, 0x21, 0x00


	//----- nvinfo : EIATTR_KPARAM_INFO
	.align		4
.L_477:
        /*0058*/ 	.byte	0x04, 0x17
        /*005a*/ 	.short	(.L_479 - .L_478)
.L_478:
        /*005c*/ 	.word	0x00000000
        /*0060*/ 	.short	0x0000
        /*0062*/ 	.short	0x0000
        /*0064*/ 	.byte	0x00, 0xf0, 0x41, 0x00


	//----- nvinfo : EIATTR_SPARSE_MMA_MASK
	.align		4
.L_479:
        /*0068*/ 	.byte	0x03, 0x50
        /*006a*/ 	.short	0x0000


	//----- nvinfo : EIATTR_MAXREG_COUNT
	.align		4
        /*006c*/ 	.byte	0x03, 0x1b
        /*006e*/ 	.short	0x00ff


	//----- nvinfo : EIATTR_NUM_BARRIERS
	.align		4
        /*0070*/ 	.byte	0x02, 0x4c
        /*0072*/ 	.byte	0x01
	.zero		1


	//----- nvinfo : EIATTR_MERCURY_ISA_VERSION
	.align		4
        /*0074*/ 	.byte	0x03, 0x5f
        /*0076*/ 	.short	0x0101


	//----- nvinfo : EIATTR_COOP_GROUP_MASK_REGIDS
	.align		4
        /*0078*/ 	.byte	0x04, 0x29
        /*007a*/ 	.short	(.L_481 - .L_480)


	//   ....[0]....
.L_480:
        /*007c*/ 	.word	0xffffffff


	//   ....[1]....
        /*0080*/ 	.word	0xffffffff


	//   ....[2]....
        /*0084*/ 	.word	0xffffffff


	//   ....[3]....
        /*0088*/ 	.word	0xffffffff


	//   ....[4]....
        /*008c*/ 	.word	0xffffffff


	//   ....[5]....
        /*0090*/ 	.word	0xffffffff


	//   ....[6]....
        /*0094*/ 	.word	0xffffffff


	//----- nvinfo : EIATTR_COOP_GROUP_INSTR_OFFSETS
	.align		4
.L_481:
        /*0098*/ 	.byte	0x04, 0x28
        /*009a*/ 	.short	(.L_483 - .L_482)


	//   ....[0]....
.L_482:
        /*009c*/ 	.word	0x00000fc0


	//   ....[1]....
        /*00a0*/ 	.word	0x000011b0


	//   ....[2]....
        /*00a4*/ 	.word	0x00001200


	//   ....[3]....
        /*00a8*/ 	.word	0x00001240


	//   ....[4]....
        /*00ac*/ 	.word	0x00001280


	//   ....[5]....
        /*00b0*/ 	.word	0x000012a0


	//   ....[6]....
        /*00b4*/ 	.word	0x00002d50


	//----- nvinfo : EIATTR_VRC_CTA_INIT_COUNT
	.align		4
.L_483:
        /*00b8*/ 	.byte	0x02, 0x4a
	.zero		1
	.zero		1


	//----- nvinfo : EIATTR_EXIT_INSTR_OFFSETS
	.align		4
        /*00bc*/ 	.byte	0x04, 0x1c
        /*00be*/ 	.short	(.L_485 - .L_484)


	//   ....[0]....
.L_484:
        /*00c0*/ 	.word	0x00002ee0


	//   ....[1]....
        /*00c4*/ 	.word	0x00002f20


	//----- nvinfo : EIATTR_MAX_THREADS
	.align		4
.L_485:
        /*00c8*/ 	.byte	0x04, 0x05
        /*00ca*/ 	.short	(.L_487 - .L_486)
.L_486:
        /*00cc*/ 	.word	0x00000100
        /*00d0*/ 	.word	0x00000001
        /*00d4*/ 	.word	0x00000001


	//----- nvinfo : EIATTR_CRS_STACK_SIZE
	.align		4
.L_487:
        /*00d8*/ 	.byte	0x04, 0x1e
        /*00da*/ 	.short	(.L_489 - .L_488)
.L_488:
        /*00dc*/ 	.word	0x00000000


	//----- nvinfo : EIATTR_CBANK_PARAM_SIZE
	.align		4
.L_489:
        /*00e0*/ 	.byte	0x03, 0x19
        /*00e2*/ 	.short	0x0046


	//----- nvinfo : EIATTR_PARAM_CBANK
	.align		4
        /*00e4*/ 	.byte	0x04, 0x0a
        /*00e6*/ 	.short	(.L_491 - .L_490)
	.align		4
.L_490:
        /*00e8*/ 	.word	index@(.nv.constant0._ZN3cub18CUB_300001_SM_10006detail6reduce18DeviceReduceKernelINS2_10policy_hubIjjN4cuda3std3__44plusIvEEE10Policy1000EN6thrust24THRUST_300001_SM_1000_NS18transform_iteratorI9NonZeroOpIsEPKsNSD_11use_defaultESJ_EEjS9_jNS7_10__identityEEEvT0_PT3_T1_NS0_13GridEvenShareISP_EET2_T4_)
        /*00ec*/ 	.short	0x0380
        /*00ee*/ 	.short	0x0046


	//----- nvinfo : EIATTR_SW_WAR
	.align		4
.L_491:
        /*00f0*/ 	.byte	0x04, 0x36
        /*00f2*/ 	.short	(.L_493 - .L_492)
.L_492:
        /*00f4*/ 	.word	0x00000008
.L_493:


//--------------------- .nv.info._ZN3cub18CUB_300001_SM_10006detail6reduce28DeviceReduceSingleTileKernelINS2_10policy_hubIjjN4cuda3std3__44plusIvEEE10Policy1000EN6thrust24THRUST_300001_SM_1000_NS18transform_iteratorI9NonZeroOpIsEPKsNSD_11use_defaultESJ_EEPjjS9_jjNS7_10__identityEEEvT0_T1_T2_T3_T4_T6_ --------------------------
	.section	.nv.info._ZN3cub18CUB_300001_SM_10006detail6reduce28DeviceReduceSingleTileKernelINS2_10policy_hubIjjN4cuda3std3__44plusIvEEE10Policy1000EN6thrust24THRUST_300001_SM_1000_NS18transform_iteratorI9NonZeroOpIsEPKsNSD_11use_defaultESJ_EEPjjS9_jjNS7_10__identityEEEvT0_T1_T2_T3_T4_T6_,"",@"SHT_CUDA_INFO"
	.sectionflags	@""
	.align	4


	//----- nvinfo : EIATTR_CUDA_API_VERSION
	.align		4
        /*0000*/ 	.byte	0x04, 0x37
        /*0002*/ 	.short	(.L_495 - .L_494)
.L_494:
        /*0004*/ 	.word	0x00000082


	//----- nvinfo : EIATTR_KPARAM_INFO
	.align		4
.L_495:
        /*0008*/ 	.byte	0x04, 0x17
        /*000a*/ 	.short	(.L_497 - .L_496)
.L_496:
        /*000c*/ 	.word	0x00000000
        /*0010*/ 	.short	0x0005
        /*0012*/ 	.short	0x0024
        /*0014*/ 	.byte	0x00, 0xf0, 0x05, 0x00


	//----- nvinfo : EIATTR_KPARAM_INFO
	.align		4
.L_497:
        /*0018*/ 	.byte	0x04, 0x17
        /*001a*/ 	.short	(.L_499 - .L_498)
.L_498:
        /*001c*/ 	.word	0x00000000
        /*0020*/ 	.short	0x0004
        /*0022*/ 	.short	0x0020
        /*0024*/ 	.byte	0x00, 0xf0, 0x11, 0x00


	//----- nvinfo : EIATTR_KPARAM_INFO
	.align		4
.L_499:
        /*0028*/ 	.byte	0x04, 0x17
        /*002a*/ 	.short	(.L_501 - .L_500)
.L_500:
        /*002c*/ 	.word	0x00000000
        /*0030*/ 	.short	0x0003
        /*0032*/ 	.short	0x001c
        /*0034*/ 	.byte	0x00, 0xf0, 0x05, 0x00


	//----- nvinfo : EIATTR_KPARAM_INFO
	.align		4
.L_501:
        /*0038*/ 	.byte	0x04, 0x17
        /*003a*/ 	.short	(.L_503 - .L_502)
.L_502:
        /*003c*/ 	.word	0x00000000
        /*0040*/ 	.short	0x0002
        /*0042*/ 	.short	0x0018
        /*0044*/ 	.byte	0x00, 0xf0, 0x11, 0x00


	//----- nvinfo : EIATTR_KPARAM_INFO
	.align		4
.L_503:
        /*0048*/ 	.byte	0x04, 0x17
        /*004a*/ 	.short	(.L_505 - .L_504)
.L_504:
        /*004c*/ 	.word	0x00000000
        /*0050*/ 	.short	0x0001
        /*0052*/ 	.short	0x0010
        /*0054*/ 	.byte	0x00, 0xf5, 0x21, 0x00


	//----- nvinfo : EIATTR_KPARAM_INFO
	.align		4
.L_505:
        /*0058*/ 	.byte	0x04, 0x17
        /*005a*/ 	.short	(.L_507 - .L_506)
.L_506:
        /*005c*/ 	.word	0x00000000
        /*0060*/ 	.short	0x0000
        /*0062*/ 	.short	0x0000
        /*0064*/ 	.byte	0x00, 0xf0, 0x41, 0x00


	//----- nvinfo : EIATTR_SPARSE_MMA_MASK
	.align		4
.L_507:
        /*0068*/ 	.byte	0x03, 0x50
        /*006a*/ 	.short	0x0000


	//----- nvinfo : EIATTR_MAXREG_COUNT
	.align		4
        /*006c*/ 	.byte	0x03, 0x1b
        /*006e*/ 	.short	0x00ff


	//----- nvinfo : EIATTR_NUM_BARRIERS
	.align		4
        /*0070*/ 	.byte	0x02, 0x4c
        /*0072*/ 	.byte	0x01
	.zero		1


	//----- nvinfo : EIATTR_MERCURY_ISA_VERSION
	.align		4
        /*0074*/ 	.byte	0x03, 0x5f
        /*0076*/ 	.short	0x0101


	//----- nvinfo : EIATTR_COOP_GROUP_MASK_REGIDS
	.align		4
        /*0078*/ 	.byte	0x04, 0x29
        /*007a*/ 	.short	(.L_509 - .L_508)


	//   ....[0]....
.L_508:
        /*007c*/ 	.word	0xffffffff


	//   ....[1]....
        /*0080*/ 	.word	0xffffffff


	//   ....[2]....
        /*0084*/ 	.word	0xffffffff


	//   ....[3]....
        /*0088*/ 	.word	0xffffffff


	//   ....[4]....
        /*008c*/ 	.word	0xffffffff


	//   ....[5]....
        /*0090*/ 	.word	0xffffffff


	//   ....[6]....
        /*0094*/ 	.word	0xffffffff


	//----- nvinfo : EIATTR_COOP_GROUP_INSTR_OFFSETS
	.align		4
.L_509:
        /*0098*/ 	.byte	0x04, 0x28
        /*009a*/ 	.short	(.L_511 - .L_510)


	//   ....[0]....
.L_510:
        /*009c*/ 	.word	0x00000cb0


	//   ....[1]....
        /*00a0*/ 	.word	0x00000ea0


	//   ....[2]....
        /*00a4*/ 	.word	0x00000ed0


	//   ....[3]....
        /*00a8*/ 	.word	0x00000f30


	//   ....[4]....
        /*00ac*/ 	.word	0x00000f70


	//   ....[5]....
        /*00b0*/ 	.word	0x00000f90


	//   ....[6]....
        /*00b4*/ 	.word	0x000028d0


	//----- nvinfo : EIATTR_VRC_CTA_INIT_COUNT
	.align		4
.L_511:
        /*00b8*/ 	.byte	0x02, 0x4a
	.zero		1
	.zero		1


	//----- nvinfo : EIATTR_EXIT_INSTR_OFFSETS
	.align		4
        /*00bc*/ 	.byte	0x04, 0x1c
        /*00be*/ 	.short	(.L_513 - .L_512)


	//   ....[0]....
.L_512:
        /*00c0*/ 	.word	0x00000080


	//   ....[1]....
        /*00c4*/ 	.word	0x000000c0


	//   ....[2]....
        /*00c8*/ 	.word	0x00002a50


	//   ....[3]....
        /*00cc*/ 	.word	0x00002aa0


	//----- nvinfo : EIATTR_MAX_THREADS
	.align		4
.L_513:
        /*00d0*/ 	.byte	0x04, 0x05
        /*00d2*/ 	.short	(.L_515 - .L_514)
.L_514:
        /*00d4*/ 	.word	0x00000100
        /*00d8*/ 	.word	0x00000001
        /*00dc*/ 	.word	0x00000001


	//----- nvinfo : EIATTR_CRS_STACK_SIZE
	.align		4
.L_515:
        /*00e0*/ 	.byte	0x04, 0x1e
        /*00e2*/ 	.short	(.L_517 - .L_516)
.L_516:
        /*00e4*/ 	.word	0x00000000


	//----- nvinfo : EIATTR_CBANK_PARAM_SIZE
	.align		4
.L_517:
        /*00e8*/ 	.byte	0x03, 0x19
        /*00ea*/ 	.short	0x0025


	//----- nvinfo : EIATTR_PARAM_CBANK
	.align		4
        /*00ec*/ 	.byte	0x04, 0x0a
        /*00ee*/ 	.short	(.L_519 - .L_518)
	.align		4
.L_518:
        /*00f0*/ 	.word	index@(.nv.constant0._ZN3cub18CUB_300001_SM_10006detail6reduce28DeviceReduceSingleTileKernelINS2_10policy_hubIjjN4cuda3std3__44plusIvEEE10Policy1000EN6thrust24THRUST_300001_SM_1000_NS18transform_iteratorI9NonZeroOpIsEPKsNSD_11use_defaultESJ_EEPjjS9_jjNS7_10__identityEEEvT0_T1_T2_T3_T4_T6_)
        /*00f4*/ 	.short	0x0380
        /*00f6*/ 	.short	0x0025


	//----- nvinfo : EIATTR_SW_WAR
	.align		4
.L_519:
        /*00f8*/ 	.byte	0x04, 0x36
        /*00fa*/ 	.short	(.L_521 - .L_520)
.L_520:
        /*00fc*/ 	.word	0x00000008
.L_521:


//--------------------- .nv.info._ZN3cub18CUB_300001_SM_10006detail6reduce18DeviceReduceKernelINS2_10policy_hubIjjN4cuda3std3__44plusIvEEE10Policy1000EN6thrust24THRUST_300001_SM_1000_NS18transform_iteratorI9NonZeroOpIiEPKiNSD_11use_defaultESJ_EEjS9_jNS7_10__identityEEEvT0_PT3_T1_NS0_13GridEvenShareISP_EET2_T4_ --------------------------
	.section	.nv.info._ZN3cub18CUB_300001_SM_10006detail6reduce18DeviceReduceKernelINS2_10policy_hubIjjN4cuda3std3__44plusIvEEE10Policy1000EN6thrust24THRUST_300001_SM_1000_NS18transform_iteratorI9NonZeroOpIiEPKiNSD_11use_defaultESJ_EEjS9_jNS7_10__identityEEEvT0_PT3_T1_NS0_13GridEvenShareISP_EET2_T4_,"",@"SHT_CUDA_INFO"
	.sectionflags	@""
	.align	4


	//----- nvinfo : EIATTR_CUDA_API_VERSION
	.align		4
        /*0000*/ 	.byte	0x04, 0x37
        /*0002*/ 	.short	(.L_523 - .L_522)
.L_522:
        /*0004*/ 	.word	0x00000082


	//----- nvinfo : EIATTR_KPARAM_INFO
	.align		4
.L_523:
        /*0008*/ 	.byte	0x04, 0x17
        /*000a*/ 	.short	(.L_525 - .L_524)
.L_524:
        /*000c*/ 	.word	0x00000000
        /*0010*/ 	.short	0x0005
        /*0012*/ 	.short	0x0045
        /*0014*/ 	.byte	0x00, 0xf0, 0x05, 0x00


	//----- nvinfo : EIATTR_KPARAM_INFO
	.align		4
.L_525:
        /*0018*/ 	.byte	0x04, 0x17
        /*001a*/ 	.short	(.L_527 - .L_526)
.L_526:
        /*001c*/ 	.word	0x00000000
        /*0020*/ 	.short	0x0004
        /*0022*/ 	.short	0x0044
        /*0024*/ 	.byte	0x00, 0xf0, 0x05, 0x00


	//----- nvinfo : EIATTR_KPARAM_INFO
	.align		4
.L_527:
        /*0028*/ 	.byte	0x04, 0x17
        /*002a*/ 	.short	(.L_529 - .L_528)
.L_528:
        /*002c*/ 	.word	0x00000000
        /*0030*/ 	.short	0x0003
        /*0032*/ 	.short	0x001c
        /*0034*/ 	.byte	0x00, 0xf0, 0xa1, 0x00


	//----- nvinfo : EIATTR_KPARAM_INFO
	.align		4
.L_529:
        /*0038*/ 	.byte	0x04, 0x17
        /*003a*/ 	.short	(.L_531 - .L_530)
.L_530:
        /*003c*/ 	.word	0x00000000
        /*0040*/ 	.short	0x0002
        /*0042*/ 	.short	0x0018
        /*0044*/ 	.byte	0x00, 0xf0, 0x11, 0x00


	//----- nvinfo : EIATTR_KPARAM_INFO
	.align		4
.L_531:
        /*0048*/ 	.byte	0x04, 0x17
        /*004a*/ 	.short	(.L_533 - .L_532)
.L_532:
        /*004c*/ 	.word	0x00000000
        /*0050*/ 	.short	0x0001
        /*0052*/ 	.short	0x0010
        /*0054*/ 	.byte	0x00, 0xf5, 0x21, 0x00


	//----- nvinfo : EIATTR_KPARAM_INFO
	.align		4
.L_533:
        /*0058*/ 	.byte	0x04, 0x17
        /*005a*/ 	.short	(.L_535 - .L_534)
.L_534:
        /*005c*/ 	.word	0x00000000
        /*0060*/ 	.short	0x0000
        /*0062*/ 	.short	0x0000
        /*0064*/ 	.byte	0x00, 0xf0, 0x41, 0x00


	//----- nvinfo : EIATTR_SPARSE_MMA_MASK
	.align		4
.L_535:
        /*0068*/ 	.byte	0x03, 0x50
        /*006a*/ 	.short	0x0000


	//----- nvinfo : EIATTR_MAXREG_COUNT
	.align		4
        /*006c*/ 	.byte	0x03, 0x1b
        /*006e*/ 	.short	0x00ff


	//----- nvinfo : EIATTR_NUM_BARRIERS
	.align		4
        /*0070*/ 	.byte	0x02, 0x4c
        /*0072*/ 	.byte	0x01
	.zero		1


	//----- nvinfo : EIATTR_MERCURY_ISA_VERSION
	.align		4
        /*0074*/ 	.byte	0x03, 0x5f
        /*0076*/ 	.short	0x0101


	//----- nvinfo : EIATTR_COOP_GROUP_MASK_REGIDS
	.align		4
        /*0078*/ 	.byte	0x04, 0x29
        /*007a*/ 	.short	(.L_537 - .L_536)


	//   ....[0]....
.L_536:
        /*007c*/ 	.word	0xffffffff


	//   ....[1]....
        /*0080*/ 	.word	0xffffffff


	//   ....[2]....
        /*0084*/ 	.word	0xffffffff


	//   ....[3]....
        /*0088*/ 	.word	0xffffffff


	//   ....[4]....
        /*008c*/ 	.word	0xffffffff


	//   ....[5]....
        /*0090*/ 	.word	0xffffffff


	//   ....[6]....
        /*0094*/ 	.word	0xffffffff


	//----- nvinfo : EIATTR_COOP_GROUP_INSTR_OFFSETS
	.align		4
.L_537:
        /*0098*/ 	.byte	0x04, 0x28
        /*009a*/ 	.short	(.L_539 - .L_538)


	//   ....[0]....
.L_538:
        /*009c*/ 	.word	0x00000fc0


	//   ....[1]....
        /*00a0*/ 	.word	0x000011b0


	//   ....[2]....
        /*00a4*/ 	.word	0x00001200


	//   ....[3]....
        /*00a8*/ 	.word	0x00001240


	//   ....[4]....
        /*00ac*/ 	.word	0x00001280


	//   ....[5]....
        /*00b0*/ 	.word	0x000012a0


	//   ....[6]....
        /*00b4*/ 	.word	0x00002d50


	//----- nvinfo : EIATTR_VRC_CTA_INIT_COUNT
	.align		4
.L_539:
        /*00b8*/ 	.byte	0x02, 0x4a
	.zero		1
	.zero		1


	//----- nvinfo : EIATTR_EXIT_INSTR_OFFSETS
	.align		4
        /*00bc*/ 	.byte	0x04, 0x1c
        /*00be*/ 	.short	(.L_541 - .L_540)


	//   ....[0]....
.L_540:
        /*00c0*/ 	.word	0x00002ee0


	//   ....[1]....
        /*00c4*/ 	.word	0x00002f20


	//----- nvinfo : EIATTR_MAX_THREADS
	.align		4
.L_541:
        /*00c8*/ 	.byte	0x04, 0x05
        /*00ca*/ 	.short	(.L_543 - .L_542)
.L_542:
        /*00cc*/ 	.word	0x00000100
        /*00d0*/ 	.word	0x00000001
        /*00d4*/ 	.word	0x00000001


	//----- nvinfo : EIATTR_CRS_STACK_SIZE
	.align		4
.L_543:
        /*00d8*/ 	.byte	0x04, 0x1e
        /*00da*/ 	.short	(.L_545 - .L_544)
.L_544:
        /*00dc*/ 	.word	0x00000000


	//----- nvinfo : EIATTR_CBANK_PARAM_SIZE
	.align		4
.L_545:
        /*00e0*/ 	.byte	0x03, 0x19
        /*00e2*/ 	.short	0x0046


	//----- nvinfo : EIATTR_PARAM_CBANK
	.align		4
        /*00e4*/ 	.byte	0x04, 0x0a
        /*00e6*/ 	.short	(.L_547 - .L_546)
	.align		4
.L_546:
        /*00e8*/ 	.word	index@(.nv.constant0._ZN3cub18CUB_300001_SM_10006detail6reduce18DeviceReduceKernelINS2_10policy_hubIjjN4cuda3std3__44plusIvEEE10Policy1000EN6thrust24THRUST_300001_SM_1000_NS18transform_iteratorI9NonZeroOpIiEPKiNSD_11use_defaultESJ_EEjS9_jNS7_10__identityEEEvT0_PT3_T1_NS0_13GridEvenShareISP_EET2_T4_)
        /*00ec*/ 	.short	0x0380
        /*00ee*/ 	.short	0x0046


	//----- nvinfo : EIATTR_SW_WAR
	.align		4
.L_547:
        /*00f0*/ 	.byte	0x04, 0x36
        /*00f2*/ 	.short	(.L_549 - .L_548)
.L_548:
        /*00f4*/ 	.word	0x00000008
.L_549:


//--------------------- .nv.info._ZN3cub18CUB_300001_SM_10006detail6reduce28DeviceReduceSingleTileKernelINS2_10policy_hubIjjN4cuda3std3__44plusIvEEE10Policy1000EN6thrust24THRUST_300001_SM_1000_NS18transform_iteratorI9NonZeroOpIiEPKiNSD_11use_defaultESJ_EEPjjS9_jjNS7_10__identityEEEvT0_T1_T2_T3_T4_T6_ --------------------------
	.section	.nv.info._ZN3cub18CUB_300001_SM_10006detail6reduce28DeviceReduceSingleTileKernelINS2_10policy_hubIjjN4cuda3std3__44plusIvEEE10Policy1000EN6thrust24THRUST_300001_SM_1000_NS18transform_iteratorI9NonZeroOpIiEPKiNSD_11use_defaultESJ_EEPjjS9_jjNS7_10__identityEEEvT0_T1_T2_T3_T4_T6_,"",@"SHT_CUDA_INFO"
	.sectionflags	@""
	.align	4


	//----- nvinfo : EIATTR_CUDA_API_VERSION
	.align		4
        /*0000*/ 	.byte	0x04, 0x37
        /*0002*/ 	.short	(.L_551 - .L_550)
.L_550:
        /*0004*/ 	.word	0x00000082


	//----- nvinfo : EIATTR_KPARAM_INFO
	.align		4
.L_551:
        /*0008*/ 	.byte	0x04, 0x17
        /*000a*/ 	.short	(.L_553 - .L_552)
.L_552:
        /*000c*/ 	.word	0x00000000
        /*0010*/ 	.short	0x0005
        /*0012*/ 	.short	0x0024
        /*0014*/ 	.byte	0x00, 0xf0, 0x05, 0x00


	//----- nvinfo : EIATTR_KPARAM_INFO
	.align		4
.L_553:
        /*0018*/ 	.byte	0x04, 0x17
        /*001a*/ 	.short	(.L_555 - .L_554)
.L_554:
        /*001c*/ 	.word	0x00000000
        /*0020*/ 	.short	0x0004
        /*0022*/ 	.short	0x0020
        /*0024*/ 	.byte	0x00, 0xf0, 0x11, 0x00


	//----- nvinfo : EIATTR_KPARAM_INFO
	.align		4
.L_555:
        /*0028*/ 	.byte	0x04, 0x17
        /*002a*/ 	.short	(.L_557 - .L_556)
.L_556:
        /*002c*/ 	.word	0x00000000
        /*0030*/ 	.short	0x0003
        /*0032*/ 	.short	0x001c
        /*0034*/ 	.byte	0x00, 0xf0, 0x05, 0x00


	//----- nvinfo : EIATTR_KPARAM_INFO
	.align		4
.L_557:
        /*0038*/ 	.byte	0x04, 0x17
        /*003a*/ 	.short	(.L_559 - .L_558)
.L_558:
        /*003c*/ 	.word	0x00000000
        /*0040*/ 	.short	0x0002
        /*0042*/ 	.short	0x0018
        /*0044*/ 	.byte	0x00, 0xf0, 0x11, 0x00


	//----- nvinfo : EIATTR_KPARAM_INFO
	.align		4
.L_559:
        /*0048*/ 	.byte	0x04, 0x17
        /*004a*/ 	.short	(.L_561 - .L_560)
.L_560:
        /*004c*/ 	.word	0x00000000
        /*0050*/ 	.short	0x0001
        /*0052*/ 	.short	0x0010
        /*0054*/ 	.byte	0x00, 0xf5, 0x21, 0x00


	//----- nvinfo : EIATTR_KPARAM_INFO
	.align		4
.L_561:
        /*0058*/ 	.byte	0x04, 0x17
        /*005a*/ 	.short	(.L_563 - .L_562)
.L_562:
        /*005c*/ 	.word	0x00000000
        /*0060*/ 	.short	0x0000
        /*0062*/ 	.short	0x0000
        /*0064*/ 	.byte	0x00, 0xf0, 0x41, 0x00


	//----- nvinfo : EIATTR_SPARSE_MMA_MASK
	.align		4
.L_563:
        /*0068*/ 	.byte	0x03, 0x50
        /*006a*/ 	.short	0x0000


	//----- nvinfo : EIATTR_MAXREG_COUNT
	.align		4
        /*006c*/ 	.byte	0x03, 0x1b
        /*006e*/ 	.short	0x00ff


	//----- nvinfo : EIATTR_NUM_BARRIERS
	.align		4
        /*0070*/ 	.byte	0x02, 0x4c
        /*0072*/ 	.byte	0x01
	.zero		1


	//----- nvinfo : EIATTR_MERCURY_ISA_VERSION
	.align		4
        /*0074*/ 	.byte	0x03, 0x5f
        /*0076*/ 	.short	0x0101


	//----- nvinfo : EIATTR_COOP_GROUP_MASK_REGIDS
	.align		4
        /*0078*/ 	.byte	0x04, 0x29
        /*007a*/ 	.short	(.L_565 - .L_564)


	//   ....[0]....
.L_564:
        /*007c*/ 	.word	0xffffffff


	//   ....[1]....
        /*0080*/ 	.word	0xffffffff


	//   ....[2]....
        /*0084*/ 	.word	0xffffffff


	//   ....[3]....
        /*0088*/ 	.word	0xffffffff


	//   ....[4]....
        /*008c*/ 	.word	0xffffffff


	//   ....[5]....
        /*0090*/ 	.word	0xffffffff


	//   ....[6]....
        /*0094*/ 	.word	0xffffffff


	//----- nvinfo : EIATTR_COOP_GROUP_INSTR_OFFSETS
	.align		4
.L_565:
        /*0098*/ 	.byte	0x04, 0x28
        /*009a*/ 	.short	(.L_567 - .L_566)


	//   ....[0]....
.L_566:
        /*009c*/ 	.word	0x00000cb0


	//   ....[1]....
        /*00a0*/ 	.word	0x00000ea0


	//   ....[2]....
        /*00a4*/ 	.word	0x00000ed0


	//   ....[3]....
        /*00a8*/ 	.word	0x00000f30


	//   ....[4]....
        /*00ac*/ 	.word	0x00000f70


	//   ....[5]....
        /*00b0*/ 	.word	0x00000f90


	//   ....[6]....
        /*00b4*/ 	.word	0x000028d0


	//----- nvinfo : EIATTR_VRC_CTA_INIT_COUNT
	.align		4
.L_567:
        /*00b8*/ 	.byte	0x02, 0x4a
	.zero		1
	.zero		1


	//----- nvinfo : EIATTR_EXIT_INSTR_OFFSETS
	.align		4
        /*00bc*/ 	.byte	0x04, 0x1c
        /*00be*/ 	.short	(.L_569 - .L_568)


	//   ....[0]....
.L_568:
        /*00c0*/ 	.word	0x00000080


	//   ....[1]....
        /*00c4*/ 	.word	0x000000c0


	//   ....[2]....
        /*00c8*/ 	.word	0x00002a50


	//   ....[3]....
        /*00cc*/ 	.word	0x00002aa0


	//----- nvinfo : EIATTR_MAX_THREADS
	.align		4
.L_569:
        /*00d0*/ 	.byte	0x04, 0x05
        /*00d2*/ 	.short	(.L_571 - .L_570)
.L_570:
        /*00d4*/ 	.word	0x00000100
        /*00d8*/ 	.word	0x00000001
        /*00dc*/ 	.word	0x00000001


	//----- nvinfo : EIATTR_CRS_STACK_SIZE
	.align		4
.L_571:
        /*00e0*/ 	.byte	0x04, 0x1e
        /*00e2*/ 	.short	(.L_573 - .L_572)
.L_572:
        /*00e4*/ 	.word	0x00000000


	//----- nvinfo : EIATTR_CBANK_PARAM_SIZE
	.align		4
.L_573:
        /*00e8*/ 	.byte	0x03, 0x19
        /*00ea*/ 	.short	0x0025


	//----- nvinfo : EIATTR_PARAM_CBANK
	.align		4
        /*00ec*/ 	.byte	0x04, 0x0a
        /*00ee*/ 	.short	(.L_575 - .L_574)
	.align		4
.L_574:
        /*00f0*/ 	.word	index@(.nv.constant0._ZN3cub18CUB_300001_SM_10006detail6reduce28DeviceReduceSingleTileKernelINS2_10policy_hubIjjN4cuda3std3__44plusIvEEE10Policy1000EN6thrust24THRUST_300001_SM_1000_NS18transform_iteratorI9NonZeroOpIiEPKiNSD_11use_defaultESJ_EEPjjS9_jjNS7_10__identityEEEvT0_T1_T2_T3_T4_T6_)
        /*00f4*/ 	.short	0x0380
        /*00f6*/ 	.short	0x0025


	//----- nvinfo : EIATTR_SW_WAR
	.align		4
.L_575:
        /*00f8*/ 	.byte	0x04, 0x36
        /*00fa*/ 	.short	(.L_577 - .L_576)
.L_576:
        /*00fc*/ 	.word	0x00000008
.L_577:


//--------------------- .nv.info._ZN3cub18CUB_300001_SM_10006detail6reduce18DeviceReduceKernelINS2_10policy_hubIjjN4cuda3std3__44plusIvEEE10Policy1000EN6thrust24THRUST_300001_SM_1000_NS18transform_iteratorI9NonZeroOpIlEPKlNSD_11use_defaultESJ_EEjS9_jNS7_10__identityEEEvT0_PT3_T1_NS0_13GridEvenShareISP_EET2_T4_ --------------------------
	.section	.nv.info._ZN3cub18CUB_300001_SM_10006detail6reduce18DeviceReduceKernelINS2_10policy_hubIjjN4cuda3std3__44plusIvEEE10Policy1000EN6thrust24THRUST_300001_SM_1000_NS18transform_iteratorI9NonZeroOpIlEPKlNSD_11use_defaultESJ_EEjS9_jNS7_10__identityEEEvT0_PT3_T1_NS0_13GridEvenShareISP_EET2_T4_,"",@"SHT_CUDA_INFO"
	.sectionflags	@""
	.align	4


	//----- nvinfo : EIATTR_CUDA_API_VERSION
	.align		4
        /*0000*/ 	.byte	0x04, 0x37
        /*0002*/ 	.short	(.L_579 - .L_578)
.L_578:
        /*0004*/ 	.word	0x00000082


	//----- nvinfo : EIATTR_KPARAM_INFO
	.align		4
.L_579:
        /*0008*/ 	.byte	0x04, 0x17
        /*000a*/ 	.short	(.L_581 - .L_580)
.L_580:
        /*000c*/ 	.word	0x00000000
        /*0010*/ 	.short	0x0005
        /*0012*/ 	.short	0x0045
        /*0014*/ 	.byte	0x00, 0xf0, 0x05, 0x00


	//----- nvinfo : EIATTR_KPARAM_INFO
	.align		4
.L_581:
        /*0018*/ 	.byte	0x04, 0x17
        /*001a*/ 	.short	(.L_583 - .L_582)
.L_582:
        /*001c*/ 	.word	0x00000000
        /*0020*/ 	.short	0x0004
        /*0022*/ 	.short	0x0044
        /*0024*/ 	.byte	0x00, 0xf0, 0x05, 0x00


	//----- nvinfo : EIATTR_KPARAM_INFO
	.align		4
.L_583:
        /*0028*/ 	.byte	0x04, 0x17
        /*002a*/ 	.short	(.L_585 - .L_584)
.L_584:
        /*002c*/ 	.word	0x00000000
        /*0030*/ 	.short	0x0003
        /*0032*/ 	.short	0x001c
        /*0034*/ 	.byte	0x00, 0xf0, 0xa1, 0x00


	//----- nvinfo : EIATTR_KPARAM_INFO
	.align		4
.L_585:
        /*0038*/ 	.byte	0x04, 0x17
        /*003a*/ 	.short	(.L_587 - .L_586)
.L_586:
        /*003c*/ 	.word	0x00000000
        /*0040*/ 	.short	0x0002
        /*0042*/ 	.short	0x0018
        /*0044*/ 	.byte	0x00, 0xf0, 0x11, 0x00


	//----- nvinfo : EIATTR_KPARAM_INFO
	.align		4
.L_587:
        /*0048*/ 	.byte	0x04, 0x17
        /*004a*/ 	.short	(.L_589 - .L_588)
.L_588:
        /*004c*/ 	.word	0x00000000
        /*0050*/ 	.short	0x0001
        /*0052*/ 	.short	0x0010
        /*0054*/ 	.byte	0x00, 0xf5, 0x21, 0x00


	//----- nvinfo : EIATTR_KPARAM_INFO
	.align		4
.L_589:
        /*0058*/ 	.byte	0x04, 0x17
        /*005a*/ 	.short	(.L_591 - .L_590)
.L_590:
        /*005c*/ 	.word	0x00000000
        /*0060*/ 	.short	0x0000
        /*0062*/ 	.short	0x0000
        /*0064*/ 	.byte	0x00, 0xf0, 0x41, 0x00


	//----- nvinfo : EIATTR_SPARSE_MMA_MASK
	.align		4
.L_591:
        /*0068*/ 	.byte	0x03, 0x50
        /*006a*/ 	.short	0x0000


	//----- nvinfo : EIATTR_MAXREG_COUNT
	.align		4
        /*006c*/ 	.byte	0x03, 0x1b
        /*006e*/ 	.short	0x00ff


	//----- nvinfo : EIATTR_NUM_BARRIERS
	.align		4
        /*0070*/ 	.byte	0x02, 0x4c
        /*0072*/ 	.byte	0x01
	.zero		1


	//----- nvinfo : EIATTR_MERCURY_ISA_VERSION
	.align		4
        /*0074*/ 	.byte	0x03, 0x5f
        /*0076*/ 	.short	0x0101


	//----- nvinfo : EIATTR_COOP_GROUP_MASK_REGIDS
	.align		4
        /*0078*/ 	.byte	0x04, 0x29
        /*007a*/ 	.short	(.L_593 - .L_592)


	//   ....[0]....
.L_592:
        /*007c*/ 	.word	0xffffffff


	//   ....[1]....
        /*0080*/ 	.word	0xffffffff


	//   ....[2]....
        /*0084*/ 	.word	0xffffffff


	//   ....[3]....
        /*0088*/ 	.word	0xffffffff


	//   ....[4]....
        /*008c*/ 	.word	0xffffffff


	//   ....[5]....
        /*0090*/ 	.word	0xffffffff


	//   ....[6]....
        /*0094*/ 	.word	0xffffffff


	//----- nvinfo : EIATTR_COOP_GROUP_INSTR_OFFSETS
	.align		4
.L_593:
        /*0098*/ 	.byte	0x04, 0x28
        /*009a*/ 	.short	(.L_595 - .L_594)


	//   ....[0]....
.L_594:
        /*009c*/ 	.word	0x00001190


	//   ....[1]....
        /*00a0*/ 	.word	0x00001380


	//   ....[2]....
        /*00a4*/ 	.word	0x000013b0


	//   ....[3]....
        /*00a8*/ 	.word	0x00001410


	//   ....[4]....
        /*00ac*/ 	.word	0x00001450


	//   ....[5]....
        /*00b0*/ 	.word	0x00001470


	//   ....[6]....
        /*00b4*/ 	.word	0x00003300


	//----- nvinfo : EIATTR_VRC_CTA_INIT_COUNT
	.align		4
.L_595:
        /*00b8*/ 	.byte	0x02, 0x4a
	.zero		1
	.zero		1


	//----- nvinfo : EIATTR_EXIT_INSTR_OFFSETS
	.align		4
        /*00bc*/ 	.byte	0x04, 0x1c
        /*00be*/ 	.short	(.L_597 - .L_596)


	//   ....[0]....
.L_596:
        /*00c0*/ 	.word	0x00003480


	//   ....[1]....
        /*00c4*/ 	.word	0x000034c0


	//----- nvinfo : EIATTR_MAX_THREADS
	.align		4
.L_597:
        /*00c8*/ 	.byte	0x04, 0x05
        /*00ca*/ 	.short	(.L_599 - .L_598)
.L_598:
        /*00cc*/ 	.word	0x00000100
        /*00d0*/ 	.word	0x00000001
        /*00d4*/ 	.word	0x00000001


	//----- nvinfo : EIATTR_CRS_STACK_SIZE
	.align		4
.L_599:
        /*00d8*/ 	.byte	0x04, 0x1e
        /*00da*/ 	.short	(.L_601 - .L_600)
.L_600:
        /*00dc*/ 	.word	0x00000000


	//----- nvinfo : EIATTR_CBANK_PARAM_SIZE
	.align		4
.L_601:
        /*00e0*/ 	.byte	0x03, 0x19
        /*00e2*/ 	.short	0x0046


	//----- nvinfo : EIATTR_PARAM_CBANK
	.align		4
        /*00e4*/ 	.byte	0x04, 0x0a
        /*00e6*/ 	.short	(.L_603 - .L_602)
	.align		4
.L_602:
        /*00e8*/ 	.word	index@(.nv.constant0._ZN3cub18CUB_300001_SM_10006detail6reduce18DeviceReduceKernelINS2_10policy_hubIjjN4cuda3std3__44plusIvEEE10Policy1000EN6thrust24THRUST_300001_SM_1000_NS18transform_iteratorI9NonZeroOpIlEPKlNSD_11use_defaultESJ_EEjS9_jNS7_10__identityEEEvT0_PT3_T1_NS0_13GridEvenShareISP_EET2_T4_)
        /*00ec*/ 	.short	0x0380
        /*00ee*/ 	.short	0x0046


	//----- nvinfo : EIATTR_SW_WAR
	.align		4
.L_603:
        /*00f0*/ 	.byte	0x04, 0x36
        /*00f2*/ 	.short	(.L_605 - .L_604)
.L_604:
        /*00f4*/ 	.word	0x00000008
.L_605:


//--------------------- .nv.info._ZN3cub18CUB_300001_SM_10006detail6reduce28DeviceReduceSingleTileKernelINS2_10policy_hubIjjN4cuda3std3__44plusIvEEE10Policy1000EN6thrust24THRUST_300001_SM_1000_NS18transform_iteratorI9NonZeroOpIlEPKlNSD_11use_defaultESJ_EEPjjS9_jjNS7_10__identityEEEvT0_T1_T2_T3_T4_T6_ --------------------------
	.section	.nv.info._ZN3cub18CUB_300001_SM_10006detail6reduce28DeviceReduceSingleTileKernelINS2_10policy_hubIjjN4cuda3std3__44plusIvEEE10Policy1000EN6thrust24THRUST_300001_SM_1000_NS18transform_iteratorI9NonZeroOpIlEPKlNSD_11use_defaultESJ_EEPjjS9_jjNS7_10__identityEEEvT0_T1_T2_T3_T4_T6_,"",@"SHT_CUDA_INFO"
	.sectionflags	@""
	.align	4


	//----- nvinfo : EIATTR_CUDA_API_VERSION
	.align		4
        /*0000*/ 	.byte	0x04, 0x37
        /*0002*/ 	.short	(.L_607 - .L_606)
.L_606:
        /*0004*/ 	.word	0x00000082


	//----- nvinfo : EIATTR_KPARAM_INFO
	.align		4
.L_607:
        /*0008*/ 	.byte	0x04, 0x17
        /*000a*/ 	.short	(.L_609 - .L_608)
.L_608:
        /*000c*/ 	.word	0x00000000
        /*0010*/ 	.short	0x0005
        /*0012*/ 	.short	0x0024
        /*0014*/ 	.byte	0x00, 0xf0, 0x05, 0x00


	//----- nvinfo : EIATTR_KPARAM_INFO
	.align		4
.L_609:
        /*0018*/ 	.byte	0x04, 0x17
        /*001a*/ 	.short	(.L_611 - .L_610)
.L_610:
        /*001c*/ 	.word	0x00000000
        /*0020*/ 	.short	0x0004
        /*0022*/ 	.short	0x0020
        /*0024*/ 	.byte	0x00, 0xf0, 0x11, 0x00


	//----- nvinfo : EIATTR_KPARAM_INFO
	.align		4
.L_611:
        /*0028*/ 	.byte	0x04, 0x17
        /*002a*/ 	.short	(.L_613 - .L_612)
.L_612:
        /*002c*/ 	.word	0x00000000
        /*0030*/ 	.short	0x0003
        /*0032*/ 	.short	0x001c
        /*0034*/ 	.byte	0x00, 0xf0, 0x05, 0x00


	//----- nvinfo : EIATTR_KPARAM_INFO
	.align		4
.L_613:
        /*0038*/ 	.byte	0x04, 0x17
        /*003a*/ 	.short	(.L_615 - .L_614)
.L_614:
        /*003c*/ 	.word	0x00000000
        /*0040*/ 	.short	0x0002
        /*0042*/ 	.short	0x0018
        /*0044*/ 	.byte	0x00, 0xf0, 0x11, 0x00


	//----- nvinfo : EIATTR_KPARAM_INFO
	.align		4
.L_615:
        /*0048*/ 	.byte	0x04, 0x17
        /*004a*/ 	.short	(.L_617 - .L_616)
.L_616:
        /*004c*/ 	.word	0x00000000
        /*0050*/ 	.short	0x0001
        /*0052*/ 	.short	0x0010
        /*0054*/ 	.byte	0x00, 0xf5, 0x21, 0x00


	//----- nvinfo : EIATTR_KPARAM_INFO
	.align		4
.L_617:
        /*0058*/ 	.byte	0x04, 0x17
        /*005a*/ 	.short	(.L_619 - .L_618)
.L_618:
        /*005c*/ 	.word	0x00000000
        /*0060*/ 	.short	0x0000
        /*0062*/ 	.short	0x0000
        /*0064*/ 	.byte	0x00, 0xf0, 0x41, 0x00


	//----- nvinfo : EIATTR_SPARSE_MMA_MASK
	.align		4
.L_619:
        /*0068*/ 	.byte	0x03, 0x50
        /*006a*/ 	.short	0x0000


	//----- nvinfo : EIATTR_MAXREG_COUNT
	.align		4
        /*006c*/ 	.byte	0x03, 0x1b
        /*006e*/ 	.short	0x00ff


	//----- nvinfo : EIATTR_NUM_BARRIERS
	.align		4
        /*0070*/ 	.byte	0x02, 0x4c
        /*0072*/ 	.byte	0x01
	.zero		1


	//----- nvinfo : EIATTR_MERCURY_ISA_VERSION
	.align		4
        /*0074*/ 	.byte	0x03, 0x5f
        /*0076*/ 	.short	0x0101


	//----- nvinfo : EIATTR_COOP_GROUP_MASK_REGIDS
	.align		4
        /*0078*/ 	.byte	0x04, 0x29
        /*007a*/ 	.short	(.L_621 - .L_620)


	//   ....[0]....
.L_620:
        /*007c*/ 	.word	0xffffffff


	//   ....[1]....
        /*0080*/ 	.word	0xffffffff


	//   ....[2]....
        /*0084*/ 	.word	0xffffffff


	//   ....[3]....
        /*0088*/ 	.word	0xffffffff


	//   ....[4]....
        /*008c*/ 	.word	0xffffffff


	//   ....[5]....
        /*0090*/ 	.word	0xffffffff


	//   ....[6]....
        /*0094*/ 	.word	0xffffffff


	//----- nvinfo : EIATTR_COOP_GROUP_INSTR_OFFSETS
	.align		4
.L_621:
        /*0098*/ 	.byte	0x04, 0x28
        /*009a*/ 	.short	(.L_623 - .L_622)


	//   ....[0]....
.L_622:
        /*009c*/ 	.word	0x00000e90


	//   ....[1]....
        /*00a0*/ 	.word	0x00001080


	//   ....[2]....
        /*00a4*/ 	.word	0x000010b0


	//   ....[3]....
        /*00a8*/ 	.word	0x00001110


	//   ....[4]....
        /*00ac*/ 	.word	0x00001150


	//   ....[5]....
        /*00b0*/ 	.word	0x00001170


	//   ....[6]....
        /*00b4*/ 	.word	0x00002e90


	//----- nvinfo : EIATTR_VRC_CTA_INIT_COUNT
	.align		4
.L_623:
        /*00b8*/ 	.byte	0x02, 0x4a
	.zero		1
	.zero		1


	//----- nvinfo : EIATTR_EXIT_INSTR_OFFSETS
	.align		4
        /*00bc*/ 	.byte	0x04, 0x1c
        /*00be*/ 	.short	(.L_625 - .L_624)


	//   ....[0]....
.L_624:
        /*00c0*/ 	.word	0x00000080


	//   ....[1]....
        /*00c4*/ 	.word	0x000000c0


	//   ....[2]....
        /*00c8*/ 	.word	0x00003010


	//   ....[3]....
        /*00cc*/ 	.word	0x00003060


	//----- nvinfo : EIATTR_MAX_THREADS
	.align		4
.L_625:
        /*00d0*/ 	.byte	0x04, 0x05
        /*00d2*/ 	.short	(.L_627 - .L_626)
.L_626:
        /*00d4*/ 	.word	0x00000100
        /*00d8*/ 	.word	0x00000001
        /*00dc*/ 	.word	0x00000001


	//----- nvinfo : EIATTR_CRS_STACK_SIZE
	.align		4
.L_627:
        /*00e0*/ 	.byte	0x04, 0x1e
        /*00e2*/ 	.short	(.L_629 - .L_628)
.L_628:
        /*00e4*/ 	.word	0x00000000


	//----- nvinfo : EIATTR_CBANK_PARAM_SIZE
	.align		4
.L_629:
        /*00e8*/ 	.byte	0x03, 0x19
        /*00ea*/ 	.short	0x0025


	//----- nvinfo : EIATTR_PARAM_CBANK
	.align		4
        /*00ec*/ 	.byte	0x04, 0x0a
        /*00ee*/ 	.short	(.L_631 - .L_630)
	.align		4
.L_630:
        /*00f0*/ 	.word	index@(.nv.constant0._ZN3cub18CUB_300001_SM_10006detail6reduce28DeviceReduceSingleTileKernelINS2_10policy_hubIjjN4cuda3std3__44plusIvEEE10Policy1000EN6thrust24THRUST_300001_SM_1000_NS18transform_iteratorI9NonZeroOpIlEPKlNSD_11use_defaultESJ_EEPjjS9_jjNS7_10__identityEEEvT0_T1_T2_T3_T4_T6_)
        /*00f4*/ 	.short	0x0380
        /*00f6*/ 	.short	0x0025


	//----- nvinfo : EIATTR_SW_WAR
	.align		4
.L_631:
        /*00f8*/ 	.byte	0x04, 0x36
        /*00fa*/ 	.short	(.L_633 - .L_632)
.L_632:
        /*00fc*/ 	.word	0x00000008
.L_633:


//--------------------- .nv.info._ZN3cub18CUB_300001_SM_10006detail6reduce18DeviceReduceKernelINS2_10policy_hubIjjN4cuda3std3__44plusIvEEE10Policy1000EN6thrust24THRUST_300001_SM_1000_NS18transform_iteratorI9NonZeroOpIjEPKjNSD_11use_defaultESJ_EEjS9_jNS7_10__identityEEEvT0_PT3_T1_NS0_13GridEvenShareISP_EET2_T4_ --------------------------
	.section	.nv.info._ZN3cub18CUB_300001_SM_10006detail6reduce18DeviceReduceKernelINS2_10policy_hubIjjN4cuda3std3__44plusIvEEE10Policy1000EN6thrust24THRUST_300001_SM_1000_NS18transform_iteratorI9NonZeroOpIjEPKjNSD_11use_defaultESJ_EEjS9_jNS7_10__identityEEEvT0_PT3_T1_NS0_13GridEvenShareISP_EET2_T4_,"",@"SHT_CUDA_INFO"
	.sectionflags	@""
	.align	4


	//----- nvinfo : EIATTR_CUDA_API_VERSION
	.align		4
        /*0000*/ 	.byte	0x04, 0x37
        /*0002*/ 	.short	(.L_635 - .L_634)
.L_634:
        /*0004*/ 	.word	0x00000082


	//----- nvinfo : EIATTR_KPARAM_INFO
	.align		4
.L_635:
        /*0008*/ 	.byte	0x04, 0x17
        /*000a*/ 	.short	(.L_637 - .L_636)
.L_636:
        /*000c*/ 	.word	0x00000000
        /*0010*/ 	.short	0x0005
        /*0012*/ 	.short	0x0045
        /*0014*/ 	.byte	0x00, 0xf0, 0x05, 0x00


	//----- nvinfo : EIATTR_KPARAM_INFO
	.align		4
.L_637:
        /*0018*/ 	.byte	0x04, 0x17
        /*001a*/ 	.short	(.L_639 - .L_638)
.L_638:
        /*001c*/ 	.word	0x00000000
        /*0020*/ 	.short	0x0004
        /*0022*/ 	.short	0x0044
        /*0024*/ 	.byte	0x00, 0xf0, 0x05, 0x00


	//----- nvinfo : EIATTR_KPARAM_INFO
	.align		4
.L_639:
        /*0028*/ 	.byte	0x04, 0x17
        /*002a*/ 	.short	(.L_641 - .L_640)
.L_640:
        /*002c*/ 	.word	0x00000000
        /*0030*/ 	.short	0x0003
        /*0032*/ 	.short	0x001c
        /*0034*/ 	.byte	0x00, 0xf0, 0xa1, 0x00


	//----- nvinfo : EIATTR_KPARAM_INFO
	.align		4
.L_641:
        /*0038*/ 	.byte	0x04, 0x17
        /*003a*/ 	.short	(.L_643 - .L_642)
.L_642:
        /*003c*/ 	.word	0x00000000
        /*0040*/ 	.short	0x0002
        /*0042*/ 	.short	0x0018
        /*0044*/ 	.byte	0x00, 0xf0, 0x11, 0x00


	//----- nvinfo : EIATTR_KPARAM_INFO
	.align		4
.L_643:
        /*0048*/ 	.byte	0x04, 0x17
        /*004a*/ 	.short	(.L_645 - .L_644)
.L_644:
        /*004c*/ 	.word	0x00000000
        /*0050*/ 	.short	0x0001
        /*0052*/ 	.short	0x0010
        /*0054*/ 	.byte	0x00, 0xf5, 0x21, 0x00


	//----- nvinfo : EIATTR_KPARAM_INFO
	.align		4
.L_645:
        /*0058*/ 	.byte	0x04, 0x17
        /*005a*/ 	.short	(.L_647 - .L_646)
.L_646:
        /*005c*/ 	.word	0x00000000
        /*0060*/ 	.short	0x0000
        /*0062*/ 	.short	0x0000
        /*0064*/ 	.byte	0x00, 0xf0, 0x41, 0x00


	//----- nvinfo : EIATTR_SPARSE_MMA_MASK
	.align		4
.L_647:
        /*0068*/ 	.byte	0x03, 0x50
        /*006a*/ 	.short	0x0000


	//----- nvinfo : EIATTR_MAXREG_COUNT
	.align		4
        /*006c*/ 	.byte	0x03, 0x1b
        /*006e*/ 	.short	0x00ff


	//----- nvinfo : EIATTR_NUM_BARRIERS
	.align		4
        /*0070*/ 	.byte	0x02, 0x4c
        /*0072*/ 	.byte	0x01
	.zero		1


	//----- nvinfo : EIATTR_MERCURY_ISA_VERSION
	.align		4
        /*0074*/ 	.byte	0x03, 0x5f
        /*0076*/ 	.short	0x0101


	//----- nvinfo : EIATTR_COOP_GROUP_MASK_REGIDS
	.align		4
        /*0078*/ 	.byte	0x04, 0x29
        /*007a*/ 	.short	(.L_649 - .L_648)


	//   ....[0]....
.L_648:
        /*007c*/ 	.word	0xffffffff


	//   ....[1]....
        /*0080*/ 	.word	0xffffffff


	//   ....[2]....
        /*0084*/ 	.word	0xffffffff


	//   ....[3]....
        /*0088*/ 	.word	0xffffffff


	//   ....[4]....
        /*008c*/ 	.word	0xffffffff


	//   ....[5]....
        /*0090*/ 	.word	0xffffffff


	//   ....[6]....
        /*0094*/ 	.word	0xffffffff


	//----- nvinfo : EIATTR_COOP_GROUP_INSTR_OFFSETS
	.align		4
.L_649:
        /*0098*/ 	.byte	0x04, 0x28
        /*009a*/ 	.short	(.L_651 - .L_650)


	//   ....[0]....
.L_650:
        /*009c*/ 	.word	0x00000fc0


	//   ....[1]....
        /*00a0*/ 	.word	0x000011b0


	//   ....[2]....
        /*00a4*/ 	.word	0x00001200


	//   ....[3]....
        /*00a8*/ 	.word	0x00001240


	//   ....[4]....
        /*00ac*/ 	.word	0x00001280


	//   ....[5]....
        /*00b0*/ 	.word	0x000012a0


	//   ....[6]....
        /*00b4*/ 	.word	0x00002d50


	//----- nvinfo : EIATTR_VRC_CTA_INIT_COUNT
	.align		4
.L_651:
        /*00b8*/ 	.byte	0x02, 0x4a
	.zero		1
	.zero		1


	//----- nvinfo : EIATTR_EXIT_INSTR_OFFSETS
	.align		4
        /*00bc*/ 	.byte	0x04, 0x1c
        /*00be*/ 	.short	(.L_653 - .L_652)


	//   ....[0]....
.L_652:
        /*00c0*/ 	.word	0x00002ee0


	//   ....[1]....
        /*00c4*/ 	.word	0x00002f20


	//----- nvinfo : EIATTR_MAX_THREADS
	.align		4
.L_653:
        /*00c8*/ 	.byte	0x04, 0x05
        /*00ca*/ 	.short	(.L_655 - .L_654)
.L_654:
        /*00cc*/ 	.word	0x00000100
        /*00d0*/ 	.word	0x00000001
        /*00d4*/ 	.word	0x00000001


	//----- nvinfo : EIATTR_CRS_STACK_SIZE
	.align		4
.L_655:
        /*00d8*/ 	.byte	0x04, 0x1e
        /*00da*/ 	.short	(.L_657 - .L_656)
.L_656:
        /*00dc*/ 	.word	0x00000000


	//----- nvinfo : EIATTR_CBANK_PARAM_SIZE
	.align		4
.L_657:
        /*00e0*/ 	.byte	0x03, 0x19
        /*00e2*/ 	.short	0x0046


	//----- nvinfo : EIATTR_PARAM_CBANK
	.align		4
        /*00e4*/ 	.byte	0x04, 0x0a
        /*00e6*/ 	.short	(.L_659 - .L_658)
	.align		4
.L_658:
        /*00e8*/ 	.word	index@(.nv.constant0._ZN3cub18CUB_300001_SM_10006detail6reduce18DeviceReduceKernelINS2_10policy_hubIjjN4cuda3std3__44plusIvEEE10Policy1000EN6thrust24THRUST_300001_SM_1000_NS18transform_iteratorI9NonZeroOpIjEPKjNSD_11use_defaultESJ_EEjS9_jNS7_10__identityEEEvT0_PT3_T1_NS0_13GridEvenShareISP_EET2_T4_)
        /*00ec*/ 	.short	0x0380
        /*00ee*/ 	.short	0x0046


	//----- nvinfo : EIATTR_SW_WAR
	.align		4
.L_659:
        /*00f0*/ 	.byte	0x04, 0x36
        /*00f2*/ 	.short	(.L_661 - .L_660)
.L_660:
        /*00f4*/ 	.word	0x00000008
.L_661:


//--------------------- .nv.info._ZN3cub18CUB_300001_SM_10006detail6reduce28DeviceReduceSingleTileKernelINS2_10policy_hubIjjN4cuda3std3__44plusIvEEE10Policy1000EN6thrust24THRUST_300001_SM_1000_NS18transform_iteratorI9NonZeroOpIjEPKjNSD_11use_defaultESJ_EEPjjS9_jjNS7_10__identityEEEvT0_T1_T2_T3_T4_T6_ --------------------------
	.section	.nv.info._ZN3cub18CUB_300001_SM_10006detail6reduce28DeviceReduceSingleTileKernelINS2_10policy_hubIjjN4cuda3std3__44plusIvEEE10Policy1000EN6thrust24THRUST_300001_SM_1000_NS18transform_iteratorI9NonZeroOpIjEPKjNSD_11use_defaultESJ_EEPjjS9_jjNS7_10__identityEEEvT0_T1_T2_T3_T4_T6_,"",@"SHT_CUDA_INFO"
	.sectionflags	@""
	.align	4


	//----- nvinfo : EIATTR_CUDA_API_VERSION
	.align		4
        /*0000*/ 	.byte	0x04, 0x37
        /*0002*/ 	.short	(.L_663 - .L_662)
.L_662:
        /*0004*/ 	.word	0x00000082


	//----- nvinfo : EIATTR_KPARAM_INFO
	.align		4
.L_663:
        /*0008*/ 	.byte	0x04, 0x17
        /*000a*/ 	.short	(.L_665 - .L_664)
.L_664:
        /*000c*/ 	.word	0x00000000
        /*0010*/ 	.short	0x0005
        /*0012*/ 	.short	0x0024
        /*0014*/ 	.byte	0x00, 0xf0, 0x05, 0x00


	//----- nvinfo : EIATTR_KPARAM_INFO
	.align		4
.L_665:
        /*0018*/ 	.byte	0x04, 0x17
        /*001a*/ 	.short	(.L_667 - .L_666)
.L_666:
        /*001c*/ 	.word	0x00000000
        /*0020*/ 	.short	0x0004
        /*0022*/ 	.short	0x0020
        /*0024*/ 	.byte	0x00, 0xf0, 0x11, 0x00


	//----- nvinfo : EIATTR_KPARAM_INFO
	.align		4
.L_667:
        /*0028*/ 	.byte	0x04, 0x17
        /*002a*/ 	.short	(.L_669 - .L_668)
.L_668:
        /*002c*/ 	.word	0x00000000
        /*0030*/ 	.short	0x0003
        /*0032*/ 	.short	0x001c
        /*0034*/ 	.byte	0x00, 0xf0, 0x05, 0x00


	//----- nvinfo : EIATTR_KPARAM_INFO
	.align		4
.L_669:
        /*0038*/ 	.byte	0x04, 0x17
        /*003a*/ 	.short	(.L_671 - .L_670)
.L_670:
        /*003c*/ 	.word	0x00000000
        /*0040*/ 	.short	0x0002
        /*0042*/ 	.short	0x0018
        /*0044*/ 	.byte	0x00, 0xf0, 0x11, 0x00


	//----- nvinfo : EIATTR_KPARAM_INFO
	.align		4
.L_671:
        /*0048*/ 	.byte	0x04, 0x17
        /*004a*/ 	.short	(.L_673 - .L_672)
.L_672:
        /*004c*/ 	.word	0x00000000
        /*0050*/ 	.short	0x0001
        /*0052*/ 	.short	0x0010
        /*0054*/ 	.byte	0x00, 0xf5, 0x21, 0x00


	//----- nvinfo : EIATTR_KPARAM_INFO
	.align		4
.L_673:
        /*0058*/ 	.byte	0x04, 0x17
        /*005a*/ 	.short	(.L_675 - .L_674)
.L_674:
        /*005c*/ 	.word	0x00000000
        /*0060*/ 	.short	0x0000
        /*0062*/ 	.short	0x0000
        /*0064*/ 	.byte	0x00, 0xf0, 0x41, 0x00


	//----- nvinfo : EIATTR_SPARSE_MMA_MASK
	.align		4
.L_675:
        /*0068*/ 	.byte	0x03, 0x50
        /*006a*/ 	.short	0x0000


	//----- nvinfo : EIATTR_MAXREG_COUNT
	.align		4
        /*006c*/ 	.byte	0x03, 0x1b
        /*006e*/ 	.short	0x00ff


	//----- nvinfo : EIATTR_NUM_BARRIERS
	.align		4
        /*0070*/ 	.byte	0x02, 0x4c
        /*0072*/ 	.byte	0x01
	.zero		1


	//----- nvinfo : EIATTR_MERCURY_ISA_VERSION
	.align		4
        /*0074*/ 	.byte	0x03, 0x5f
        /*0076*/ 	.short	0x0101


	//----- nvinfo : EIATTR_COOP_GROUP_MASK_REGIDS
	.align		4
        /*0078*/ 	.byte	0x04, 0x29
        /*007a*/ 	.short	(.L_677 - .L_676)


	//   ....[0]....
.L_676:
        /*007c*/ 	.word	0xffffffff


	//   ....[1]....
        /*0080*/ 	.word	0xffffffff


	//   ....[2]....
        /*0084*/ 	.word	0xffffffff


	//   ....[3]....
        /*0088*/ 	.word	0xffffffff


	//   ....[4]....
        /*008c*/ 	.word	0xffffffff


	//   ....[5]....
        /*0090*/ 	.word	0xffffffff


	//   ....[6]....
        /*0094*/ 	.word	0xffffffff


	//----- nvinfo : EIATTR_COOP_GROUP_INSTR_OFFSETS
	.align		4
.L_677:
        /*0098*/ 	.byte	0x04, 0x28
        /*009a*/ 	.short	(.L_679 - .L_678)


	//   ....[0]....
.L_678:
        /*009c*/ 	.word	0x00000cb0


	//   ....[1]....
        /*00a0*/ 	.word	0x00000ea0


	//   ....[2]....
        /*00a4*/ 	.word	0x00000ed0


	//   ....[3]....
        /*00a8*/ 	.word	0x00000f30


	//   ....[4]....
        /*00ac*/ 	.word	0x00000f70


	//   ....[5]....
        /*00b0*/ 	.word	0x00000f90


	//   ....[6]....
        /*00b4*/ 	.word	0x000028d0


	//----- nvinfo : EIATTR_VRC_CTA_INIT_COUNT
	.align		4
.L_679:
        /*00b8*/ 	.byte	0x02, 0x4a
	.zero		1
	.zero		1


	//----- nvinfo : EIATTR_EXIT_INSTR_OFFSETS
	.align		4
        /*00bc*/ 	.byte	0x04, 0x1c
        /*00be*/ 	.short	(.L_681 - .L_680)


	//   ....[0]....
.L_680:
        /*00c0*/ 	.word	0x00000080


	//   ....[1]....
        /*00c4*/ 	.word	0x000000c0


	//   ....[2]....
        /*00c8*/ 	.word	0x00002a50


	//   ....[3]....
        /*00cc*/ 	.word	0x00002aa0


	//----- nvinfo : EIATTR_MAX_THREADS
	.align		4
.L_681:
        /*00d0*/ 	.byte	0x04, 0x05
        /*00d2*/ 	.short	(.L_683 - .L_682)
.L_682:
        /*00d4*/ 	.word	0x00000100
        /*00d8*/ 	.word	0x00000001
        /*00dc*/ 	.word	0x00000001


	//----- nvinfo : EIATTR_CRS_STACK_SIZE
	.align		4
.L_683:
        /*00e0*/ 	.byte	0x04, 0x1e
        /*00e2*/ 	.short	(.L_685 - .L_684)
.L_684:
        /*00e4*/ 	.word	0x00000000


	//----- nvinfo : EIATTR_CBANK_PARAM_SIZE
	.align		4
.L_685:
        /*00e8*/ 	.byte	0x03, 0x19
        /*00ea*/ 	.short	0x0025


	//----- nvinfo : EIATTR_PARAM_CBANK
	.align		4
        /*00ec*/ 	.byte	0x04, 0x0a
        /*00ee*/ 	.short	(.L_687 - .L_686)
	.align		4
.L_686:
        /*00f0*/ 	.word	index@(.nv.constant0._ZN3cub18CUB_300001_SM_10006detail6reduce28DeviceReduceSingleTileKernelINS2_10policy_hubIjjN4cuda3std3__44plusIvEEE10Policy1000EN6thrust24THRUST_300001_SM_1000_NS18transform_iteratorI9NonZeroOpIjEPKjNSD_11use_defaultESJ_EEPjjS9_jjNS7_10__identityEEEvT0_T1_T2_T3_T4_T6_)
        /*00f4*/ 	.short	0x0380
        /*00f6*/ 	.short	0x0025


	//----- nvinfo : EIATTR_SW_WAR
	.align		4
.L_687:
        /*00f8*/ 	.byte	0x04, 0x36
        /*00fa*/ 	.short	(.L_689 - .L_688)
.L_688:
        /*00fc*/ 	.word	0x00000008
.L_689:


//--------------------- .nv.info._ZN3cub18CUB_300001_SM_10006detail6reduce18DeviceReduceKernelINS2_10policy_hubIjjN4cuda3std3__44plusIvEEE10Policy1000EN6thrust24THRUST_300001_SM_1000_NS18transform_iteratorI9NonZeroOpIhEPKhNSD_11use_defaultESJ_EEjS9_jNS7_10__identityEEEvT0_PT3_T1_NS0_13GridEvenShareISP_EET2_T4_ --------------------------
	.section	.nv.info._ZN3cub18CUB_300001_SM_10006detail6reduce18DeviceReduceKernelINS2_10policy_hubIjjN4cuda3std3__44plusIvEEE10Policy1000EN6thrust24THRUST_300001_SM_1000_NS18transform_iteratorI9NonZeroOpIhEPKhNSD_11use_defaultESJ_EEjS9_jNS7_10__identityEEEvT0_PT3_T1_NS0_13GridEvenShareISP_EET2_T4_,"",@"SHT_CUDA_INFO"
	.sectionflags	@""
	.align	4


	//----- nvinfo : EIATTR_CUDA_API_VERSION
	.align		4
        /*0000*/ 	.byte	0x04, 0x37
        /*0002*/ 	.short	(.L_691 - .L_690)
.L_690:
        /*0004*/ 	.word	0x00000082


	//----- nvinfo : EIATTR_KPARAM_INFO
	.align		4
.L_691:
        /*0008*/ 	.byte	0x04, 0x17
        /*000a*/ 	.short	(.L_693 - .L_692)
.L_692:
        /*000c*/ 	.word	0x00000000
        /*0010*/ 	.short	0x0005
        /*0012*/ 	.short	0x0045
        /*0014*/ 	.byte	0x00, 0xf0, 0x05, 0x00


	//----- nvinfo : EIATTR_KPARAM_INFO
	.align		4
.L_693:
        /*0018*/ 	.byte	0x04, 0x17
        /*001a*/ 	.short	(.L_695 - .L_694)
.L_694:
        /*001c*/ 	.word	0x00000000
        /*0020*/ 	.short	0x0004
        /*0022*/ 	.short	0x0044
        /*0024*/ 	.byte	0x00, 0xf0, 0x05, 0x00


	//----- nvinfo : EIATTR_KPARAM_INFO
	.align		4
.L_695:
        /*0028*/ 	.byte	0x04, 0x17
        /*002a*/ 	.short	(.L_697 - .L_696)
.L_696:
        /*002c*/ 	.word	0x00000000
        /*0030*/ 	.short	0x0003
        /*0032*/ 	.short	0x001c
        /*0034*/ 	.byte	0x00, 0xf0, 0xa1, 0x00


	//----- nvinfo : EIATTR_KPARAM_INFO
	.align		4
.L_697:
        /*0038*/ 	.byte	0x04, 0x17
        /*003a*/ 	.short	(.L_699 - .L_698)
.L_698:
        /*003c*/ 	.word	0x00000000
        /*0040*/ 	.short	0x0002
        /*0042*/ 	.short	0x0018
        /*0044*/ 	.byte	0x00, 0xf0, 0x11, 0x00


	//----- nvinfo : EIATTR_KPARAM_INFO
	.align		4
.L_699:
        /*0048*/ 	.byte	0x04, 0x17
        /*004a*/ 	.short	(.L_701 - .L_700)
.L_700:
        /*004c*/ 	.word	0x00000000
        /*0050*/ 	.short	0x0001
        /*0052*/ 	.short	0x0010
        /*0054*/ 	.byte	0x00, 0xf5, 0x21, 0x00


	//----- nvinfo : EIATTR_KPARAM_INFO
	.align		4
.L_701:
        /*0058*/ 	.byte	0x04, 0x17
        /*005a*/ 	.short	(.L_703 - .L_702)
.L_702:
        /*005c*/ 	.word	0x00000000
        /*0060*/ 	.short	0x0000
        /*0062*/ 	.short	0x0000
        /*0064*/ 	.byte	0x00, 0xf0, 0x41, 0x00


	//----- nvinfo : EIATTR_SPARSE_MMA_MASK
	.align		4
.L_703:
        /*0068*/ 	.byte	0x03, 0x50
        /*006a*/ 	.short	0x0000


	//----- nvinfo : EIATTR_MAXREG_COUNT
	.align		4
        /*006c*/ 	.byte	0x03, 0x1b
        /*006e*/ 	.short	0x00ff


	//----- nvinfo : EIATTR_NUM_BARRIERS
	.align		4
        /*0070*/ 	.byte	0x02, 0x4c
        /*0072*/ 	.byte	0x01
	.zero		1


	//----- nvinfo : EIATTR_MERCURY_ISA_VERSION
	.align		4
        /*0074*/ 	.byte	0x03, 0x5f
        /*0076*/ 	.short	0x0101


	//----- nvinfo : EIATTR_COOP_GROUP_MASK_REGIDS
	.align		4
        /*0078*/ 	.byte	0x04, 0x29
        /*007a*/ 	.short	(.L_705 - .L_704)


	//   ....[0]....
.L_704:
        /*007c*/ 	.word	0xffffffff


	//   ....[1]....
        /*0080*/ 	.word	0xffffffff


	//   ....[2]....
        /*0084*/ 	.word	0xffffffff


	//   ....[3]....
        /*0088*/ 	.word	0xffffffff


	//   ....[4]....
        /*008c*/ 	.word	0xffffffff


	//   ....[5]....
        /*0090*/ 	.word	0xffffffff


	//   ....[6]....
        /*0094*/ 	.word	0xffffffff


	//----- nvinfo : EIATTR_COOP_GROUP_INSTR_OFFSETS
	.align		4
.L_705:
        /*0098*/ 	.byte	0x04, 0x28
        /*009a*/ 	.short	(.L_707 - .L_706)


	//   ....[0]....
.L_706:
        /*009c*/ 	.word	0x000011a0


	//   ....[1]....
        /*00a0*/ 	.word	0x00001390


	//   ....[2]....
        /*00a4*/ 	.word	0x000013e0


	//   ....[3]....
        /*00a8*/ 	.word	0x00001420


	//   ....[4]....
        /*00ac*/ 	.word	0x00001460


	//   ....[5]....
        /*00b0*/ 	.word	0x00001480


	//   ....[6]....
        /*00b4*/ 	.word	0x000030c0


	//----- nvinfo : EIATTR_VRC_CTA_INIT_COUNT
	.align		4
.L_707:
        /*00b8*/ 	.byte	0x02, 0x4a
	.zero		1
	.zero		1


	//----- nvinfo : EIATTR_EXIT_INSTR_OFFSETS
	.align		4
        /*00bc*/ 	.byte	0x04, 0x1c
        /*00be*/ 	.short	(.L_709 - .L_708)


	//   ....[0]....
.L_708:
        /*00c0*/ 	.word	0x00003240


	//   ....[1]....
        /*00c4*/ 	.word	0x00003280


	//----- nvinfo : EIATTR_MAX_THREADS
	.align		4
.L_709:
        /*00c8*/ 	.byte	0x04, 0x05
        /*00ca*/ 	.short	(.L_711 - .L_710)
.L_710:
        /*00cc*/ 	.word	0x00000100
        /*00d0*/ 	.word	0x00000001
        /*00d4*/ 	.word	0x00000001


	//----- nvinfo : EIATTR_CRS_STACK_SIZE
	.align		4
.L_711:
        /*00d8*/ 	.byte	0x04, 0x1e
        /*00da*/ 	.short	(.L_713 - .L_712)
.L_712:
        /*00dc*/ 	.word	0x00000000


	//----- nvinfo : EIATTR_CBANK_PARAM_SIZE
	.align		4
.L_713:
        /*00e0*/ 	.byte	0x03, 0x19
        /*00e2*/ 	.short	0x0046


	//----- nvinfo : EIATTR_PARAM_CBANK
	.align		4
        /*00e4*/ 	.byte	0x04, 0x0a
        /*00e6*/ 	.short	(.L_715 - .L_714)
	.align		4
.L_714:
        /*00e8*/ 	.word	index@(.nv.constant0._ZN3cub18CUB_300001_SM_10006detail6reduce18DeviceReduceKernelINS2_10policy_hubIjjN4cuda3std3__44plusIvEEE10Policy1000EN6thrust24THRUST_300001_SM_1000_NS18transform_iteratorI9NonZeroOpIhEPKhNSD_11use_defaultESJ_EEjS9_jNS7_10__identityEEEvT0_PT3_T1_NS0_13GridEvenShareISP_EET2_T4_)
        /*00ec*/ 	.short	0x0380
        /*00ee*/ 	.short	0x0046


	//----- nvinfo : EIATTR_SW_WAR
	.align		4
.L_715:
        /*00f0*/ 	.byte	0x04, 0x36
        /*00f2*/ 	.short	(.L_717 - .L_716)
.L_716:
        /*00f4*/ 	.word	0x00000008
.L_717:


//--------------------- .nv.info._ZN3cub18CUB_300001_SM_10006detail6reduce28DeviceReduceSingleTileKernelINS2_10policy_hubIjjN4cuda3std3__44plusIvEEE10Policy1000EN6thrust24THRUST_300001_SM_1000_NS18transform_iteratorI9NonZeroOpIhEPKhNSD_11use_defaultESJ_EEPjjS9_jjNS7_10__identityEEEvT0_T1_T2_T3_T4_T6_ --------------------------
	.section	.nv.info._ZN3cub18CUB_300001_SM_10006detail6reduce28DeviceReduceSingleTileKernelINS2_10policy_hubIjjN4cuda3std3__44plusIvEEE10Policy1000EN6thrust24THRUST_300001_SM_1000_NS18transform_iteratorI9NonZeroOpIhEPKhNSD_11use_defaultESJ_EEPjjS9_jjNS7_10__identityEEEvT0_T1_T2_T3_T4_T6_,"",@"SHT_CUDA_INFO"
	.sectionflags	@""
	.align	4


	//----- nvinfo : EIATTR_CUDA_API_VERSION
	.align		4
        /*0000*/ 	.byte	0x04, 0x37
        /*0002*/ 	.short	(.L_719 - .L_718)
.L_718:
        /*0004*/ 	.word	0x00000082


	//----- nvinfo : EIATTR_KPARAM_INFO
	.align		4
.L_719:
        /*0008*/ 	.byte	0x04, 0x17
        /*000a*/ 	.short	(.L_721 - .L_720)
.L_720:
        /*000c*/ 	.word	0x00000000
        /*0010*/ 	.short	0x0005
        /*0012*/ 	.short	0x0024
        /*0014*/ 	.byte	0x00, 0xf0, 0x05, 0x00


	//----- nvinfo : EIATTR_KPARAM_INFO
	.align		4
.L_721:
        /*0018*/ 	.byte	0x04, 0x17
        /*001a*/ 	.short	(.L_723 - .L_722)
.L_722:
        /*001c*/ 	.word	0x00000000
        /*0020*/ 	.short	0x0004
        /*0022*/ 	.short	0x0020
        /*0024*/ 	.byte	0x00, 0xf0, 0x11, 0x00


	//----- nvinfo : EIATTR_KPARAM_INFO
	.align		4
.L_723:
        /*0028*/ 	.byte	0x04, 0x17
        /*002a*/ 	.short	(.L_725 - .L_724)
.L_724:
        /*002c*/ 	.word	0x00000000
        /*0030*/ 	.short	0x0003
        /*0032*/ 	.short	0x001c
        /*0034*/ 	.byte	0x00, 0xf0, 0x05, 0x00


	//----- nvinfo : EIATTR_KPARAM_INFO
	.align		4
.L_725:
        /*0038*/ 	.byte	0x04, 0x17
        /*003a*/ 	.short	(.L_727 - .L_726)
.L_726:
        /*003c*/ 	.word	0x00000000
        /*0040*/ 	.short	0x0002
        /*0042*/ 	.short	0x0018
        /*0044*/ 	.byte	0x00, 0xf0, 0x11, 0x00


	//----- nvinfo : EIATTR_KPARAM_INFO
	.align		4
.L_727:
        /*0048*/ 	.byte	0x04, 0x17
        /*004a*/ 	.short	(.L_729 - .L_728)
.L_728:
        /*004c*/ 	.word	0x00000000
        /*0050*/ 	.short	0x0001
        /*0052*/ 	.short	0x0010
        /*0054*/ 	.byte	0x00, 0xf5, 0x21, 0x00


	//----- nvinfo : EIATTR_KPARAM_INFO
	.align		4
.L_729:
        /*0058*/ 	.byte	0x04, 0x17
        /*005a*/ 	.short	(.L_731 - .L_730)
.L_730:
        /*005c*/ 	.word	0x00000000
        /*0060*/ 	.short	0x0000
        /*0062*/ 	.short	0x0000
        /*0064*/ 	.byte	0x00, 0xf0, 0x41, 0x00


	//----- nvinfo : EIATTR_SPARSE_MMA_MASK
	.align		4
.L_731:
        /*0068*/ 	.byte	0x03, 0x50
        /*006a*/ 	.short	0x0000


	//----- nvinfo : EIATTR_MAXREG_COUNT
	.align		4
        /*006c*/ 	.byte	0x03, 0x1b
        /*006e*/ 	.short	0x00ff


	//----- nvinfo : EIATTR_NUM_BARRIERS
	.align		4
        /*0070*/ 	.byte	0x02, 0x4c
        /*0072*/ 	.byte	0x01
	.zero		1


	//----- nvinfo : EIATTR_MERCURY_ISA_VERSION
	.align		4
        /*0074*/ 	.byte	0x03, 0x5f
        /*0076*/ 	.short	0x0101


	//----- nvinfo : EIATTR_COOP_GROUP_MASK_REGIDS
	.align		4
        /*0078*/ 	.byte	0x04, 0x29
        /*007a*/ 	.short	(.L_733 - .L_732)


	//   ....[0]....
.L_732:
        /*007c*/ 	.word	0xffffffff


	//   ....[1]....
        /*0080*/ 	.word	0xffffffff


	//   ....[2]....
        /*0084*/ 	.word	0xffffffff


	//   ....[3]....
        /*0088*/ 	.word	0xffffffff


	//   ....[4]....
        /*008c*/ 	.word	0xffffffff


	//   ....[5]....
        /*0090*/ 	.word	0xffffffff


	//   ....[6]....
        /*0094*/ 	.word	0xffffffff


	//----- nvinfo : EIATTR_COOP_GROUP_INSTR_OFFSETS
	.align		4
.L_733:
        /*0098*/ 	.byte	0x04, 0x28
        /*009a*/ 	.short	(.L_735 - .L_734)


	//   ....[0]....
.L_734:
        /*009c*/ 	.word	0x00000cf0


	//   ....[1]....
        /*00a0*/ 	.word	0x00000ee0


	//   ....[2]....
        /*00a4*/ 	.word	0x00000f10


	//   ....[3]....
        /*00a8*/ 	.word	0x00000f70


	//   ....[4]....
        /*00ac*/ 	.word	0x00000fb0


	//   ....[5]....
        /*00b0*/ 	.word	0x00000fd0


	//   ....[6]....
        /*00b4*/ 	.word	0x00002ae0


	//----- nvinfo : EIATTR_VRC_CTA_INIT_COUNT
	.align		4
.L_735:
        /*00b8*/ 	.byte	0x02, 0x4a
	.zero		1
	.zero		1


	//----- nvinfo : EIATTR_EXIT_INSTR_OFFSETS
	.align		4
        /*00bc*/ 	.byte	0x04, 0x1c
        /*00be*/ 	.short	(.L_737 - .L_736)


	//   ....[0]....
.L_736:
        /*00c0*/ 	.word	0x00000080


	//   ....[1]....
        /*00c4*/ 	.word	0x000000c0


	//   ....[2]....
        /*00c8*/ 	.word	0x00002c60


	//   ....[3]....
        /*00cc*/ 	.word	0x00002cb0


	//----- nvinfo : EIATTR_MAX_THREADS
	.align		4
.L_737:
        /*00d0*/ 	.byte	0x04, 0x05
        /*00d2*/ 	.short	(.L_739 - .L_738)
.L_738:
        /*00d4*/ 	.word	0x00000100
        /*00d8*/ 	.word	0x00000001
        /*00dc*/ 	.word	0x00000001


	//----- nvinfo : EIATTR_CRS_STACK_SIZE
	.align		4
.L_739:
        /*00e0*/ 	.byte	0x04, 0x1e
        /*00e2*/ 	.short	(.L_741 - .L_740)
.L_740:
        /*00e4*/ 	.word	0x00000000


	//----- nvinfo : EIATTR_CBANK_PARAM_SIZE
	.align		4
.L_741:
        /*00e8*/ 	.byte	0x03, 0x19
        /*00ea*/ 	.short	0x0025


	//----- nvinfo : EIATTR_PARAM_CBANK
	.align		4
        /*00ec*/ 	.byte	0x04, 0x0a
        /*00ee*/ 	.short	(.L_743 - .L_742)
	.align		4
.L_742:
        /*00f0*/ 	.word	index@(.nv.constant0._ZN3cub18CUB_300001_SM_10006detail6reduce28DeviceReduceSingleTileKernelINS2_10policy_hubIjjN4cuda3std3__44plusIvEEE10Policy1000EN6thrust24THRUST_300001_SM_1000_NS18transform_iteratorI9NonZeroOpIhEPKhNSD_11use_defaultESJ_EEPjjS9_jjNS7_10__identityEEEvT0_T1_T2_T3_T4_T6_)
        /*00f4*/ 	.short	0x0380
        /*00f6*/ 	.short	0x0025


	//----- nvinfo : EIATTR_SW_WAR
	.align		4
.L_743:
        /*00f8*/ 	.byte	0x04, 0x36
        /*00fa*/ 	.short	(.L_745 - .L_744)
.L_744:
        /*00fc*/ 	.word	0x00000008
.L_745:


//--------------------- .nv.info._ZN3cub18CUB_300001_SM_10006detail6reduce18DeviceReduceKernelINS2_10policy_hubIjjN4cuda3std3__44plusIvEEE10Policy1000EN6thrust24THRUST_300001_SM_1000_NS18transform_iteratorI9NonZeroOpIdEPKdNSD_11use_defaultESJ_EEjS9_jNS7_10__identityEEEvT0_PT3_T1_NS0_13GridEvenShareISP_EET2_T4_ --------------------------
	.section	.nv.info._ZN3cub18CUB_300001_SM_10006detail6reduce18DeviceReduceKernelINS2_10policy_hubIjjN4cuda3std3__44plusIvEEE10Policy1000EN6thrust24THRUST_300001_SM_1000_NS18transform_iteratorI9NonZeroOpIdEPKdNSD_11use_defaultESJ_EEjS9_jNS7_10__identityEEEvT0_PT3_T1_NS0_13GridEvenShareISP_EET2_T4_,"",@"SHT_CUDA_INFO"
	.sectionflags	@""
	.align	4


	//----- nvinfo : EIATTR_CUDA_API_VERSION
	.align		4
        /*0000*/ 	.byte	0x04, 0x37
        /*0002*/ 	.short	(.L_747 - .L_746)
.L_746:
        /*0004*/ 	.word	0x00000082


	//----- nvinfo : EIATTR_KPARAM_INFO
	.align		4
.L_747:
        /*0008*/ 	.byte	0x04, 0x17
        /*000a*/ 	.short	(.L_749 - .L_748)
.L_748:
        /*000c*/ 	.word	0x00000000
        /*0010*/ 	.short	0x0005
        /*0012*/ 	.short	0x0045
        /*0014*/ 	.byte	0x00, 0xf0, 0x05, 0x00


	//----- nvinfo : EIATTR_KPARAM_INFO
	.align		4
.L_749:
        /*0018*/ 	.byte	0x04, 0x17
        /*001a*/ 	.short	(.L_751 - .L_750)
.L_750:
        /*001c*/ 	.word	0x00000000
        /*0020*/ 	.short	0x0004
        /*0022*/ 	.short	0x0044
        /*0024*/ 	.byte	0x00, 0xf0, 0x05, 0x00


	//----- nvinfo : EIATTR_KPARAM_INFO
	.align		4
.L_751:
        /*0028*/ 	.byte	0x04, 0x17
        /*002a*/ 	.short	(.L_753 - .L_752)
.L_752:
        /*002c*/ 	.word	0x00000000
        /*0030*/ 	.short	0x0003
        /*0032*/ 	.short	0x001c
        /*0034*/ 	.byte	0x00, 0xf0, 0xa1, 0x00


	//----- nvinfo : EIATTR_KPARAM_INFO
	.align		4
.L_753:
        /*0038*/ 	.byte	0x04, 0x17
        /*003a*/ 	.short	(.L_755 - .L_754)
.L_754:
        /*003c*/ 	.word	0x00000000
        /*0040*/ 	.short	0x0002
        /*0042*/ 	.short	0x0018
        /*0044*/ 	.byte	0x00, 0xf0, 0x11, 0x00


	//----- nvinfo : EIATTR_KPARAM_INFO
	.align		4
.L_755:
        /*0048*/ 	.byte	0x04, 0x17
        /*004a*/ 	.short	(.L_757 - .L_756)
.L_756:
        /*004c*/ 	.word	0x00000000
        /*0050*/ 	.short	0x0001
        /*0052*/ 	.short	0x0010
        /*0054*/ 	.byte	0x00, 0xf5, 0x21, 0x00


	//----- nvinfo : EIATTR_KPARAM_INFO
	.align		4
.L_757:
        /*0058*/ 	.byte	0x04, 0x17
        /*005a*/ 	.short	(.L_759 - .L_758)
.L_758:
        /*005c*/ 	.word	0x00000000
        /*0060*/ 	.short	0x0000
        /*0062*/ 	.short	0x0000
        /*0064*/ 	.byte	0x00, 0xf0, 0x41, 0x00


	//----- nvinfo : EIATTR_SPARSE_MMA_MASK
	.align		4
.L_759:
        /*0068*/ 	.byte	0x03, 0x50
        /*006a*/ 	.short	0x0000


	//----- nvinfo : EIATTR_MAXREG_COUNT
	.align		4
        /*006c*/ 	.byte	0x03, 0x1b
        /*006e*/ 	.short	0x00ff


	//----- nvinfo : EIATTR_NUM_BARRIERS
	.align		4
        /*0070*/ 	.byte	0x02, 0x4c
        /*0072*/ 	.byte	0x01
	.zero		1


	//----- nvinfo : EIATTR_MERCURY_ISA_VERSION
	.align		4
        /*0074*/ 	.byte	0x03, 0x5f
        /*0076*/ 	.short	0x0101


	//----- nvinfo : EIATTR_COOP_GROUP_MASK_REGIDS
	.align		4
        /*0078*/ 	.byte	0x04, 0x29
        /*007a*/ 	.short	(.L_761 - .L_760)


	//   ....[0]....
.L_760:
        /*007c*/ 	.word	0xffffffff


	//   ....[1]....
        /*0080*/ 	.word	0xffffffff


	//   ....[2]....
        /*0084*/ 	.word	0xffffffff


	//   ....[3]....
        /*0088*/ 	.word	0xffffffff


	//   ....[4]....
        /*008c*/ 	.word	0xffffffff


	//   ....[5]....
        /*0090*/ 	.word	0xffffffff


	//   ....[6]....
        /*0094*/ 	.word	0xffffffff


	//----- nvinfo : EIATTR_COOP_GROUP_INSTR_OFFSETS
	.align		4
.L_761:
        /*0098*/ 	.byte	0x04, 0x28
        /*009a*/ 	.short	(.L_763 - .L_762)


	//   ....[0]....
.L_762:
        /*009c*/ 	.word	0x00000fb0


	//   ....[1]....
        /*00a0*/ 	.word	0x000011a0


	//   ....[2]....
        /*00a4*/ 	.word	0x000011d0


	//   ....[3]....
        /*00a8*/ 	.word	0x00001230


	//   ....[4]....
        /*00ac*/ 	.word	0x00001270


	//   ....[5]....
        /*00b0*/ 	.word	0x00001290


	//   ....[6]....
        /*00b4*/ 	.word	0x00002d50


	//----- nvinfo : EIATTR_VRC_CTA_INIT_COUNT
	.align		4
.L_763:
        /*00b8*/ 	.byte	0x02, 0x4a
	.zero		1
	.zero		1


	//----- nvinfo : EIATTR_EXIT_INSTR_OFFSETS
	.align		4
        /*00bc*/ 	.byte	0x04, 0x1c
        /*00be*/ 	.short	(.L_765 - .L_764)


	//   ....[0]....
.L_764:
        /*00c0*/ 	.word	0x00002ed0


	//   ....[1]....
        /*00c4*/ 	.word	0x00002f10


	//----- nvinfo : EIATTR_MAX_THREADS
	.align		4
.L_765:
        /*00c8*/ 	.byte	0x04, 0x05
        /*00ca*/ 	.short	(.L_767 - .L_766)
.L_766:
        /*00cc*/ 	.word	0x00000100
        /*00d0*/ 	.word	0x00000001
        /*00d4*/ 	.word	0x00000001


	//----- nvinfo : EIATTR_CRS_STACK_SIZE
	.align		4
.L_767:
        /*00d8*/ 	.byte	0x04, 0x1e
        /*00da*/ 	.short	(.L_769 - .L_768)
.L_768:
        /*00dc*/ 	.word	0x00000000


	//----- nvinfo : EIATTR_CBANK_PARAM_SIZE
	.align		4
.L_769:
        /*00e0*/ 	.byte	0x03, 0x19
        /*00e2*/ 	.short	0x0046


	//----- nvinfo : EIATTR_PARAM_CBANK
	.align		4
        /*00e4*/ 	.byte	0x04, 0x0a
        /*00e6*/ 	.short	(.L_771 - .L_770)
	.align		4
.L_770:
        /*00e8*/ 	.word	index@(.nv.constant0._ZN3cub18CUB_300001_SM_10006detail6reduce18DeviceReduceKernelINS2_10policy_hubIjjN4cuda3std3__44plusIvEEE10Policy1000EN6thrust24THRUST_300001_SM_1000_NS18transform_iteratorI9NonZeroOpIdEPKdNSD_11use_defaultESJ_EEjS9_jNS7_10__identityEEEvT0_PT3_T1_NS0_13GridEvenShareISP_EET2_T4_)
        /*00ec*/ 	.short	0x0380
        /*00ee*/ 	.short	0x0046


	//----- nvinfo : EIATTR_SW_WAR
	.align		4
.L_771:
        /*00f0*/ 	.byte	0x04, 0x36
        /*00f2*/ 	.short	(.L_773 - .L_772)
.L_772:
        /*00f4*/ 	.word	0x00000008
.L_773:


//--------------------- .nv.info._ZN3cub18CUB_300001_SM_10006detail6reduce28DeviceReduceSingleTileKernelINS2_10policy_hubIjjN4cuda3std3__44plusIvEEE10Policy1000EN6thrust24THRUST_300001_SM_1000_NS18transform_iteratorI9NonZeroOpIdEPKdNSD_11use_defaultESJ_EEPjjS9_jjNS7_10__identityEEEvT0_T1_T2_T3_T4_T6_ --------------------------
	.section	.nv.info._ZN3cub18CUB_300001_SM_10006detail6reduce28DeviceReduceSingleTileKernelINS2_10policy_hubIjjN4cuda3std3__44plusIvEEE10Policy1000EN6thrust24THRUST_300001_SM_1000_NS18transform_iteratorI9NonZeroOpIdEPKdNSD_11use_defaultESJ_EEPjjS9_jjNS7_10__identityEEEvT0_T1_T2_T3_T4_T6_,"",@"SHT_CUDA_INFO"
	.sectionflags	@""
	.align	4


	//----- nvinfo : EIATTR_CUDA_API_VERSION
	.align		4
        /*0000*/ 	.byte	0x04, 0x37
        /*0002*/ 	.short	(.L_775 - .L_774)
.L_774:
        /*0004*/ 	.word	0x00000082


	//----- nvinfo : EIATTR_KPARAM_INFO
	.align		4
.L_775:
        /*0008*/ 	.byte	0x04, 0x17
        /*000a*/ 	.short	(.L_777 - .L_776)
.L_776:
        /*000c*/ 	.word	0x00000000
        /*0010*/ 	.short	0x0005
        /*0012*/ 	.short	0x0024
        /*0014*/ 	.byte	0x00, 0xf0, 0x05, 0x00


	//----- nvinfo : EIATTR_KPARAM_INFO
	.align		4
.L_777:
        /*0018*/ 	.byte	0x04, 0x17
        /*001a*/ 	.short	(.L_779 - .L_778)
.L_778:
        /*001c*/ 	.word	0x00000000
        /*0020*/ 	.short	0x0004
        /*0022*/ 	.short	0x0020
        /*0024*/ 	.byte	0x00, 0xf0, 0x11, 0x00


	//----- nvinfo : EIATTR_KPARAM_INFO
	.align		4
.L_779:
        /*0028*/ 	.byte	0x04, 0x17
        /*002a*/ 	.short	(.L_781 - .L_780)
.L_780:
        /*002c*/ 	.word	0x00000000
        /*0030*/ 	.short	0x0003
        /*0032*/ 	.short	0x001c
        /*0034*/ 	.byte	0x00, 0xf0, 0x05, 0x00


	//----- nvinfo : EIATTR_KPARAM_INFO
	.align		4
.L_781:
        /*0038*/ 	.byte	0x04, 0x17
        /*003a*/ 	.short	(.L_783 - .L_782)
.L_782:
        /*003c*/ 	.word	0x00000000
        /*0040*/ 	.short	0x0002
        /*0042*/ 	.short	0x0018
        /*0044*/ 	.byte	0x00, 0xf0, 0x11, 0x00


	//----- nvinfo : EIATTR_KPARAM_INFO
	.align		4
.L_783:
        /*0048*/ 	.byte	0x04, 0x17
        /*004a*/ 	.short	(.L_785 - .L_784)
.L_784:
        /*004c*/ 	.word	0x00000000
        /*0050*/ 	.short	0x0001
        /*0052*/ 	.short	0x0010
        /*0054*/ 	.byte	0x00, 0xf5, 0x21, 0x00


	//----- nvinfo : EIATTR_KPARAM_INFO
	.align		4
.L_785:
        /*0058*/ 	.byte	0x04, 0x17
        /*005a*/ 	.short	(.L_787 - .L_786)
.L_786:
        /*005c*/ 	.word	0x00000000
        /*0060*/ 	.short	0x0000
        /*0062*/ 	.short	0x0000
        /*0064*/ 	.byte	0x00, 0xf0, 0x41, 0x00


	//----- nvinfo : EIATTR_SPARSE_MMA_MASK
	.align		4
.L_787:
        /*0068*/ 	.byte	0x03, 0x50
        /*006a*/ 	.short	0x0000


	//----- nvinfo : EIATTR_MAXREG_COUNT
	.align		4
        /*006c*/ 	.byte	0x03, 0x1b
        /*006e*/ 	.short	0x00ff


	//----- nvinfo : EIATTR_NUM_BARRIERS
	.align		4
        /*0070*/ 	.byte	0x02, 0x4c
        /*0072*/ 	.byte	0x01
	.zero		1


	//----- nvinfo : EIATTR_MERCURY_ISA_VERSION
	.align		4
        /*0074*/ 	.byte	0x03, 0x5f
        /*0076*/ 	.short	0x0101


	//----- nvinfo : EIATTR_COOP_GROUP_MASK_REGIDS
	.align		4
        /*0078*/ 	.byte	0x04, 0x29
        /*007a*/ 	.short	(.L_789 - .L_788)


	//   ....[0]....
.L_788:
        /*007c*/ 	.word	0xffffffff


	//   ....[1]....
        /*0080*/ 	.word	0xffffffff


	//   ....[2]....
        /*0084*/ 	.word	0xffffffff


	//   ....[3]....
        /*0088*/ 	.word	0xffffffff


	//   ....[4]....
        /*008c*/ 	.word	0xffffffff


	//   ....[5]....
        /*0090*/ 	.word	0xffffffff


	//   ....[6]....
        /*0094*/ 	.word	0xffffffff


	//----- nvinfo : EIATTR_COOP_GROUP_INSTR_OFFSETS
	.align		4
.L_789:
        /*0098*/ 	.byte	0x04, 0x28
        /*009a*/ 	.short	(.L_791 - .L_790)


	//   ....[0]....
.L_790:
        /*009c*/ 	.word	0x00000cb0


	//   ....[1]....
        /*00a0*/ 	.word	0x00000ea0


	//   ....[2]....
        /*00a4*/ 	.word	0x00000ed0


	//   ....[3]....
        /*00a8*/ 	.word	0x00000f30


	//   ....[4]....
        /*00ac*/ 	.word	0x00000f70


	//   ....[5]....
        /*00b0*/ 	.word	0x00000f90


	//   ....[6]....
        /*00b4*/ 	.word	0x000028d0


	//----- nvinfo : EIATTR_VRC_CTA_INIT_COUNT
	.align		4
.L_791:
        /*00b8*/ 	.byte	0x02, 0x4a
	.zero		1
	.zero		1


	//----- nvinfo : EIATTR_EXIT_INSTR_OFFSETS
	.align		4
        /*00bc*/ 	.byte	0x04, 0x1c
        /*00be*/ 	.short	(.L_793 - .L_792)


	//   ....[0]....
.L_792:
        /*00c0*/ 	.word	0x00000080


	//   ....[1]....
        /*00c4*/ 	.word	0x000000c0


	//   ....[2]....
        /*00c8*/ 	.word	0x00002a50


	//   ....[3]....
        /*00cc*/ 	.word	0x00002aa0


	//----- nvinfo : EIATTR_MAX_THREADS
	.align		4
.L_793:
        /*00d0*/ 	.byte	0x04, 0x05
        /*00d2*/ 	.short	(.L_795 - .L_794)
.L_794:
        /*00d4*/ 	.word	0x00000100
        /*00d8*/ 	.word	0x00000001
        /*00dc*/ 	.word	0x00000001


	//----- nvinfo : EIATTR_CRS_STACK_SIZE
	.align		4
.L_795:
        /*00e0*/ 	.byte	0x04, 0x1e
        /*00e2*/ 	.short	(.L_797 - .L_796)
.L_796:
        /*00e4*/ 	.word	0x00000000


	//----- nvinfo : EIATTR_CBANK_PARAM_SIZE
	.align		4
.L_797:
        /*00e8*/ 	.byte	0x03, 0x19
        /*00ea*/ 	.short	0x0025


	//----- nvinfo : EIATTR_PARAM_CBANK
	.align		4
        /*00ec*/ 	.byte	0x04, 0x0a
        /*00ee*/ 	.short	(.L_799 - .L_798)
	.align		4
.L_798:
        /*00f0*/ 	.word	index@(.nv.constant0._ZN3cub18CUB_300001_SM_10006detail6reduce28DeviceReduceSingleTileKernelINS2_10policy_hubIjjN4cuda3std3__44plusIvEEE10Policy1000EN6thrust24THRUST_300001_SM_1000_NS18transform_iteratorI9NonZeroOpIdEPKdNSD_11use_defaultESJ_EEPjjS9_jjNS7_10__identityEEEvT0_T1_T2_T3_T4_T6_)
        /*00f4*/ 	.short	0x0380
        /*00f6*/ 	.short	0x0025


	//----- nvinfo : EIATTR_SW_WAR
	.align		4
.L_799:
        /*00f8*/ 	.byte	0x04, 0x36
        /*00fa*/ 	.short	(.L_801 - .L_800)
.L_800:
        /*00fc*/ 	.word	0x00000008
.L_801:


//--------------------- .nv.info._ZN3cub18CUB_300001_SM_10006detail6reduce18DeviceReduceKernelINS2_10policy_hubIjjN4cuda3std3__44plusIvEEE10Policy1000EN6thrust24THRUST_300001_SM_1000_NS18transform_iteratorI9NonZeroOpIfEPKfNSD_11use_defaultESJ_EEjS9_jNS7_10__identityEEEvT0_PT3_T1_NS0_13GridEvenShareISP_EET2_T4_ --------------------------
	.section	.nv.info._ZN3cub18CUB_300001_SM_10006detail6reduce18DeviceReduceKernelINS2_10policy_hubIjjN4cuda3std3__44plusIvEEE10Policy1000EN6thrust24THRUST_300001_SM_1000_NS18transform_iteratorI9NonZeroOpIfEPKfNSD_11use_defaultESJ_EEjS9_jNS7_10__identityEEEvT0_PT3_T1_NS0_13GridEvenShareISP_EET2_T4_,"",@"SHT_CUDA_INFO"
	.sectionflags	@""
	.align	4


	//----- nvinfo : EIATTR_CUDA_API_VERSION
	.align		4
        /*0000*/ 	.byte	0x04, 0x37
        /*0002*/ 	.short	(.L_803 - .L_802)
.L_802:
        /*0004*/ 	.word	0x00000082


	//----- nvinfo : EIATTR_KPARAM_INFO
	.align		4
.L_803:
        /*0008*/ 	.byte	0x04, 0x17
        /*000a*/ 	.short	(.L_805 - .L_804)
.L_804:
        /*000c*/ 	.word	0x00000000
        /*0010*/ 	.short	0x0005
        /*0012*/ 	.short	0x0045
        /*0014*/ 	.byte	0x00, 0xf0, 0x05, 0x00


	//----- nvinfo : EIATTR_KPARAM_INFO
	.align		4
.L_805:
        /*0018*/ 	.byte	0x04, 0x17
        /*001a*/ 	.short	(.L_807 - .L_806)
.L_806:
        /*001c*/ 	.word	0x00000000
        /*0020*/ 	.short	0x0004
        /*0022*/ 	.short	0x0044
        /*0024*/ 	.byte	0x00, 0xf0, 0x05, 0x00


	//----- nvinfo : EIATTR_KPARAM_INFO
	.align		4
.L_807:
        /*0028*/ 	.byte	0x04, 0x17
        /*002a*/ 	.short	(.L_809 - .L_808)
.L_808:
        /*002c*/ 	.word	0x00000000
        /*0030*/ 	.short	0x0003
        /*0032*/ 	.short	0x001c
        /*0034*/ 	.byte	0x00, 0xf0, 0xa1, 0x00


	//----- nvinfo : EIATTR_KPARAM_INFO
	.align		4
.L_809:
        /*0038*/ 	.byte	0x04, 0x17
        /*003a*/ 	.short	(.L_811 - .L_810)
.L_810:
        /*003c*/ 	.word	0x00000000
        /*0040*/ 	.short	0x0002
        /*0042*/ 	.short	0x0018
        /*0044*/ 	.byte	0x00, 0xf0, 0x11, 0x00


	//----- nvinfo : EIATTR_KPARAM_INFO
	.align		4
.L_811:
        /*0048*/ 	.byte	0x04, 0x17
        /*004a*/ 	.short	(.L_813 - .L_812)
.L_812:
        /*004c*/ 	.word	0x00000000
        /*0050*/ 	.short	0x0001
        /*0052*/ 	.short	0x0010
        /*0054*/ 	.byte	0x00, 0xf5, 0x21, 0x00


	//----- nvinfo : EIATTR_KPARAM_INFO
	.align		4
.L_813:
        /*0058*/ 	.byte	0x04, 0x17
        /*005a*/ 	.short	(.L_815 - .L_814)
.L_814:
        /*005c*/ 	.word	0x00000000
        /*0060*/ 	.short	0x0000
        /*0062*/ 	.short	0x0000
        /*0064*/ 	.byte	0x00, 0xf0, 0x41, 0x00


	//----- nvinfo : EIATTR_SPARSE_MMA_MASK
	.align		4
.L_815:
        /*0068*/ 	.byte	0x03, 0x50
        /*006a*/ 	.short	0x0000


	//----- nvinfo : EIATTR_MAXREG_COUNT
	.align		4
        /*006c*/ 	.byte	0x03, 0x1b
        /*006e*/ 	.short	0x00ff


	//----- nvinfo : EIATTR_NUM_BARRIERS
	.align		4
        /*0070*/ 	.byte	0x02, 0x4c
        /*0072*/ 	.byte	0x01
	.zero		1


	//----- nvinfo : EIATTR_MERCURY_ISA_VERSION
	.align		4
        /*0074*/ 	.byte	0x03, 0x5f
        /*0076*/ 	.short	0x0101


	//----- nvinfo : EIATTR_COOP_GROUP_MASK_REGIDS
	.align		4
        /*0078*/ 	.byte	0x04, 0x29
        /*007a*/ 	.short	(.L_817 - .L_816)


	//   ....[0]....
.L_816:
        /*007c*/ 	.word	0xffffffff


	//   ....[1]....
        /*0080*/ 	.word	0xffffffff


	//   ....[2]....
        /*0084*/ 	.word	0xffffffff


	//   ....[3]....
        /*0088*/ 	.word	0xffffffff


	//   ....[4]....
        /*008c*/ 	.word	0xffffffff


	//   ....[5]....
        /*0090*/ 	.word	0xffffffff


	//   ....[6]....
        /*0094*/ 	.word	0xffffffff


	//----- nvinfo : EIATTR_COOP_GROUP_INSTR_OFFSETS
	.align		4
.L_817:
        /*0098*/ 	.byte	0x04, 0x28
        /*009a*/ 	.short	(.L_819 - .L_818)


	//   ....[0]....
.L_818:
        /*009c*/ 	.word	0x00000fc0


	//   ....[1]....
        /*00a0*/ 	.word	0x000011b0


	//   ....[2]....
        /*00a4*/ 	.word	0x00001200


	//   ....[3]....
        /*00a8*/ 	.word	0x00001240


	//   ....[4]....
        /*00ac*/ 	.word	0x00001280


	//   ....[5]....
        /*00b0*/ 	.word	0x000012a0


	//   ....[6]....
        /*00b4*/ 	.word	0x00002d50


	//----- nvinfo : EIATTR_VRC_CTA_INIT_COUNT
	.align		4
.L_819:
        /*00b8*/ 	.byte	0x02, 0x4a
	.zero		1
	.zero		1


	//----- nvinfo : EIATTR_EXIT_INSTR_OFFSETS
	.align		4
        /*00bc*/ 	.byte	0x04, 0x1c
        /*00be*/ 	.short	(.L_821 - .L_820)


	//   ....[0]....
.L_820:
        /*00c0*/ 	.word	0x00002ee0


	//   ....[1]....
        /*00c4*/ 	.word	0x00002f20


	//----- nvinfo : EIATTR_MAX_THREADS
	.align		4
.L_821:
        /*00c8*/ 	.byte	0x04, 0x05
        /*00ca*/ 	.short	(.L_823 - .L_822)
.L_822:
        /*00cc*/ 	.word	0x00000100
        /*00d0*/ 	.word	0x00000001
        /*00d4*/ 	.word	0x00000001


	//----- nvinfo : EIATTR_CRS_STACK_SIZE
	.align		4
.L_823:
        /*00d8*/ 	.byte	0x04, 0x1e
        /*00da*/ 	.short	(.L_825 - .L_824)
.L_824:
        /*00dc*/ 	.word	0x00000000


	//----- nvinfo : EIATTR_CBANK_PARAM_SIZE
	.align		4
.L_825:
        /*00e0*/ 	.byte	0x03, 0x19
        /*00e2*/ 	.short	0x0046


	//----- nvinfo : EIATTR_PARAM_CBANK
	.align		4
        /*00e4*/ 	.byte	0x04, 0x0a
        /*00e6*/ 	.short	(.L_827 - .L_826)
	.align		4
.L_826:
        /*00e8*/ 	.word	index@(.nv.constant0._ZN3cub18CUB_300001_SM_10006detail6reduce18DeviceReduceKernelINS2_10policy_hubIjjN4cuda3std3__44plusIvEEE10Policy1000EN6thrust24THRUST_300001_SM_1000_NS18transform_iteratorI9NonZeroOpIfEPKfNSD_11use_defaultESJ_EEjS9_jNS7_10__identityEEEvT0_PT3_T1_NS0_13GridEvenShareISP_EET2_T4_)
        /*00ec*/ 	.short	0x0380
        /*00ee*/ 	.short	0x0046


	//----- nvinfo : EIATTR_SW_WAR
	.align		4
.L_827:
        /*00f0*/ 	.byte	0x04, 0x36
        /*00f2*/ 	.short	(.L_829 - .L_828)
.L_828:
        /*00f4*/ 	.word	0x00000008
.L_829:


//--------------------- .nv.info._ZN3cub18CUB_300001_SM_10006detail6reduce28DeviceReduceSingleTileKernelINS2_10policy_hubIjjN4cuda3std3__44plusIvEEE10Policy1000EN6thrust24THRUST_300001_SM_1000_NS18transform_iteratorI9NonZeroOpIfEPKfNSD_11use_defaultESJ_EEPjjS9_jjNS7_10__identityEEEvT0_T1_T2_T3_T4_T6_ --------------------------
	.section	.nv.info._ZN3cub18CUB_300001_SM_10006detail6reduce28DeviceReduceSingleTileKernelINS2_10policy_hubIjjN4cuda3std3__44plusIvEEE10Policy1000EN6thrust24THRUST_300001_SM_1000_NS18transform_iteratorI9NonZeroOpIfEPKfNSD_11use_defaultESJ_EEPjjS9_jjNS7_10__identityEEEvT0_T1_T2_T3_T4_T6_,"",@"SHT_CUDA_INFO"
	.sectionflags	@""
	.align	4


	//----- nvinfo : EIATTR_CUDA_API_VERSION
	.align		4
        /*0000*/ 	.byte	0x04, 0x37
        /*0002*/ 	.short	(.L_831 - .L_830)
.L_830:
        /*0004*/ 	.word	0x00000082


	//----- nvinfo : EIATTR_KPARAM_INFO
	.align		4
.L_831:
        /*0008*/ 	.byte	0x04, 0x17
        /*000a*/ 	.short	(.L_833 - .L_832)
.L_832:
        /*000c*/ 	.word	0x00000000
        /*0010*/ 	.short	0x0005
        /*0012*/ 	.short	0x0024
        /*0014*/ 	.byte	0x00, 0xf0, 0x05, 0x00


	//----- nvinfo : EIATTR_KPARAM_INFO
	.align		4
.L_833:
        /*0018*/ 	.byte	0x04, 0x17
        /*001a*/ 	.short	(.L_835 - .L_834)
.L_834:
        /*001c*/ 	.word	0x00000000
        /*0020*/ 	.short	0x0004
        /*0022*/ 	.short	0x0020
        /*0024*/ 	.byte	0x00, 0xf0, 0x11, 0x00


	//----- nvinfo : EIATTR_KPARAM_INFO
	.align		4
.L_835:
        /*0028*/ 	.byte	0x04, 0x17
        /*002a*/ 	.short	(.L_837 - .L_836)
.L_836:
        /*002c*/ 	.word	0x00000000
        /*0030*/ 	.short	0x0003
        /*0032*/ 	.short	0x001c
        /*0034*/ 	.byte	0x00, 0xf0, 0x05, 0x00


	//----- nvinfo : EIATTR_KPARAM_INFO
	.align		4
.L_837:
        /*0038*/ 	.byte	0x04, 0x17
        /*003a*/ 	.short	(.L_839 - .L_838)
.L_838:
        /*003c*/ 	.word	0x00000000
        /*0040*/ 	.short	0x0002
        /*0042*/ 	.short	0x0018
        /*0044*/ 	.byte	0x00, 0xf0, 0x11, 0x00


	//----- nvinfo : EIATTR_KPARAM_INFO
	.align		4
.L_839:
        /*0048*/ 	.byte	0x04, 0x17
        /*004a*/ 	.short	(.L_841 - .L_840)
.L_840:
        /*004c*/ 	.word	0x00000000
        /*0050*/ 	.short	0x0001
        /*0052*/ 	.short	0x0010
        /*0054*/ 	.byte	0x00, 0xf5, 0x21, 0x00


	//----- nvinfo : EIATTR_KPARAM_INFO
	.align		4
.L_841:
        /*0058*/ 	.byte	0x04, 0x17
        /*005a*/ 	.short	(.L_843 - .L_842)
.L_842:
        /*005c*/ 	.word	0x00000000
        /*0060*/ 	.short	0x0000
        /*0062*/ 	.short	0x0000
        /*0064*/ 	.byte	0x00, 0xf0, 0x41, 0x00


	//----- nvinfo : EIATTR_SPARSE_MMA_MASK
	.align		4
.L_843:
        /*0068*/ 	.byte	0x03, 0x50
        /*006a*/ 	.short	0x0000


	//----- nvinfo : EIATTR_MAXREG_COUNT
	.align		4
        /*006c*/ 	.byte	0x03, 0x1b
        /*006e*/ 	.short	0x00ff


	//----- nvinfo : EIATTR_NUM_BARRIERS
	.align		4
        /*0070*/ 	.byte	0x02, 0x4c
        /*0072*/ 	.byte	0x01
	.zero		1


	//----- nvinfo : EIATTR_MERCURY_ISA_VERSION
	.align		4
        /*0074*/ 	.byte	0x03, 0x5f
        /*0076*/ 	.short	0x0101


	//----- nvinfo : EIATTR_COOP_GROUP_MASK_REGIDS
	.align		4
        /*0078*/ 	.byte	0x04, 0x29
        /*007a*/ 	.short	(.L_845 - .L_844)


	//   ....[0]....
.L_844:
        /*007c*/ 	.word	0xffffffff


	//   ....[1]....
        /*0080*/ 	.word	0xffffffff


	//   ....[2]....
        /*0084*/ 	.word	0xffffffff


	//   ....[3]....
        /*0088*/ 	.word	0xffffffff


	//   ....[4]....
        /*008c*/ 	.word	0xffffffff


	//   ....[5]....
        /*0090*/ 	.word	0xffffffff


	//   ....[6]....
        /*0094*/ 	.word	0xffffffff


	//----- nvinfo : EIATTR_COOP_GROUP_INSTR_OFFSETS
	.align		4
.L_845:
        /*0098*/ 	.byte	0x04, 0x28
        /*009a*/ 	.short	(.L_847 - .L_846)


	//   ....[0]....
.L_846:
        /*009c*/ 	.word	0x00000cb0


	//   ....[1]....
        /*00a0*/ 	.word	0x00000ea0


	//   ....[2]....
        /*00a4*/ 	.word	0x00000ed0


	//   ....[3]....
        /*00a8*/ 	.word	0x00000f30


	//   ....[4]....
        /*00ac*/ 	.word	0x00000f70


	//   ....[5]....
        /*00b0*/ 	.word	0x00000f90


	//   ....[6]....
        /*00b4*/ 	.word	0x000028d0


	//----- nvinfo : EIATTR_VRC_CTA_INIT_COUNT
	.align		4
.L_847:
        /*00b8*/ 	.byte	0x02, 0x4a
	.zero		1
	.zero		1


	//----- nvinfo : EIATTR_EXIT_INSTR_OFFSETS
	.align		4
        /*00bc*/ 	.byte	0x04, 0x1c
        /*00be*/ 	.short	(.L_849 - .L_848)


	//   ....[0]....
.L_848:
        /*00c0*/ 	.word	0x00000080


	//   ....[1]....
        /*00c4*/ 	.word	0x000000c0


	//   ....[2]....
        /*00c8*/ 	.word	0x00002a50


	//   ....[3]....
        /*00cc*/ 	.word	0x00002aa0


	//----- nvinfo : EIATTR_MAX_THREADS
	.align		4
.L_849:
        /*00d0*/ 	.byte	0x04, 0x05
        /*00d2*/ 	.short	(.L_851 - .L_850)
.L_850:
        /*00d4*/ 	.word	0x00000100
        /*00d8*/ 	.word	0x00000001
        /*00dc*/ 	.word	0x00000001


	//----- nvinfo : EIATTR_CRS_STACK_SIZE
	.align		4
.L_851:
        /*00e0*/ 	.byte	0x04, 0x1e
        /*00e2*/ 	.short	(.L_853 - .L_852)
.L_852:
        /*00e4*/ 	.word	0x00000000


	//----- nvinfo : EIATTR_CBANK_PARAM_SIZE
	.align		4
.L_853:
        /*00e8*/ 	.byte	0x03, 0x19
        /*00ea*/ 	.short	0x0025


	//----- nvinfo : EIATTR_PARAM_CBANK
	.align		4
        /*00ec*/ 	.byte	0x04, 0x0a
        /*00ee*/ 	.short	(.L_855 - .L_854)
	.align		4
.L_854:
        /*00f0*/ 	.word	index@(.nv.constant0._ZN3cub18CUB_300001_SM_10006detail6reduce28DeviceReduceSingleTileKernelINS2_10policy_hubIjjN4cuda3std3__44plusIvEEE10Policy1000EN6thrust24THRUST_300001_SM_1000_NS18transform_iteratorI9NonZeroOpIfEPKfNSD_11use_defaultESJ_EEPjjS9_jjNS7_10__identityEEEvT0_T1_T2_T3_T4_T6_)
        /*00f4*/ 	.short	0x0380
        /*00f6*/ 	.short	0x0025


	//----- nvinfo : EIATTR_SW_WAR
	.align		4
.L_855:
        /*00f8*/ 	.byte	0x04, 0x36
        /*00fa*/ 	.short	(.L_857 - .L_856)
.L_856:
        /*00fc*/ 	.word	0x00000008
.L_857:


//--------------------- .nv.info._ZN3cub18CUB_300001_SM_10006detail6reduce18DeviceReduceKernelINS2_10policy_hubIjjN4cuda3std3__44plusIvEEE10Policy1000EN6thrust24THRUST_300001_SM_1000_NS18transform_iteratorI9NonZeroOpI6__halfEPKSG_NSD_11use_defaultESK_EEjS9_jNS7_10__identityEEEvT0_PT3_T1_NS0_13GridEvenShareISQ_EET2_T4_ --------------------------
	.section	.nv.info._ZN3cub18CUB_300001_SM_10006detail6reduce18DeviceReduceKernelINS2_10policy_hubIjjN4cuda3std3__44plusIvEEE10Policy1000EN6thrust24THRUST_300001_SM_1000_NS18transform_iteratorI9NonZeroOpI6__halfEPKSG_NSD_11use_defaultESK_EEjS9_jNS7_10__identityEEEvT0_PT3_T1_NS0_13GridEvenShareISQ_EET2_T4_,"",@"SHT_CUDA_INFO"
	.sectionflags	@""
	.align	4


	//----- nvinfo : EIATTR_CUDA_API_VERSION
	.align		4
        /*0000*/ 	.byte	0x04, 0x37
        /*0002*/ 	.short	(.L_859 - .L_858)
.L_858:
        /*0004*/ 	.word	0x00000082


	//----- nvinfo : EIATTR_KPARAM_INFO
	.align		4
.L_859:
        /*0008*/ 	.byte	0x04, 0x17
        /*000a*/ 	.short	(.L_861 - .L_860)
.L_860:
        /*000c*/ 	.word	0x00000000
        /*0010*/ 	.short	0x0005
        /*0012*/ 	.short	0x0045
        /*0014*/ 	.byte	0x00, 0xf0, 0x05, 0x00


	//----- nvinfo : EIATTR_KPARAM_INFO
	.align		4
.L_861:
        /*0018*/ 	.byte	0x04, 0x17
        /*001a*/ 	.short	(.L_863 - .L_862)
.L_862:
        /*001c*/ 	.word	0x00000000
        /*0020*/ 	.short	0x0004
        /*0022*/ 	.short	0x0044
        /*0024*/ 	.byte	0x00, 0xf0, 0x05, 0x00


	//----- nvinfo : EIATTR_KPARAM_INFO
	.align		4
.L_863:
        /*0028*/ 	.byte	0x04, 0x17
        /*002a*/ 	.short	(.L_865 - .L_864)
.L_864:
        /*002c*/ 	.word	0x00000000
        /*0030*/ 	.short	0x0003
        /*0032*/ 	.short	0x001c
        /*0034*/ 	.byte	0x00, 0xf0, 0xa1, 0x00


	//----- nvinfo : EIATTR_KPARAM_INFO
	.align		4
.L_865:
        /*0038*/ 	.byte	0x04, 0x17
        /*003a*/ 	.short	(.L_867 - .L_866)
.L_866:
        /*003c*/ 	.word	0x00000000
        /*0040*/ 	.short	0x0002
        /*0042*/ 	.short	0x0018
        /*0044*/ 	.byte	0x00, 0xf0, 0x11, 0x00


	//----- nvinfo : EIATTR_KPARAM_INFO
	.align		4
.L_867:
        /*0048*/ 	.byte	0x04, 0x17
        /*004a*/ 	.short	(.L_869 - .L_868)
.L_868:
        /*004c*/ 	.word	0x00000000
        /*0050*/ 	.short	0x0001
        /*0052*/ 	.short	0x0010
        /*0054*/ 	.byte	0x00, 0xf5, 0x21, 0x00


	//----- nvinfo : EIATTR_KPARAM_INFO
	.align		4
.L_869:
        /*0058*/ 	.byte	0x04, 0x17
        /*005a*/ 	.short	(.L_871 - .L_870)
.L_870:
        /*005c*/ 	.word	0x00000000
        /*0060*/ 	.short	0x0000
        /*0062*/ 	.short	0x0000
        /*0064*/ 	.byte	0x00, 0xf0, 0x41, 0x00


	//----- nvinfo : EIATTR_SPARSE_MMA_MASK
	.align		4
.L_871:
        /*0068*/ 	.byte	0x03, 0x50
        /*006a*/ 	.short	0x0000


	//----- nvinfo : EIATTR_MAXREG_COUNT
	.align		4
        /*006c*/ 	.byte	0x03, 0x1b
        /*006e*/ 	.short	0x00ff


	//----- nvinfo : EIATTR_NUM_BARRIERS
	.align		4
        /*0070*/ 	.byte	0x02, 0x4c
        /*0072*/ 	.byte	0x01
	.zero		1


	//----- nvinfo : EIATTR_MERCURY_ISA_VERSION
	.align		4
        /*0074*/ 	.byte	0x03, 0x5f
        /*0076*/ 	.short	0x0101


	//----- nvinfo : EIATTR_COOP_GROUP_MASK_REGIDS
	.align		4
        /*0078*/ 	.byte	0x04, 0x29
        /*007a*/ 	.short	(.L_873 - .L_872)


	//   ....[0]....
.L_872:
        /*007c*/ 	.word	0xffffffff


	//   ....[1]....
        /*0080*/ 	.word	0xffffffff


	//   ....[2]....
        /*0084*/ 	.word	0xffffffff


	//   ....[3]....
        /*0088*/ 	.word	0xffffffff


	//   ....[4]....
        /*008c*/ 	.word	0xffffffff


	//   ....[5]....
        /*0090*/ 	.word	0xffffffff


	//   ....[6]....
        /*0094*/ 	.word	0xffffffff


	//----- nvinfo : EIATTR_COOP_GROUP_INSTR_OFFSETS
	.align		4
.L_873:
        /*0098*/ 	.byte	0x04, 0x28
        /*009a*/ 	.short	(.L_875 - .L_874)


	//   ....[0]....
.L_874:
        /*009c*/ 	.word	0x00000fb0


	//   ....[1]....
        /*00a0*/ 	.word	0x000011a0


	//   ....[2]....
        /*00a4*/ 	.word	0x000011f0


	//   ....[3]....
        /*00a8*/ 	.word	0x00001230


	//   ....[4]....
        /*00ac*/ 	.word	0x00001270


	//   ....[5]....
        /*00b0*/ 	.word	0x00001290


	//   ....[6]....
        /*00b4*/ 	.word	0x00002d60


	//----- nvinfo : EIATTR_VRC_CTA_INIT_COUNT
	.align		4
.L_875:
        /*00b8*/ 	.byte	0x02, 0x4a
	.zero		1
	.zero		1


	//----- nvinfo : EIATTR_EXIT_INSTR_OFFSETS
	.align		4
        /*00bc*/ 	.byte	0x04, 0x1c
        /*00be*/ 	.short	(.L_877 - .L_876)


	//   ....[0]....
.L_876:
        /*00c0*/ 	.word	0x00002ef0


	//   ....[1]....
        /*00c4*/ 	.word	0x00002f30


	//----- nvinfo : EIATTR_MAX_THREADS
	.align		4
.L_877:
        /*00c8*/ 	.byte	0x04, 0x05
        /*00ca*/ 	.short	(.L_879 - .L_878)
.L_878:
        /*00cc*/ 	.word	0x00000100
        /*00d0*/ 	.word	0x00000001
        /*00d4*/ 	.word	0x00000001


	//----- nvinfo : EIATTR_CRS_STACK_SIZE
	.align		4
.L_879:
        /*00d8*/ 	.byte	0x04, 0x1e
        /*00da*/ 	.short	(.L_881 - .L_880)
.L_880:
        /*00dc*/ 	.word	0x00000000


	//----- nvinfo : EIATTR_CBANK_PARAM_SIZE
	.align		4
.L_881:
        /*00e0*/ 	.byte	0x03, 0x19
        /*00e2*/ 	.short	0x0046


	//----- nvinfo : EIATTR_PARAM_CBANK
	.align		4
        /*00e4*/ 	.byte	0x04, 0x0a
        /*00e6*/ 	.short	(.L_883 - .L_882)
	.align		4
.L_882:
        /*00e8*/ 	.word	index@(.nv.constant0._ZN3cub18CUB_300001_SM_10006detail6reduce18DeviceReduceKernelINS2_10policy_hubIjjN4cuda3std3__44plusIvEEE10Policy1000EN6thrust24THRUST_300001_SM_1000_NS18transform_iteratorI9NonZeroOpI6__halfEPKSG_NSD_11use_defaultESK_EEjS9_jNS7_10__identityEEEvT0_PT3_T1_NS0_13GridEvenShareISQ_EET2_T4_)
        /*00ec*/ 	.short	0x0380
        /*00ee*/ 	.short	0x0046


	//----- nvinfo : EIATTR_SW_WAR
	.align		4
.L_883:
        /*00f0*/ 	.byte	0x04, 0x36
        /*00f2*/ 	.short	(.L_885 - .L_884)
.L_884:
        /*00f4*/ 	.word	0x00000008
.L_885:


//--------------------- .nv.info._ZN3cub18CUB_300001_SM_10006detail6reduce28DeviceReduceSingleTileKernelINS2_10policy_hubIjjN4cuda3std3__44plusIvEEE10Policy1000EN6thrust24THRUST_300001_SM_1000_NS18transform_iteratorI9NonZeroOpI6__halfEPKSG_NSD_11use_defaultESK_EEPjjS9_jjNS7_10__identityEEEvT0_T1_T2_T3_T4_T6_ --------------------------
	.section	.nv.info._ZN3cub18CUB_300001_SM_10006detail6reduce28DeviceReduceSingleTileKernelINS2_10policy_hubIjjN4cuda3std3__44plusIvEEE10Policy1000EN6thrust24THRUST_300001_SM_1000_NS18transform_iteratorI9NonZeroOpI6__halfEPKSG_NSD_11use_defaultESK_EEPjjS9_jjNS7_10__identityEEEvT0_T1_T2_T3_T4_T6_,"",@"SHT_CUDA_INFO"
	.sectionflags	@""
	.align	4


	//----- nvinfo : EIATTR_CUDA_API_VERSION
	.align		4
        /*0000*/ 	.byte	0x04, 0x37
        /*0002*/ 	.short	(.L_887 - .L_886)
.L_886:
        /*0004*/ 	.word	0x00000082


	//----- nvinfo : EIATTR_KPARAM_INFO
	.align		4
.L_887:
        /*0008*/ 	.byte	0x04, 0x17
        /*000a*/ 	.short	(.L_889 - .L_888)
.L_888:
        /*000c*/ 	.word	0x00000000
        /*0010*/ 	.short	0x0005
        /*0012*/ 	.short	0x0024
        /*0014*/ 	.byte	0x00, 0xf0, 0x05, 0x00


	//----- nvinfo : EIATTR_KPARAM_INFO
	.align		4
.L_889:
        /*0018*/ 	.byte	0x04, 0x17
        /*001a*/ 	.short	(.L_891 - .L_890)
.L_890:
        /*001c*/ 	.word	0x00000000
        /*0020*/ 	.short	0x0004
        /*0022*/ 	.short	0x0020
        /*0024*/ 	.byte	0x00, 0xf0, 0x11, 0x00


	//----- nvinfo : EIATTR_KPARAM_INFO
	.align		4
.L_891:
        /*0028*/ 	.byte	0x04, 0x17
        /*002a*/ 	.short	(.L_893 - .L_892)
.L_892:
        /*002c*/ 	.word	0x00000000
        /*0030*/ 	.short	0x0003
        /*0032*/ 	.short	0x001c
        /*0034*/ 	.byte	0x00, 0xf0, 0x05, 0x00


	//----- nvinfo : EIATTR_KPARAM_INFO
	.align		4
.L_893:
        /*0038*/ 	.byte	0x04, 0x17
        /*003a*/ 	.short	(.L_895 - .L_894)
.L_894:
        /*003c*/ 	.word	0x00000000
        /*0040*/ 	.short	0x0002
        /*0042*/ 	.short	0x0018
        /*0044*/ 	.byte	0x00, 0xf0, 0x11, 0x00


	//----- nvinfo : EIATTR_KPARAM_INFO
	.align		4
.L_895:
        /*0048*/ 	.byte	0x04, 0x17
        /*004a*/ 	.short	(.L_897 - .L_896)
.L_896:
        /*004c*/ 	.word	0x00000000
        /*0050*/ 	.short	0x0001
        /*0052*/ 	.short	0x0010
        /*0054*/ 	.byte	0x00, 0xf5, 0x21, 0x00


	//----- nvinfo : EIATTR_KPARAM_INFO
	.align		4
.L_897:
        /*0058*/ 	.byte	0x04, 0x17
        /*005a*/ 	.short	(.L_899 - .L_898)
.L_898:
        /*005c*/ 	.word	0x00000000
        /*0060*/ 	.short	0x0000
        /*0062*/ 	.short	0x0000
        /*0064*/ 	.byte	0x00, 0xf0, 0x41, 0x00


	//----- nvinfo : EIATTR_SPARSE_MMA_MASK
	.align		4
.L_899:
        /*0068*/ 	.byte	0x03, 0x50
        /*006a*/ 	.short	0x0000


	//----- nvinfo : EIATTR_MAXREG_COUNT
	.align		4
        /*006c*/ 	.byte	0x03, 0x1b
        /*006e*/ 	.short	0x00ff


	//----- nvinfo : EIATTR_NUM_BARRIERS
	.align		4
        /*0070*/ 	.byte	0x02, 0x4c
        /*0072*/ 	.byte	0x01
	.zero		1


	//----- nvinfo : EIATTR_MERCURY_ISA_VERSION
	.align		4
        /*0074*/ 	.byte	0x03, 0x5f
        /*0076*/ 	.short	0x0101


	//----- nvinfo : EIATTR_COOP_GROUP_MASK_REGIDS
	.align		4
        /*0078*/ 	.byte	0x04, 0x29
        /*007a*/ 	.short	(.L_901 - .L_900)


	//   ....[0]....
.L_900:
        /*007c*/ 	.word	0xffffffff


	//   ....[1]....
        /*0080*/ 	.word	0xffffffff


	//   ....[2]....
        /*0084*/ 	.word	0xffffffff


	//   ....[3]....
        /*0088*/ 	.word	0xffffffff


	//   ....[4]....
        /*008c*/ 	.word	0xffffffff


	//   ....[5]....
        /*0090*/ 	.word	0xffffffff


	//   ....[6]....
        /*0094*/ 	.word	0xffffffff


	//----- nvinfo : EIATTR_COOP_GROUP_INSTR_OFFSETS
	.align		4
.L_901:
        /*0098*/ 	.byte	0x04, 0x28
        /*009a*/ 	.short	(.L_903 - .L_902)


	//   ....[0]....
.L_902:
        /*009c*/ 	.word	0x00000cb0


	//   ....[1]....
        /*00a0*/ 	.word	0x00000ea0


	//   ....[2]....
        /*00a4*/ 	.word	0x00000f00


	//   ....[3]....
        /*00a8*/ 	.word	0x00000f40


	//   ....[4]....
        /*00ac*/ 	.word	0x00000f70


	//   ....[5]....
        /*00b0*/ 	.word	0x00000f90


	//   ....[6]....
        /*00b4*/ 	.word	0x000028e0


	//----- nvinfo : EIATTR_VRC_CTA_INIT_COUNT
	.align		4
.L_903:
        /*00b8*/ 	.byte	0x02, 0x4a
	.zero		1
	.zero		1


	//----- nvinfo : EIATTR_EXIT_INSTR_OFFSETS
	.align		4
        /*00bc*/ 	.byte	0x04, 0x1c
        /*00be*/ 	.short	(.L_905 - .L_904)


	//   ....[0]....
.L_904:
        /*00c0*/ 	.word	0x00000080


	//   ....[1]....
        /*00c4*/ 	.word	0x000000c0


	//   ....[2]....
        /*00c8*/ 	.word	0x00002a60


	//   ....[3]....
        /*00cc*/ 	.word	0x00002ab0


	//----- nvinfo : EIATTR_MAX_THREADS
	.align		4
.L_905:
        /*00d0*/ 	.byte	0x04, 0x05
        /*00d2*/ 	.short	(.L_907 - .L_906)
.L_906:
        /*00d4*/ 	.word	0x00000100
        /*00d8*/ 	.word	0x00000001
        /*00dc*/ 	.word	0x00000001


	//----- nvinfo : EIATTR_CRS_STACK_SIZE
	.align		4
.L_907:
        /*00e0*/ 	.byte	0x04, 0x1e
        /*00e2*/ 	.short	(.L_909 - .L_908)
.L_908:
        /*00e4*/ 	.word	0x00000000


	//----- nvinfo : EIATTR_CBANK_PARAM_SIZE
	.align		4
.L_909:
        /*00e8*/ 	.byte	0x03, 0x19
        /*00ea*/ 	.short	0x0025


	//----- nvinfo : EIATTR_PARAM_CBANK
	.align		4
        /*00ec*/ 	.byte	0x04, 0x0a
        /*00ee*/ 	.short	(.L_911 - .L_910)
	.align		4
.L_910:
        /*00f0*/ 	.word	index@(.nv.constant0._ZN3cub18CUB_300001_SM_10006detail6reduce28DeviceReduceSingleTileKernelINS2_10policy_hubIjjN4cuda3std3__44plusIvEEE10Policy1000EN6thrust24THRUST_300001_SM_1000_NS18transform_iteratorI9NonZeroOpI6__halfEPKSG_NSD_11use_defaultESK_EEPjjS9_jjNS7_10__identityEEEvT0_T1_T2_T3_T4_T6_)
        /*00f4*/ 	.short	0x0380
        /*00f6*/ 	.short	0x0025


	//----- nvinfo : EIATTR_SW_WAR
	.align		4
.L_911:
        /*00f8*/ 	.byte	0x04, 0x36
        /*00fa*/ 	.short	(.L_913 - .L_912)
.L_912:
        /*00fc*/ 	.word	0x00000008
.L_913:


//--------------------- .nv.info._ZN3cub18CUB_300001_SM_10006detail6reduce28DeviceReduceSingleTileKernelINS2_10policy_hubIjjN4cuda3std3__44plusIvEEE10Policy1000EPjSC_iS9_jjNS7_10__identityEEEvT0_T1_T2_T3_T4_T6_ --------------------------
	.section	.nv.info._ZN3cub18CUB_300001_SM_10006detail6reduce28DeviceReduceSingleTileKernelINS2_10policy_hubIjjN4cuda3std3__44plusIvEEE10Policy1000EPjSC_iS9_jjNS7_10__identityEEEvT0_T1_T2_T3_T4_T6_,"",@"SHT_CUDA_INFO"
	.sectionflags	@""
	.align	4


	//----- nvinfo : EIATTR_CUDA_API_VERSION
	.align		4
        /*0000*/ 	.byte	0x04, 0x37
        /*0002*/ 	.short	(.L_915 - .L_914)
.L_914:
        /*0004*/ 	.word	0x00000082


	//----- nvinfo : EIATTR_KPARAM_INFO
	.align		4
.L_915:
        /*0008*/ 	.byte	0x04, 0x17
        /*000a*/ 	.short	(.L_917 - .L_916)
.L_916:
        /*000c*/ 	.word	0x00000000
        /*0010*/ 	.short	0x0005
        /*0012*/ 	.short	0x001c
        /*0014*/ 	.byte	0x00, 0xf0, 0x05, 0x00


	//----- nvinfo : EIATTR_KPARAM_INFO
	.align		4
.L_917:
        /*0018*/ 	.byte	0x04, 0x17
        /*001a*/ 	.short	(.L_919 - .L_918)
.L_918:
        /*001c*/ 	.word	0x00000000
        /*0020*/ 	.short	0x0004
        /*0022*/ 	.short	0x0018
        /*0024*/ 	.byte	0x00, 0xf0, 0x11, 0x00


	//----- nvinfo : EIATTR_KPARAM_INFO
	.align		4
.L_919:
        /*0028*/ 	.byte	0x04, 0x17
        /*002a*/ 	.short	(.L_921 - .L_920)
.L_920:
        /*002c*/ 	.word	0x00000000
        /*0030*/ 	.short	0x0003
        /*0032*/ 	.short	0x0014
        /*0034*/ 	.byte	0x00, 0xf0, 0x05, 0x00


	//----- nvinfo : EIATTR_KPARAM_INFO
	.align		4
.L_921:
        /*0038*/ 	.byte	0x04, 0x17
        /*003a*/ 	.short	(.L_923 - .L_922)
.L_922:
        /*003c*/ 	.word	0x00000000
        /*0040*/ 	.short	0x0002
        /*0042*/ 	.short	0x0010
        /*0044*/ 	.byte	0x00, 0xf0, 0x11, 0x00


	//----- nvinfo : EIATTR_KPARAM_INFO
	.align		4
.L_923:
        /*0048*/ 	.byte	0x04, 0x17
        /*004a*/ 	.short	(.L_925 - .L_924)
.L_924:
        /*004c*/ 	.word	0x00000000
        /*0050*/ 	.short	0x0001
        /*0052*/ 	.short	0x0008
        /*0054*/ 	.byte	0x00, 0xf5, 0x21, 0x00


	//----- nvinfo : EIATTR_KPARAM_INFO
	.align		4
.L_925:
        /*0058*/ 	.byte	0x04, 0x17
        /*005a*/ 	.short	(.L_927 - .L_926)
.L_926:
        /*005c*/ 	.word	0x00000000
        /*0060*/ 	.short	0x0000
        /*0062*/ 	.short	0x0000
        /*0064*/ 	.byte	0x00, 0xf5, 0x21, 0x00


	//----- nvinfo : EIATTR_SPARSE_MMA_MASK
	.align		4
.L_927:
        /*0068*/ 	.byte	0x03, 0x50
        /*006a*/ 	.short	0x0000


	//----- nvinfo : EIATTR_MAXREG_COUNT
	.align		4
        /*006c*/ 	.byte	0x03, 0x1b
        /*006e*/ 	.short	0x00ff


	//----- nvinfo : EIATTR_NUM_BARRIERS
	.align		4
        /*0070*/ 	.byte	0x02, 0x4c
        /*0072*/ 	.byte	0x01
	.zero		1


	//----- nvinfo : EIATTR_MERCURY_ISA_VERSION
	.align		4
        /*0074*/ 	.byte	0x03, 0x5f
        /*0076*/ 	.short	0x0101


	//----- nvinfo : EIATTR_COOP_GROUP_MASK_REGIDS
	.align		4
        /*0078*/ 	.byte	0x04, 0x29
        /*007a*/ 	.short	(.L_929 - .L_928)


	//   ....[0]....
.L_928:
        /*007c*/ 	.word	0xffffffff


	//   ....[1]....
        /*0080*/ 	.word	0xffffffff


	//   ....[2]....
        /*0084*/ 	.word	0xffffffff


	//   ....[3]....
        /*0088*/ 	.word	0xffffffff


	//   ....[4]....
        /*008c*/ 	.word	0xffffffff


	//   ....[5]....
        /*0090*/ 	.word	0xffffffff


	//   ....[6]....
        /*0094*/ 	.word	0xffffffff


	//   ....[7]....
        /*0098*/ 	.word	0xffffffff


	//   ....[8]....
        /*009c*/ 	.word	0xffffffff


	//   ....[9]....
        /*00a0*/ 	.word	0xffffffff


	//   ....[10]....
        /*00a4*/ 	.word	0xffffffff


	//   ....[11]....
        /*00a8*/ 	.word	0xffffffff


	//   ....[12]....
        /*00ac*/ 	.word	0xffffffff


	//   ....[13]....
        /*00b0*/ 	.word	0xffffffff


	//----- nvinfo : EIATTR_COOP_GROUP_INSTR_OFFSETS
	.align		4
.L_929:
        /*00b4*/ 	.byte	0x04, 0x28
        /*00b6*/ 	.short	(.L_931 - .L_930)


	//   ....[0]....
.L_930:
        /*00b8*/ 	.word	0x00000890


	//   ....[1]....
        /*00bc*/ 	.word	0x00000a80


	//   ....[2]....
        /*00c0*/ 	.word	0x00000ab0


	//   ....[3]....
        /*00c4*/ 	.word	0x00000b10


	//   ....[4]....
        /*00c8*/ 	.word	0x00000b50


	//   ....[5]....
        /*00cc*/ 	.word	0x00000b70


	//   ....[6]....
        /*00d0*/ 	.word	0x000017d0


	//   ....[7]....
        /*00d4*/ 	.word	0x000020d0


	//   ....[8]....
        /*00d8*/ 	.word	0x000022c0


	//   ....[9]....
        /*00dc*/ 	.word	0x000022f0


	//   ....[10]....
        /*00e0*/ 	.word	0x00002350


	//   ....[11]....
        /*00e4*/ 	.word	0x00002390


	//   ....[12]....
        /*00e8*/ 	.word	0x000023b0


	//   ....[13]....
        /*00ec*/ 	.word	0x00003180


	//----- nvinfo : EIATTR_VRC_CTA_INIT_COUNT
	.align		4
.L_931:
        /*00f0*/ 	.byte	0x02, 0x4a
	.zero		1
	.zero		1


	//----- nvinfo : EIATTR_EXIT_INSTR_OFFSETS
	.align		4
        /*00f4*/ 	.byte	0x04, 0x1c
        /*00f6*/ 	.short	(.L_933 - .L_932)


	//   ....[0]....
.L_932:
        /*00f8*/ 	.word	0x00000080


	//   ....[1]....
        /*00fc*/ 	.word	0x000000c0


	//   ....[2]....
        /*0100*/ 	.word	0x00003300


	//   ....[3]....
        /*0104*/ 	.word	0x00003350


	//----- nvinfo : EIATTR_MAX_THREADS
	.align		4
.L_933:
        /*0108*/ 	.byte	0x04, 0x05
        /*010a*/ 	.short	(.L_935 - .L_934)
.L_934:
        /*010c*/ 	.word	0x00000100
        /*0110*/ 	.word	0x00000001
        /*0114*/ 	.word	0x00000001


	//----- nvinfo : EIATTR_CRS_STACK_SIZE
	.align		4
.L_935:
        /*0118*/ 	.byte	0x04, 0x1e
        /*011a*/ 	.short	(.L_937 - .L_936)
.L_936:
        /*011c*/ 	.word	0x00000000


	//----- nvinfo : EIATTR_CBANK_PARAM_SIZE
	.align		4
.L_937:
        /*0120*/ 	.byte	0x03, 0x19
        /*0122*/ 	.short	0x001d


	//----- nvinfo : EIATTR_PARAM_CBANK
	.align		4
        /*0124*/ 	.byte	0x04, 0x0a
        /*0126*/ 	.short	(.L_939 - .L_938)
	.align		4
.L_938:
        /*0128*/ 	.word	index@(.nv.constant0._ZN3cub18CUB_300001_SM_10006detail6reduce28DeviceReduceSingleTileKernelINS2_10policy_hubIjjN4cuda3std3__44plusIvEEE10Policy1000EPjSC_iS9_jjNS7_10__identityEEEvT0_T1_T2_T3_T4_T6_)
        /*012c*/ 	.short	0x0380
        /*012e*/ 	.short	0x001d


	//----- nvinfo : EIATTR_SW_WAR
	.align		4
.L_939:
        /*0130*/ 	.byte	0x04, 0x36
        /*0132*/ 	.short	(.L_941 - .L_940)
.L_940:
        /*0134*/ 	.word	0x00000008
.L_941:


//--------------------- .nv.info._ZN3cub18CUB_300001_SM_10006detail6reduce18DeviceReduceKernelINS2_10policy_hubIjjN4cuda3std3__44plusIvEEE10Policy1000EN6thrust24THRUST_300001_SM_1000_NS18transform_iteratorI9NonZeroOpI13__nv_bfloat16EPKSG_NSD_11use_defaultESK_EEjS9_jNS7_10__identityEEEvT0_PT3_T1_NS0_13GridEvenShareISQ_EET2_T4_ --------------------------
	.section	.nv.info._ZN3cub18CUB_300001_SM_10006detail6reduce18DeviceReduceKernelINS2_10policy_hubIjjN4cuda3std3__44plusIvEEE10Policy1000EN6thrust24THRUST_300001_SM_1000_NS18transform_iteratorI9NonZeroOpI13__nv_bfloat16EPKSG_NSD_11use_defaultESK_EEjS9_jNS7_10__identityEEEvT0_PT3_T1_NS0_13GridEvenShareISQ_EET2_T4_,"",@"SHT_CUDA_INFO"
	.sectionflags	@""
	.align	4


	//----- nvinfo : EIATTR_CUDA_API_VERSION
	.align		4
        /*0000*/ 	.byte	0x04, 0x37
        /*0002*/ 	.short	(.L_943 - .L_942)
.L_942:
        /*0004*/ 	.word	0x00000082


	//----- nvinfo : EIATTR_KPARAM_INFO
	.align		4
.L_943:
        /*0008*/ 	.byte	0x04, 0x17
        /*000a*/ 	.short	(.L_945 - .L_944)
.L_944:
        /*000c*/ 	.word	0x00000000
        /*0010*/ 	.short	0x0005
        /*0012*/ 	.short	0x0045
        /*0014*/ 	.byte	0x00, 0xf0, 0x05, 0x00


	//----- nvinfo : EIATTR_KPARAM_INFO
	.align		4
.L_945:
        /*0018*/ 	.byte	0x04, 0x17
        /*001a*/ 	.short	(.L_947 - .L_946)
.L_946:
        /*001c*/ 	.word	0x00000000
        /*0020*/ 	.short	0x0004
        /*0022*/ 	.short	0x0044
        /*0024*/ 	.byte	0x00, 0xf0, 0x05, 0x00


	//----- nvinfo : EIATTR_KPARAM_INFO
	.align		4
.L_947:
        /*0028*/ 	.byte	0x04, 0x17
        /*002a*/ 	.short	(.L_949 - .L_948)
.L_948:
        /*002c*/ 	.word	0x00000000
        /*0030*/ 	.short	0x0003
        /*0032*/ 	.short	0x001c
        /*0034*/ 	.byte	0x00, 0xf0, 0xa1, 0x00


	//----- nvinfo : EIATTR_KPARAM_INFO
	.align		4
.L_949:
        /*0038*/ 	.byte	0x04, 0x17
        /*003a*/ 	.short	(.L_951 - .L_950)
.L_950:
        /*003c*/ 	.word	0x00000000
        /*0040*/ 	.short	0x0002
        /*0042*/ 	.short	0x0018
        /*0044*/ 	.byte	0x00, 0xf0, 0x11, 0x00


	//----- nvinfo : EIATTR_KPARAM_INFO
	.align		4
.L_951:
        /*0048*/ 	.byte	0x04, 0x17
        /*004a*/ 	.short	(.L_953 - .L_952)
.L_952:
        /*004c*/ 	.word	0x00000000
        /*0050*/ 	.short	0x0001
        /*0052*/ 	.short	0x0010
        /*0054*/ 	.byte	0x00, 0xf5, 0x21, 0x00


	//----- nvinfo : EIATTR_KPARAM_INFO
	.align		4
.L_953:
        /*0058*/ 	.byte	0x04, 0x17
        /*005a*/ 	.short	(.L_955 - .L_954)
.L_954:
        /*005c*/ 	.word	0x00000000
        /*0060*/ 	.short	0x0000
        /*0062*/ 	.short	0x0000
        /*0064*/ 	.byte	0x00, 0xf0, 0x41, 0x00


	//----- nvinfo : EIATTR_SPARSE_MMA_MASK
	.align		4
.L_955:
        /*0068*/ 	.byte	0x03, 0x50
        /*006a*/ 	.short	0x0000


	//----- nvinfo : EIATTR_MAXREG_COUNT
	.align		4
        /*006c*/ 	.byte	0x03, 0x1b
        /*006e*/ 	.short	0x00ff


	//----- nvinfo : EIATTR_NUM_BARRIERS
	.align		4
        /*0070*/ 	.byte	0x02, 0x4c
        /*0072*/ 	.byte	0x01
	.zero		1


	//----- nvinfo : EIATTR_MERCURY_ISA_VERSION
	.align		4
        /*0074*/ 	.byte	0x03, 0x5f
        /*0076*/ 	.short	0x0101


	//----- nvinfo : EIATTR_COOP_GROUP_MASK_REGIDS
	.align		4
        /*0078*/ 	.byte	0x04, 0x29
        /*007a*/ 	.short	(.L_957 - .L_956)


	//   ....[0]....
.L_956:
        /*007c*/ 	.word	0xffffffff


	//   ....[1]....
        /*0080*/ 	.word	0xffffffff


	//   ....[2]....
        /*0084*/ 	.word	0xffffffff


	//   ....[3]....
        /*0088*/ 	.word	0xffffffff


	//   ....[4]....
        /*008c*/ 	.word	0xffffffff


	//   ....[5]....
        /*0090*/ 	.word	0xffffffff


	//   ....[6]....
        /*0094*/ 	.word	0xffffffff


	//----- nvinfo : EIATTR_COOP_GROUP_INSTR_OFFSETS
	.align		4
.L_957:
        /*0098*/ 	.byte	0x04, 0x28
        /*009a*/ 	.short	(.L_959 - .L_958)


	//   ....[0]....
.L_958:
        /*009c*/ 	.word	0x00000fd0


	//   ....[1]....
        /*00a0*/ 	.word	0x000011c0


	//   ....[2]....
        /*00a4*/ 	.word	0x00001210


	//   ....[3]....
        /*00a8*/ 	.word	0x00001250


	//   ....[4]....
        /*00ac*/ 	.word	0x00001290


	//   ....[5]....
        /*00b0*/ 	.word	0x000012b0


	//   ....[6]....
        /*00b4*/ 	.word	0x00002d80


	//----- nvinfo : EIATTR_VRC_CTA_INIT_COUNT
	.align		4
.L_959:
        /*00b8*/ 	.byte	0x02, 0x4a
	.zero		1
	.zero		1


	//----- nvinfo : EIATTR_EXIT_INSTR_OFFSETS
	.align		4
        /*00bc*/ 	.byte	0x04, 0x1c
        /*00be*/ 	.short	(.L_961 - .L_960)


	//   ....[0]....
.L_960:
        /*00c0*/ 	.word	0x00002f10


	//   ....[1]....
        /*00c4*/ 	.word	0x00002f50


	//----- nvinfo : EIATTR_MAX_THREADS
	.align		4
.L_961:
        /*00c8*/ 	.byte	0x04, 0x05
        /*00ca*/ 	.short	(.L_963 - .L_962)
.L_962:
        /*00cc*/ 	.word	0x00000100
        /*00d0*/ 	.word	0x00000001
        /*00d4*/ 	.word	0x00000001


	//----- nvinfo : EIATTR_CRS_STACK_SIZE
	.align		4
.L_963:
        /*00d8*/ 	.byte	0x04, 0x1e
        /*00da*/ 	.short	(.L_965 - .L_964)
.L_964:
        /*00dc*/ 	.word	0x00000000


	//----- nvinfo : EIATTR_CBANK_PARAM_SIZE
	.align		4
.L_965:
        /*00e0*/ 	.byte	0x03, 0x19
        /*00e2*/ 	.short	0x0046


	//----- nvinfo : EIATTR_PARAM_CBANK
	.align		4
        /*00e4*/ 	.byte	0x04, 0x0a
        /*00e6*/ 	.short	(.L_967 - .L_966)
	.align		4
.L_966:
        /*00e8*/ 	.word	index@(.nv.constant0._ZN3cub18CUB_300001_SM_10006detail6reduce18DeviceReduceKernelINS2_10policy_hubIjjN4cuda3std3__44plusIvEEE10Policy1000EN6thrust24THRUST_300001_SM_1000_NS18transform_iteratorI9NonZeroOpI13__nv_bfloat16EPKSG_NSD_11use_defaultESK_EEjS9_jNS7_10__identityEEEvT0_PT3_T1_NS0_13GridEvenShareISQ_EET2_T4_)
        /*00ec*/ 	.short	0x0380
        /*00ee*/ 	.short	0x0046


	//----- nvinfo : EIATTR_SW_WAR
	.align		4
.L_967:
        /*00f0*/ 	.byte	0x04, 0x36
        /*00f2*/ 	.short	(.L_969 - .L_968)
.L_968:
        /*00f4*/ 	.word	0x00000008
.L_969:


//--------------------- .nv.info._ZN3cub18CUB_300001_SM_10006detail6reduce28DeviceReduceSingleTileKernelINS2_10policy_hubIjjN4cuda3std3__44plusIvEEE10Policy1000EN6thrust24THRUST_300001_SM_1000_NS18transform_iteratorI9NonZeroOpI13__nv_bfloat16EPKSG_NSD_11use_defaultESK_EEPjjS9_jjNS7_10__identityEEEvT0_T1_T2_T3_T4_T6_ --------------------------
	.section	.nv.info._ZN3cub18CUB_300001_SM_10006detail6reduce28DeviceReduceSingleTileKernelINS2_10policy_hubIjjN4cuda3std3__44plusIvEEE10Policy1000EN6thrust24THRUST_300001_SM_1000_NS18transform_iteratorI9NonZeroOpI13__nv_bfloat16EPKSG_NSD_11use_defaultESK_EEPjjS9_jjNS7_10__identityEEEvT0_T1_T2_T3_T4_T6_,"",@"SHT_CUDA_INFO"
	.sectionflags	@""
	.align	4


	//----- nvinfo : EIATTR_CUDA_API_VERSION
	.align		4
        /*0000*/ 	.byte	0x04, 0x37
        /*0002*/ 	.short	(.L_971 - .L_970)
.L_970:
        /*0004*/ 	.word	0x00000082


	//----- nvinfo : EIATTR_KPARAM_INFO
	.align		4
.L_971:
        /*0008*/ 	.byte	0x04, 0x17
        /*000a*/ 	.short	(.L_973 - .L_972)
.L_972:
        /*000c*/ 	.word	0x00000000
        /*0010*/ 	.short	0x0005
        /*0012*/ 	.short	0x0024
        /*0014*/ 	.byte	0x00, 0xf0, 0x05, 0x00


	//----- nvinfo : EIATTR_KPARAM_INFO
	.align		4
.L_973:
        /*0018*/ 	.byte	0x04, 0x17
        /*001a*/ 	.short	(.L_975 - .L_974)
.L_974:
        /*001c*/ 	.word	0x00000000
        /*0020*/ 	.short	0x0004
        /*0022*/ 	.short	0x0020
        /*0024*/ 	.byte	0x00, 0xf0, 0x11, 0x00


	//----- nvinfo : EIATTR_KPARAM_INFO
	.align		4
.L_975:
        /*0028*/ 	.byte	0x04, 0x17
        /*002a*/ 	.short	(.L_977 - .L_976)
.L_976:
        /*002c*/ 	.word	0x00000000
        /*0030*/ 	.short	0x0003
        /*0032*/ 	.short	0x001c
        /*0034*/ 	.byte	0x00, 0xf0, 0x05, 0x00


	//----- nvinfo : EIATTR_KPARAM_INFO
	.align		4
.L_977:
        /*0038*/ 	.byte	0x04, 0x17
        /*003a*/ 	.short	(.L_979 - .L_978)
.L_978:
        /*003c*/ 	.word	0x00000000
        /*0040*/ 	.short	0x0002
        /*0042*/ 	.short	0x0018
        /*0044*/ 	.byte	0x00, 0xf0, 0x11, 0x00


	//----- nvinfo : EIATTR_KPARAM_INFO
	.align		4
.L_979:
        /*0048*/ 	.byte	0x04, 0x17
        /*004a*/ 	.short	(.L_981 - .L_980)
.L_980:
        /*004c*/ 	.word	0x00000000
        /*0050*/ 	.short	0x0001
        /*0052*/ 	.short	0x0010
        /*0054*/ 	.byte	0x00, 0xf5, 0x21, 0x00


	//----- nvinfo : EIATTR_KPARAM_INFO
	.align		4
.L_981:
        /*0058*/ 	.byte	0x04, 0x17
        /*005a*/ 	.short	(.L_983 - .L_982)
.L_982:
        /*005c*/ 	.word	0x00000000
        /*0060*/ 	.short	0x0000
        /*0062*/ 	.short	0x0000
        /*0064*/ 	.byte	0x00, 0xf0, 0x41, 0x00


	//----- nvinfo : EIATTR_SPARSE_MMA_MASK
	.align		4
.L_983:
        /*0068*/ 	.byte	0x03, 0x50
        /*006a*/ 	.short	0x0000


	//----- nvinfo : EIATTR_MAXREG_COUNT
	.align		4
        /*006c*/ 	.byte	0x03, 0x1b
        /*006e*/ 	.short	0x00ff


	//----- nvinfo : EIATTR_NUM_BARRIERS
	.align		4
        /*0070*/ 	.byte	0x02, 0x4c
        /*0072*/ 	.byte	0x01
	.zero		1


	//----- nvinfo : EIATTR_MERCURY_ISA_VERSION
	.align		4
        /*0074*/ 	.byte	0x03, 0x5f
        /*0076*/ 	.short	0x0101


	//----- nvinfo : EIATTR_COOP_GROUP_MASK_REGIDS
	.align		4
        /*0078*/ 	.byte	0x04, 0x29
        /*007a*/ 	.short	(.L_985 - .L_984)


	//   ....[0]....
.L_984:
        /*007c*/ 	.word	0xffffffff


	//   ....[1]....
        /*0080*/ 	.word	0xffffffff


	//   ....[2]....
        /*0084*/ 	.word	0xffffffff


	//   ....[3]....
        /*0088*/ 	.word	0xffffffff


	//   ....[4]....
        /*008c*/ 	.word	0xffffffff


	//   ....[5]....
        /*0090*/ 	.word	0xffffffff


	//   ....[6]....
        /*0094*/ 	.word	0xffffffff


	//----- nvinfo : EIATTR_COOP_GROUP_INSTR_OFFSETS
	.align		4
.L_985:
        /*0098*/ 	.byte	0x04, 0x28
        /*009a*/ 	.short	(.L_987 - .L_986)


	//   ....[0]....
.L_986:
        /*009c*/ 	.word	0x00000cf0


	//   ....[1]....
        /*00a0*/ 	.word	0x00000ee0


	//   ....[2]....
        /*00a4*/ 	.word	0x00000f40


	//   ....[3]....
        /*00a8*/ 	.word	0x00000f80


	//   ....[4]....
        /*00ac*/ 	.word	0x00000fb0


	//   ....[5]....
        /*00b0*/ 	.word	0x00000fd0


	//   ....[6]....
        /*00b4*/ 	.word	0x00002920


	//----- nvinfo : EIATTR_VRC_CTA_INIT_COUNT
	.align		4
.L_987:
        /*00b8*/ 	.byte	0x02, 0x4a
	.zero		1
	.zero		1


	//----- nvinfo : EIATTR_EXIT_INSTR_OFFSETS
	.align		4
        /*00bc*/ 	.byte	0x04, 0x1c
        /*00be*/ 	.short	(.L_989 - .L_988)


	//   ....[0]....
.L_988:
        /*00c0*/ 	.word	0x00000080


	//   ....[1]....
        /*00c4*/ 	.word	0x000000c0


	//   ....[2]....
        /*00c8*/ 	.word	0x00002aa0


	//   ....[3]....
        /*00cc*/ 	.word	0x00002af0


	//----- nvinfo : EIATTR_MAX_THREADS
	.align		4
.L_989:
        /*00d0*/ 	.byte	0x04, 0x05
        /*00d2*/ 	.short	(.L_991 - .L_990)
.L_990:
        /*00d4*/ 	.word	0x00000100
        /*00d8*/ 	.word	0x00000001
        /*00dc*/ 	.word	0x00000001


	//----- nvinfo : EIATTR_CRS_STACK_SIZE
	.align		4
.L_991:
        /*00e0*/ 	.byte	0x04, 0x1e
        /*00e2*/ 	.short	(.L_993 - .L_992)
.L_992:
        /*00e4*/ 	.word	0x00000000


	//----- nvinfo : EIATTR_CBANK_PARAM_SIZE
	.align		4
.L_993:
        /*00e8*/ 	.byte	0x03, 0x19
        /*00ea*/ 	.short	0x0025


	//----- nvinfo : EIATTR_PARAM_CBANK
	.align		4
        /*00ec*/ 	.byte	0x04, 0x0a
        /*00ee*/ 	.short	(.L_995 - .L_994)
	.align		4
.L_994:
        /*00f0*/ 	.word	index@(.nv.constant0._ZN3cub18CUB_300001_SM_10006detail6reduce28DeviceReduceSingleTileKernelINS2_10policy_hubIjjN4cuda3std3__44plusIvEEE10Policy1000EN6thrust24THRUST_300001_SM_1000_NS18transform_iteratorI9NonZeroOpI13__nv_bfloat16EPKSG_NSD_11use_defaultESK_EEPjjS9_jjNS7_10__identityEEEvT0_T1_T2_T3_T4_T6_)
        /*00f4*/ 	.short	0x0380
        /*00f6*/ 	.short	0x0025


	//----- nvinfo : EIATTR_SW_WAR
	.align		4
.L_995:
        /*00f8*/ 	.byte	0x04, 0x36
        /*00fa*/ 	.short	(.L_997 - .L_996)
.L_996:
        /*00fc*/ 	.word	0x00000008
.L_997:


//--------------------- .nv.info._ZN3cub18CUB_300001_SM_10006detail4scan23DeviceCompactInitKernelINS0_13ScanTileStateIiLb1EEEPjEEvT_iT0_ --------------------------
	.section	.nv.info._ZN3cub18CUB_300001_SM_10006detail4scan23DeviceCompactInitKernelINS0_13ScanTileStateIiLb1EEEPjEEvT_iT0_,"",@"SHT_CUDA_INFO"
	.sectionflags	@""
	.align	4


	//----- nvinfo : EIATTR_CUDA_API_VERSION
	.align		4
        /*0000*/ 	.byte	0x04, 0x37
        /*0002*/ 	.short	(.L_999 - .L_998)
.L_998:
        /*0004*/ 	.word	0x00000082


	//----- nvinfo : EIATTR_KPARAM_INFO
	.align		4
.L_999:
        /*0008*/ 	.byte	0x04, 0x17
        /*000a*/ 	.short	(.L_1001 - .L_1000)
.L_1000:
        /*000c*/ 	.word	0x00000000
        /*0010*/ 	.short	0x0002
        /*0012*/ 	.short	0x0010
        /*0014*/ 	.byte	0x00, 0xf5, 0x21, 0x00


	//----- nvinfo : EIATTR_KPARAM_INFO
	.align		4
.L_1001:
        /*0018*/ 	.byte	0x04, 0x17
        /*001a*/ 	.short	(.L_1003 - .L_1002)
.L_1002:
        /*001c*/ 	.word	0x00000000
        /*0020*/ 	.short	0x0001
        /*0022*/ 	.short	0x0008
        /*0024*/ 	.byte	0x00, 0xf0, 0x11, 0x00


	//----- nvinfo : EIATTR_KPARAM_INFO
	.align		4
.L_1003:
        /*0028*/ 	.byte	0x04, 0x17
        /*002a*/ 	.short	(.L_1005 - .L_1004)
.L_1004:
        /*002c*/ 	.word	0x00000000
        /*0030*/ 	.short	0x0000
        /*0032*/ 	.short	0x0000
        /*0034*/ 	.byte	0x00, 0xf0, 0x21, 0x00


	//----- nvinfo : EIATTR_SPARSE_MMA_MASK
	.align		4
.L_1005:
        /*0038*/ 	.byte	0x03, 0x50
        /*003a*/ 	.short	0x0000


	//----- nvinfo : EIATTR_MAXREG_COUNT
	.align		4
        /*003c*/ 	.byte	0x03, 0x1b
        /*003e*/ 	.short	0x00ff


	//----- nvinfo : EIATTR_MERCURY_ISA_VERSION
	.align		4
        /*0040*/ 	.byte	0x03, 0x5f
        /*0042*/ 	.short	0x0101


	//----- nvinfo : EIATTR_VRC_CTA_INIT_COUNT
	.align		4
        /*0044*/ 	.byte	0x02, 0x4a
	.zero		1
	.zero		1


	//----- nvinfo : EIATTR_EXIT_INSTR_OFFSETS
	.align		4
        /*0048*/ 	.byte	0x04, 0x1c
        /*004a*/ 	.short	(.L_1007 - .L_1006)


	//   ....[0]....
.L_1006:
        /*004c*/ 	.word	0x00000130


	//   ....[1]....
        /*0050*/ 	.word	0x00000160


	//----- nvinfo : EIATTR_CBANK_PARAM_SIZE
	.align		4
.L_1007:
        /*0054*/ 	.byte	0x03, 0x19
        /*0056*/ 	.short	0x0018


	//----- nvinfo : EIATTR_PARAM_CBANK
	.align		4
        /*0058*/ 	.byte	0x04, 0x0a
        /*005a*/ 	.short	(.L_1009 - .L_1008)
	.align		4
.L_1008:
        /*005c*/ 	.word	index@(.nv.constant0._ZN3cub18CUB_300001_SM_10006detail4scan23DeviceCompactInitKernelINS0_13ScanTileStateIiLb1EEEPjEEvT_iT0_)
        /*0060*/ 	.short	0x0380
        /*0062*/ 	.short	0x0018


	//----- nvinfo : EIATTR_SW_WAR
	.align		4
.L_1009:
        /*0064*/ 	.byte	0x04, 0x36
        /*0066*/ 	.short	(.L_1011 - .L_1010)
.L_1010:
        /*0068*/ 	.word	0x00000008
.L_1011:


//--------------------- .nv.info._ZN3cub18CUB_300001_SM_10006detail6select23DeviceSelectSweepKernelINS2_10policy_hubIjbiLb0ELNS0_10SelectImplE0EE10Policy1000EN6thrust24THRUST_300001_SM_1000_NS17counting_iteratorIjNS9_11use_defaultESB_SB_EENS9_18transform_iteratorI9NonZeroOpIsEPKsSB_SB_EEPjSJ_NS0_13ScanTileStateIiLb1EEENS0_8NullTypeESM_iNS2_19streaming_context_tIlLb1EEELS5_0EEEvT0_T1_T2_T3_T4_T5_T6_T7_iT8_NS1_7vsmem_tE --------------------------
	.section	.nv.info._ZN3cub18CUB_300001_SM_10006detail6select23DeviceSelectSweepKernelINS2_10policy_hubIjbiLb0ELNS0_10SelectImplE0EE10Policy1000EN6thrust24THRUST_300001_SM_1000_NS17counting_iteratorIjNS9_11use_defaultESB_SB_EENS9_18transform_iteratorI9NonZeroOpIsEPKsSB_SB_EEPjSJ_NS0_13ScanTileStateIiLb1EEENS0_8NullTypeESM_iNS2_19streaming_context_tIlLb1EEELS5_0EEEvT0_T1_T2_T3_T4_T5_T6_T7_iT8_NS1_7vsmem_tE,"",@"SHT_CUDA_INFO"
	.sectionflags	@""
	.align	4


	//----- nvinfo : EIATTR_CUDA_API_VERSION
	.align		4
        /*0000*/ 	.byte	0x04, 0x37
        /*0002*/ 	.short	(.L_1013 - .L_1012)
.L_1012:
        /*0004*/ 	.word	0x00000082


	//----- nvinfo : EIATTR_KPARAM_INFO
	.align		4
.L_1013:
        /*0008*/ 	.byte	0x04, 0x17
        /*000a*/ 	.short	(.L_1015 - .L_1014)
.L_1014:
        /*000c*/ 	.word	0x00000000
        /*0010*/ 	.short	0x000a
        /*0012*/ 	.short	0x0068
        /*0014*/ 	.byte	0x00, 0xf0, 0x21, 0x00


	//----- nvinfo : EIATTR_KPARAM_INFO
	.align		4
.L_1015:
        /*0018*/ 	.byte	0x04, 0x17
        /*001a*/ 	.short	(.L_1017 - .L_1016)
.L_1016:
        /*001c*/ 	.word	0x00000000
        /*0020*/ 	.short	0x0009
        /*0022*/ 	.short	0x0040
        /*0024*/ 	.byte	0x00, 0xf0, 0xa1, 0x00


	//----- nvinfo : EIATTR_KPARAM_INFO
	.align		4
.L_1017:
        /*0028*/ 	.byte	0x04, 0x17
        /*002a*/ 	.short	(.L_1019 - .L_1018)
.L_1018:
        /*002c*/ 	.word	0x00000000
        /*0030*/ 	.short	0x0008
        /*0032*/ 	.short	0x0038
        /*0034*/ 	.byte	0x00, 0xf0, 0x11, 0x00


	//----- nvinfo : EIATTR_KPARAM_INFO
	.align		4
.L_1019:
        /*0038*/ 	.byte	0x04, 0x17
        /*003a*/ 	.short	(.L_1021 - .L_1020)
.L_1020:
        /*003c*/ 	.word	0x00000000
        /*0040*/ 	.short	0x0007
        /*0042*/ 	.short	0x0034
        /*0044*/ 	.byte	0x00, 0xf0, 0x11, 0x00


	//----- nvinfo : EIATTR_KPARAM_INFO
	.align		4
.L_1021:
        /*0048*/ 	.byte	0x04, 0x17
        /*004a*/ 	.short	(.L_1023 - .L_1022)
.L_1022:
        /*004c*/ 	.word	0x00000000
        /*0050*/ 	.short	0x0006
        /*0052*/ 	.short	0x0031
        /*0054*/ 	.byte	0x00, 0xf0, 0x05, 0x00


	//----- nvinfo : EIATTR_KPARAM_INFO
	.align		4
.L_1023:
        /*0058*/ 	.byte	0x04, 0x17
        /*005a*/ 	.short	(.L_1025 - .L_1024)
.L_1024:
        /*005c*/ 	.word	0x00000000
        /*0060*/ 	.short	0x0005
        /*0062*/ 	.short	0x0030
        /*0064*/ 	.byte	0x00, 0xf0, 0x05, 0x00


	//----- nvinfo : EIATTR_KPARAM_INFO
	.align		4
.L_1025:
        /*0068*/ 	.byte	0x04, 0x17
        /*006a*/ 	.short	(.L_1027 - .L_1026)
.L_1026:
        /*006c*/ 	.word	0x00000000
        /*0070*/ 	.short	0x0004
        /*0072*/ 	.short	0x0028
        /*0074*/ 	.byte	0x00, 0xf0, 0x21, 0x00


	//----- nvinfo : EIATTR_KPARAM_INFO
	.align		4
.L_1027:
        /*0078*/ 	.byte	0x04, 0x17
        /*007a*/ 	.short	(.L_1029 - .L_1028)
.L_1028:
        /*007c*/ 	.word	0x00000000
        /*0080*/ 	.short	0x0003
        /*0082*/ 	.short	0x0020
        /*0084*/ 	.byte	0x00, 0xf5, 0x21, 0x00


	//----- nvinfo : EIATTR_KPARAM_INFO
	.align		4
.L_1029:
        /*0088*/ 	.byte	0x04, 0x17
        /*008a*/ 	.short	(.L_1031 - .L_1030)
.L_1030:
        /*008c*/ 	.word	0x00000000
        /*0090*/ 	.short	0x0002
        /*0092*/ 	.short	0x0018
        /*0094*/ 	.byte	0x00, 0xf5, 0x21, 0x00


	//----- nvinfo : EIATTR_KPARAM_INFO
	.align		4
.L_1031:
        /*0098*/ 	.byte	0x04, 0x17
        /*009a*/ 	.short	(.L_1033 - .L_1032)
.L_1032:
        /*009c*/ 	.word	0x00000000
        /*00a0*/ 	.short	0x0001
        /*00a2*/ 	.short	0x0008
        /*00a4*/ 	.byte	0x00, 0xf0, 0x41, 0x00


	//----- nvinfo : EIATTR_KPARAM_INFO
	.align		4
.L_1033:
        /*00a8*/ 	.byte	0x04, 0x17
        /*00aa*/ 	.short	(.L_1035 - .L_1034)
.L_1034:
        /*00ac*/ 	.word	0x00000000
        /*00b0*/ 	.short	0x0000
        /*00b2*/ 	.short	0x0000
        /*00b4*/ 	.byte	0x00, 0xf0, 0x11, 0x00


	//----- nvinfo : EIATTR_SPARSE_MMA_MASK
	.align		4
.L_1035:
        /*00b8*/ 	.byte	0x03, 0x50
        /*00ba*/ 	.short	0x0000


	//----- nvinfo : EIATTR_MAXREG_COUNT
	.align		4
        /*00bc*/ 	.byte	0x03, 0x1b
        /*00be*/ 	.short	0x0080


	//----- nvinfo : EIATTR_NUM_BARRIERS
	.align		4
        /*00c0*/ 	.byte	0x02, 0x4c
        /*00c2*/ 	.byte	0x01
	.zero		1


	//----- nvinfo : EIATTR_ANNOTATIONS
	.align		4
        /*00c4*/ 	.byte	0x04, 0x55
        /*00c6*/ 	.short	(.L_1037 - .L_1036)


	//   ....[0]....
.L_1036:
        /*00c8*/ 	.word	0x00000001
        /*00cc*/ 	.byte	0x00, 0x0d, 0x00, 0x00, 0x01, 0x00, 0x00, 0x00, 0xb0, 0x0d, 0x00, 0x00


	//----- nvinfo : EIATTR_MERCURY_ISA_VERSION
	.align		4
.L_1037:
        /*00d8*/ 	.byte	0x03, 0x5f
        /*00da*/ 	.short	0x0101


	//----- nvinfo : EIATTR_UNUSED_LOAD_BYTE_OFFSET
	.align		4
        /*00dc*/ 	.byte	0x04, 0x44
        /*00de*/ 	.short	(.L_1039 - .L_1038)


	//   ....[0]....
.L_1038:
        /*00e0*/ 	.word	0x00008e60
        /*00e4*/ 	.word	0x0000fff0


	//----- nvinfo : EIATTR_COOP_GROUP_MASK_REGIDS
	.align		4
.L_1039:
        /*00e8*/ 	.byte	0x04, 0x29
        /*00ea*/ 	.short	(.L_1041 - .L_1040)


	//   ....[0]....
.L_1040:
        /*00ec*/ 	.word	0xffffffff


	//   ....[1]....
        /*00f0*/ 	.word	0xffffffff


	//   ....[2]....
        /*00f4*/ 	.word	0xffffffff


	//   ....[3]....
        /*00f8*/ 	.word	0xffffffff


	//   ....[4]....
        /*00fc*/ 	.word	0xffffffff


	//   ....[5]....
        /*0100*/ 	.word	0xffffffff


	//   ....[6]....
        /*0104*/ 	.word	0xffffffff


	//   ....[7]....
        /*0108*/ 	.word	0xffffffff


	//   ....[8]....
        /*010c*/ 	.word	0xffffffff


	//   ....[9]....
        /*0110*/ 	.word	0xffffffff


	//   ....[10]....
        /*0114*/ 	.word	0xffffffff


	//   ....[11]....
        /*0118*/ 	.word	0xffffffff


	//   ....[12]....
        /*011c*/ 	.word	0xffffffff


	//   ....[13]....
        /*0120*/ 	.word	0xffffffff


	//   ....[14]....
        /*0124*/ 	.word	0xffffffff


	//   ....[15]....
        /*0128*/ 	.word	0xffffffff


	//   ....[16]....
        /*012c*/ 	.word	0xffffffff


	//   ....[17]....
        /*0130*/ 	.word	0xffffffff


	//   ....[18]....
        /*0134*/ 	.word	0xffffffff


	//   ....[19]....
        /*0138*/ 	.word	0xffffffff


	//   ....[20]....
        /*013c*/ 	.word	0xffffffff


	//   ....[21]....
        /*0140*/ 	.word	0xffffffff


	//   ....[22]....
        /*0144*/ 	.word	0xffffffff


	//   ....[23]....
        /*0148*/ 	.word	0xffffffff


	//   ....[24]....
        /*014c*/ 	.word	0xffffffff


	//   ....[25]....
        /*0150*/ 	.word	0xffffffff


	//   ....[26]....
        /*0154*/ 	.word	0xffffffff


	//   ....[27]....
        /*0158*/ 	.word	0xffffffff


	//   ....[28]....
        /*015c*/ 	.word	0xffffffff


	//   ....[29]....
        /*0160*/ 	.word	0xffffffff


	//   ....[30]....
        /*0164*/ 	.word	0xffffffff


	//   ....[31]....
        /*0168*/ 	.word	0xffffffff


	//   ....[32]....
        /*016c*/ 	.word	0xffffffff


	//   ....[33]....
        /*0170*/ 	.word	0xffffffff


	//   ....[34]....
        /*0174*/ 	.word	0xffffffff


	//   ....[35]....
        /*0178*/ 	.word	0xffffffff


	//   ....[36]....
        /*017c*/ 	.word	0xffffffff


	//   ....[37]....
        /*0180*/ 	.word	0xffffffff


	//   ....[38]....
        /*0184*/ 	.word	0xffffffff


	//   ....[39]....
        /*0188*/ 	.word	0xffffffff


	//   ....[40]....
        /*018c*/ 	.word	0xffffffff


	//   ....[41]....
        /*0190*/ 	.word	0xffffffff


	//   ....[42]....
        /*0194*/ 	.word	0xffffffff


	//   ....[43]....
        /*0198*/ 	.word	0xffffffff


	//   ....[44]....
        /*019c*/ 	.word	0xffffffff


	//   ....[45]....
        /*01a0*/ 	.word	0xffffffff


	//   ....[46]....
        /*01a4*/ 	.word	0xffffffff


	//   ....[47]....
        /*01a8*/ 	.word	0xffffffff


	//   ....[48]....
        /*01ac*/ 	.word	0xffffffff


	//   ....[49]....
        /*01b0*/ 	.word	0xffffffff


	//   ....[50]....
        /*01b4*/ 	.word	0xffffffff


	//   ....[51]....
        /*01b8*/ 	.word	0xffffffff


	//   ....[52]....
        /*01bc*/ 	.word	0xffffffff


	//   ....[53]....
        /*01c0*/ 	.word	0xffffffff


	//   ....[54]....
        /*01c4*/ 	.word	0xffffffff


	//   ....[55]....
        /*01c8*/ 	.word	0xffffffff


	//   ....[56]....
        /*01cc*/ 	.word	0x05000016


	//   ....[57]....
        /*01d0*/ 	.word	0x05000016


	//   ....[58]....
        /*01d4*/ 	.word	0x05000016


	//   ....[59]....
        /*01d8*/ 	.word	0x05000016


	//   ....[60]....
        /*01dc*/ 	.word	0x05000016


	//   ....[61]....
        /*01e0*/ 	.word	0x05000016


	//   ....[62]....
        /*01e4*/ 	.word	0x05000016


	//   ....[63]....
        /*01e8*/ 	.word	0x05000016


	//   ....[64]....
        /*01ec*/ 	.word	0x05000016


	//   ....[65]....
        /*01f0*/ 	.word	0x05000016


	//   ....[66]....
        /*01f4*/ 	.word	0x05000016


	//   ....[67]....
        /*01f8*/ 	.word	0x05000016


	//   ....[68]....
        /*01fc*/ 	.word	0x05000016


	//   ....[69]....
        /*0200*/ 	.word	0x05000016


	//   ....[70]....
        /*0204*/ 	.word	0x05000016


	//   ....[71]....
        /*0208*/ 	.word	0x05000016


	//   ....[72]....
        /*020c*/ 	.word	0x05000016


	//   ....[73]....
        /*0210*/ 	.word	0x05000016


	//   ....[74]....
        /*0214*/ 	.word	0x05000016


	//   ....[75]....
        /*0218*/ 	.word	0x05000016


	//   ....[76]....
        /*021c*/ 	.word	0x05000016


	//   ....[77]....
        /*0220*/ 	.word	0x05000016


	//   ....[78]....
        /*0224*/ 	.word	0x05000016


	//   ....[79]....
        /*0228*/ 	.word	0x05000016


	//   ....[80]....
        /*022c*/ 	.word	0x05000016


	//   ....[81]....
        /*0230*/ 	.word	0x05000016


	//   ....[82]....
        /*0234*/ 	.word	0x05000016


	//   ....[83]....
        /*0238*/ 	.word	0x05000016


	//   ....[84]....
        /*023c*/ 	.word	0x05000016


	//   ....[85]....
        /*0240*/ 	.word	0x05000016


	//   ....[86]....
        /*0244*/ 	.word	0x05000016


	//   ....[87]....
        /*0248*/ 	.word	0x05000016


	//   ....[88]....
        /*024c*/ 	.word	0x05000016


	//   ....[89]....
        /*0250*/ 	.word	0x05000016


	//   ....[90]....
        /*0254*/ 	.word	0x05000016


	//   ....[91]....
        /*0258*/ 	.word	0x05000016


	//----- nvinfo : EIATTR_COOP_GROUP_INSTR_OFFSETS
	.align		4
.L_1041:
        /*025c*/ 	.byte	0x04, 0x28
        /*025e*/ 	.short	(.L_1043 - .L_1042)


	//   ....[0]....
.L_1042:
        /*0260*/ 	.word	0x00000620


	//   ....[1]....
        /*0264*/ 	.word	0x00000640


	//   ....[2]....
        /*0268*/ 	.word	0x00000660


	//   ....[3]....
        /*026c*/ 	.word	0x00000680


	//   ....[4]....
        /*0270*/ 	.word	0x000006b0


	//   ....[5]....
        /*0274*/ 	.word	0x000029d0


	//   ....[6]....
        /*0278*/ 	.word	0x00002a00


	//   ....[7]....
        /*027c*/ 	.word	0x00002a20


	//   ....[8]....
        /*0280*/ 	.word	0x00002a40


	//   ....[9]....
        /*0284*/ 	.word	0x00002a60


	//   ....[10]....
        /*0288*/ 	.word	0x00002ff0


	//   ....[11]....
        /*028c*/ 	.word	0x000031c0


	//   ....[12]....
        /*0290*/ 	.word	0x00003220


	//   ....[13]....
        /*0294*/ 	.word	0x000032a0


	//   ....[14]....
        /*0298*/ 	.word	0x000032f0


	//   ....[15]....
        /*029c*/ 	.word	0x00003340


	//   ....[16]....
        /*02a0*/ 	.word	0x00003390


	//   ....[17]....
        /*02a4*/ 	.word	0x000033e0


	//   ....[18]....
        /*02a8*/ 	.word	0x000033f0


	//   ....[19]....
        /*02ac*/ 	.word	0x000034f0


	//   ....[20]....
        /*02b0*/ 	.word	0x000036c0


	//   ....[21]....
        /*02b4*/ 	.word	0x00003710


	//   ....[22]....
        /*02b8*/ 	.word	0x00003770


	//   ....[23]....
        /*02bc*/ 	.word	0x000037d0


	//   ....[24]....
        /*02c0*/ 	.word	0x00003810


	//   ....[25]....
        /*02c4*/ 	.word	0x00003850


	//   ....[26]....
        /*02c8*/ 	.word	0x00003890


	//   ....[27]....
        /*02cc*/ 	.word	0x000038a0


	//   ....[28]....
        /*02d0*/ 	.word	0x000059b0


	//   ....[29]....
        /*02d4*/ 	.word	0x000059d0


	//   ....[30]....
        /*02d8*/ 	.word	0x000059f0


	//   ....[31]....
        /*02dc*/ 	.word	0x00005a20


	//   ....[32]....
        /*02e0*/ 	.word	0x00005a50


	//   ....[33]....
        /*02e4*/ 	.word	0x00007dc0


	//   ....[34]....
        /*02e8*/ 	.word	0x00007de0


	//   ....[35]....
        /*02ec*/ 	.word	0x00007e00


	//   ....[36]....
        /*02f0*/ 	.word	0x00007e20


	//   ....[37]....
        /*02f4*/ 	.word	0x00007e50


	//   ....[38]....
        /*02f8*/ 	.word	0x000083f0


	//   ....[39]....
        /*02fc*/ 	.word	0x000085c0


	//   ....[40]....
        /*0300*/ 	.word	0x00008620


	//   ....[41]....
        /*0304*/ 	.word	0x000086b0


	//   ....[42]....
        /*0308*/ 	.word	0x00008710


	//   ....[43]....
        /*030c*/ 	.word	0x00008760


	//   ....[44]....
        /*0310*/ 	.word	0x000087b0


	//   ....[45]....
        /*0314*/ 	.word	0x00008800


	//   ....[46]....
        /*0318*/ 	.word	0x00008810


	//   ....[47]....
        /*031c*/ 	.word	0x000088f0


	//   ....[48]....
        /*0320*/ 	.word	0x00008ac0


	//   ....[49]....
        /*0324*/ 	.word	0x00008b10


	//   ....[50]....
        /*0328*/ 	.word	0x00008b70


	//   ....[51]....
        /*032c*/ 	.word	0x00008bd0


	//   ....[52]....
        /*0330*/ 	.word	0x00008c10


	//   ....[53]....
        /*0334*/ 	.word	0x00008c50


	//   ....[54]....
        /*0338*/ 	.word	0x00008c90


	//   ....[55]....
        /*033c*/ 	.word	0x00008ca0


	//   ....[56]....
        /*0340*/ 	.word	0x0000a8d0


	//   ....[57]....
        /*0344*/ 	.word	0x0000a950


	//   ....[58]....
        /*0348*/ 	.word	0x0000a9e0


	//   ....[59]....
        /*034c*/ 	.word	0x0000aac0


	//   ....[60]....
        /*0350*/ 	.word	0x0000ab40


	//   ....[61]....
        /*0354*/ 	.word	0x0000abe0


	//   ....[62]....
        /*0358*/ 	.word	0x0000ac70


	//   ....[63]....
        /*035c*/ 	.word	0x0000acf0


	//   ....[64]....
        /*0360*/ 	.word	0x0000ad20


	//   ....[65]....
        /*0364*/ 	.word	0x0000ade0


	//   ....[66]....
        /*0368*/ 	.word	0x0000ae60


	//   ....[67]....
        /*036c*/ 	.word	0x0000aee0


	//   ....[68]....
        /*0370*/ 	.word	0x0000af90


	//   ....[69]....
        /*0374*/ 	.word	0x0000b020


	//   ....[70]....
        /*0378*/ 	.word	0x0000b0a0


	//   ....[71]....
        /*037c*/ 	.word	0x0000b110


	//   ....[72]....
        /*0380*/ 	.word	0x0000b190


	//   ....[73]....
        /*0384*/ 	.word	0x0000b1f0


	//   ....[74]....
        /*0388*/ 	.word	0x0000b260


	//   ....[75]....
        /*038c*/ 	.word	0x0000b2e0


	//   ....[76]....
        /*0390*/ 	.word	0x0000b370


	//   ....[77]....
        /*0394*/ 	.word	0x0000b480


	//   ....[78]....
        /*0398*/ 	.word	0x0000b500


	//   ....[79]....
        /*039c*/ 	.word	0x0000b590


	//   ....[80]....
        /*03a0*/ 	.word	0x0000b620


	//   ....[81]....
        /*03a4*/ 	.word	0x0000b6a0


	//   ....[82]....
        /*03a8*/ 	.word	0x0000b6d0


	//   ....[83]....
        /*03ac*/ 	.word	0x0000b780


	//   ....[84]....
        /*03b0*/ 	.word	0x0000b800


	//   ....[85]....
        /*03b4*/ 	.word	0x0000b880


	//   ....[86]....
        /*03b8*/ 	.word	0x0000b940


	//   ....[87]....
        /*03bc*/ 	.word	0x0000b9e0


	//   ....[88]....
        /*03c0*/ 	.word	0x0000ba60


	//   ....[89]....
        /*03c4*/ 	.word	0x0000bae0


	//   ....[90]....
        /*03c8*/ 	.word	0x0000bb60


	//   ....[91]....
        /*03cc*/ 	.word	0x0000bb90


	//----- nvinfo : EIATTR_VRC_CTA_INIT_COUNT
	.align		4
.L_1043:
        /*03d0*/ 	.byte	0x02, 0x4a
	.zero		1
	.zero		1


	//----- nvinfo : EIATTR_EXIT_INSTR_OFFSETS
	.align		4
        /*03d4*/ 	.byte	0x04, 0x1c
        /*03d6*/ 	.short	(.L_1045 - .L_1044)


	//   ....[0]....
.L_1044:
        /*03d8*/ 	.word	0x00001ae0


	//   ....[1]....
        /*03dc*/ 	.word	0x00001ba0


	//   ....[2]....
        /*03e0*/ 	.word	0x00001e90


	//   ....[3]....
        /*03e4*/ 	.word	0x00002150


	//   ....[4]....
        /*03e8*/ 	.word	0x000024d0


	//   ....[5]....
        /*03ec*/ 	.word	0x00004860


	//   ....[6]....
        /*03f0*/ 	.word	0x00004920


	//   ....[7]....
        /*03f4*/ 	.word	0x00004ce0


	//   ....[8]....
        /*03f8*/ 	.word	0x00004f00


	//   ....[9]....
        /*03fc*/ 	.word	0x00005260


	//   ....[10]....
        /*0400*/ 	.word	0x0000a700


	//   ....[11]....
        /*0404*/ 	.word	0x0000a7d0


	//   ....[12]....
        /*0408*/ 	.word	0x0000a880


	//----- nvinfo : EIATTR_MAX_THREADS
	.align		4
.L_1045:
        /*040c*/ 	.byte	0x04, 0x05
        /*040e*/ 	.short	(.L_1047 - .L_1046)
.L_1046:
        /*0410*/ 	.word	0x00000200
        /*0414*/ 	.word	0x00000001
        /*0418*/ 	.word	0x00000001


	//----- nvinfo : EIATTR_CRS_STACK_SIZE
	.align		4
.L_1047:
        /*041c*/ 	.byte	0x04, 0x1e
        /*041e*/ 	.short	(.L_1049 - .L_1048)
.L_1048:
        /*0420*/ 	.word	0x00000000


	//----- nvinfo : EIATTR_CBANK_PARAM_SIZE
	.align		4
.L_1049:
        /*0424*/ 	.byte	0x03, 0x19
        /*0426*/ 	.short	0x0070


	//----- nvinfo : EIATTR_PARAM_CBANK
	.align		4
        /*0428*/ 	.byte	0x04, 0x0a
        /*042a*/ 	.short	(.L_1051 - .L_1050)
	.align		4
.L_1050:
        /*042c*/ 	.word	index@(.nv.constant0._ZN3cub18CUB_300001_SM_10006detail6select23DeviceSelectSweepKernelINS2_10policy_hubIjbiLb0ELNS0_10SelectImplE0EE10Policy1000EN6thrust24THRUST_300001_SM_1000_NS17counting_iteratorIjNS9_11use_defaultESB_SB_EENS9_18transform_iteratorI9NonZeroOpIsEPKsSB_SB_EEPjSJ_NS0_13ScanTileStateIiLb1EEENS0_8NullTypeESM_iNS2_19streaming_context_tIlLb1EEELS5_0EEEvT0_T1_T2_T3_T4_T5_T6_T7_iT8_NS1_7vsmem_tE)
        /*0430*/ 	.short	0x0380
        /*0432*/ 	.short	0x0070


	//----- nvinfo : EIATTR_SW_WAR
	.align		4
.L_1051:
        /*0434*/ 	.byte	0x04, 0x36
        /*0436*/ 	.short	(.L_1053 - .L_1052)
.L_1052:
        /*0438*/ 	.word	0x00000008
.L_1053:


//--------------------- .nv.info._ZN3cub18CUB_300001_SM_10006detail6select23DeviceSelectSweepKernelINS2_10policy_hubIjbiLb0ELNS0_10SelectImplE0EE10Policy1000EN6thrust24THRUST_300001_SM_1000_NS17counting_iteratorIjNS9_11use_defaultESB_SB_EENS9_18transform_iteratorI9NonZeroOpIiEPKiSB_SB_EEPjSJ_NS0_13ScanTileStateIiLb1EEENS0_8NullTypeESM_iNS2_19streaming_context_tIlLb1EEELS5_0EEEvT0_T1_T2_T3_T4_T5_T6_T7_iT8_NS1_7vsmem_tE --------------------------
	.section	.nv.info._ZN3cub18CUB_300001_SM_10006detail6select23DeviceSelectSweepKernelINS2_10policy_hubIjbiLb0ELNS0_10SelectImplE0EE10Policy1000EN6thrust24THRUST_300001_SM_1000_NS17counting_iteratorIjNS9_11use_defaultESB_SB_EENS9_18transform_iteratorI9NonZeroOpIiEPKiSB_SB_EEPjSJ_NS0_13ScanTileStateIiLb1EEENS0_8NullTypeESM_iNS2_19streaming_context_tIlLb1EEELS5_0EEEvT0_T1_T2_T3_T4_T5_T6_T7_iT8_NS1_7vsmem_tE,"",@"SHT_CUDA_INFO"
	.sectionflags	@""
	.align	4


	//----- nvinfo : EIATTR_CUDA_API_VERSION
	.align		4
        /*0000*/ 	.byte	0x04, 0x37
        /*0002*/ 	.short	(.L_1055 - .L_1054)
.L_1054:
        /*0004*/ 	.word	0x00000082


	//----- nvinfo : EIATTR_KPARAM_INFO
	.align		4
.L_1055:
        /*0008*/ 	.byte	0x04, 0x17
        /*000a*/ 	.short	(.L_1057 - .L_1056)
.L_1056:
        /*000c*/ 	.word	0x00000000
        /*0010*/ 	.short	0x000a
        /*0012*/ 	.short	0x0068
        /*0014*/ 	.byte	0x00, 0xf0, 0x21, 0x00


	//----- nvinfo : EIATTR_KPARAM_INFO
	.align		4
.L_1057:
        /*0018*/ 	.byte	0x04, 0x17
        /*001a*/ 	.short	(.L_1059 - .L_1058)
.L_1058:
        /*001c*/ 	.word	0x00000000
        /*0020*/ 	.short	0x0009
        /*0022*/ 	.short	0x0040
        /*0024*/ 	.byte	0x00, 0xf0, 0xa1, 0x00


	//----- nvinfo : EIATTR_KPARAM_INFO
	.align		4
.L_1059:
        /*0028*/ 	.byte	0x04, 0x17
        /*002a*/ 	.short	(.L_1061 - .L_1060)
.L_1060:
        /*002c*/ 	.word	0x00000000
        /*0030*/ 	.short	0x0008
        /*0032*/ 	.short	0x0038
        /*0034*/ 	.byte	0x00, 0xf0, 0x11, 0x00


	//----- nvinfo : EIATTR_KPARAM_INFO
	.align		4
.L_1061:
        /*0038*/ 	.byte	0x04, 0x17
        /*003a*/ 	.short	(.L_1063 - .L_1062)
.L_1062:
        /*003c*/ 	.word	0x00000000
        /*0040*/ 	.short	0x0007
        /*0042*/ 	.short	0x0034
        /*0044*/ 	.byte	0x00, 0xf0, 0x11, 0x00


	//----- nvinfo : EIATTR_KPARAM_INFO
	.align		4
.L_1063:
        /*0048*/ 	.byte	0x04, 0x17
        /*004a*/ 	.short	(.L_1065 - .L_1064)
.L_1064:
        /*004c*/ 	.word	0x00000000
        /*0050*/ 	.short	0x0006
        /*0052*/ 	.short	0x0031
        /*0054*/ 	.byte	0x00, 0xf0, 0x05, 0x00


	//----- nvinfo : EIATTR_KPARAM_INFO
	.align		4
.L_1065:
        /*0058*/ 	.byte	0x04, 0x17
        /*005a*/ 	.short	(.L_1067 - .L_1066)
.L_1066:
        /*005c*/ 	.word	0x00000000
        /*0060*/ 	.short	0x0005
        /*0062*/ 	.short	0x0030
        /*0064*/ 	.byte	0x00, 0xf0, 0x05, 0x00


	//----- nvinfo : EIATTR_KPARAM_INFO
	.align		4
.L_1067:
        /*0068*/ 	.byte	0x04, 0x17
        /*006a*/ 	.short	(.L_1069 - .L_1068)
.L_1068:
        /*006c*/ 	.word	0x00000000
        /*0070*/ 	.short	0x0004
        /*0072*/ 	.short	0x0028
        /*0074*/ 	.byte	0x00, 0xf0, 0x21, 0x00


	//----- nvinfo : EIATTR_KPARAM_INFO
	.align		4
.L_1069:
        /*0078*/ 	.byte	0x04, 0x17
        /*007a*/ 	.short	(.L_1071 - .L_1070)
.L_1070:
        /*007c*/ 	.word	0x00000000
        /*0080*/ 	.short	0x0003
        /*0082*/ 	.short	0x0020
        /*0084*/ 	.byte	0x00, 0xf5, 0x21, 0x00


	//----- nvinfo : EIATTR_KPARAM_INFO
	.align		4
.L_1071:
        /*0088*/ 	.byte	0x04, 0x17
        /*008a*/ 	.short	(.L_1073 - .L_1072)
.L_1072:
        /*008c*/ 	.word	0x00000000
        /*0090*/ 	.short	0x0002
        /*0092*/ 	.short	0x0018
        /*0094*/ 	.byte	0x00, 0xf5, 0x21, 0x00


	//----- nvinfo : EIATTR_KPARAM_INFO
	.align		4
.L_1073:
        /*0098*/ 	.byte	0x04, 0x17
        /*009a*/ 	.short	(.L_1075 - .L_1074)
.L_1074:
        /*009c*/ 	.word	0x00000000
        /*00a0*/ 	.short	0x0001
        /*00a2*/ 	.short	0x0008
        /*00a4*/ 	.byte	0x00, 0xf0, 0x41, 0x00


	//----- nvinfo : EIATTR_KPARAM_INFO
	.align		4
.L_1075:
        /*00a8*/ 	.byte	0x04, 0x17
        /*00aa*/ 	.short	(.L_1077 - .L_1076)
.L_1076:
        /*00ac*/ 	.word	0x00000000
        /*00b0*/ 	.short	0x0000
        /*00b2*/ 	.short	0x0000
        /*00b4*/ 	.byte	0x00, 0xf0, 0x11, 0x00


	//----- nvinfo : EIATTR_SPARSE_MMA_MASK
	.align		4
.L_1077:
        /*00b8*/ 	.byte	0x03, 0x50
        /*00ba*/ 	.short	0x0000


	//----- nvinfo : EIATTR_MAXREG_COUNT
	.align		4
        /*00bc*/ 	.byte	0x03, 0x1b
        /*00be*/ 	.short	0x0080


	//----- nvinfo : EIATTR_NUM_BARRIERS
	.align		4
        /*00c0*/ 	.byte	0x02, 0x4c
        /*00c2*/ 	.byte	0x01
	.zero		1


	//----- nvinfo : EIATTR_ANNOTATIONS
	.align		4
        /*00c4*/ 	.byte	0x04, 0x55
        /*00c6*/ 	.short	(.L_1079 - .L_1078)


	//   ....[0]....
.L_1078:
        /*00c8*/ 	.word	0x00000001
        /*00cc*/ 	.byte	0x00, 0x0d, 0x00, 0x00, 0x01, 0x00, 0x00, 0x00, 0xb0, 0x0d, 0x00, 0x00


	//----- nvinfo : EIATTR_MERCURY_ISA_VERSION
	.align		4
.L_1079:
        /*00d8*/ 	.byte	0x03, 0x5f
        /*00da*/ 	.short	0x0101


	//----- nvinfo : EIATTR_UNUSED_LOAD_BYTE_OFFSET
	.align		4
        /*00dc*/ 	.byte	0x04, 0x44
        /*00de*/ 	.short	(.L_1081 - .L_1080)


	//   ....[0]....
.L_1080:
        /*00e0*/ 	.word	0x00008e60
        /*00e4*/ 	.word	0x0000fff0


	//----- nvinfo : EIATTR_COOP_GROUP_MASK_REGIDS
	.align		4
.L_1081:
        /*00e8*/ 	.byte	0x04, 0x29
        /*00ea*/ 	.short	(.L_1083 - .L_1082)


	//   ....[0]....
.L_1082:
        /*00ec*/ 	.word	0xffffffff


	//   ....[1]....
        /*00f0*/ 	.word	0xffffffff


	//   ....[2]....
        /*00f4*/ 	.word	0xffffffff


	//   ....[3]....
        /*00f8*/ 	.word	0xffffffff


	//   ....[4]....
        /*00fc*/ 	.word	0xffffffff


	//   ....[5]....
        /*0100*/ 	.word	0xffffffff


	//   ....[6]....
        /*0104*/ 	.word	0xffffffff


	//   ....[7]....
        /*0108*/ 	.word	0xffffffff


	//   ....[8]....
        /*010c*/ 	.word	0xffffffff


	//   ....[9]....
        /*0110*/ 	.word	0xffffffff


	//   ....[10]....
        /*0114*/ 	.word	0xffffffff


	//   ....[11]....
        /*0118*/ 	.word	0xffffffff


	//   ....[12]....
        /*011c*/ 	.word	0xffffffff


	//   ....[13]....
        /*0120*/ 	.word	0xffffffff


	//   ....[14]....
        /*0124*/ 	.word	0xffffffff


	//   ....[15]....
        /*0128*/ 	.word	0xffffffff


	//   ....[16]....
        /*012c*/ 	.word	0xffffffff


	//   ....[17]....
        /*0130*/ 	.word	0xffffffff


	//   ....[18]....
        /*0134*/ 	.word	0xffffffff


	//   ....[19]....
        /*0138*/ 	.word	0xffffffff


	//   ....[20]....
        /*013c*/ 	.word	0xffffffff


	//   ....[21]....
        /*0140*/ 	.word	0xffffffff


	//   ....[22]....
        /*0144*/ 	.word	0xffffffff


	//   ....[23]....
        /*0148*/ 	.word	0xffffffff


	//   ....[24]....
        /*014c*/ 	.word	0xffffffff


	//   ....[25]....
        /*0150*/ 	.word	0xffffffff


	//   ....[26]....
        /*0154*/ 	.word	0xffffffff


	//   ....[27]....
        /*0158*/ 	.word	0xffffffff


	//   ....[28]....
        /*015c*/ 	.word	0xffffffff


	//   ....[29]....
        /*0160*/ 	.word	0xffffffff


	//   ....[30]....
        /*0164*/ 	.word	0xffffffff


	//   ....[31]....
        /*0168*/ 	.word	0xffffffff


	//   ....[32]....
        /*016c*/ 	.word	0xffffffff


	//   ....[33]....
        /*0170*/ 	.word	0xffffffff


	//   ....[34]....
        /*0174*/ 	.word	0xffffffff


	//   ....[35]....
        /*0178*/ 	.word	0xffffffff


	//   ....[36]....
        /*017c*/ 	.word	0xffffffff


	//   ....[37]....
        /*0180*/ 	.word	0xffffffff


	//   ....[38]....
        /*0184*/ 	.word	0xffffffff


	//   ....[39]....
        /*0188*/ 	.word	0xffffffff


	//   ....[40]....
        /*018c*/ 	.word	0xffffffff


	//   ....[41]....
        /*0190*/ 	.word	0xffffffff


	//   ....[42]....
        /*0194*/ 	.word	0xffffffff


	//   ....[43]....
        /*0198*/ 	.word	0xffffffff


	//   ....[44]....
        /*019c*/ 	.word	0xffffffff


	//   ....[45]....
        /*01a0*/ 	.word	0xffffffff


	//   ....[46]....
        /*01a4*/ 	.word	0xffffffff


	//   ....[47]....
        /*01a8*/ 	.word	0xffffffff


	//   ....[48]....
        /*01ac*/ 	.word	0xffffffff


	//   ....[49]....
        /*01b0*/ 	.word	0xffffffff


	//   ....[50]....
        /*01b4*/ 	.word	0xffffffff


	//   ....[51]....
        /*01b8*/ 	.word	0xffffffff


	//   ....[52]....
        /*01bc*/ 	.word	0xffffffff


	//   ....[53]....
        /*01c0*/ 	.word	0xffffffff


	//   ....[54]....
        /*01c4*/ 	.word	0xffffffff


	//   ....[55]....
        /*01c8*/ 	.word	0xffffffff


	//   ....[56]....
        /*01cc*/ 	.word	0x05000016


	//   ....[57]....
        /*01d0*/ 	.word	0x05000016


	//   ....[58]....
        /*01d4*/ 	.word	0x05000016


	//   ....[59]....
        /*01d8*/ 	.word	0x05000016


	//   ....[60]....
        /*01dc*/ 	.word	0x05000016


	//   ....[61]....
        /*01e0*/ 	.word	0x05000016


	//   ....[62]....
        /*01e4*/ 	.word	0x05000016


	//   ....[63]....
        /*01e8*/ 	.word	0x05000016


	//   ....[64]....
        /*01ec*/ 	.word	0x05000016


	//   ....[65]....
        /*01f0*/ 	.word	0x05000016


	//   ....[66]....
        /*01f4*/ 	.word	0x05000016


	//   ....[67]....
        /*01f8*/ 	.word	0x05000016


	//   ....[68]....
        /*01fc*/ 	.word	0x05000016


	//   ....[69]....
        /*0200*/ 	.word	0x05000016


	//   ....[70]....
        /*0204*/ 	.word	0x05000016


	//   ....[71]....
        /*0208*/ 	.word	0x05000016


	//   ....[72]....
        /*020c*/ 	.word	0x05000016


	//   ....[73]....
        /*0210*/ 	.word	0x05000016


	//   ....[74]....
        /*0214*/ 	.word	0x05000016


	//   ....[75]....
        /*0218*/ 	.word	0x05000016


	//   ....[76]....
        /*021c*/ 	.word	0x05000016


	//   ....[77]....
        /*0220*/ 	.word	0x05000016


	//   ....[78]....
        /*0224*/ 	.word	0x05000016


	//   ....[79]....
        /*0228*/ 	.word	0x05000016


	//   ....[80]....
        /*022c*/ 	.word	0x05000016


	//   ....[81]....
        /*0230*/ 	.word	0x05000016


	//   ....[82]....
        /*0234*/ 	.word	0x05000016


	//   ....[83]....
        /*0238*/ 	.word	0x05000016


	//   ....[84]....
        /*023c*/ 	.word	0x05000016


	//   ....[85]....
        /*0240*/ 	.word	0x05000016


	//   ....[86]....
        /*0244*/ 	.word	0x05000016


	//   ....[87]....
        /*0248*/ 	.word	0x05000016


	//   ....[88]....
        /*024c*/ 	.word	0x05000016


	//   ....[89]....
        /*0250*/ 	.word	0x05000016


	//   ....[90]....
        /*0254*/ 	.word	0x05000016


	//   ....[91]....
        /*0258*/ 	.word	0x05000016


	//----- nvinfo : EIATTR_COOP_GROUP_INSTR_OFFSETS
	.align		4
.L_1083:
        /*025c*/ 	.byte	0x04, 0x28
        /*025e*/ 	.short	(.L_1085 - .L_1084)


	//   ....[0]....
.L_1084:
        /*0260*/ 	.word	0x00000620


	//   ....[1]....
        /*0264*/ 	.word	0x00000640


	//   ....[2]....
        /*0268*/ 	.word	0x00000660


	//   ....[3]....
        /*026c*/ 	.word	0x00000680


	//   ....[4]....
        /*0270*/ 	.word	0x000006b0


	//   ....[5]....
        /*0274*/ 	.word	0x000029d0


	//   ....[6]....
        /*0278*/ 	.word	0x00002a00


	//   ....[7]....
        /*027c*/ 	.word	0x00002a20


	//   ....[8]....
        /*0280*/ 	.word	0x00002a40


	//   ....[9]....
        /*0284*/ 	.word	0x00002a60


	//   ....[10]....
        /*0288*/ 	.word	0x00002ff0


	//   ....[11]....
        /*028c*/ 	.word	0x000031c0


	//   ....[12]....
        /*0290*/ 	.word	0x00003220


	//   ....[13]....
        /*0294*/ 	.word	0x000032a0


	//   ....[14]....
        /*0298*/ 	.word	0x000032f0


	//   ....[15]....
        /*029c*/ 	.word	0x00003340


	//   ....[16]....
        /*02a0*/ 	.word	0x00003390


	//   ....[17]....
        /*02a4*/ 	.word	0x000033e0


	//   ....[18]....
        /*02a8*/ 	.word	0x000033f0


	//   ....[19]....
        /*02ac*/ 	.word	0x000034f0


	//   ....[20]....
        /*02b0*/ 	.word	0x000036c0


	//   ....[21]....
        /*02b4*/ 	.word	0x00003710


	//   ....[22]....
        /*02b8*/ 	.word	0x00003770


	//   ....[23]....
        /*02bc*/ 	.word	0x000037d0


	//   ....[24]....
        /*02c0*/ 	.word	0x00003810


	//   ....[25]....
        /*02c4*/ 	.word	0x00003850


	//   ....[26]....
        /*02c8*/ 	.word	0x00003890


	//   ....[27]....
        /*02cc*/ 	.word	0x000038a0


	//   ....[28]....
        /*02d0*/ 	.word	0x000059b0


	//   ....[29]....
        /*02d4*/ 	.word	0x000059d0


	//   ....[30]....
        /*02d8*/ 	.word	0x000059f0


	//   ....[31]....
        /*02dc*/ 	.word	0x00005a20


	//   ....[32]....
        /*02e0*/ 	.word	0x00005a50


	//   ....[33]....
        /*02e4*/ 	.word	0x00007dc0


	//   ....[34]....
        /*02e8*/ 	.word	0x00007de0


	//   ....[35]....
        /*02ec*/ 	.word	0x00007e00


	//   ....[36]....
        /*02f0*/ 	.word	0x00007e20


	//   ....[37]....
        /*02f4*/ 	.word	0x00007e50


	//   ....[38]....
        /*02f8*/ 	.word	0x000083f0


	//   ....[39]....
        /*02fc*/ 	.word	0x000085c0


	//   ....[40]....
        /*0300*/ 	.word	0x00008620


	//   ....[41]....
        /*0304*/ 	.word	0x000086b0


	//   ....[42]....
        /*0308*/ 	.word	0x00008710


	//   ....[43]....
        /*030c*/ 	.word	0x00008760


	//   ....[44]....
        /*0310*/ 	.word	0x000087b0


	//   ....[45]....
        /*0314*/ 	.word	0x00008800


	//   ....[46]....
        /*0318*/ 	.word	0x00008810


	//   ....[47]....
        /*031c*/ 	.word	0x000088f0


	//   ....[48]....
        /*0320*/ 	.word	0x00008ac0


	//   ....[49]....
        /*0324*/ 	.word	0x00008b10


	//   ....[50]....
        /*0328*/ 	.word	0x00008b70


	//   ....[51]....
        /*032c*/ 	.word	0x00008bd0


	//   ....[52]....
        /*0330*/ 	.word	0x00008c10


	//   ....[53]....
        /*0334*/ 	.word	0x00008c50


	//   ....[54]....
        /*0338*/ 	.word	0x00008c90


	//   ....[55]....
        /*033c*/ 	.word	0x00008ca0


	//   ....[56]....
        /*0340*/ 	.word	0x0000a8d0


	//   ....[57]....
        /*0344*/ 	.word	0x0000a950


	//   ....[58]....
        /*0348*/ 	.word	0x0000a9e0


	//   ....[59]....
        /*034c*/ 	.word	0x0000aac0


	//   ....[60]....
        /*0350*/ 	.word	0x0000ab40


	//   ....[61]....
        /*0354*/ 	.word	0x0000abe0


	//   ....[62]....
        /*0358*/ 	.word	0x0000ac70


	//   ....[63]....
        /*035c*/ 	.word	0x0000acf0


	//   ....[64]....
        /*0360*/ 	.word	0x0000ad20


	//   ....[65]....
        /*0364*/ 	.word	0x0000ade0


	//   ....[66]....
        /*0368*/ 	.word	0x0000ae60


	//   ....[67]....
        /*036c*/ 	.word	0x0000aee0


	//   ....[68]....
        /*0370*/ 	.word	0x0000af90


	//   ....[69]....
        /*0374*/ 	.word	0x0000b020


	//   ....[70]....
        /*0378*/ 	.word	0x0000b0a0


	//   ....[71]....
        /*037c*/ 	.word	0x0000b110


	//   ....[72]....
        /*0380*/ 	.word	0x0000b190


	//   ....[73]....
        /*0384*/ 	.word	0x0000b1f0


	//   ....[74]....
        /*0388*/ 	.word	0x0000b260


	//   ....[75]....
        /*038c*/ 	.word	0x0000b2e0


	//   ....[76]....
        /*0390*/ 	.word	0x0000b370


	//   ....[77]....
        /*0394*/ 	.word	0x0000b480


	//   ....[78]....
        /*0398*/ 	.word	0x0000b500


	//   ....[79]....
        /*039c*/ 	.word	0x0000b590


	//   ....[80]....
        /*03a0*/ 	.word	0x0000b620


	//   ....[81]....
        /*03a4*/ 	.word	0x0000b6a0


	//   ....[82]....
        /*03a8*/ 	.word	0x0000b6d0


	//   ....[83]....
        /*03ac*/ 	.word	0x0000b780


	//   ....[84]....
        /*03b0*/ 	.word	0x0000b800


	//   ....[85]....
        /*03b4*/ 	.word	0x0000b880


	//   ....[86]....
        /*03b8*/ 	.word	0x0000b940


	//   ....[87]....
        /*03bc*/ 	.word	0x0000b9e0


	//   ....[88]....
        /*03c0*/ 	.word	0x0000ba60


	//   ....[89]....
        /*03c4*/ 	.word	0x0000bae0


	//   ....[90]....
        /*03c8*/ 	.word	0x0000bb60


	//   ....[91]....
        /*03cc*/ 	.word	0x0000bb90


	//----- nvinfo : EIATTR_VRC_CTA_INIT_COUNT
	.align		4
.L_1085:
        /*03d0*/ 	.byte	0x02, 0x4a
	.zero		1
	.zero		1


	//----- nvinfo : EIATTR_EXIT_INSTR_OFFSETS
	.align		4
        /*03d4*/ 	.byte	0x04, 0x1c
        /*03d6*/ 	.short	(.L_1087 - .L_1086)


	//   ....[0]....
.L_1086:
        /*03d8*/ 	.word	0x00001ae0


	//   ....[1]....
        /*03dc*/ 	.word	0x00001ba0


	//   ....[2]....
        /*03e0*/ 	.word	0x00001e90


	//   ....[3]....
        /*03e4*/ 	.word	0x00002150


	//   ....[4]....
        /*03e8*/ 	.word	0x000024d0


	//   ....[5]....
        /*03ec*/ 	.word	0x00004860


	//   ....[6]....
        /*03f0*/ 	.word	0x00004920


	//   ....[7]....
        /*03f4*/ 	.word	0x00004ce0


	//   ....[8]....
        /*03f8*/ 	.word	0x00004f00


	//   ....[9]....
        /*03fc*/ 	.word	0x00005260


	//   ....[10]....
        /*0400*/ 	.word	0x0000a700


	//   ....[11]....
        /*0404*/ 	.word	0x0000a7d0


	//   ....[12]....
        /*0408*/ 	.word	0x0000a880


	//----- nvinfo : EIATTR_MAX_THREADS
	.align		4
.L_1087:
        /*040c*/ 	.byte	0x04, 0x05
        /*040e*/ 	.short	(.L_1089 - .L_1088)
.L_1088:
        /*0410*/ 	.word	0x00000200
        /*0414*/ 	.word	0x00000001
        /*0418*/ 	.word	0x00000001


	//----- nvinfo : EIATTR_CRS_STACK_SIZE
	.align		4
.L_1089:
        /*041c*/ 	.byte	0x04, 0x1e
        /*041e*/ 	.short	(.L_1091 - .L_1090)
.L_1090:
        /*0420*/ 	.word	0x00000000


	//----- nvinfo : EIATTR_CBANK_PARAM_SIZE
	.align		4
.L_1091:
        /*0424*/ 	.byte	0x03, 0x19
        /*0426*/ 	.short	0x0070


	//----- nvinfo : EIATTR_PARAM_CBANK
	.align		4
        /*0428*/ 	.byte	0x04, 0x0a
        /*042a*/ 	.short	(.L_1093 - .L_1092)
	.align		4
.L_1092:
        /*042c*/ 	.word	index@(.nv.constant0._ZN3cub18CUB_300001_SM_10006detail6select23DeviceSelectSweepKernelINS2_10policy_hubIjbiLb0ELNS0_10SelectImplE0EE10Policy1000EN6thrust24THRUST_300001_SM_1000_NS17counting_iteratorIjNS9_11use_defaultESB_SB_EENS9_18transform_iteratorI9NonZeroOpIiEPKiSB_SB_EEPjSJ_NS0_13ScanTileStateIiLb1EEENS0_8NullTypeESM_iNS2_19streaming_context_tIlLb1EEELS5_0EEEvT0_T1_T2_T3_T4_T5_T6_T7_iT8_NS1_7vsmem_tE)
        /*0430*/ 	.short	0x0380
        /*0432*/ 	.short	0x0070


	//----- nvinfo : EIATTR_SW_WAR
	.align		4
.L_1093:
        /*0434*/ 	.byte	0x04, 0x36
        /*0436*/ 	.short	(.L_1095 - .L_1094)
.L_1094:
        /*0438*/ 	.word	0x00000008
.L_1095:


//--------------------- .nv.info._ZN3cub18CUB_300001_SM_10006detail6select23DeviceSelectSweepKernelINS2_10policy_hubIjbiLb0ELNS0_10SelectImplE0EE10Policy1000EN6thrust24THRUST_300001_SM_1000_NS17counting_iteratorIjNS9_11use_defaultESB_SB_EENS9_18transform_iteratorI9NonZeroOpIlEPKlSB_SB_EEPjSJ_NS0_13ScanTileStateIiLb1EEENS0_8NullTypeESM_iNS2_19streaming_context_tIlLb1EEELS5_0EEEvT0_T1_T2_T3_T4_T5_T6_T7_iT8_NS1_7vsmem_tE --------------------------
	.section	.nv.info._ZN3cub18CUB_300001_SM_10006detail6select23DeviceSelectSweepKernelINS2_10policy_hubIjbiLb0ELNS0_10SelectImplE0EE10Policy1000EN6thrust24THRUST_300001_SM_1000_NS17counting_iteratorIjNS9_11use_defaultESB_SB_EENS9_18transform_iteratorI9NonZeroOpIlEPKlSB_SB_EEPjSJ_NS0_13ScanTileStateIiLb1EEENS0_8NullTypeESM_iNS2_19streaming_context_tIlLb1EEELS5_0EEEvT0_T1_T2_T3_T4_T5_T6_T7_iT8_NS1_7vsmem_tE,"",@"SHT_CUDA_INFO"
	.sectionflags	@""
	.align	4


	//----- nvinfo : EIATTR_CUDA_API_VERSION
	.align		4
        /*0000*/ 	.byte	0x04, 0x37
        /*0002*/ 	.short	(.L_1097 - .L_1096)
.L_1096:
        /*0004*/ 	.word	0x00000082


	//----- nvinfo : EIATTR_KPARAM_INFO
	.align		4
.L_1097:
        /*0008*/ 	.byte	0x04, 0x17
        /*000a*/ 	.short	(.L_1099 - .L_1098)
.L_1098:
        /*000c*/ 	.word	0x00000000
        /*0010*/ 	.short	0x000a
        /*0012*/ 	.short	0x0068
        /*0014*/ 	.byte	0x00, 0xf0, 0x21, 0x00


	//----- nvinfo : EIATTR_KPARAM_INFO
	.align		4
.L_1099:
        /*0018*/ 	.byte	0x04, 0x17
        /*001a*/ 	.short	(.L_1101 - .L_1100)
.L_1100:
        /*001c*/ 	.word	0x00000000
        /*0020*/ 	.short	0x0009
        /*0022*/ 	.short	0x0040
        /*0024*/ 	.byte	0x00, 0xf0, 0xa1, 0x00


	//----- nvinfo : EIATTR_KPARAM_INFO
	.align		4
.L_1101:
        /*0028*/ 	.byte	0x04, 0x17
        /*002a*/ 	.short	(.L_1103 - .L_1102)
.L_1102:
        /*002c*/ 	.word	0x00000000
        /*0030*/ 	.short	0x0008
        /*0032*/ 	.short	0x0038
        /*0034*/ 	.byte	0x00, 0xf0, 0x11, 0x00


	//----- nvinfo : EIATTR_KPARAM_INFO
	.align		4
.L_1103:
        /*0038*/ 	.byte	0x04, 0x17
        /*003a*/ 	.short	(.L_1105 - .L_1104)
.L_1104:
        /*003c*/ 	.word	0x00000000
        /*0040*/ 	.short	0x0007
        /*0042*/ 	.short	0x0034
        /*0044*/ 	.byte	0x00, 0xf0, 0x11, 0x00


	//----- nvinfo : EIATTR_KPARAM_INFO
	.align		4
.L_1105:
        /*0048*/ 	.byte	0x04, 0x17
        /*004a*/ 	.short	(.L_1107 - .L_1106)
.L_1106:
        /*004c*/ 	.word	0x00000000
        /*0050*/ 	.short	0x0006
        /*0052*/ 	.short	0x0031
        /*0054*/ 	.byte	0x00, 0xf0, 0x05, 0x00


	//----- nvinfo : EIATTR_KPARAM_INFO
	.align		4
.L_1107:
        /*0058*/ 	.byte	0x04, 0x17
        /*005a*/ 	.short	(.L_1109 - .L_1108)
.L_1108:
        /*005c*/ 	.word	0x00000000
        /*0060*/ 	.short	0x0005
        /*0062*/ 	.short	0x0030
        /*0064*/ 	.byte	0x00, 0xf0, 0x05, 0x00


	//----- nvinfo : EIATTR_KPARAM_INFO
	.align		4
.L_1109:
        /*0068*/ 	.byte	0x04, 0x17
        /*006a*/ 	.short	(.L_1111 - .L_1110)
.L_1110:
        /*006c*/ 	.word	0x00000000
        /*0070*/ 	.short	0x0004
        /*0072*/ 	.short	0x0028
        /*0074*/ 	.byte	0x00, 0xf0, 0x21, 0x00


	//----- nvinfo : EIATTR_KPARAM_INFO
	.align		4
.L_1111:
        /*0078*/ 	.byte	0x04, 0x17
        /*007a*/ 	.short	(.L_1113 - .L_1112)
.L_1112:
        /*007c*/ 	.word	0x00000000
        /*0080*/ 	.short	0x0003
        /*0082*/ 	.short	0x0020
        /*0084*/ 	.byte	0x00, 0xf5, 0x21, 0x00


	//----- nvinfo : EIATTR_KPARAM_INFO
	.align		4
.L_1113:
        /*0088*/ 	.byte	0x04, 0x17
        /*008a*/ 	.short	(.L_1115 - .L_1114)
.L_1114:
        /*008c*/ 	.word	0x00000000
        /*0090*/ 	.short	0x0002
        /*0092*/ 	.short	0x0018
        /*0094*/ 	.byte	0x00, 0xf5, 0x21, 0x00


	//----- nvinfo : EIATTR_KPARAM_INFO
	.align		4
.L_1115:
        /*0098*/ 	.byte	0x04, 0x17
        /*009a*/ 	.short	(.L_1117 - .L_1116)
.L_1116:
        /*009c*/ 	.word	0x00000000
        /*00a0*/ 	.short	0x0001
        /*00a2*/ 	.short	0x0008
        /*00a4*/ 	.byte	0x00, 0xf0, 0x41, 0x00


	//----- nvinfo : EIATTR_KPARAM_INFO
	.align		4
.L_1117:
        /*00a8*/ 	.byte	0x04, 0x17
        /*00aa*/ 	.short	(.L_1119 - .L_1118)
.L_1118:
        /*00ac*/ 	.word	0x00000000
        /*00b0*/ 	.short	0x0000
        /*00b2*/ 	.short	0x0000
        /*00b4*/ 	.byte	0x00, 0xf0, 0x11, 0x00


	//----- nvinfo : EIATTR_SPARSE_MMA_MASK
	.align		4
.L_1119:
        /*00b8*/ 	.byte	0x03, 0x50
        /*00ba*/ 	.short	0x0000


	//----- nvinfo : EIATTR_MAXREG_COUNT
	.align		4
        /*00bc*/ 	.byte	0x03, 0x1b
        /*00be*/ 	.short	0x0080


	//----- nvinfo : EIATTR_NUM_BARRIERS
	.align		4
        /*00c0*/ 	.byte	0x02, 0x4c
        /*00c2*/ 	.byte	0x01
	.zero		1


	//----- nvinfo : EIATTR_MERCURY_ISA_VERSION
	.align		4
        /*00c4*/ 	.byte	0x03, 0x5f
        /*00c6*/ 	.short	0x0101


	//----- nvinfo : EIATTR_UNUSED_LOAD_BYTE_OFFSET
	.align		4
        /*00c8*/ 	.byte	0x04, 0x44
        /*00ca*/ 	.short	(.L_1121 - .L_1120)


	//   ....[0]....
.L_1120:
        /*00cc*/ 	.word	0x00009a60
        /*00d0*/ 	.word	0x0000fff0


	//----- nvinfo : EIATTR_COOP_GROUP_MASK_REGIDS
	.align		4
.L_1121:
        /*00d4*/ 	.byte	0x04, 0x29
        /*00d6*/ 	.short	(.L_1123 - .L_1122)


	//   ....[0]....
.L_1122:
        /*00d8*/ 	.word	0xffffffff


	//   ....[1]....
        /*00dc*/ 	.word	0xffffffff


	//   ....[2]....
        /*00e0*/ 	.word	0xffffffff


	//   ....[3]....
        /*00e4*/ 	.word	0xffffffff


	//   ....[4]....
        /*00e8*/ 	.word	0xffffffff


	//   ....[5]....
        /*00ec*/ 	.word	0xffffffff


	//   ....[6]....
        /*00f0*/ 	.word	0xffffffff


	//   ....[7]....
        /*00f4*/ 	.word	0xffffffff


	//   ....[8]....
        /*00f8*/ 	.word	0xffffffff


	//   ....[9]....
        /*00fc*/ 	.word	0xffffffff


	//   ....[10]....
        /*0100*/ 	.word	0xffffffff


	//   ....[11]....
        /*0104*/ 	.word	0xffffffff


	//   ....[12]....
        /*0108*/ 	.word	0xffffffff


	//   ....[13]....
        /*010c*/ 	.word	0xffffffff


	//   ....[14]....
        /*0110*/ 	.word	0xffffffff


	//   ....[15]....
        /*0114*/ 	.word	0xffffffff


	//   ....[16]....
        /*0118*/ 	.word	0xffffffff


	//   ....[17]....
        /*011c*/ 	.word	0xffffffff


	//   ....[18]....
        /*0120*/ 	.word	0xffffffff


	//   ....[19]....
        /*0124*/ 	.word	0xffffffff


	//   ....[20]....
        /*0128*/ 	.word	0xffffffff


	//   ....[21]....
        /*012c*/ 	.word	0xffffffff


	//   ....[22]....
        /*0130*/ 	.word	0xffffffff


	//   ....[23]....
        /*0134*/ 	.word	0xffffffff


	//   ....[24]....
        /*0138*/ 	.word	0xffffffff


	//   ....[25]....
        /*013c*/ 	.word	0xffffffff


	//   ....[26]....
        /*0140*/ 	.word	0xffffffff


	//   ....[27]....
        /*0144*/ 	.word	0xffffffff


	//   ....[28]....
        /*0148*/ 	.word	0xffffffff


	//   ....[29]....
        /*014c*/ 	.word	0xffffffff


	//   ....[30]....
        /*0150*/ 	.word	0xffffffff


	//   ....[31]....
        /*0154*/ 	.word	0xffffffff


	//   ....[32]....
        /*0158*/ 	.word	0xffffffff


	//   ....[33]....
        /*015c*/ 	.word	0xffffffff


	//   ....[34]....
        /*0160*/ 	.word	0xffffffff


	//   ....[35]....
        /*0164*/ 	.word	0xffffffff


	//   ....[36]....
        /*0168*/ 	.word	0xffffffff


	//   ....[37]....
        /*016c*/ 	.word	0xffffffff


	//   ....[38]....
        /*0170*/ 	.word	0xffffffff


	//   ....[39]....
        /*0174*/ 	.word	0xffffffff


	//   ....[40]....
        /*0178*/ 	.word	0xffffffff


	//   ....[41]....
        /*017c*/ 	.word	0xffffffff


	//   ....[42]....
        /*0180*/ 	.word	0xffffffff


	//   ....[43]....
        /*0184*/ 	.word	0xffffffff


	//   ....[44]....
        /*0188*/ 	.word	0xffffffff


	//   ....[45]....
        /*018c*/ 	.word	0xffffffff


	//   ....[46]....
        /*0190*/ 	.word	0xffffffff


	//   ....[47]....
        /*0194*/ 	.word	0xffffffff


	//   ....[48]....
        /*0198*/ 	.word	0xffffffff


	//   ....[49]....
        /*019c*/ 	.word	0xffffffff


	//   ....[50]....
        /*01a0*/ 	.word	0xffffffff


	//   ....[51]....
        /*01a4*/ 	.word	0xffffffff


	//   ....[52]....
        /*01a8*/ 	.word	0xffffffff


	//   ....[53]....
        /*01ac*/ 	.word	0xffffffff


	//   ....[54]....
        /*01b0*/ 	.word	0xffffffff


	//   ....[55]....
        /*01b4*/ 	.word	0xffffffff


	//   ....[56]....
        /*01b8*/ 	.word	0x0500000c


	//   ....[57]....
        /*01bc*/ 	.word	0x0500000c


	//   ....[58]....
        /*01c0*/ 	.word	0x0500000c


	//   ....[59]....
        /*01c4*/ 	.word	0x0500000c


	//   ....[60]....
        /*01c8*/ 	.word	0x0500000c


	//   ....[61]....
        /*01cc*/ 	.word	0x0500000c


	//   ....[62]....
        /*01d0*/ 	.word	0x0500000c


	//   ....[63]....
        /*01d4*/ 	.word	0x0500000c


	//   ....[64]....
        /*01d8*/ 	.word	0x0500000c


	//   ....[65]....
        /*01dc*/ 	.word	0x0500000c


	//   ....[66]....
        /*01e0*/ 	.word	0x0500000c


	//   ....[67]....
        /*01e4*/ 	.word	0x0500000c


	//   ....[68]....
        /*01e8*/ 	.word	0x0500000c


	//   ....[69]....
        /*01ec*/ 	.word	0x0500000c


	//   ....[70]....
        /*01f0*/ 	.word	0x0500000c


	//   ....[71]....
        /*01f4*/ 	.word	0x0500000c


	//   ....[72]....
        /*01f8*/ 	.word	0x0500000c


	//   ....[73]....
        /*01fc*/ 	.word	0x0500000c


	//   ....[74]....
        /*0200*/ 	.word	0x0500000c


	//   ....[75]....
        /*0204*/ 	.word	0x0500000c


	//   ....[76]....
        /*0208*/ 	.word	0x0500000c


	//   ....[77]....
        /*020c*/ 	.word	0x0500000c


	//   ....[78]....
        /*0210*/ 	.word	0x0500000c


	//   ....[79]....
        /*0214*/ 	.word	0x0500000c


	//   ....[80]....
        /*0218*/ 	.word	0x0500000c


	//   ....[81]....
        /*021c*/ 	.word	0x0500000c


	//   ....[82]....
        /*0220*/ 	.word	0x0500000c


	//   ....[83]....
        /*0224*/ 	.word	0x0500000c


	//   ....[84]....
        /*0228*/ 	.word	0x0500000c


	//   ....[85]....
        /*022c*/ 	.word	0x0500000c


	//   ....[86]....
        /*0230*/ 	.word	0x0500000c


	//   ....[87]....
        /*0234*/ 	.word	0x0500000c


	//   ....[88]....
        /*0238*/ 	.word	0x0500000c


	//   ....[89]....
        /*023c*/ 	.word	0x0500000c


	//   ....[90]....
        /*0240*/ 	.word	0x0500000c


	//   ....[91]....
        /*0244*/ 	.word	0x0500000c


	//----- nvinfo : EIATTR_COOP_GROUP_INSTR_OFFSETS
	.align		4
.L_1123:
        /*0248*/ 	.byte	0x04, 0x28
        /*024a*/ 	.short	(.L_1125 - .L_1124)


	//   ....[0]....
.L_1124:
        /*024c*/ 	.word	0x000007d0


	//   ....[1]....
        /*0250*/ 	.word	0x00000810


	//   ....[2]....
        /*0254*/ 	.word	0x00000860


	//   ....[3]....
        /*0258*/ 	.word	0x000008b0


	//   ....[4]....
        /*025c*/ 	.word	0x00000900


	//   ....[5]....
        /*0260*/ 	.word	0x00002fa0


	//   ....[6]....
        /*0264*/ 	.word	0x00002fc0


	//   ....[7]....
        /*0268*/ 	.word	0x00002ff0


	//   ....[8]....
        /*026c*/ 	.word	0x00003020


	//   ....[9]....
        /*0270*/ 	.word	0x00003040


	//   ....[10]....
        /*0274*/ 	.word	0x000035d0


	//   ....[11]....
        /*0278*/ 	.word	0x000037c0


	//   ....[12]....
        /*027c*/ 	.word	0x00003850


	//   ....[13]....
        /*0280*/ 	.word	0x000038b0


	//   ....[14]....
        /*0284*/ 	.word	0x00003910


	//   ....[15]....
        /*0288*/ 	.word	0x00003970


	//   ....[16]....
        /*028c*/ 	.word	0x000039f0


	//   ....[17]....
        /*0290*/ 	.word	0x00003a30


	//   ....[18]....
        /*0294*/ 	.word	0x00003a40


	//   ....[19]....
        /*0298*/ 	.word	0x00003b20


	//   ....[20]....
        /*029c*/ 	.word	0x00003cf0


	//   ....[21]....
        /*02a0*/ 	.word	0x00003d50


	//   ....[22]....
        /*02a4*/ 	.word	0x00003dc0


	//   ....[23]....
        /*02a8*/ 	.word	0x00003e20


	//   ....[24]....
        /*02ac*/ 	.word	0x00003e70


	//   ....[25]....
        /*02b0*/ 	.word	0x00003ed0


	//   ....[26]....
        /*02b4*/ 	.word	0x00003f10


	//   ....[27]....
        /*02b8*/ 	.word	0x00003f20


	//   ....[28]....
        /*02bc*/ 	.word	0x000064d0


	//   ....[29]....
        /*02c0*/ 	.word	0x000064f0


	//   ....[30]....
        /*02c4*/ 	.word	0x00006510


	//   ....[31]....
        /*02c8*/ 	.word	0x00006530


	//   ....[32]....
        /*02cc*/ 	.word	0x00006560


	//   ....[33]....
        /*02d0*/ 	.word	0x000089c0


	//   ....[34]....
        /*02d4*/ 	.word	0x000089e0


	//   ....[35]....
        /*02d8*/ 	.word	0x00008a00


	//   ....[36]....
        /*02dc*/ 	.word	0x00008a20


	//   ....[37]....
        /*02e0*/ 	.word	0x00008a50


	//   ....[38]....
        /*02e4*/ 	.word	0x00008ff0


	//   ....[39]....
        /*02e8*/ 	.word	0x000091c0


	//   ....[40]....
        /*02ec*/ 	.word	0x00009220


	//   ....[41]....
        /*02f0*/ 	.word	0x000092b0


	//   ....[42]....
        /*02f4*/ 	.word	0x00009320


	//   ....[43]....
        /*02f8*/ 	.word	0x00009370


	//   ....[44]....
        /*02fc*/ 	.word	0x000093c0


	//   ....[45]....
        /*0300*/ 	.word	0x00009400


	//   ....[46]....
        /*0304*/ 	.word	0x00009410


	//   ....[47]....
        /*0308*/ 	.word	0x000094f0


	//   ....[48]....
        /*030c*/ 	.word	0x000096c0


	//   ....[49]....
        /*0310*/ 	.word	0x00009710


	//   ....[50]....
        /*0314*/ 	.word	0x00009770


	//   ....[51]....
        /*0318*/ 	.word	0x000097d0


	//   ....[52]....
        /*031c*/ 	.word	0x00009810


	//   ....[53]....
        /*0320*/ 	.word	0x00009850


	//   ....[54]....
        /*0324*/ 	.word	0x00009890


	//   ....[55]....
        /*0328*/ 	.word	0x000098a0


	//   ....[56]....
        /*032c*/ 	.word	0x0000b4d0


	//   ....[57]....
        /*0330*/ 	.word	0x0000b550


	//   ....[58]....
        /*0334*/ 	.word	0x0000b5f0


	//   ....[59]....
        /*0338*/ 	.word	0x0000b690


	//   ....[60]....
        /*033c*/ 	.word	0x0000b740


	//   ....[61]....
        /*0340*/ 	.word	0x0000b7e0


	//   ....[62]....
        /*0344*/ 	.word	0x0000b860


	//   ....[63]....
        /*0348*/ 	.word	0x0000b8d0


	//   ....[64]....
        /*034c*/ 	.word	0x0000b900


	//   ....[65]....
        /*0350*/ 	.word	0x0000b9c0


	//   ....[66]....
        /*0354*/ 	.word	0x0000ba40


	//   ....[67]....
        /*0358*/ 	.word	0x0000bac0


	//   ....[68]....
        /*035c*/ 	.word	0x0000bb90


	//   ....[69]....
        /*0360*/ 	.word	0x0000bc20


	//   ....[70]....
        /*0364*/ 	.word	0x0000bca0


	//   ....[71]....
        /*0368*/ 	.word	0x0000bd20


	//   ....[72]....
        /*036c*/ 	.word	0x0000bd90


	//   ....[73]....
        /*0370*/ 	.word	0x0000bdf0


	//   ....[74]....
        /*0374*/ 	.word	0x0000be60


	//   ....[75]....
        /*0378*/ 	.word	0x0000bee0


	//   ....[76]....
        /*037c*/ 	.word	0x0000bf70


	//   ....[77]....
        /*0380*/ 	.word	0x0000c040


	//   ....[78]....
        /*0384*/ 	.word	0x0000c0d0


	//   ....[79]....
        /*0388*/ 	.word	0x0000c160


	//   ....[80]....
        /*038c*/ 	.word	0x0000c1e0


	//   ....[81]....
        /*0390*/ 	.word	0x0000c270


	//   ....[82]....
        /*0394*/ 	.word	0x0000c2a0


	//   ....[83]....
        /*0398*/ 	.word	0x0000c360


	//   ....[84]....
        /*039c*/ 	.word	0x0000c3e0


	//   ....[85]....
        /*03a0*/ 	.word	0x0000c460


	//   ....[86]....
        /*03a4*/ 	.word	0x0000c510


	//   ....[87]....
        /*03a8*/ 	.word	0x0000c5a0


	//   ....[88]....
        /*03ac*/ 	.word	0x0000c620


	//   ....[89]....
        /*03b0*/ 	.word	0x0000c6a0


	//   ....[90]....
        /*03b4*/ 	.word	0x0000c720


	//   ....[91]....
        /*03b8*/ 	.word	0x0000c750


	//----- nvinfo : EIATTR_VRC_CTA_INIT_COUNT
	.align		4
.L_1125:
        /*03bc*/ 	.byte	0x02, 0x4a
	.zero		1
	.zero		1


	//----- nvinfo : EIATTR_EXIT_INSTR_OFFSETS
	.align		4
        /*03c0*/ 	.byte	0x04, 0x1c
        /*03c2*/ 	.short	(.L_1127 - .L_1126)


	//   ....[0]....
.L_1126:
        /*03c4*/ 	.word	0x00001f00


	//   ....[1]....
        /*03c8*/ 	.word	0x00001fc0


	//   ....[2]....
        /*03cc*/ 	.word	0x00002380


	//   ....[3]....
        /*03d0*/ 	.word	0x00002610


	//   ....[4]....
        /*03d4*/ 	.word	0x00002990


	//   ....[5]....
        /*03d8*/ 	.word	0x000051a0


	//   ....[6]....
        /*03dc*/ 	.word	0x00005260


	//   ....[7]....
        /*03e0*/ 	.word	0x00005700


	//   ....[8]....
        /*03e4*/ 	.word	0x00005920


	//   ....[9]....
        /*03e8*/ 	.word	0x00005c80


	//   ....[10]....
        /*03ec*/ 	.word	0x0000b300


	//   ....[11]....
        /*03f0*/ 	.word	0x0000b3d0


	//   ....[12]....
        /*03f4*/ 	.word	0x0000b480


	//----- nvinfo : EIATTR_MAX_THREADS
	.align		4
.L_1127:
        /*03f8*/ 	.byte	0x04, 0x05
        /*03fa*/ 	.short	(.L_1129 - .L_1128)
.L_1128:
        /*03fc*/ 	.word	0x00000200
        /*0400*/ 	.word	0x00000001
        /*0404*/ 	.word	0x00000001


	//----- nvinfo : EIATTR_CRS_STACK_SIZE
	.align		4
.L_1129:
        /*0408*/ 	.byte	0x04, 0x1e
        /*040a*/ 	.short	(.L_1131 - .L_1130)
.L_1130:
        /*040c*/ 	.word	0x00000000


	//----- nvinfo : EIATTR_CBANK_PARAM_SIZE
	.align		4
.L_1131:
        /*0410*/ 	.byte	0x03, 0x19
        /*0412*/ 	.short	0x0070


	//----- nvinfo : EIATTR_PARAM_CBANK
	.align		4
        /*0414*/ 	.byte	0x04, 0x0a
        /*0416*/ 	.short	(.L_1133 - .L_1132)
	.align		4
.L_1132:
        /*0418*/ 	.word	index@(.nv.constant0._ZN3cub18CUB_300001_SM_10006detail6select23DeviceSelectSweepKernelINS2_10policy_hubIjbiLb0ELNS0_10SelectImplE0EE10Policy1000EN6thrust24THRUST_300001_SM_1000_NS17counting_iteratorIjNS9_11use_defaultESB_SB_EENS9_18transform_iteratorI9NonZeroOpIlEPKlSB_SB_EEPjSJ_NS0_13ScanTileStateIiLb1EEENS0_8NullTypeESM_iNS2_19streaming_context_tIlLb1EEELS5_0EEEvT0_T1_T2_T3_T4_T5_T6_T7_iT8_NS1_7vsmem_tE)
        /*041c*/ 	.short	0x0380
        /*041e*/ 	.short	0x0070


	//----- nvinfo : EIATTR_SW_WAR
	.align		4
.L_1133:
        /*0420*/ 	.byte	0x04, 0x36
        /*0422*/ 	.short	(.L_1135 - .L_1134)
.L_1134:
        /*0424*/ 	.word	0x00000008
.L_1135:


//--------------------- .nv.info._ZN3cub18CUB_300001_SM_10006detail6select23DeviceSelectSweepKernelINS2_10policy_hubIjbiLb0ELNS0_10SelectImplE0EE10Policy1000EN6thrust24THRUST_300001_SM_1000_NS17counting_iteratorIjNS9_11use_defaultESB_SB_EENS9_18transform_iteratorI9NonZeroOpIjEPKjSB_SB_EEPjSJ_NS0_13ScanTileStateIiLb1EEENS0_8NullTypeESM_iNS2_19streaming_context_tIlLb1EEELS5_0EEEvT0_T1_T2_T3_T4_T5_T6_T7_iT8_NS1_7vsmem_tE --------------------------
	.section	.nv.info._ZN3cub18CUB_300001_SM_10006detail6select23DeviceSelectSweepKernelINS2_10policy_hubIjbiLb0ELNS0_10SelectImplE0EE10Policy1000EN6thrust24THRUST_300001_SM_1000_NS17counting_iteratorIjNS9_11use_defaultESB_SB_EENS9_18transform_iteratorI9NonZeroOpIjEPKjSB_SB_EEPjSJ_NS0_13ScanTileStateIiLb1EEENS0_8NullTypeESM_iNS2_19streaming_context_tIlLb1EEELS5_0EEEvT0_T1_T2_T3_T4_T5_T6_T7_iT8_NS1_7vsmem_tE,"",@"SHT_CUDA_INFO"
	.sectionflags	@""
	.align	4


	//----- nvinfo : EIATTR_CUDA_API_VERSION
	.align		4
        /*0000*/ 	.byte	0x04, 0x37
        /*0002*/ 	.short	(.L_1137 - .L_1136)
.L_1136:
        /*0004*/ 	.word	0x00000082


	//----- nvinfo : EIATTR_KPARAM_INFO
	.align		4
.L_1137:
        /*0008*/ 	.byte	0x04, 0x17
        /*000a*/ 	.short	(.L_1139 - .L_1138)
.L_1138:
        /*000c*/ 	.word	0x00000000
        /*0010*/ 	.short	0x000a
        /*0012*/ 	.short	0x0068
        /*0014*/ 	.byte	0x00, 0xf0, 0x21, 0x00


	//----- nvinfo : EIATTR_KPARAM_INFO
	.align		4
.L_1139:
        /*0018*/ 	.byte	0x04, 0x17
        /*001a*/ 	.short	(.L_1141 - .L_1140)
.L_1140:
        /*001c*/ 	.word	0x00000000
        /*0020*/ 	.short	0x0009
        /*0022*/ 	.short	0x0040
        /*0024*/ 	.byte	0x00, 0xf0, 0xa1, 0x00


	//----- nvinfo : EIATTR_KPARAM_INFO
	.align		4
.L_1141:
        /*0028*/ 	.byte	0x04, 0x17
        /*002a*/ 	.short	(.L_1143 - .L_1142)
.L_1142:
        /*002c*/ 	.word	0x00000000
        /*0030*/ 	.short	0x0008
        /*0032*/ 	.short	0x0038
        /*0034*/ 	.byte	0x00, 0xf0, 0x11, 0x00


	//----- nvinfo : EIATTR_KPARAM_INFO
	.align		4
.L_1143:
        /*0038*/ 	.byte	0x04, 0x17
        /*003a*/ 	.short	(.L_1145 - .L_1144)
.L_1144:
        /*003c*/ 	.word	0x00000000
        /*0040*/ 	.short	0x0007
        /*0042*/ 	.short	0x0034
        /*0044*/ 	.byte	0x00, 0xf0, 0x11, 0x00


	//----- nvinfo : EIATTR_KPARAM_INFO
	.align		4
.L_1145:
        /*0048*/ 	.byte	0x04, 0x17
        /*004a*/ 	.short	(.L_1147 - .L_1146)
.L_1146:
        /*004c*/ 	.word	0x00000000
        /*0050*/ 	.short	0x0006
        /*0052*/ 	.short	0x0031
        /*0054*/ 	.byte	0x00, 0xf0, 0x05, 0x00


	//----- nvinfo : EIATTR_KPARAM_INFO
	.align		4
.L_1147:
        /*0058*/ 	.byte	0x04, 0x17
        /*005a*/ 	.short	(.L_1149 - .L_1148)
.L_1148:
        /*005c*/ 	.word	0x00000000
        /*0060*/ 	.short	0x0005
        /*0062*/ 	.short	0x0030
        /*0064*/ 	.byte	0x00, 0xf0, 0x05, 0x00


	//----- nvinfo : EIATTR_KPARAM_INFO
	.align		4
.L_1149:
        /*0068*/ 	.byte	0x04, 0x17
        /*006a*/ 	.short	(.L_1151 - .L_1150)
.L_1150:
        /*006c*/ 	.word	0x00000000
        /*0070*/ 	.short	0x0004
        /*0072*/ 	.short	0x0028
        /*0074*/ 	.byte	0x00, 0xf0, 0x21, 0x00


	//----- nvinfo : EIATTR_KPARAM_INFO
	.align		4
.L_1151:
        /*0078*/ 	.byte	0x04, 0x17
        /*007a*/ 	.short	(.L_1153 - .L_1152)
.L_1152:
        /*007c*/ 	.word	0x00000000
        /*0080*/ 	.short	0x0003
        /*0082*/ 	.short	0x0020
        /*0084*/ 	.byte	0x00, 0xf5, 0x21, 0x00


	//----- nvinfo : EIATTR_KPARAM_INFO
	.align		4
.L_1153:
        /*0088*/ 	.byte	0x04, 0x17
        /*008a*/ 	.short	(.L_1155 - .L_1154)
.L_1154:
        /*008c*/ 	.word	0x00000000
        /*0090*/ 	.short	0x0002
        /*0092*/ 	.short	0x0018
        /*0094*/ 	.byte	0x00, 0xf5, 0x21, 0x00


	//----- nvinfo : EIATTR_KPARAM_INFO
	.align		4
.L_1155:
        /*0098*/ 	.byte	0x04, 0x17
        /*009a*/ 	.short	(.L_1157 - .L_1156)
.L_1156:
        /*009c*/ 	.word	0x00000000
        /*00a0*/ 	.short	0x0001
        /*00a2*/ 	.short	0x0008
        /*00a4*/ 	.byte	0x00, 0xf0, 0x41, 0x00


	//----- nvinfo : EIATTR_KPARAM_INFO
	.align		4
.L_1157:
        /*00a8*/ 	.byte	0x04, 0x17
        /*00aa*/ 	.short	(.L_1159 - .L_1158)
.L_1158:
        /*00ac*/ 	.word	0x00000000
        /*00b0*/ 	.short	0x0000
        /*00b2*/ 	.short	0x0000
        /*00b4*/ 	.byte	0x00, 0xf0, 0x11, 0x00


	//----- nvinfo : EIATTR_SPARSE_MMA_MASK
	.align		4
.L_1159:
        /*00b8*/ 	.byte	0x03, 0x50
        /*00ba*/ 	.short	0x0000


	//----- nvinfo : EIATTR_MAXREG_COUNT
	.align		4
        /*00bc*/ 	.byte	0x03, 0x1b
        /*00be*/ 	.short	0x0080


	//----- nvinfo : EIATTR_NUM_BARRIERS
	.align		4
        /*00c0*/ 	.byte	0x02, 0x4c
        /*00c2*/ 	.byte	0x01
	.zero		1


	//----- nvinfo : EIATTR_ANNOTATIONS
	.align		4
        /*00c4*/ 	.byte	0x04, 0x55
        /*00c6*/ 	.short	(.L_1161 - .L_1160)


	//   ....[0]....
.L_1160:
        /*00c8*/ 	.word	0x00000001
        /*00cc*/ 	.byte	0x00, 0x0d, 0x00, 0x00, 0x01, 0x00, 0x00, 0x00, 0xb0, 0x0d, 0x00, 0x00


	//----- nvinfo : EIATTR_MERCURY_ISA_VERSION
	.align		4
.L_1161:
        /*00d8*/ 	.byte	0x03, 0x5f
        /*00da*/ 	.short	0x0101


	//----- nvinfo : EIATTR_UNUSED_LOAD_BYTE_OFFSET
	.align		4
        /*00dc*/ 	.byte	0x04, 0x44
        /*00de*/ 	.short	(.L_1163 - .L_1162)


	//   ....[0]....
.L_1162:
        /*00e0*/ 	.word	0x00008e60
        /*00e4*/ 	.word	0x0000fff0


	//----- nvinfo : EIATTR_COOP_GROUP_MASK_REGIDS
	.align		4
.L_1163:
        /*00e8*/ 	.byte	0x04, 0x29
        /*00ea*/ 	.short	(.L_1165 - .L_1164)


	//   ....[0]....
.L_1164:
        /*00ec*/ 	.word	0xffffffff


	//   ....[1]....
        /*00f0*/ 	.word	0xffffffff


	//   ....[2]....
        /*00f4*/ 	.word	0xffffffff


	//   ....[3]....
        /*00f8*/ 	.word	0xffffffff


	//   ....[4]....
        /*00fc*/ 	.word	0xffffffff


	//   ....[5]....
        /*0100*/ 	.word	0xffffffff


	//   ....[6]....
        /*0104*/ 	.word	0xffffffff


	//   ....[7]....
        /*0108*/ 	.word	0xffffffff


	//   ....[8]....
        /*010c*/ 	.word	0xffffffff


	//   ....[9]....
        /*0110*/ 	.word	0xffffffff


	//   ....[10]....
        /*0114*/ 	.word	0xffffffff


	//   ....[11]....
        /*0118*/ 	.word	0xffffffff


	//   ....[12]....
        /*011c*/ 	.word	0xffffffff


	//   ....[13]....
        /*0120*/ 	.word	0xffffffff


	//   ....[14]....
        /*0124*/ 	.word	0xffffffff


	//   ....[15]....
        /*0128*/ 	.word	0xffffffff


	//   ....[16]....
        /*012c*/ 	.word	0xffffffff


	//   ....[17]....
        /*0130*/ 	.word	0xffffffff


	//   ....[18]....
        /*0134*/ 	.word	0xffffffff


	//   ....[19]....
        /*0138*/ 	.word	0xffffffff


	//   ....[20]....
        /*013c*/ 	.word	0xffffffff


	//   ....[21]....
        /*0140*/ 	.word	0xffffffff


	//   ....[22]....
        /*0144*/ 	.word	0xffffffff


	//   ....[23]....
        /*0148*/ 	.word	0xffffffff


	//   ....[24]....
        /*014c*/ 	.word	0xffffffff


	//   ....[25]....
        /*0150*/ 	.word	0xffffffff


	//   ....[26]....
        /*0154*/ 	.word	0xffffffff


	//   ....[27]....
        /*0158*/ 	.word	0xffffffff


	//   ....[28]....
        /*015c*/ 	.word	0xffffffff


	//   ....[29]....
        /*0160*/ 	.word	0xffffffff


	//   ....[30]....
        /*0164*/ 	.word	0xffffffff


	//   ....[31]....
        /*0168*/ 	.word	0xffffffff


	//   ....[32]....
        /*016c*/ 	.word	0xffffffff


	//   ....[33]....
        /*0170*/ 	.word	0xffffffff


	//   ....[34]....
        /*0174*/ 	.word	0xffffffff


	//   ....[35]....
        /*0178*/ 	.word	0xffffffff


	//   ....[36]....
        /*017c*/ 	.word	0xffffffff


	//   ....[37]....
        /*0180*/ 	.word	0xffffffff


	//   ....[38]....
        /*0184*/ 	.word	0xffffffff


	//   ....[39]....
        /*0188*/ 	.word	0xffffffff


	//   ....[40]....
        /*018c*/ 	.word	0xffffffff


	//   ....[41]....
        /*0190*/ 	.word	0xffffffff


	//   ....[42]....
        /*0194*/ 	.word	0xffffffff


	//   ....[43]....
        /*0198*/ 	.word	0xffffffff


	//   ....[44]....
        /*019c*/ 	.word	0xffffffff


	//   ....[45]....
        /*01a0*/ 	.word	0xffffffff


	//   ....[46]....
        /*01a4*/ 	.word	0xffffffff


	//   ....[47]....
        /*01a8*/ 	.word	0xffffffff


	//   ....[48]....
        /*01ac*/ 	.word	0xffffffff


	//   ....[49]....
        /*01b0*/ 	.word	0xffffffff


	//   ....[50]....
        /*01b4*/ 	.word	0xffffffff


	//   ....[51]....
        /*01b8*/ 	.word	0xffffffff


	//   ....[52]....
        /*01bc*/ 	.word	0xffffffff


	//   ....[53]....
        /*01c0*/ 	.word	0xffffffff


	//   ....[54]....
        /*01c4*/ 	.word	0xffffffff


	//   ....[55]....
        /*01c8*/ 	.word	0xffffffff


	//   ....[56]....
        /*01cc*/ 	.word	0x05000016


	//   ....[57]....
        /*01d0*/ 	.word	0x05000016


	//   ....[58]....
        /*01d4*/ 	.word	0x05000016


	//   ....[59]....
        /*01d8*/ 	.word	0x05000016


	//   ....[60]....
        /*01dc*/ 	.word	0x05000016


	//   ....[61]....
        /*01e0*/ 	.word	0x05000016


	//   ....[62]....
        /*01e4*/ 	.word	0x05000016


	//   ....[63]....
        /*01e8*/ 	.word	0x05000016


	//   ....[64]....
        /*01ec*/ 	.word	0x05000016


	//   ....[65]....
        /*01f0*/ 	.word	0x05000016


	//   ....[66]....
        /*01f4*/ 	.word	0x05000016


	//   ....[67]....
        /*01f8*/ 	.word	0x05000016


	//   ....[68]....
        /*01fc*/ 	.word	0x05000016


	//   ....[69]....
        /*0200*/ 	.word	0x05000016


	//   ....[70]....
        /*0204*/ 	.word	0x05000016


	//   ....[71]....
        /*0208*/ 	.word	0x05000016


	//   ....[72]....
        /*020c*/ 	.word	0x05000016


	//   ....[73]....
        /*0210*/ 	.word	0x05000016


	//   ....[74]....
        /*0214*/ 	.word	0x05000016


	//   ....[75]....
        /*0218*/ 	.word	0x05000016


	//   ....[76]....
        /*021c*/ 	.word	0x05000016


	//   ....[77]....
        /*0220*/ 	.word	0x05000016


	//   ....[78]....
        /*0224*/ 	.word	0x05000016


	//   ....[79]....
        /*0228*/ 	.word	0x05000016


	//   ....[80]....
        /*022c*/ 	.word	0x05000016


	//   ....[81]....
        /*0230*/ 	.word	0x05000016


	//   ....[82]....
        /*0234*/ 	.word	0x05000016


	//   ....[83]....
        /*0238*/ 	.word	0x05000016


	//   ....[84]....
        /*023c*/ 	.word	0x05000016


	//   ....[85]....
        /*0240*/ 	.word	0x05000016


	//   ....[86]....
        /*0244*/ 	.word	0x05000016


	//   ....[87]....
        /*0248*/ 	.word	0x05000016


	//   ....[88]....
        /*024c*/ 	.word	0x05000016


	//   ....[89]....
        /*0250*/ 	.word	0x05000016


	//   ....[90]....
        /*0254*/ 	.word	0x05000016


	//   ....[91]....
        /*0258*/ 	.word	0x05000016


	//----- nvinfo : EIATTR_COOP_GROUP_INSTR_OFFSETS
	.align		4
.L_1165:
        /*025c*/ 	.byte	0x04, 0x28
        /*025e*/ 	.short	(.L_1167 - .L_1166)


	//   ....[0]....
.L_1166:
        /*0260*/ 	.word	0x00000620


	//   ....[1]....
        /*0264*/ 	.word	0x00000640


	//   ....[2]....
        /*0268*/ 	.word	0x00000660


	//   ....[3]....
        /*026c*/ 	.word	0x00000680


	//   ....[4]....
        /*0270*/ 	.word	0x000006b0


	//   ....[5]....
        /*0274*/ 	.word	0x000029d0


	//   ....[6]....
        /*0278*/ 	.word	0x00002a00


	//   ....[7]....
        /*027c*/ 	.word	0x00002a20


	//   ....[8]....
        /*0280*/ 	.word	0x00002a40


	//   ....[9]....
        /*0284*/ 	.word	0x00002a60


	//   ....[10]....
        /*0288*/ 	.word	0x00002ff0


	//   ....[11]....
        /*028c*/ 	.word	0x000031c0


	//   ....[12]....
        /*0290*/ 	.word	0x00003220


	//   ....[13]....
        /*0294*/ 	.word	0x000032a0


	//   ....[14]....
        /*0298*/ 	.word	0x000032f0


	//   ....[15]....
        /*029c*/ 	.word	0x00003340


	//   ....[16]....
        /*02a0*/ 	.word	0x00003390


	//   ....[17]....
        /*02a4*/ 	.word	0x000033e0


	//   ....[18]....
        /*02a8*/ 	.word	0x000033f0


	//   ....[19]....
        /*02ac*/ 	.word	0x000034f0


	//   ....[20]....
        /*02b0*/ 	.word	0x000036c0


	//   ....[21]....
        /*02b4*/ 	.word	0x00003710


	//   ....[22]....
        /*02b8*/ 	.word	0x00003770


	//   ....[23]....
        /*02bc*/ 	.word	0x000037d0


	//   ....[24]....
        /*02c0*/ 	.word	0x00003810


	//   ....[25]....
        /*02c4*/ 	.word	0x00003850


	//   ....[26]....
        /*02c8*/ 	.word	0x00003890


	//   ....[27]....
        /*02cc*/ 	.word	0x000038a0


	//   ....[28]....
        /*02d0*/ 	.word	0x000059b0


	//   ....[29]....
        /*02d4*/ 	.word	0x000059d0


	//   ....[30]....
        /*02d8*/ 	.word	0x000059f0


	//   ....[31]....
        /*02dc*/ 	.word	0x00005a20


	//   ....[32]....
        /*02e0*/ 	.word	0x00005a50


	//   ....[33]....
        /*02e4*/ 	.word	0x00007dc0


	//   ....[34]....
        /*02e8*/ 	.word	0x00007de0


	//   ....[35]....
        /*02ec*/ 	.word	0x00007e00


	//   ....[36]....
        /*02f0*/ 	.word	0x00007e20


	//   ....[37]....
        /*02f4*/ 	.word	0x00007e50


	//   ....[38]....
        /*02f8*/ 	.word	0x000083f0


	//   ....[39]....
        /*02fc*/ 	.word	0x000085c0


	//   ....[40]....
        /*0300*/ 	.word	0x00008620


	//   ....[41]....
        /*0304*/ 	.word	0x000086b0


	//   ....[42]....
        /*0308*/ 	.word	0x00008710


	//   ....[43]....
        /*030c*/ 	.word	0x00008760


	//   ....[44]....
        /*0310*/ 	.word	0x000087b0


	//   ....[45]....
        /*0314*/ 	.word	0x00008800


	//   ....[46]....
        /*0318*/ 	.word	0x00008810


	//   ....[47]....
        /*031c*/ 	.word	0x000088f0


	//   ....[48]....
        /*0320*/ 	.word	0x00008ac0


	//   ....[49]....
        /*0324*/ 	.word	0x00008b10


	//   ....[50]....
        /*0328*/ 	.word	0x00008b70


	//   ....[51]....
        /*032c*/ 	.word	0x00008bd0


	//   ....[52]....
        /*0330*/ 	.word	0x00008c10


	//   ....[53]....
        /*0334*/ 	.word	0x00008c50


	//   ....[54]....
        /*0338*/ 	.word	0x00008c90


	//   ....[55]....
        /*033c*/ 	.word	0x00008ca0


	//   ....[56]....
        /*0340*/ 	.word	0x0000a8d0


	//   ....[57]....
        /*0344*/ 	.word	0x0000a950


	//   ....[58]....
        /*0348*/ 	.word	0x0000a9e0


	//   ....[59]....
        /*034c*/ 	.word	0x0000aac0


	//   ....[60]....
        /*0350*/ 	.word	0x0000ab40


	//   ....[61]....
        /*0354*/ 	.word	0x0000abe0


	//   ....[62]....
        /*0358*/ 	.word	0x0000ac70


	//   ....[63]....
        /*035c*/ 	.word	0x0000acf0


	//   ....[64]....
        /*0360*/ 	.word	0x0000ad20


	//   ....[65]....
        /*0364*/ 	.word	0x0000ade0


	//   ....[66]....
        /*0368*/ 	.word	0x0000ae60


	//   ....[67]....
        /*036c*/ 	.word	0x0000aee0


	//   ....[68]....
        /*0370*/ 	.word	0x0000af90


	//   ....[69]....
        /*0374*/ 	.word	0x0000b020


	//   ....[70]....
        /*0378*/ 	.word	0x0000b0a0


	//   ....[71]....
        /*037c*/ 	.word	0x0000b110


	//   ....[72]....
        /*0380*/ 	.word	0x0000b190


	//   ....[73]....
        /*0384*/ 	.word	0x0000b1f0


	//   ....[74]....
        /*0388*/ 	.word	0x0000b260


	//   ....[75]....
        /*038c*/ 	.word	0x0000b2e0


	//   ....[76]....
        /*0390*/ 	.word	0x0000b370


	//   ....[77]....
        /*0394*/ 	.word	0x0000b480


	//   ....[78]....
        /*0398*/ 	.word	0x0000b500


	//   ....[79]....
        /*039c*/ 	.word	0x0000b590


	//   ....[80]....
        /*03a0*/ 	.word	0x0000b620


	//   ....[81]....
        /*03a4*/ 	.word	0x0000b6a0


	//   ....[82]....
        /*03a8*/ 	.word	0x0000b6d0


	//   ....[83]....
        /*03ac*/ 	.word	0x0000b780


	//   ....[84]....
        /*03b0*/ 	.word	0x0000b800


	//   ....[85]....
        /*03b4*/ 	.word	0x0000b880


	//   ....[86]....
        /*03b8*/ 	.word	0x0000b940


	//   ....[87]....
        /*03bc*/ 	.word	0x0000b9e0


	//   ....[88]....
        /*03c0*/ 	.word	0x0000ba60


	//   ....[89]....
        /*03c4*/ 	.word	0x0000bae0


	//   ....[90]....
        /*03c8*/ 	.word	0x0000bb60


	//   ....[91]....
        /*03cc*/ 	.word	0x0000bb90


	//----- nvinfo : EIATTR_VRC_CTA_INIT_COUNT
	.align		4
.L_1167:
        /*03d0*/ 	.byte	0x02, 0x4a
	.zero		1
	.zero		1


	//----- nvinfo : EIATTR_EXIT_INSTR_OFFSETS
	.align		4
        /*03d4*/ 	.byte	0x04, 0x1c
        /*03d6*/ 	.short	(.L_1169 - .L_1168)


	//   ....[0]....
.L_1168:
        /*03d8*/ 	.word	0x00001ae0


	//   ....[1]....
        /*03dc*/ 	.word	0x00001ba0


	//   ....[2]....
        /*03e0*/ 	.word	0x00001e90


	//   ....[3]....
        /*03e4*/ 	.word	0x00002150


	//   ....[4]....
        /*03e8*/ 	.word	0x000024d0


	//   ....[5]....
        /*03ec*/ 	.word	0x00004860


	//   ....[6]....
        /*03f0*/ 	.word	0x00004920


	//   ....[7]....
        /*03f4*/ 	.word	0x00004ce0


	//   ....[8]....
        /*03f8*/ 	.word	0x00004f00


	//   ....[9]....
        /*03fc*/ 	.word	0x00005260


	//   ....[10]....
        /*0400*/ 	.word	0x0000a700


	//   ....[11]....
        /*0404*/ 	.word	0x0000a7d0


	//   ....[12]....
        /*0408*/ 	.word	0x0000a880


	//----- nvinfo : EIATTR_MAX_THREADS
	.align		4
.L_1169:
        /*040c*/ 	.byte	0x04, 0x05
        /*040e*/ 	.short	(.L_1171 - .L_1170)
.L_1170:
        /*0410*/ 	.word	0x00000200
        /*0414*/ 	.word	0x00000001
        /*0418*/ 	.word	0x00000001


	//----- nvinfo : EIATTR_CRS_STACK_SIZE
	.align		4
.L_1171:
        /*041c*/ 	.byte	0x04, 0x1e
        /*041e*/ 	.short	(.L_1173 - .L_1172)
.L_1172:
        /*0420*/ 	.word	0x00000000


	//----- nvinfo : EIATTR_CBANK_PARAM_SIZE
	.align		4
.L_1173:
        /*0424*/ 	.byte	0x03, 0x19
        /*0426*/ 	.short	0x0070


	//----- nvinfo : EIATTR_PARAM_CBANK
	.align		4
        /*0428*/ 	.byte	0x04, 0x0a
        /*042a*/ 	.short	(.L_1175 - .L_1174)
	.align		4
.L_1174:
        /*042c*/ 	.word	index@(.nv.constant0._ZN3cub18CUB_300001_SM_10006detail6select23DeviceSelectSweepKernelINS2_10policy_hubIjbiLb0ELNS0_10SelectImplE0EE10Policy1000EN6thrust24THRUST_300001_SM_1000_NS17counting_iteratorIjNS9_11use_defaultESB_SB_EENS9_18transform_iteratorI9NonZeroOpIjEPKjSB_SB_EEPjSJ_NS0_13ScanTileStateIiLb1EEENS0_8NullTypeESM_iNS2_19streaming_context_tIlLb1EEELS5_0EEEvT0_T1_T2_T3_T4_T5_T6_T7_iT8_NS1_7vsmem_tE)
        /*0430*/ 	.short	0x0380
        /*0432*/ 	.short	0x0070


	//----- nvinfo : EIATTR_SW_WAR
	.align		4
.L_1175:
        /*0434*/ 	.byte	0x04, 0x36
        /*0436*/ 	.short	(.L_1177 - .L_1176)
.L_1176:
        /*0438*/ 	.word	0x00000008
.L_1177:


//--------------------- .nv.info._ZN3cub18CUB_300001_SM_10006detail6select23DeviceSelectSweepKernelINS2_10policy_hubIjbiLb0ELNS0_10SelectImplE0EE10Policy1000EN6thrust24THRUST_300001_SM_1000_NS17counting_iteratorIjNS9_11use_defaultESB_SB_EENS9_18transform_iteratorI9NonZeroOpIhEPKhSB_SB_EEPjSJ_NS0_13ScanTileStateIiLb1EEENS0_8NullTypeESM_iNS2_19streaming_context_tIlLb1EEELS5_0EEEvT0_T1_T2_T3_T4_T5_T6_T7_iT8_NS1_7vsmem_tE --------------------------
	.section	.nv.info._ZN3cub18CUB_300001_SM_10006detail6select23DeviceSelectSweepKernelINS2_10policy_hubIjbiLb0ELNS0_10SelectImplE0EE10Policy1000EN6thrust24THRUST_300001_SM_1000_NS17counting_iteratorIjNS9_11use_defaultESB_SB_EENS9_18transform_iteratorI9NonZeroOpIhEPKhSB_SB_EEPjSJ_NS0_13ScanTileStateIiLb1EEENS0_8NullTypeESM_iNS2_19streaming_context_tIlLb1EEELS5_0EEEvT0_T1_T2_T3_T4_T5_T6_T7_iT8_NS1_7vsmem_tE,"",@"SHT_CUDA_INFO"
	.sectionflags	@""
	.align	4


	//----- nvinfo : EIATTR_CUDA_API_VERSION
	.align		4
        /*0000*/ 	.byte	0x04, 0x37
        /*0002*/ 	.short	(.L_1179 - .L_1178)
.L_1178:
        /*0004*/ 	.word	0x00000082


	//----- nvinfo : EIATTR_KPARAM_INFO
	.align		4
.L_1179:
        /*0008*/ 	.byte	0x04, 0x17
        /*000a*/ 	.short	(.L_1181 - .L_1180)
.L_1180:
        /*000c*/ 	.word	0x00000000
        /*0010*/ 	.short	0x000a
        /*0012*/ 	.short	0x0068
        /*0014*/ 	.byte	0x00, 0xf0, 0x21, 0x00


	//----- nvinfo : EIATTR_KPARAM_INFO
	.align		4
.L_1181:
        /*0018*/ 	.byte	0x04, 0x17
        /*001a*/ 	.short	(.L_1183 - .L_1182)
.L_1182:
        /*001c*/ 	.word	0x00000000
        /*0020*/ 	.short	0x0009
        /*0022*/ 	.short	0x0040
        /*0024*/ 	.byte	0x00, 0xf0, 0xa1, 0x00


	//----- nvinfo : EIATTR_KPARAM_INFO
	.align		4
.L_1183:
        /*0028*/ 	.byte	0x04, 0x17
        /*002a*/ 	.short	(.L_1185 - .L_1184)
.L_1184:
        /*002c*/ 	.word	0x00000000
        /*0030*/ 	.short	0x0008
        /*0032*/ 	.short	0x0038
        /*0034*/ 	.byte	0x00, 0xf0, 0x11, 0x00


	//----- nvinfo : EIATTR_KPARAM_INFO
	.align		4
.L_1185:
        /*0038*/ 	.byte	0x04, 0x17
        /*003a*/ 	.short	(.L_1187 - .L_1186)
.L_1186:
        /*003c*/ 	.word	0x00000000
        /*0040*/ 	.short	0x0007
        /*0042*/ 	.short	0x0034
        /*0044*/ 	.byte	0x00, 0xf0, 0x11, 0x00


	//----- nvinfo : EIATTR_KPARAM_INFO
	.align		4
.L_1187:
        /*0048*/ 	.byte	0x04, 0x17
        /*004a*/ 	.short	(.L_1189 - .L_1188)
.L_1188:
        /*004c*/ 	.word	0x00000000
        /*0050*/ 	.short	0x0006
        /*0052*/ 	.short	0x0031
        /*0054*/ 	.byte	0x00, 0xf0, 0x05, 0x00


	//----- nvinfo : EIATTR_KPARAM_INFO
	.align		4
.L_1189:
        /*0058*/ 	.byte	0x04, 0x17
        /*005a*/ 	.short	(.L_1191 - .L_1190)
.L_1190:
        /*005c*/ 	.word	0x00000000
        /*0060*/ 	.short	0x0005
        /*0062*/ 	.short	0x0030
        /*0064*/ 	.byte	0x00, 0xf0, 0x05, 0x00


	//----- nvinfo : EIATTR_KPARAM_INFO
	.align		4
.L_1191:
        /*0068*/ 	.byte	0x04, 0x17
        /*006a*/ 	.short	(.L_1193 - .L_1192)
.L_1192:
        /*006c*/ 	.word	0x00000000
        /*0070*/ 	.short	0x0004
        /*0072*/ 	.short	0x0028
        /*0074*/ 	.byte	0x00, 0xf0, 0x21, 0x00


	//----- nvinfo : EIATTR_KPARAM_INFO
	.align		4
.L_1193:
        /*0078*/ 	.byte	0x04, 0x17
        /*007a*/ 	.short	(.L_1195 - .L_1194)
.L_1194:
        /*007c*/ 	.word	0x00000000
        /*0080*/ 	.short	0x0003
        /*0082*/ 	.short	0x0020
        /*0084*/ 	.byte	0x00, 0xf5, 0x21, 0x00


	//----- nvinfo : EIATTR_KPARAM_INFO
	.align		4
.L_1195:
        /*0088*/ 	.byte	0x04, 0x17
        /*008a*/ 	.short	(.L_1197 - .L_1196)
.L_1196:
        /*008c*/ 	.word	0x00000000
        /*0090*/ 	.short	0x0002
        /*0092*/ 	.short	0x0018
        /*0094*/ 	.byte	0x00, 0xf5, 0x21, 0x00


	//----- nvinfo : EIATTR_KPARAM_INFO
	.align		4
.L_1197:
        /*0098*/ 	.byte	0x04, 0x17
        /*009a*/ 	.short	(.L_1199 - .L_1198)
.L_1198:
        /*009c*/ 	.word	0x00000000
        /*00a0*/ 	.short	0x0001
        /*00a2*/ 	.short	0x0008
        /*00a4*/ 	.byte	0x00, 0xf0, 0x41, 0x00


	//----- nvinfo : EIATTR_KPARAM_INFO
	.align		4
.L_1199:
        /*00a8*/ 	.byte	0x04, 0x17
        /*00aa*/ 	.short	(.L_1201 - .L_1200)
.L_1200:
        /*00ac*/ 	.word	0x00000000
        /*00b0*/ 	.short	0x0000
        /*00b2*/ 	.short	0x0000
        /*00b4*/ 	.byte	0x00, 0xf0, 0x11, 0x00


	//----- nvinfo : EIATTR_SPARSE_MMA_MASK
	.align		4
.L_1201:
        /*00b8*/ 	.byte	0x03, 0x50
        /*00ba*/ 	.short	0x0000


	//----- nvinfo : EIATTR_MAXREG_COUNT
	.align		4
        /*00bc*/ 	.byte	0x03, 0x1b
        /*00be*/ 	.short	0x0080


	//----- nvinfo : EIATTR_NUM_BARRIERS
	.align		4
        /*00c0*/ 	.byte	0x02, 0x4c
        /*00c2*/ 	.byte	0x01
	.zero		1


	//----- nvinfo : EIATTR_ANNOTATIONS
	.align		4
        /*00c4*/ 	.byte	0x04, 0x55
        /*00c6*/ 	.short	(.L_1203 - .L_1202)


	//   ....[0]....
.L_1202:
        /*00c8*/ 	.word	0x00000001
        /*00cc*/ 	.byte	0x00, 0x0d, 0x00, 0x00, 0x01, 0x00, 0x00, 0x00, 0xb0, 0x0d, 0x00, 0x00


	//----- nvinfo : EIATTR_MERCURY_ISA_VERSION
	.align		4
.L_1203:
        /*00d8*/ 	.byte	0x03, 0x5f
        /*00da*/ 	.short	0x0101


	//----- nvinfo : EIATTR_UNUSED_LOAD_BYTE_OFFSET
	.align		4
        /*00dc*/ 	.byte	0x04, 0x44
        /*00de*/ 	.short	(.L_1205 - .L_1204)


	//   ....[0]....
.L_1204:
        /*00e0*/ 	.word	0x00008e60
        /*00e4*/ 	.word	0x0000fff0


	//----- nvinfo : EIATTR_COOP_GROUP_MASK_REGIDS
	.align		4
.L_1205:
        /*00e8*/ 	.byte	0x04, 0x29
        /*00ea*/ 	.short	(.L_1207 - .L_1206)


	//   ....[0]....
.L_1206:
        /*00ec*/ 	.word	0xffffffff


	//   ....[1]....
        /*00f0*/ 	.word	0xffffffff


	//   ....[2]....
        /*00f4*/ 	.word	0xffffffff


	//   ....[3]....
        /*00f8*/ 	.word	0xffffffff


	//   ....[4]....
        /*00fc*/ 	.word	0xffffffff


	//   ....[5]....
        /*0100*/ 	.word	0xffffffff


	//   ....[6]....
        /*0104*/ 	.word	0xffffffff


	//   ....[7]....
        /*0108*/ 	.word	0xffffffff


	//   ....[8]....
        /*010c*/ 	.word	0xffffffff


	//   ....[9]....
        /*0110*/ 	.word	0xffffffff


	//   ....[10]....
        /*0114*/ 	.word	0xffffffff


	//   ....[11]....
        /*0118*/ 	.word	0xffffffff


	//   ....[12]....
        /*011c*/ 	.word	0xffffffff


	//   ....[13]....
        /*0120*/ 	.word	0xffffffff


	//   ....[14]....
        /*0124*/ 	.word	0xffffffff


	//   ....[15]....
        /*0128*/ 	.word	0xffffffff


	//   ....[16]....
        /*012c*/ 	.word	0xffffffff


	//   ....[17]....
        /*0130*/ 	.word	0xffffffff


	//   ....[18]....
        /*0134*/ 	.word	0xffffffff


	//   ....[19]....
        /*0138*/ 	.word	0xffffffff


	//   ....[20]....
        /*013c*/ 	.word	0xffffffff


	//   ....[21]....
        /*0140*/ 	.word	0xffffffff


	//   ....[22]....
        /*0144*/ 	.word	0xffffffff


	//   ....[23]....
        /*0148*/ 	.word	0xffffffff


	//   ....[24]....
        /*014c*/ 	.word	0xffffffff


	//   ....[25]....
        /*0150*/ 	.word	0xffffffff


	//   ....[26]....
        /*0154*/ 	.word	0xffffffff


	//   ....[27]....
        /*0158*/ 	.word	0xffffffff


	//   ....[28]....
        /*015c*/ 	.word	0xffffffff


	//   ....[29]....
        /*0160*/ 	.word	0xffffffff


	//   ....[30]....
        /*0164*/ 	.word	0xffffffff


	//   ....[31]....
        /*0168*/ 	.word	0xffffffff


	//   ....[32]....
        /*016c*/ 	.word	0xffffffff


	//   ....[33]....
        /*0170*/ 	.word	0xffffffff


	//   ....[34]....
        /*0174*/ 	.word	0xffffffff


	//   ....[35]....
        /*0178*/ 	.word	0xffffffff


	//   ....[36]....
        /*017c*/ 	.word	0xffffffff


	//   ....[37]....
        /*0180*/ 	.word	0xffffffff


	//   ....[38]....
        /*0184*/ 	.word	0xffffffff


	//   ....[39]....
        /*0188*/ 	.word	0xffffffff


	//   ....[40]....
        /*018c*/ 	.word	0xffffffff


	//   ....[41]....
        /*0190*/ 	.word	0xffffffff


	//   ....[42]....
        /*0194*/ 	.word	0xffffffff


	//   ....[43]....
        /*0198*/ 	.word	0xffffffff


	//   ....[44]....
        /*019c*/ 	.word	0xffffffff


	//   ....[45]....
        /*01a0*/ 	.word	0xffffffff


	//   ....[46]....
        /*01a4*/ 	.word	0xffffffff


	//   ....[47]....
        /*01a8*/ 	.word	0xffffffff


	//   ....[48]....
        /*01ac*/ 	.word	0xffffffff


	//   ....[49]....
        /*01b0*/ 	.word	0xffffffff


	//   ....[50]....
        /*01b4*/ 	.word	0xffffffff


	//   ....[51]....
        /*01b8*/ 	.word	0xffffffff


	//   ....[52]....
        /*01bc*/ 	.word	0xffffffff


	//   ....[53]....
        /*01c0*/ 	.word	0xffffffff


	//   ....[54]....
        /*01c4*/ 	.word	0xffffffff


	//   ....[55]....
        /*01c8*/ 	.word	0xffffffff


	//   ....[56]....
        /*01cc*/ 	.word	0x05000016


	//   ....[57]....
        /*01d0*/ 	.word	0x05000016


	//   ....[58]....
        /*01d4*/ 	.word	0x05000016


	//   ....[59]....
        /*01d8*/ 	.word	0x05000016


	//   ....[60]....
        /*01dc*/ 	.word	0x05000016


	//   ....[61]....
        /*01e0*/ 	.word	0x05000016


	//   ....[62]....
        /*01e4*/ 	.word	0x05000016


	//   ....[63]....
        /*01e8*/ 	.word	0x05000016


	//   ....[64]....
        /*01ec*/ 	.word	0x05000016


	//   ....[65]....
        /*01f0*/ 	.word	0x05000016


	//   ....[66]....
        /*01f4*/ 	.word	0x05000016


	//   ....[67]....
        /*01f8*/ 	.word	0x05000016


	//   ....[68]....
        /*01fc*/ 	.word	0x05000016


	//   ....[69]....
        /*0200*/ 	.word	0x05000016


	//   ....[70]....
        /*0204*/ 	.word	0x05000016


	//   ....[71]....
        /*0208*/ 	.word	0x05000016


	//   ....[72]....
        /*020c*/ 	.word	0x05000016


	//   ....[73]....
        /*0210*/ 	.word	0x05000016


	//   ....[74]....
        /*0214*/ 	.word	0x05000016


	//   ....[75]....
        /*0218*/ 	.word	0x05000016


	//   ....[76]....
        /*021c*/ 	.word	0x05000016


	//   ....[77]....
        /*0220*/ 	.word	0x05000016


	//   ....[78]....
        /*0224*/ 	.word	0x05000016


	//   ....[79]....
        /*0228*/ 	.word	0x05000016


	//   ....[80]....
        /*022c*/ 	.word	0x05000016


	//   ....[81]....
        /*0230*/ 	.word	0x05000016


	//   ....[82]....
        /*0234*/ 	.word	0x05000016


	//   ....[83]....
        /*0238*/ 	.word	0x05000016


	//   ....[84]....
        /*023c*/ 	.word	0x05000016


	//   ....[85]....
        /*0240*/ 	.word	0x05000016


	//   ....[86]....
        /*0244*/ 	.word	0x05000016


	//   ....[87]....
        /*0248*/ 	.word	0x05000016


	//   ....[88]....
        /*024c*/ 	.word	0x05000016


	//   ....[89]....
        /*0250*/ 	.word	0x05000016


	//   ....[90]....
        /*0254*/ 	.word	0x05000016


	//   ....[91]....
        /*0258*/ 	.word	0x05000016


	//----- nvinfo : EIATTR_COOP_GROUP_INSTR_OFFSETS
	.align		4
.L_1207:
        /*025c*/ 	.byte	0x04, 0x28
        /*025e*/ 	.short	(.L_1209 - .L_1208)


	//   ....[0]....
.L_1208:
        /*0260*/ 	.word	0x00000620


	//   ....[1]....
        /*0264*/ 	.word	0x00000640


	//   ....[2]....
        /*0268*/ 	.word	0x00000660


	//   ....[3]....
        /*026c*/ 	.word	0x00000680


	//   ....[4]....
        /*0270*/ 	.word	0x000006b0


	//   ....[5]....
        /*0274*/ 	.word	0x000029d0


	//   ....[6]....
        /*0278*/ 	.word	0x00002a00


	//   ....[7]....
        /*027c*/ 	.word	0x00002a20


	//   ....[8]....
        /*0280*/ 	.word	0x00002a40


	//   ....[9]....
        /*0284*/ 	.word	0x00002a60


	//   ....[10]....
        /*0288*/ 	.word	0x00002ff0


	//   ....[11]....
        /*028c*/ 	.word	0x000031c0


	//   ....[12]....
        /*0290*/ 	.word	0x00003220


	//   ....[13]....
        /*0294*/ 	.word	0x000032a0


	//   ....[14]....
        /*0298*/ 	.word	0x000032f0


	//   ....[15]....
        /*029c*/ 	.word	0x00003340


	//   ....[16]....
        /*02a0*/ 	.word	0x00003390


	//   ....[17]....
        /*02a4*/ 	.word	0x000033e0


	//   ....[18]....
        /*02a8*/ 	.word	0x000033f0


	//   ....[19]....
        /*02ac*/ 	.word	0x000034f0


	//   ....[20]....
        /*02b0*/ 	.word	0x000036c0


	//   ....[21]....
        /*02b4*/ 	.word	0x00003710


	//   ....[22]....
        /*02b8*/ 	.word	0x00003770


	//   ....[23]....
        /*02bc*/ 	.word	0x000037d0


	//   ....[24]....
        /*02c0*/ 	.word	0x00003810


	//   ....[25]....
        /*02c4*/ 	.word	0x00003850


	//   ....[26]....
        /*02c8*/ 	.word	0x00003890


	//   ....[27]....
        /*02cc*/ 	.word	0x000038a0


	//   ....[28]....
        /*02d0*/ 	.word	0x000059b0


	//   ....[29]....
        /*02d4*/ 	.word	0x000059d0


	//   ....[30]....
        /*02d8*/ 	.word	0x000059f0


	//   ....[31]....
        /*02dc*/ 	.word	0x00005a20


	//   ....[32]....
        /*02e0*/ 	.word	0x00005a50


	//   ....[33]....
        /*02e4*/ 	.word	0x00007dc0


	//   ....[34]....
        /*02e8*/ 	.word	0x00007de0


	//   ....[35]....
        /*02ec*/ 	.word	0x00007e00


	//   ....[36]....
        /*02f0*/ 	.word	0x00007e20


	//   ....[37]....
        /*02f4*/ 	.word	0x00007e50


	//   ....[38]....
        /*02f8*/ 	.word	0x000083f0


	//   ....[39]....
        /*02fc*/ 	.word	0x000085c0


	//   ....[40]....
        /*0300*/ 	.word	0x00008620


	//   ....[41]....
        /*0304*/ 	.word	0x000086b0


	//   ....[42]....
        /*0308*/ 	.word	0x00008710


	//   ....[43]....
        /*030c*/ 	.word	0x00008760


	//   ....[44]....
        /*0310*/ 	.word	0x000087b0


	//   ....[45]....
        /*0314*/ 	.word	0x00008800


	//   ....[46]....
        /*0318*/ 	.word	0x00008810


	//   ....[47]....
        /*031c*/ 	.word	0x000088f0


	//   ....[48]....
        /*0320*/ 	.word	0x00008ac0


	//   ....[49]....
        /*0324*/ 	.word	0x00008b10


	//   ....[50]....
        /*0328*/ 	.word	0x00008b70


	//   ....[51]....
        /*032c*/ 	.word	0x00008bd0


	//   ....[52]....
        /*0330*/ 	.word	0x00008c10


	//   ....[53]....
        /*0334*/ 	.word	0x00008c50


	//   ....[54]....
        /*0338*/ 	.word	0x00008c90


	//   ....[55]....
        /*033c*/ 	.word	0x00008ca0


	//   ....[56]....
        /*0340*/ 	.word	0x0000a8d0


	//   ....[57]....
        /*0344*/ 	.word	0x0000a950


	//   ....[58]....
        /*0348*/ 	.word	0x0000a9e0


	//   ....[59]....
        /*034c*/ 	.word	0x0000aac0


	//   ....[60]....
        /*0350*/ 	.word	0x0000ab40


	//   ....[61]....
        /*0354*/ 	.word	0x0000abe0


	//   ....[62]....
        /*0358*/ 	.word	0x0000ac70


	//   ....[63]....
        /*035c*/ 	.word	0x0000acf0


	//   ....[64]....
        /*0360*/ 	.word	0x0000ad20


	//   ....[65]....
        /*0364*/ 	.word	0x0000ade0


	//   ....[66]....
        /*0368*/ 	.word	0x0000ae60


	//   ....[67]....
        /*036c*/ 	.word	0x0000aee0


	//   ....[68]....
        /*0370*/ 	.word	0x0000af90


	//   ....[69]....
        /*0374*/ 	.word	0x0000b020


	//   ....[70]....
        /*0378*/ 	.word	0x0000b0a0


	//   ....[71]....
        /*037c*/ 	.word	0x0000b110


	//   ....[72]....
        /*0380*/ 	.word	0x0000b190


	//   ....[73]....
        /*0384*/ 	.word	0x0000b1f0


	//   ....[74]....
        /*0388*/ 	.word	0x0000b260


	//   ....[75]....
        /*038c*/ 	.word	0x0000b2e0


	//   ....[76]....
        /*0390*/ 	.word	0x0000b370


	//   ....[77]....
        /*0394*/ 	.word	0x0000b480


	//   ....[78]....
        /*0398*/ 	.word	0x0000b500


	//   ....[79]....
        /*039c*/ 	.word	0x0000b590


	//   ....[80]....
        /*03a0*/ 	.word	0x0000b620


	//   ....[81]....
        /*03a4*/ 	.word	0x0000b6a0


	//   ....[82]....
        /*03a8*/ 	.word	0x0000b6d0


	//   ....[83]....
        /*03ac*/ 	.word	0x0000b780


	//   ....[84]....
        /*03b0*/ 	.word	0x0000b800


	//   ....[85]....
        /*03b4*/ 	.word	0x0000b880


	//   ....[86]....
        /*03b8*/ 	.word	0x0000b940


	//   ....[87]....
        /*03bc*/ 	.word	0x0000b9e0


	//   ....[88]....
        /*03c0*/ 	.word	0x0000ba60


	//   ....[89]....
        /*03c4*/ 	.word	0x0000bae0


	//   ....[90]....
        /*03c8*/ 	.word	0x0000bb60


	//   ....[91]....
        /*03cc*/ 	.word	0x0000bb90


	//----- nvinfo : EIATTR_VRC_CTA_INIT_COUNT
	.align		4
.L_1209:
        /*03d0*/ 	.byte	0x02, 0x4a
	.zero		1
	.zero		1


	//----- nvinfo : EIATTR_EXIT_INSTR_OFFSETS
	.align		4
        /*03d4*/ 	.byte	0x04, 0x1c
        /*03d6*/ 	.short	(.L_1211 - .L_1210)


	//   ....[0]....
.L_1210:
        /*03d8*/ 	.word	0x00001ae0


	//   ....[1]....
        /*03dc*/ 	.word	0x00001ba0


	//   ....[2]....
        /*03e0*/ 	.word	0x00001e90


	//   ....[3]....
        /*03e4*/ 	.word	0x00002150


	//   ....[4]....
        /*03e8*/ 	.word	0x000024d0


	//   ....[5]....
        /*03ec*/ 	.word	0x00004860


	//   ....[6]....
        /*03f0*/ 	.word	0x00004920


	//   ....[7]....
        /*03f4*/ 	.word	0x00004ce0


	//   ....[8]....
        /*03f8*/ 	.word	0x00004f00


	//   ....[9]....
        /*03fc*/ 	.word	0x00005260


	//   ....[10]....
        /*0400*/ 	.word	0x0000a700


	//   ....[11]....
        /*0404*/ 	.word	0x0000a7d0


	//   ....[12]....
        /*0408*/ 	.word	0x0000a880


	//----- nvinfo : EIATTR_MAX_THREADS
	.align		4
.L_1211:
        /*040c*/ 	.byte	0x04, 0x05
        /*040e*/ 	.short	(.L_1213 - .L_1212)
.L_1212:
        /*0410*/ 	.word	0x00000200
        /*0414*/ 	.word	0x00000001
        /*0418*/ 	.word	0x00000001


	//----- nvinfo : EIATTR_CRS_STACK_SIZE
	.align		4
.L_1213:
        /*041c*/ 	.byte	0x04, 0x1e
        /*041e*/ 	.short	(.L_1215 - .L_1214)
.L_1214:
        /*0420*/ 	.word	0x00000000


	//----- nvinfo : EIATTR_CBANK_PARAM_SIZE
	.align		4
.L_1215:
        /*0424*/ 	.byte	0x03, 0x19
        /*0426*/ 	.short	0x0070


	//----- nvinfo : EIATTR_PARAM_CBANK
	.align		4
        /*0428*/ 	.byte	0x04, 0x0a
        /*042a*/ 	.short	(.L_1217 - .L_1216)
	.align		4
.L_1216:
        /*042c*/ 	.word	index@(.nv.constant0._ZN3cub18CUB_300001_SM_10006detail6select23DeviceSelectSweepKernelINS2_10policy_hubIjbiLb0ELNS0_10SelectImplE0EE10Policy1000EN6thrust24THRUST_300001_SM_1000_NS17counting_iteratorIjNS9_11use_defaultESB_SB_EENS9_18transform_iteratorI9NonZeroOpIhEPKhSB_SB_EEPjSJ_NS0_13ScanTileStateIiLb1EEENS0_8NullTypeESM_iNS2_19streaming_context_tIlLb1EEELS5_0EEEvT0_T1_T2_T3_T4_T5_T6_T7_iT8_NS1_7vsmem_tE)
        /*0430*/ 	.short	0x0380
        /*0432*/ 	.short	0x0070


	//----- nvinfo : EIATTR_SW_WAR
	.align		4
.L_1217:
        /*0434*/ 	.byte	0x04, 0x36
        /*0436*/ 	.short	(.L_1219 - .L_1218)
.L_1218:
        /*0438*/ 	.word	0x00000008
.L_1219:


//--------------------- .nv.info._ZN3cub18CUB_300001_SM_10006detail6select23DeviceSelectSweepKernelINS2_10policy_hubIjbiLb0ELNS0_10SelectImplE0EE10Policy1000EN6thrust24THRUST_300001_SM_1000_NS17counting_iteratorIjNS9_11use_defaultESB_SB_EENS9_18transform_iteratorI9NonZeroOpIdEPKdSB_SB_EEPjSJ_NS0_13ScanTileStateIiLb1EEENS0_8NullTypeESM_iNS2_19streaming_context_tIlLb1EEELS5_0EEEvT0_T1_T2_T3_T4_T5_T6_T7_iT8_NS1_7vsmem_tE --------------------------
	.section	.nv.info._ZN3cub18CUB_300001_SM_10006detail6select23DeviceSelectSweepKernelINS2_10policy_hubIjbiLb0ELNS0_10SelectImplE0EE10Policy1000EN6thrust24THRUST_300001_SM_1000_NS17counting_iteratorIjNS9_11use_defaultESB_SB_EENS9_18transform_iteratorI9NonZeroOpIdEPKdSB_SB_EEPjSJ_NS0_13ScanTileStateIiLb1EEENS0_8NullTypeESM_iNS2_19streaming_context_tIlLb1EEELS5_0EEEvT0_T1_T2_T3_T4_T5_T6_T7_iT8_NS1_7vsmem_tE,"",@"SHT_CUDA_INFO"
	.sectionflags	@""
	.align	4


	//----- nvinfo : EIATTR_CUDA_API_VERSION
	.align		4
        /*0000*/ 	.byte	0x04, 0x37
        /*0002*/ 	.short	(.L_1221 - .L_1220)
.L_1220:
        /*0004*/ 	.word	0x00000082


	//----- nvinfo : EIATTR_KPARAM_INFO
	.align		4
.L_1221:
        /*0008*/ 	.byte	0x04, 0x17
        /*000a*/ 	.short	(.L_1223 - .L_1222)
.L_1222:
        /*000c*/ 	.word	0x00000000
        /*0010*/ 	.short	0x000a
        /*0012*/ 	.short	0x0068
        /*0014*/ 	.byte	0x00, 0xf0, 0x21, 0x00


	//----- nvinfo : EIATTR_KPARAM_INFO
	.align		4
.L_1223:
        /*0018*/ 	.byte	0x04, 0x17
        /*001a*/ 	.short	(.L_1225 - .L_1224)
.L_1224:
        /*001c*/ 	.word	0x00000000
        /*0020*/ 	.short	0x0009
        /*0022*/ 	.short	0x0040
        /*0024*/ 	.byte	0x00, 0xf0, 0xa1, 0x00


	//----- nvinfo : EIATTR_KPARAM_INFO
	.align		4
.L_1225:
        /*0028*/ 	.byte	0x04, 0x17
        /*002a*/ 	.short	(.L_1227 - .L_1226)
.L_1226:
        /*002c*/ 	.word	0x00000000
        /*0030*/ 	.short	0x0008
        /*0032*/ 	.short	0x0038
        /*0034*/ 	.byte	0x00, 0xf0, 0x11, 0x00


	//----- nvinfo : EIATTR_KPARAM_INFO
	.align		4
.L_1227:
        /*0038*/ 	.byte	0x04, 0x17
        /*003a*/ 	.short	(.L_1229 - .L_1228)
.L_1228:
        /*003c*/ 	.word	0x00000000
        /*0040*/ 	.short	0x0007
        /*0042*/ 	.short	0x0034
        /*0044*/ 	.byte	0x00, 0xf0, 0x11, 0x00


	//----- nvinfo : EIATTR_KPARAM_INFO
	.align		4
.L_1229:
        /*0048*/ 	.byte	0x04, 0x17
        /*004a*/ 	.short	(.L_1231 - .L_1230)
.L_1230:
        /*004c*/ 	.word	0x00000000
        /*0050*/ 	.short	0x0006
        /*0052*/ 	.short	0x0031
        /*0054*/ 	.byte	0x00, 0xf0, 0x05, 0x00


	//----- nvinfo : EIATTR_KPARAM_INFO
	.align		4
.L_1231:
        /*0058*/ 	.byte	0x04, 0x17
        /*005a*/ 	.short	(.L_1233 - .L_1232)
.L_1232:
        /*005c*/ 	.word	0x00000000
        /*0060*/ 	.short	0x0005
        /*0062*/ 	.short	0x0030
        /*0064*/ 	.byte	0x00, 0xf0, 0x05, 0x00


	//----- nvinfo : EIATTR_KPARAM_INFO
	.align		4
.L_1233:
        /*0068*/ 	.byte	0x04, 0x17
        /*006a*/ 	.short	(.L_1235 - .L_1234)
.L_1234:
        /*006c*/ 	.word	0x00000000
        /*0070*/ 	.short	0x0004
        /*0072*/ 	.short	0x0028
        /*0074*/ 	.byte	0x00, 0xf0, 0x21, 0x00


	//----- nvinfo : EIATTR_KPARAM_INFO
	.align		4
.L_1235:
        /*0078*/ 	.byte	0x04, 0x17
        /*007a*/ 	.short	(.L_1237 - .L_1236)
.L_1236:
        /*007c*/ 	.word	0x00000000
        /*0080*/ 	.short	0x0003
        /*0082*/ 	.short	0x0020
        /*0084*/ 	.byte	0x00, 0xf5, 0x21, 0x00


	//----- nvinfo : EIATTR_KPARAM_INFO
	.align		4
.L_1237:
        /*0088*/ 	.byte	0x04, 0x17
        /*008a*/ 	.short	(.L_1239 - .L_1238)
.L_1238:
        /*008c*/ 	.word	0x00000000
        /*0090*/ 	.short	0x0002
        /*0092*/ 	.short	0x0018
        /*0094*/ 	.byte	0x00, 0xf5, 0x21, 0x00


	//----- nvinfo : EIATTR_KPARAM_INFO
	.align		4
.L_1239:
        /*0098*/ 	.byte	0x04, 0x17
        /*009a*/ 	.short	(.L_1241 - .L_1240)
.L_1240:
        /*009c*/ 	.word	0x00000000
        /*00a0*/ 	.short	0x0001
        /*00a2*/ 	.short	0x0008
        /*00a4*/ 	.byte	0x00, 0xf0, 0x41, 0x00


	//----- nvinfo : EIATTR_KPARAM_INFO
	.align		4
.L_1241:
        /*00a8*/ 	.byte	0x04, 0x17
        /*00aa*/ 	.short	(.L_1243 - .L_1242)
.L_1242:
        /*00ac*/ 	.word	0x00000000
        /*00b0*/ 	.short	0x0000
        /*00b2*/ 	.short	0x0000
        /*00b4*/ 	.byte	0x00, 0xf0, 0x11, 0x00


	//----- nvinfo : EIATTR_SPARSE_MMA_MASK
	.align		4
.L_1243:
        /*00b8*/ 	.byte	0x03, 0x50
        /*00ba*/ 	.short	0x0000


	//----- nvinfo : EIATTR_MAXREG_COUNT
	.align		4
        /*00bc*/ 	.byte	0x03, 0x1b
        /*00be*/ 	.short	0x0080


	//----- nvinfo : EIATTR_NUM_BARRIERS
	.align		4
        /*00c0*/ 	.byte	0x02, 0x4c
        /*00c2*/ 	.byte	0x01
	.zero		1


	//----- nvinfo : EIATTR_MERCURY_ISA_VERSION
	.align		4
        /*00c4*/ 	.byte	0x03, 0x5f
        /*00c6*/ 	.short	0x0101


	//----- nvinfo : EIATTR_UNUSED_LOAD_BYTE_OFFSET
	.align		4
        /*00c8*/ 	.byte	0x04, 0x44
        /*00ca*/ 	.short	(.L_1245 - .L_1244)


	//   ....[0]....
.L_1244:
        /*00cc*/ 	.word	0x000094c0
        /*00d0*/ 	.word	0x0000fff0


	//----- nvinfo : EIATTR_COOP_GROUP_MASK_REGIDS
	.align		4
.L_1245:
        /*00d4*/ 	.byte	0x04, 0x29
        /*00d6*/ 	.short	(.L_1247 - .L_1246)


	//   ....[0]....
.L_1246:
        /*00d8*/ 	.word	0xffffffff


	//   ....[1]....
        /*00dc*/ 	.word	0xffffffff


	//   ....[2]....
        /*00e0*/ 	.word	0xffffffff


	//   ....[3]....
        /*00e4*/ 	.word	0xffffffff


	//   ....[4]....
        /*00e8*/ 	.word	0xffffffff


	//   ....[5]....
        /*00ec*/ 	.word	0xffffffff


	//   ....[6]....
        /*00f0*/ 	.word	0xffffffff


	//   ....[7]....
        /*00f4*/ 	.word	0xffffffff


	//   ....[8]....
        /*00f8*/ 	.word	0xffffffff


	//   ....[9]....
        /*00fc*/ 	.word	0xffffffff


	//   ....[10]....
        /*0100*/ 	.word	0xffffffff


	//   ....[11]....
        /*0104*/ 	.word	0xffffffff


	//   ....[12]....
        /*0108*/ 	.word	0xffffffff


	//   ....[13]....
        /*010c*/ 	.word	0xffffffff


	//   ....[14]....
        /*0110*/ 	.word	0xffffffff


	//   ....[15]....
        /*0114*/ 	.word	0xffffffff


	//   ....[16]....
        /*0118*/ 	.word	0xffffffff


	//   ....[17]....
        /*011c*/ 	.word	0xffffffff


	//   ....[18]....
        /*0120*/ 	.word	0xffffffff


	//   ....[19]....
        /*0124*/ 	.word	0xffffffff


	//   ....[20]....
        /*0128*/ 	.word	0xffffffff


	//   ....[21]....
        /*012c*/ 	.word	0xffffffff


	//   ....[22]....
        /*0130*/ 	.word	0xffffffff


	//   ....[23]....
        /*0134*/ 	.word	0xffffffff


	//   ....[24]....
        /*0138*/ 	.word	0xffffffff


	//   ....[25]....
        /*013c*/ 	.word	0xffffffff


	//   ....[26]....
        /*0140*/ 	.word	0xffffffff


	//   ....[27]....
        /*0144*/ 	.word	0xffffffff


	//   ....[28]....
        /*0148*/ 	.word	0xffffffff


	//   ....[29]....
        /*014c*/ 	.word	0xffffffff


	//   ....[30]....
        /*0150*/ 	.word	0xffffffff


	//   ....[31]....
        /*0154*/ 	.word	0xffffffff


	//   ....[32]....
        /*0158*/ 	.word	0xffffffff


	//   ....[33]....
        /*015c*/ 	.word	0xffffffff


	//   ....[34]....
        /*0160*/ 	.word	0xffffffff


	//   ....[35]....
        /*0164*/ 	.word	0xffffffff


	//   ....[36]....
        /*0168*/ 	.word	0xffffffff


	//   ....[37]....
        /*016c*/ 	.word	0xffffffff


	//   ....[38]....
        /*0170*/ 	.word	0xffffffff


	//   ....[39]....
        /*0174*/ 	.word	0xffffffff


	//   ....[40]....
        /*0178*/ 	.word	0xffffffff


	//   ....[41]....
        /*017c*/ 	.word	0xffffffff


	//   ....[42]....
        /*0180*/ 	.word	0xffffffff


	//   ....[43]....
        /*0184*/ 	.word	0xffffffff


	//   ....[44]....
        /*0188*/ 	.word	0xffffffff


	//   ....[45]....
        /*018c*/ 	.word	0xffffffff


	//   ....[46]....
        /*0190*/ 	.word	0xffffffff


	//   ....[47]....
        /*0194*/ 	.word	0xffffffff


	//   ....[48]....
        /*0198*/ 	.word	0xffffffff


	//   ....[49]....
        /*019c*/ 	.word	0xffffffff


	//   ....[50]....
        /*01a0*/ 	.word	0xffffffff


	//   ....[51]....
        /*01a4*/ 	.word	0xffffffff


	//   ....[52]....
        /*01a8*/ 	.word	0xffffffff


	//   ....[53]....
        /*01ac*/ 	.word	0xffffffff


	//   ....[54]....
        /*01b0*/ 	.word	0xffffffff


	//   ....[55]....
        /*01b4*/ 	.word	0xffffffff


	//   ....[56]....
        /*01b8*/ 	.word	0x0500000c


	//   ....[57]....
        /*01bc*/ 	.word	0x0500000c


	//   ....[58]....
        /*01c0*/ 	.word	0x0500000c


	//   ....[59]....
        /*01c4*/ 	.word	0x0500000c


	//   ....[60]....
        /*01c8*/ 	.word	0x0500000c


	//   ....[61]....
        /*01cc*/ 	.word	0x0500000c


	//   ....[62]....
        /*01d0*/ 	.word	0x0500000c


	//   ....[63]....
        /*01d4*/ 	.word	0x0500000c


	//   ....[64]....
        /*01d8*/ 	.word	0x0500000c


	//   ....[65]....
        /*01dc*/ 	.word	0x0500000c


	//   ....[66]....
        /*01e0*/ 	.word	0x0500000c


	//   ....[67]....
        /*01e4*/ 	.word	0x0500000c


	//   ....[68]....
        /*01e8*/ 	.word	0x0500000c


	//   ....[69]....
        /*01ec*/ 	.word	0x0500000c


	//   ....[70]....
        /*01f0*/ 	.word	0x0500000c


	//   ....[71]....
        /*01f4*/ 	.word	0x0500000c


	//   ....[72]....
        /*01f8*/ 	.word	0x0500000c


	//   ....[73]....
        /*01fc*/ 	.word	0x0500000c


	//   ....[74]....
        /*0200*/ 	.word	0x0500000c


	//   ....[75]....
        /*0204*/ 	.word	0x0500000c


	//   ....[76]....
        /*0208*/ 	.word	0x0500000c


	//   ....[77]....
        /*020c*/ 	.word	0x0500000c


	//   ....[78]....
        /*0210*/ 	.word	0x0500000c


	//   ....[79]....
        /*0214*/ 	.word	0x0500000c


	//   ....[80]....
        /*0218*/ 	.word	0x0500000c


	//   ....[81]....
        /*021c*/ 	.word	0x0500000c


	//   ....[82]....
        /*0220*/ 	.word	0x0500000c


	//   ....[83]....
        /*0224*/ 	.word	0x0500000c


	//   ....[84]....
        /*0228*/ 	.word	0x0500000c


	//   ....[85]....
        /*022c*/ 	.word	0x0500000c


	//   ....[86]....
        /*0230*/ 	.word	0x0500000c


	//   ....[87]....
        /*0234*/ 	.word	0x0500000c


	//   ....[88]....
        /*0238*/ 	.word	0x0500000c


	//   ....[89]....
        /*023c*/ 	.word	0x0500000c


	//   ....[90]....
        /*0240*/ 	.word	0x0500000c


	//   ....[91]....
        /*0244*/ 	.word	0x0500000c


	//----- nvinfo : EIATTR_COOP_GROUP_INSTR_OFFSETS
	.align		4
.L_1247:
        /*0248*/ 	.byte	0x04, 0x28
        /*024a*/ 	.short	(.L_1249 - .L_1248)


	//   ....[0]....
.L_1248:
        /*024c*/ 	.word	0x000007b0


	//   ....[1]....
        /*0250*/ 	.word	0x00000830


	//   ....[2]....
        /*0254*/ 	.word	0x000008b0


	//   ....[3]....
        /*0258*/ 	.word	0x00000930


	//   ....[4]....
        /*025c*/ 	.word	0x00000950


	//   ....[5]....
        /*0260*/ 	.word	0x00002d00


	//   ....[6]....
        /*0264*/ 	.word	0x00002d20


	//   ....[7]....
        /*0268*/ 	.word	0x00002d50


	//   ....[8]....
        /*026c*/ 	.word	0x00002d80


	//   ....[9]....
        /*0270*/ 	.word	0x00002da0


	//   ....[10]....
        /*0274*/ 	.word	0x00003330


	//   ....[11]....
        /*0278*/ 	.word	0x00003520


	//   ....[12]....
        /*027c*/ 	.word	0x000035b0


	//   ....[13]....
        /*0280*/ 	.word	0x00003610


	//   ....[14]....
        /*0284*/ 	.word	0x00003670


	//   ....[15]....
        /*0288*/ 	.word	0x000036d0


	//   ....[16]....
        /*028c*/ 	.word	0x00003750


	//   ....[17]....
        /*0290*/ 	.word	0x00003790


	//   ....[18]....
        /*0294*/ 	.word	0x000037a0


	//   ....[19]....
        /*0298*/ 	.word	0x00003880


	//   ....[20]....
        /*029c*/ 	.word	0x00003a50


	//   ....[21]....
        /*02a0*/ 	.word	0x00003ab0


	//   ....[22]....
        /*02a4*/ 	.word	0x00003b20


	//   ....[23]....
        /*02a8*/ 	.word	0x00003b80


	//   ....[24]....
        /*02ac*/ 	.word	0x00003bd0


	//   ....[25]....
        /*02b0*/ 	.word	0x00003c30


	//   ....[26]....
        /*02b4*/ 	.word	0x00003c70


	//   ....[27]....
        /*02b8*/ 	.word	0x00003c80


	//   ....[28]....
        /*02bc*/ 	.word	0x00005fc0


	//   ....[29]....
        /*02c0*/ 	.word	0x00005fe0


	//   ....[30]....
        /*02c4*/ 	.word	0x00006000


	//   ....[31]....
        /*02c8*/ 	.word	0x00006020


	//   ....[32]....
        /*02cc*/ 	.word	0x00006050


	//   ....[33]....
        /*02d0*/ 	.word	0x00008420


	//   ....[34]....
        /*02d4*/ 	.word	0x00008440


	//   ....[35]....
        /*02d8*/ 	.word	0x00008460


	//   ....[36]....
        /*02dc*/ 	.word	0x00008480


	//   ....[37]....
        /*02e0*/ 	.word	0x000084b0


	//   ....[38]....
        /*02e4*/ 	.word	0x00008a50


	//   ....[39]....
        /*02e8*/ 	.word	0x00008c20


	//   ....[40]....
        /*02ec*/ 	.word	0x00008c80


	//   ....[41]....
        /*02f0*/ 	.word	0x00008d10


	//   ....[42]....
        /*02f4*/ 	.word	0x00008d80


	//   ....[43]....
        /*02f8*/ 	.word	0x00008dd0


	//   ....[44]....
        /*02fc*/ 	.word	0x00008e20


	//   ....[45]....
        /*0300*/ 	.word	0x00008e60


	//   ....[46]....
        /*0304*/ 	.word	0x00008e70


	//   ....[47]....
        /*0308*/ 	.word	0x00008f50


	//   ....[48]....
        /*030c*/ 	.word	0x00009120


	//   ....[49]....
        /*0310*/ 	.word	0x00009170


	//   ....[50]....
        /*0314*/ 	.word	0x000091d0


	//   ....[51]....
        /*0318*/ 	.word	0x00009230


	//   ....[52]....
        /*031c*/ 	.word	0x00009270


	//   ....[53]....
        /*0320*/ 	.word	0x000092b0


	//   ....[54]....
        /*0324*/ 	.word	0x000092f0


	//   ....[55]....
        /*0328*/ 	.word	0x00009300


	//   ....[56]....
        /*032c*/ 	.word	0x0000af30


	//   ....[57]....
        /*0330*/ 	.word	0x0000afb0


	//   ....[58]....
        /*0334*/ 	.word	0x0000b050


	//   ....[59]....
        /*0338*/ 	.word	0x0000b0f0


	//   ....[60]....
        /*033c*/ 	.word	0x0000b1a0


	//   ....[61]....
        /*0340*/ 	.word	0x0000b240


	//   ....[62]....
        /*0344*/ 	.word	0x0000b2c0


	//   ....[63]....
        /*0348*/ 	.word	0x0000b330


	//   ....[64]....
        /*034c*/ 	.word	0x0000b360


	//   ....[65]....
        /*0350*/ 	.word	0x0000b420


	//   ....[66]....
        /*0354*/ 	.word	0x0000b4a0


	//   ....[67]....
        /*0358*/ 	.word	0x0000b520


	//   ....[68]....
        /*035c*/ 	.word	0x0000b5f0


	//   ....[69]....
        /*0360*/ 	.word	0x0000b680


	//   ....[70]....
        /*0364*/ 	.word	0x0000b700


	//   ....[71]....
        /*0368*/ 	.word	0x0000b780


	//   ....[72]....
        /*036c*/ 	.word	0x0000b7f0


	//   ....[73]....
        /*0370*/ 	.word	0x0000b850


	//   ....[74]....
        /*0374*/ 	.word	0x0000b8c0


	//   ....[75]....
        /*0378*/ 	.word	0x0000b940


	//   ....[76]....
        /*037c*/ 	.word	0x0000b9d0


	//   ....[77]....
        /*0380*/ 	.word	0x0000baa0


	//   ....[78]....
        /*0384*/ 	.word	0x0000bb30


	//   ....[79]....
        /*0388*/ 	.word	0x0000bbc0


	//   ....[80]....
        /*038c*/ 	.word	0x0000bc40


	//   ....[81]....
        /*0390*/ 	.word	0x0000bcd0


	//   ....[82]....
        /*0394*/ 	.word	0x0000bd00


	//   ....[83]....
        /*0398*/ 	.word	0x0000bdc0


	//   ....[84]....
        /*039c*/ 	.word	0x0000be40


	//   ....[85]....
        /*03a0*/ 	.word	0x0000bec0


	//   ....[86]....
        /*03a4*/ 	.word	0x0000bf70


	//   ....[87]....
        /*03a8*/ 	.word	0x0000c000


	//   ....[88]....
        /*03ac*/ 	.word	0x0000c080


	//   ....[89]....
        /*03b0*/ 	.word	0x0000c100


	//   ....[90]....
        /*03b4*/ 	.word	0x0000c180


	//   ....[91]....
        /*03b8*/ 	.word	0x0000c1b0


	//----- nvinfo : EIATTR_VRC_CTA_INIT_COUNT
	.align		4
.L_1249:
        /*03bc*/ 	.byte	0x02, 0x4a
	.zero		1
	.zero		1


	//----- nvinfo : EIATTR_EXIT_INSTR_OFFSETS
	.align		4
        /*03c0*/ 	.byte	0x04, 0x1c
        /*03c2*/ 	.short	(.L_1251 - .L_1250)


	//   ....[0]....
.L_1250:
        /*03c4*/ 	.word	0x00001d20


	//   ....[1]....
        /*03c8*/ 	.word	0x00001de0


	//   ....[2]....
        /*03cc*/ 	.word	0x00002180


	//   ....[3]....
        /*03d0*/ 	.word	0x00002450


	//   ....[4]....
        /*03d4*/ 	.word	0x000027d0


	//   ....[5]....
        /*03d8*/ 	.word	0x00004df0


	//   ....[6]....
        /*03dc*/ 	.word	0x00004eb0


	//   ....[7]....
        /*03e0*/ 	.word	0x000052d0


	//   ....[8]....
        /*03e4*/ 	.word	0x000054f0


	//   ....[9]....
        /*03e8*/ 	.word	0x00005850


	//   ....[10]....
        /*03ec*/ 	.word	0x0000ad60


	//   ....[11]....
        /*03f0*/ 	.word	0x0000ae30


	//   ....[12]....
        /*03f4*/ 	.word	0x0000aee0


	//----- nvinfo : EIATTR_MAX_THREADS
	.align		4
.L_1251:
        /*03f8*/ 	.byte	0x04, 0x05
        /*03fa*/ 	.short	(.L_1253 - .L_1252)
.L_1252:
        /*03fc*/ 	.word	0x00000200
        /*0400*/ 	.word	0x00000001
        /*0404*/ 	.word	0x00000001


	//----- nvinfo : EIATTR_CRS_STACK_SIZE
	.align		4
.L_1253:
        /*0408*/ 	.byte	0x04, 0x1e
        /*040a*/ 	.short	(.L_1255 - .L_1254)
.L_1254:
        /*040c*/ 	.word	0x00000000


	//----- nvinfo : EIATTR_CBANK_PARAM_SIZE
	.align		4
.L_1255:
        /*0410*/ 	.byte	0x03, 0x19
        /*0412*/ 	.short	0x0070


	//----- nvinfo : EIATTR_PARAM_CBANK
	.align		4
        /*0414*/ 	.byte	0x04, 0x0a
        /*0416*/ 	.short	(.L_1257 - .L_1256)
	.align		4
.L_1256:
        /*0418*/ 	.word	index@(.nv.constant0._ZN3cub18CUB_300001_SM_10006detail6select23DeviceSelectSweepKernelINS2_10policy_hubIjbiLb0ELNS0_10SelectImplE0EE10Policy1000EN6thrust24THRUST_300001_SM_1000_NS17counting_iteratorIjNS9_11use_defaultESB_SB_EENS9_18transform_iteratorI9NonZeroOpIdEPKdSB_SB_EEPjSJ_NS0_13ScanTileStateIiLb1EEENS0_8NullTypeESM_iNS2_19streaming_context_tIlLb1EEELS5_0EEEvT0_T1_T2_T3_T4_T5_T6_T7_iT8_NS1_7vsmem_tE)
        /*041c*/ 	.short	0x0380
        /*041e*/ 	.short	0x0070


	//----- nvinfo : EIATTR_SW_WAR
	.align		4
.L_1257:
        /*0420*/ 	.byte	0x04, 0x36
        /*0422*/ 	.short	(.L_1259 - .L_1258)
.L_1258:
        /*0424*/ 	.word	0x00000008
.L_1259:


//--------------------- .nv.info._ZN3cub18CUB_300001_SM_10006detail6select23DeviceSelectSweepKernelINS2_10policy_hubIjbiLb0ELNS0_10SelectImplE0EE10Policy1000EN6thrust24THRUST_300001_SM_1000_NS17counting_iteratorIjNS9_11use_defaultESB_SB_EENS9_18transform_iteratorI9NonZeroOpIfEPKfSB_SB_EEPjSJ_NS0_13ScanTileStateIiLb1EEENS0_8NullTypeESM_iNS2_19streaming_context_tIlLb1EEELS5_0EEEvT0_T1_T2_T3_T4_T5_T6_T7_iT8_NS1_7vsmem_tE --------------------------
	.section	.nv.info._ZN3cub18CUB_300001_SM_10006detail6select23DeviceSelectSweepKernelINS2_10policy_hubIjbiLb0ELNS0_10SelectImplE0EE10Policy1000EN6thrust24THRUST_300001_SM_1000_NS17counting_iteratorIjNS9_11use_defaultESB_SB_EENS9_18transform_iteratorI9NonZeroOpIfEPKfSB_SB_EEPjSJ_NS0_13ScanTileStateIiLb1EEENS0_8NullTypeESM_iNS2_19streaming_context_tIlLb1EEELS5_0EEEvT0_T1_T2_T3_T4_T5_T6_T7_iT8_NS1_7vsmem_tE,"",@"SHT_CUDA_INFO"
	.sectionflags	@""
	.align	4


	//----- nvinfo : EIATTR_CUDA_API_VERSION
	.align		4
        /*0000*/ 	.byte	0x04, 0x37
        /*0002*/ 	.short	(.L_1261 - .L_1260)
.L_1260:
        /*0004*/ 	.word	0x00000082


	//----- nvinfo : EIATTR_KPARAM_INFO
	.align		4
.L_1261:
        /*0008*/ 	.byte	0x04, 0x17
        /*000a*/ 	.short	(.L_1263 - .L_1262)
.L_1262:
        /*000c*/ 	.word	0x00000000
        /*0010*/ 	.short	0x000a
        /*0012*/ 	.short	0x0068
        /*0014*/ 	.byte	0x00, 0xf0, 0x21, 0x00


	//----- nvinfo : EIATTR_KPARAM_INFO
	.align		4
.L_1263:
        /*0018*/ 	.byte	0x04, 0x17
        /*001a*/ 	.short	(.L_1265 - .L_1264)
.L_1264:
        /*001c*/ 	.word	0x00000000
        /*0020*/ 	.short	0x0009
        /*0022*/ 	.short	0x0040
        /*0024*/ 	.byte	0x00, 0xf0, 0xa1, 0x00


	//----- nvinfo : EIATTR_KPARAM_INFO
	.align		4
.L_1265:
        /*0028*/ 	.byte	0x04, 0x17
        /*002a*/ 	.short	(.L_1267 - .L_1266)
.L_1266:
        /*002c*/ 	.word	0x00000000
        /*0030*/ 	.short	0x0008
        /*0032*/ 	.short	0x0038
        /*0034*/ 	.byte	0x00, 0xf0, 0x11, 0x00


	//----- nvinfo : EIATTR_KPARAM_INFO
	.align		4
.L_1267:
        /*0038*/ 	.byte	0x04, 0x17
        /*003a*/ 	.short	(.L_1269 - .L_1268)
.L_1268:
        /*003c*/ 	.word	0x00000000
        /*0040*/ 	.short	0x0007
        /*0042*/ 	.short	0x0034
        /*0044*/ 	.byte	0x00, 0xf0, 0x11, 0x00


	//----- nvinfo : EIATTR_KPARAM_INFO
	.align		4
.L_1269:
        /*0048*/ 	.byte	0x04, 0x17
        /*004a*/ 	.short	(.L_1271 - .L_1270)
.L_1270:
        /*004c*/ 	.word	0x00000000
        /*0050*/ 	.short	0x0006
        /*0052*/ 	.short	0x0031
        /*0054*/ 	.byte	0x00, 0xf0, 0x05, 0x00


	//----- nvinfo : EIATTR_KPARAM_INFO
	.align		4
.L_1271:
        /*0058*/ 	.byte	0x04, 0x17
        /*005a*/ 	.short	(.L_1273 - .L_1272)
.L_1272:
        /*005c*/ 	.word	0x00000000
        /*0060*/ 	.short	0x0005
        /*0062*/ 	.short	0x0030
        /*0064*/ 	.byte	0x00, 0xf0, 0x05, 0x00


	//----- nvinfo : EIATTR_KPARAM_INFO
	.align		4
.L_1273:
        /*0068*/ 	.byte	0x04, 0x17
        /*006a*/ 	.short	(.L_1275 - .L_1274)
.L_1274:
        /*006c*/ 	.word	0x00000000
        /*0070*/ 	.short	0x0004
        /*0072*/ 	.short	0x0028
        /*0074*/ 	.byte	0x00, 0xf0, 0x21, 0x00


	//----- nvinfo : EIATTR_KPARAM_INFO
	.align		4
.L_1275:
        /*0078*/ 	.byte	0x04, 0x17
        /*007a*/ 	.short	(.L_1277 - .L_1276)
.L_1276:
        /*007c*/ 	.word	0x00000000
        /*0080*/ 	.short	0x0003
        /*0082*/ 	.short	0x0020
        /*0084*/ 	.byte	0x00, 0xf5, 0x21, 0x00


	//----- nvinfo : EIATTR_KPARAM_INFO
	.align		4
.L_1277:
        /*0088*/ 	.byte	0x04, 0x17
        /*008a*/ 	.short	(.L_1279 - .L_1278)
.L_1278:
        /*008c*/ 	.word	0x00000000
        /*0090*/ 	.short	0x0002
        /*0092*/ 	.short	0x0018
        /*0094*/ 	.byte	0x00, 0xf5, 0x21, 0x00


	//----- nvinfo : EIATTR_KPARAM_INFO
	.align		4
.L_1279:
        /*0098*/ 	.byte	0x04, 0x17
        /*009a*/ 	.short	(.L_1281 - .L_1280)
.L_1280:
        /*009c*/ 	.word	0x00000000
        /*00a0*/ 	.short	0x0001
        /*00a2*/ 	.short	0x0008
        /*00a4*/ 	.byte	0x00, 0xf0, 0x41, 0x00


	//----- nvinfo : EIATTR_KPARAM_INFO
	.align		4
.L_1281:
        /*00a8*/ 	.byte	0x04, 0x17
        /*00aa*/ 	.short	(.L_1283 - .L_1282)
.L_1282:
        /*00ac*/ 	.word	0x00000000
        /*00b0*/ 	.short	0x0000
        /*00b2*/ 	.short	0x0000
        /*00b4*/ 	.byte	0x00, 0xf0, 0x11, 0x00


	//----- nvinfo : EIATTR_SPARSE_MMA_MASK
	.align		4
.L_1283:
        /*00b8*/ 	.byte	0x03, 0x50
        /*00ba*/ 	.short	0x0000


	//----- nvinfo : EIATTR_MAXREG_COUNT
	.align		4
        /*00bc*/ 	.byte	0x03, 0x1b
        /*00be*/ 	.short	0x0080


	//----- nvinfo : EIATTR_NUM_BARRIERS
	.align		4
        /*00c0*/ 	.byte	0x02, 0x4c
        /*00c2*/ 	.byte	0x01
	.zero		1


	//----- nvinfo : EIATTR_MERCURY_ISA_VERSION
	.align		4
        /*00c4*/ 	.byte	0x03, 0x5f
        /*00c6*/ 	.short	0x0101


	//----- nvinfo : EIATTR_UNUSED_LOAD_BYTE_OFFSET
	.align		4
        /*00c8*/ 	.byte	0x04, 0x44
        /*00ca*/ 	.short	(.L_1285 - .L_1284)


	//   ....[0]....
.L_1284:
        /*00cc*/ 	.word	0x00008ed0
        /*00d0*/ 	.word	0x0000fff0


	//----- nvinfo : EIATTR_COOP_GROUP_MASK_REGIDS
	.align		4
.L_1285:
        /*00d4*/ 	.byte	0x04, 0x29
        /*00d6*/ 	.short	(.L_1287 - .L_1286)


	//   ....[0]....
.L_1286:
        /*00d8*/ 	.word	0xffffffff


	//   ....[1]....
        /*00dc*/ 	.word	0xffffffff


	//   ....[2]....
        /*00e0*/ 	.word	0xffffffff


	//   ....[3]....
        /*00e4*/ 	.word	0xffffffff


	//   ....[4]....
        /*00e8*/ 	.word	0xffffffff


	//   ....[5]....
        /*00ec*/ 	.word	0xffffffff


	//   ....[6]....
        /*00f0*/ 	.word	0xffffffff


	//   ....[7]....
        /*00f4*/ 	.word	0xffffffff


	//   ....[8]....
        /*00f8*/ 	.word	0xffffffff


	//   ....[9]....
        /*00fc*/ 	.word	0xffffffff


	//   ....[10]....
        /*0100*/ 	.word	0xffffffff


	//   ....[11]....
        /*0104*/ 	.word	0xffffffff


	//   ....[12]....
        /*0108*/ 	.word	0xffffffff


	//   ....[13]....
        /*010c*/ 	.word	0xffffffff


	//   ....[14]....
        /*0110*/ 	.word	0xffffffff


	//   ....[15]....
        /*0114*/ 	.word	0xffffffff


	//   ....[16]....
        /*0118*/ 	.word	0xffffffff


	//   ....[17]....
        /*011c*/ 	.word	0xffffffff


	//   ....[18]....
        /*0120*/ 	.word	0xffffffff


	//   ....[19]....
        /*0124*/ 	.word	0xffffffff


	//   ....[20]....
        /*0128*/ 	.word	0xffffffff


	//   ....[21]....
        /*012c*/ 	.word	0xffffffff


	//   ....[22]....
        /*0130*/ 	.word	0xffffffff


	//   ....[23]....
        /*0134*/ 	.word	0xffffffff


	//   ....[24]....
        /*0138*/ 	.word	0xffffffff


	//   ....[25]....
        /*013c*/ 	.word	0xffffffff


	//   ....[26]....
        /*0140*/ 	.word	0xffffffff


	//   ....[27]....
        /*0144*/ 	.word	0xffffffff


	//   ....[28]....
        /*0148*/ 	.word	0xffffffff


	//   ....[29]....
        /*014c*/ 	.word	0xffffffff


	//   ....[30]....
        /*0150*/ 	.word	0xffffffff


	//   ....[31]....
        /*0154*/ 	.word	0xffffffff


	//   ....[32]....
        /*0158*/ 	.word	0xffffffff


	//   ....[33]....
        /*015c*/ 	.word	0xffffffff


	//   ....[34]....
        /*0160*/ 	.word	0xffffffff


	//   ....[35]....
        /*0164*/ 	.word	0xffffffff


	//   ....[36]....
        /*0168*/ 	.word	0xffffffff


	//   ....[37]....
        /*016c*/ 	.word	0xffffffff


	//   ....[38]....
        /*0170*/ 	.word	0xffffffff


	//   ....[39]....
        /*0174*/ 	.word	0xffffffff


	//   ....[40]....
        /*0178*/ 	.word	0xffffffff


	//   ....[41]....
        /*017c*/ 	.word	0xffffffff


	//   ....[42]....
        /*0180*/ 	.word	0xffffffff


	//   ....[43]....
        /*0184*/ 	.word	0xffffffff


	//   ....[44]....
        /*0188*/ 	.word	0xffffffff


	//   ....[45]....
        /*018c*/ 	.word	0xffffffff


	//   ....[46]....
        /*0190*/ 	.word	0xffffffff


	//   ....[47]....
        /*0194*/ 	.word	0xffffffff


	//   ....[48]....
        /*0198*/ 	.word	0xffffffff


	//   ....[49]....
        /*019c*/ 	.word	0xffffffff


	//   ....[50]....
        /*01a0*/ 	.word	0xffffffff


	//   ....[51]....
        /*01a4*/ 	.word	0xffffffff


	//   ....[52]....
        /*01a8*/ 	.word	0xffffffff


	//   ....[53]....
        /*01ac*/ 	.word	0xffffffff


	//   ....[54]....
        /*01b0*/ 	.word	0xffffffff


	//   ....[55]....
        /*01b4*/ 	.word	0xffffffff


	//   ....[56]....
        /*01b8*/ 	.word	0x05000035


	//   ....[57]....
        /*01bc*/ 	.word	0x05000035


	//   ....[58]....
        /*01c0*/ 	.word	0x05000035


	//   ....[59]....
        /*01c4*/ 	.word	0x05000035


	//   ....[60]....
        /*01c8*/ 	.word	0x05000035


	//   ....[61]....
        /*01cc*/ 	.word	0x05000035


	//   ....[62]....
        /*01d0*/ 	.word	0x05000035


	//   ....[63]....
        /*01d4*/ 	.word	0x05000035


	//   ....[64]....
        /*01d8*/ 	.word	0x05000035


	//   ....[65]....
        /*01dc*/ 	.word	0x05000035


	//   ....[66]....
        /*01e0*/ 	.word	0x05000035


	//   ....[67]....
        /*01e4*/ 	.word	0x05000035


	//   ....[68]....
        /*01e8*/ 	.word	0x05000035


	//   ....[69]....
        /*01ec*/ 	.word	0x05000035


	//   ....[70]....
        /*01f0*/ 	.word	0x05000035


	//   ....[71]....
        /*01f4*/ 	.word	0x05000035


	//   ....[72]....
        /*01f8*/ 	.word	0x05000035


	//   ....[73]....
        /*01fc*/ 	.word	0x05000035


	//   ....[74]....
        /*0200*/ 	.word	0x05000035


	//   ....[75]....
        /*0204*/ 	.word	0x05000035


	//   ....[76]....
        /*0208*/ 	.word	0x05000035


	//   ....[77]....
        /*020c*/ 	.word	0x05000035


	//   ....[78]....
        /*0210*/ 	.word	0x05000035


	//   ....[79]....
        /*0214*/ 	.word	0x05000035


	//   ....[80]....
        /*0218*/ 	.word	0x05000035


	//   ....[81]....
        /*021c*/ 	.word	0x05000035


	//   ....[82]....
        /*0220*/ 	.word	0x05000035


	//   ....[83]....
        /*0224*/ 	.word	0x05000035


	//   ....[84]....
        /*0228*/ 	.word	0x05000035


	//   ....[85]....
        /*022c*/ 	.word	0x05000035


	//   ....[86]....
        /*0230*/ 	.word	0x05000035


	//   ....[87]....
        /*0234*/ 	.word	0x05000035


	//   ....[88]....
        /*0238*/ 	.word	0x05000035


	//   ....[89]....
        /*023c*/ 	.word	0x05000035


	//   ....[90]....
        /*0240*/ 	.word	0x05000035


	//   ....[91]....
        /*0244*/ 	.word	0x05000035


	//----- nvinfo : EIATTR_COOP_GROUP_INSTR_OFFSETS
	.align		4
.L_1287:
        /*0248*/ 	.byte	0x04, 0x28
        /*024a*/ 	.short	(.L_1289 - .L_1288)


	//   ....[0]....
.L_1288:
        /*024c*/ 	.word	0x000006d0


	//   ....[1]....
        /*0250*/ 	.word	0x00000700


	//   ....[2]....
        /*0254*/ 	.word	0x00000720


	//   ....[3]....
        /*0258*/ 	.word	0x00000740


	//   ....[4]....
        /*025c*/ 	.word	0x00000760


	//   ....[5]....
        /*0260*/ 	.word	0x00002aa0


	//   ....[6]....
        /*0264*/ 	.word	0x00002ad0


	//   ....[7]....
        /*0268*/ 	.word	0x00002b10


	//   ....[8]....
        /*026c*/ 	.word	0x00002b30


	//   ....[9]....
        /*0270*/ 	.word	0x00002b50


	//   ....[10]....
        /*0274*/ 	.word	0x000030e0


	//   ....[11]....
        /*0278*/ 	.word	0x000032b0


	//   ....[12]....
        /*027c*/ 	.word	0x00003310


	//   ....[13]....
        /*0280*/ 	.word	0x00003380


	//   ....[14]....
        /*0284*/ 	.word	0x000033d0


	//   ....[15]....
        /*0288*/ 	.word	0x00003420


	//   ....[16]....
        /*028c*/ 	.word	0x00003470


	//   ....[17]....
        /*0290*/ 	.word	0x000034d0


	//   ....[18]....
        /*0294*/ 	.word	0x000034e0


	//   ....[19]....
        /*0298*/ 	.word	0x000035c0


	//   ....[20]....
        /*029c*/ 	.word	0x00003790


	//   ....[21]....
        /*02a0*/ 	.word	0x000037e0


	//   ....[22]....
        /*02a4*/ 	.word	0x00003840


	//   ....[23]....
        /*02a8*/ 	.word	0x000038a0


	//   ....[24]....
        /*02ac*/ 	.word	0x000038e0


	//   ....[25]....
        /*02b0*/ 	.word	0x00003920


	//   ....[26]....
        /*02b4*/ 	.word	0x00003960


	//   ....[27]....
        /*02b8*/ 	.word	0x00003970


	//   ....[28]....
        /*02bc*/ 	.word	0x000059e0


	//   ....[29]....
        /*02c0*/ 	.word	0x00005a00


	//   ....[30]....
        /*02c4*/ 	.word	0x00005a20


	//   ....[31]....
        /*02c8*/ 	.word	0x00005a40


	//   ....[32]....
        /*02cc*/ 	.word	0x00005a70


	//   ....[33]....
        /*02d0*/ 	.word	0x00007e40


	//   ....[34]....
        /*02d4*/ 	.word	0x00007e60


	//   ....[35]....
        /*02d8*/ 	.word	0x00007e80


	//   ....[36]....
        /*02dc*/ 	.word	0x00007ea0


	//   ....[37]....
        /*02e0*/ 	.word	0x00007ed0


	//   ....[38]....
        /*02e4*/ 	.word	0x00008470


	//   ....[39]....
        /*02e8*/ 	.word	0x00008640


	//   ....[40]....
        /*02ec*/ 	.word	0x000086a0


	//   ....[41]....
        /*02f0*/ 	.word	0x00008730


	//   ....[42]....
        /*02f4*/ 	.word	0x00008790


	//   ....[43]....
        /*02f8*/ 	.word	0x000087d0


	//   ....[44]....
        /*02fc*/ 	.word	0x00008810


	//   ....[45]....
        /*0300*/ 	.word	0x00008860


	//   ....[46]....
        /*0304*/ 	.word	0x00008870


	//   ....[47]....
        /*0308*/ 	.word	0x00008950


	//   ....[48]....
        /*030c*/ 	.word	0x00008b20


	//   ....[49]....
        /*0310*/ 	.word	0x00008b70


	//   ....[50]....
        /*0314*/ 	.word	0x00008bd0


	//   ....[51]....
        /*0318*/ 	.word	0x00008c30


	//   ....[52]....
        /*031c*/ 	.word	0x00008c70


	//   ....[53]....
        /*0320*/ 	.word	0x00008cb0


	//   ....[54]....
        /*0324*/ 	.word	0x00008cf0


	//   ....[55]....
        /*0328*/ 	.word	0x00008d00


	//   ....[56]....
        /*032c*/ 	.word	0x0000a930


	//   ....[57]....
        /*0330*/ 	.word	0x0000a9b0


	//   ....[58]....
        /*0334*/ 	.word	0x0000aa50


	//   ....[59]....
        /*0338*/ 	.word	0x0000ab20


	//   ....[60]....
        /*033c*/ 	.word	0x0000abb0


	//   ....[61]....
        /*0340*/ 	.word	0x0000ac30


	//   ....[62]....
        /*0344*/ 	.word	0x0000acc0


	//   ....[63]....
        /*0348*/ 	.word	0x0000ad40


	//   ....[64]....
        /*034c*/ 	.word	0x0000ad70


	//   ....[65]....
        /*0350*/ 	.word	0x0000ae40


	//   ....[66]....
        /*0354*/ 	.word	0x0000aec0


	//   ....[67]....
        /*0358*/ 	.word	0x0000af40


	//   ....[68]....
        /*035c*/ 	.word	0x0000b010


	//   ....[69]....
        /*0360*/ 	.word	0x0000b090


	//   ....[70]....
        /*0364*/ 	.word	0x0000b100


	//   ....[71]....
        /*0368*/ 	.word	0x0000b180


	//   ....[72]....
        /*036c*/ 	.word	0x0000b200


	//   ....[73]....
        /*0370*/ 	.word	0x0000b260


	//   ....[74]....
        /*0374*/ 	.word	0x0000b2d0


	//   ....[75]....
        /*0378*/ 	.word	0x0000b350


	//   ....[76]....
        /*037c*/ 	.word	0x0000b3e0


	//   ....[77]....
        /*0380*/ 	.word	0x0000b4c0


	//   ....[78]....
        /*0384*/ 	.word	0x0000b560


	//   ....[79]....
        /*0388*/ 	.word	0x0000b5e0


	//   ....[80]....
        /*038c*/ 	.word	0x0000b660


	//   ....[81]....
        /*0390*/ 	.word	0x0000b6f0


	//   ....[82]....
        /*0394*/ 	.word	0x0000b720


	//   ....[83]....
        /*0398*/ 	.word	0x0000b7e0


	//   ....[84]....
        /*039c*/ 	.word	0x0000b860


	//   ....[85]....
        /*03a0*/ 	.word	0x0000b8e0


	//   ....[86]....
        /*03a4*/ 	.word	0x0000b9a0


	//   ....[87]....
        /*03a8*/ 	.word	0x0000ba30


	//   ....[88]....
        /*03ac*/ 	.word	0x0000bab0


	//   ....[89]....
        /*03b0*/ 	.word	0x0000bb30


	//   ....[90]....
        /*03b4*/ 	.word	0x0000bbb0


	//   ....[91]....
        /*03b8*/ 	.word	0x0000bc10


	//----- nvinfo : EIATTR_VRC_CTA_INIT_COUNT
	.align		4
.L_1289:
        /*03bc*/ 	.byte	0x02, 0x4a
	.zero		1
	.zero		1


	//----- nvinfo : EIATTR_EXIT_INSTR_OFFSETS
	.align		4
        /*03c0*/ 	.byte	0x04, 0x1c
        /*03c2*/ 	.short	(.L_1291 - .L_1290)


	//   ....[0]....
.L_1290:
        /*03c4*/ 	.word	0x00001b30


	//   ....[1]....
        /*03c8*/ 	.word	0x00001bf0


	//   ....[2]....
        /*03cc*/ 	.word	0x00001f70


	//   ....[3]....
        /*03d0*/ 	.word	0x00002240


	//   ....[4]....
        /*03d4*/ 	.word	0x000025c0


	//   ....[5]....
        /*03d8*/ 	.word	0x000048f0


	//   ....[6]....
        /*03dc*/ 	.word	0x000049b0


	//   ....[7]....
        /*03e0*/ 	.word	0x00004d20


	//   ....[8]....
        /*03e4*/ 	.word	0x00004f40


	//   ....[9]....
        /*03e8*/ 	.word	0x000052a0


	//   ....[10]....
        /*03ec*/ 	.word	0x0000a760


	//   ....[11]....
        /*03f0*/ 	.word	0x0000a830


	//   ....[12]....
        /*03f4*/ 	.word	0x0000a8e0


	//----- nvinfo : EIATTR_MAX_THREADS
	.align		4
.L_1291:
        /*03f8*/ 	.byte	0x04, 0x05
        /*03fa*/ 	.short	(.L_1293 - .L_1292)
.L_1292:
        /*03fc*/ 	.word	0x00000200
        /*0400*/ 	.word	0x00000001
        /*0404*/ 	.word	0x00000001


	//----- nvinfo : EIATTR_CRS_STACK_SIZE
	.align		4
.L_1293:
        /*0408*/ 	.byte	0x04, 0x1e
        /*040a*/ 	.short	(.L_1295 - .L_1294)
.L_1294:
        /*040c*/ 	.word	0x00000000


	//----- nvinfo : EIATTR_CBANK_PARAM_SIZE
	.align		4
.L_1295:
        /*0410*/ 	.byte	0x03, 0x19
        /*0412*/ 	.short	0x0070


	//----- nvinfo : EIATTR_PARAM_CBANK
	.align		4
        /*0414*/ 	.byte	0x04, 0x0a
        /*0416*/ 	.short	(.L_1297 - .L_1296)
	.align		4
.L_1296:
        /*0418*/ 	.word	index@(.nv.constant0._ZN3cub18CUB_300001_SM_10006detail6select23DeviceSelectSweepKernelINS2_10policy_hubIjbiLb0ELNS0_10SelectImplE0EE10Policy1000EN6thrust24THRUST_300001_SM_1000_NS17counting_iteratorIjNS9_11use_defaultESB_SB_EENS9_18transform_iteratorI9NonZeroOpIfEPKfSB_SB_EEPjSJ_NS0_13ScanTileStateIiLb1EEENS0_8NullTypeESM_iNS2_19streaming_context_tIlLb1EEELS5_0EEEvT0_T1_T2_T3_T4_T5_T6_T7_iT8_NS1_7vsmem_tE)
        /*041c*/ 	.short	0x0380
        /*041e*/ 	.short	0x0070


	//----- nvinfo : EIATTR_SW_WAR
	.align		4
.L_1297:
        /*0420*/ 	.byte	0x04, 0x36
        /*0422*/ 	.short	(.L_1299 - .L_1298)
.L_1298:
        /*0424*/ 	.word	0x00000008
.L_1299:


//--------------------- .nv.info._ZN3cub18CUB_300001_SM_10006detail6select23DeviceSelectSweepKernelINS2_10policy_hubIjbiLb0ELNS0_10SelectImplE0EE10Policy1000EN6thrust24THRUST_300001_SM_1000_NS17counting_iteratorIjNS9_11use_defaultESB_SB_EENS9_18transform_iteratorI9NonZeroOpI6__halfEPKSF_SB_SB_EEPjSK_NS0_13ScanTileStateIiLb1EEENS0_8NullTypeESN_iNS2_19streaming_context_tIlLb1EEELS5_0EEEvT0_T1_T2_T3_T4_T5_T6_T7_iT8_NS1_7vsmem_tE --------------------------
	.section	.nv.info._ZN3cub18CUB_300001_SM_10006detail6select23DeviceSelectSweepKernelINS2_10policy_hubIjbiLb0ELNS0_10SelectImplE0EE10Policy1000EN6thrust24THRUST_300001_SM_1000_NS17counting_iteratorIjNS9_11use_defaultESB_SB_EENS9_18transform_iteratorI9NonZeroOpI6__halfEPKSF_SB_SB_EEPjSK_NS0_13ScanTileStateIiLb1EEENS0_8NullTypeESN_iNS2_19streaming_context_tIlLb1EEELS5_0EEEvT0_T1_T2_T3_T4_T5_T6_T7_iT8_NS1_7vsmem_tE,"",@"SHT_CUDA_INFO"
	.sectionflags	@""
	.align	4


	//----- nvinfo : EIATTR_CUDA_API_VERSION
	.align		4
        /*0000*/ 	.byte	0x04, 0x37
        /*0002*/ 	.short	(.L_1301 - .L_1300)
.L_1300:
        /*0004*/ 	.word	0x00000082


	//----- nvinfo : EIATTR_KPARAM_INFO
	.align		4
.L_1301:
        /*0008*/ 	.byte	0x04, 0x17
        /*000a*/ 	.short	(.L_1303 - .L_1302)
.L_1302:
        /*000c*/ 	.word	0x00000000
        /*0010*/ 	.short	0x000a
        /*0012*/ 	.short	0x0068
        /*0014*/ 	.byte	0x00, 0xf0, 0x21, 0x00


	//----- nvinfo : EIATTR_KPARAM_INFO
	.align		4
.L_1303:
        /*0018*/ 	.byte	0x04, 0x17
        /*001a*/ 	.short	(.L_1305 - .L_1304)
.L_1304:
        /*001c*/ 	.word	0x00000000
        /*0020*/ 	.short	0x0009
        /*0022*/ 	.short	0x0040
        /*0024*/ 	.byte	0x00, 0xf0, 0xa1, 0x00


	//----- nvinfo : EIATTR_KPARAM_INFO
	.align		4
.L_1305:
        /*0028*/ 	.byte	0x04, 0x17
        /*002a*/ 	.short	(.L_1307 - .L_1306)
.L_1306:
        /*002c*/ 	.word	0x00000000
        /*0030*/ 	.short	0x0008
        /*0032*/ 	.short	0x0038
        /*0034*/ 	.byte	0x00, 0xf0, 0x11, 0x00


	//----- nvinfo : EIATTR_KPARAM_INFO
	.align		4
.L_1307:
        /*0038*/ 	.byte	0x04, 0x17
        /*003a*/ 	.short	(.L_1309 - .L_1308)
.L_1308:
        /*003c*/ 	.word	0x00000000
        /*0040*/ 	.short	0x0007
        /*0042*/ 	.short	0x0034
        /*0044*/ 	.byte	0x00, 0xf0, 0x11, 0x00


	//----- nvinfo : EIATTR_KPARAM_INFO
	.align		4
.L_1309:
        /*0048*/ 	.byte	0x04, 0x17
        /*004a*/ 	.short	(.L_1311 - .L_1310)
.L_1310:
        /*004c*/ 	.word	0x00000000
        /*0050*/ 	.short	0x0006
        /*0052*/ 	.short	0x0031
        /*0054*/ 	.byte	0x00, 0xf0, 0x05, 0x00


	//----- nvinfo : EIATTR_KPARAM_INFO
	.align		4
.L_1311:
        /*0058*/ 	.byte	0x04, 0x17
        /*005a*/ 	.short	(.L_1313 - .L_1312)
.L_1312:
        /*005c*/ 	.word	0x00000000
        /*0060*/ 	.short	0x0005
        /*0062*/ 	.short	0x0030
        /*0064*/ 	.byte	0x00, 0xf0, 0x05, 0x00


	//----- nvinfo : EIATTR_KPARAM_INFO
	.align		4
.L_1313:
        /*0068*/ 	.byte	0x04, 0x17
        /*006a*/ 	.short	(.L_1315 - .L_1314)
.L_1314:
        /*006c*/ 	.word	0x00000000
        /*0070*/ 	.short	0x0004
        /*0072*/ 	.short	0x0028
        /*0074*/ 	.byte	0x00, 0xf0, 0x21, 0x00


	//----- nvinfo : EIATTR_KPARAM_INFO
	.align		4
.L_1315:
        /*0078*/ 	.byte	0x04, 0x17
        /*007a*/ 	.short	(.L_1317 - .L_1316)
.L_1316:
        /*007c*/ 	.word	0x00000000
        /*0080*/ 	.short	0x0003
        /*0082*/ 	.short	0x0020
        /*0084*/ 	.byte	0x00, 0xf5, 0x21, 0x00


	//----- nvinfo : EIATTR_KPARAM_INFO
	.align		4
.L_1317:
        /*0088*/ 	.byte	0x04, 0x17
        /*008a*/ 	.short	(.L_1319 - .L_1318)
.L_1318:
        /*008c*/ 	.word	0x00000000
        /*0090*/ 	.short	0x0002
        /*0092*/ 	.short	0x0018
        /*0094*/ 	.byte	0x00, 0xf5, 0x21, 0x00


	//----- nvinfo : EIATTR_KPARAM_INFO
	.align		4
.L_1319:
        /*0098*/ 	.byte	0x04, 0x17
        /*009a*/ 	.short	(.L_1321 - .L_1320)
.L_1320:
        /*009c*/ 	.word	0x00000000
        /*00a0*/ 	.short	0x0001
        /*00a2*/ 	.short	0x0008
        /*00a4*/ 	.byte	0x00, 0xf0, 0x41, 0x00


	//----- nvinfo : EIATTR_KPARAM_INFO
	.align		4
.L_1321:
        /*00a8*/ 	.byte	0x04, 0x17
        /*00aa*/ 	.short	(.L_1323 - .L_1322)
.L_1322:
        /*00ac*/ 	.word	0x00000000
        /*00b0*/ 	.short	0x0000
        /*00b2*/ 	.short	0x0000
        /*00b4*/ 	.byte	0x00, 0xf0, 0x11, 0x00


	//----- nvinfo : EIATTR_SPARSE_MMA_MASK
	.align		4
.L_1323:
        /*00b8*/ 	.byte	0x03, 0x50
        /*00ba*/ 	.short	0x0000


	//----- nvinfo : EIATTR_MAXREG_COUNT
	.align		4
        /*00bc*/ 	.byte	0x03, 0x1b
        /*00be*/ 	.short	0x0080


	//----- nvinfo : EIATTR_NUM_BARRIERS
	.align		4
        /*00c0*/ 	.byte	0x02, 0x4c
        /*00c2*/ 	.byte	0x01
	.zero		1


	//----- nvinfo : EIATTR_MERCURY_ISA_VERSION
	.align		4
        /*00c4*/ 	.byte	0x03, 0x5f
        /*00c6*/ 	.short	0x0101


	//----- nvinfo : EIATTR_UNUSED_LOAD_BYTE_OFFSET
	.align		4
        /*00c8*/ 	.byte	0x04, 0x44
        /*00ca*/ 	.short	(.L_1325 - .L_1324)


	//   ....[0]....
.L_1324:
        /*00cc*/ 	.word	0x00009000
        /*00d0*/ 	.word	0x0000fff0


	//----- nvinfo : EIATTR_COOP_GROUP_MASK_REGIDS
	.align		4
.L_1325:
        /*00d4*/ 	.byte	0x04, 0x29
        /*00d6*/ 	.short	(.L_1327 - .L_1326)


	//   ....[0]....
.L_1326:
        /*00d8*/ 	.word	0xffffffff


	//   ....[1]....
        /*00dc*/ 	.word	0xffffffff


	//   ....[2]....
        /*00e0*/ 	.word	0xffffffff


	//   ....[3]....
        /*00e4*/ 	.word	0xffffffff


	//   ....[4]....
        /*00e8*/ 	.word	0xffffffff


	//   ....[5]....
        /*00ec*/ 	.word	0xffffffff


	//   ....[6]....
        /*00f0*/ 	.word	0xffffffff


	//   ....[7]....
        /*00f4*/ 	.word	0xffffffff


	//   ....[8]....
        /*00f8*/ 	.word	0xffffffff


	//   ....[9]....
        /*00fc*/ 	.word	0xffffffff


	//   ....[10]....
        /*0100*/ 	.word	0xffffffff


	//   ....[11]....
        /*0104*/ 	.word	0xffffffff


	//   ....[12]....
        /*0108*/ 	.word	0xffffffff


	//   ....[13]....
        /*010c*/ 	.word	0xffffffff


	//   ....[14]....
        /*0110*/ 	.word	0xffffffff


	//   ....[15]....
        /*0114*/ 	.word	0xffffffff


	//   ....[16]....
        /*0118*/ 	.word	0xffffffff


	//   ....[17]....
        /*011c*/ 	.word	0xffffffff


	//   ....[18]....
        /*0120*/ 	.word	0xffffffff


	//   ....[19]....
        /*0124*/ 	.word	0xffffffff


	//   ....[20]....
        /*0128*/ 	.word	0xffffffff


	//   ....[21]....
        /*012c*/ 	.word	0xffffffff


	//   ....[22]....
        /*0130*/ 	.word	0xffffffff


	//   ....[23]....
        /*0134*/ 	.word	0xffffffff


	//   ....[24]....
        /*0138*/ 	.word	0xffffffff


	//   ....[25]....
        /*013c*/ 	.word	0xffffffff


	//   ....[26]....
        /*0140*/ 	.word	0xffffffff


	//   ....[27]....
        /*0144*/ 	.word	0xffffffff


	//   ....[28]....
        /*0148*/ 	.word	0xffffffff


	//   ....[29]....
        /*014c*/ 	.word	0xffffffff


	//   ....[30]....
        /*0150*/ 	.word	0xffffffff


	//   ....[31]....
        /*0154*/ 	.word	0xffffffff


	//   ....[32]....
        /*0158*/ 	.word	0xffffffff


	//   ....[33]....
        /*015c*/ 	.word	0xffffffff


	//   ....[34]....
        /*0160*/ 	.word	0xffffffff


	//   ....[35]....
        /*0164*/ 	.word	0xffffffff


	//   ....[36]....
        /*0168*/ 	.word	0xffffffff


	//   ....[37]....
        /*016c*/ 	.word	0xffffffff


	//   ....[38]....
        /*0170*/ 	.word	0xffffffff


	//   ....[39]....
        /*0174*/ 	.word	0xffffffff


	//   ....[40]....
        /*0178*/ 	.word	0xffffffff


	//   ....[41]....
        /*017c*/ 	.word	0xffffffff


	//   ....[42]....
        /*0180*/ 	.word	0xffffffff


	//   ....[43]....
        /*0184*/ 	.word	0xffffffff


	//   ....[44]....
        /*0188*/ 	.word	0xffffffff


	//   ....[45]....
        /*018c*/ 	.word	0xffffffff


	//   ....[46]....
        /*0190*/ 	.word	0xffffffff


	//   ....[47]....
        /*0194*/ 	.word	0xffffffff


	//   ....[48]....
        /*0198*/ 	.word	0xffffffff


	//   ....[49]....
        /*019c*/ 	.word	0xffffffff


	//   ....[50]....
        /*01a0*/ 	.word	0xffffffff


	//   ....[51]....
        /*01a4*/ 	.word	0xffffffff


	//   ....[52]....
        /*01a8*/ 	.word	0xffffffff


	//   ....[53]....
        /*01ac*/ 	.word	0xffffffff


	//   ....[54]....
        /*01b0*/ 	.word	0xffffffff


	//   ....[55]....
        /*01b4*/ 	.word	0xffffffff


	//   ....[56]....
        /*01b8*/ 	.word	0x0500002e


	//   ....[57]....
        /*01bc*/ 	.word	0x0500002e


	//   ....[58]....
        /*01c0*/ 	.word	0x0500002e


	//   ....[59]....
        /*01c4*/ 	.word	0x0500002e


	//   ....[60]....
        /*01c8*/ 	.word	0x0500002e


	//   ....[61]....
        /*01cc*/ 	.word	0x0500002e


	//   ....[62]....
        /*01d0*/ 	.word	0x0500002e


	//   ....[63]....
        /*01d4*/ 	.word	0x0500002e


	//   ....[64]....
        /*01d8*/ 	.word	0x0500002e


	//   ....[65]....
        /*01dc*/ 	.word	0x0500002e


	//   ....[66]....
        /*01e0*/ 	.word	0x0500002e


	//   ....[67]....
        /*01e4*/ 	.word	0x0500002e


	//   ....[68]....
        /*01e8*/ 	.word	0x0500002e


	//   ....[69]....
        /*01ec*/ 	.word	0x0500002e


	//   ....[70]....
        /*01f0*/ 	.word	0x0500002e


	//   ....[71]....
        /*01f4*/ 	.word	0x0500002e


	//   ....[72]....
        /*01f8*/ 	.word	0x0500002e


	//   ....[73]....
        /*01fc*/ 	.word	0x0500002e


	//   ....[74]....
        /*0200*/ 	.word	0x0500002e


	//   ....[75]....
        /*0204*/ 	.word	0x0500002e


	//   ....[76]....
        /*0208*/ 	.word	0x0500002e


	//   ....[77]....
        /*020c*/ 	.word	0x0500002e


	//   ....[78]....
        /*0210*/ 	.word	0x0500002e


	//   ....[79]....
        /*0214*/ 	.word	0x0500002e


	//   ....[80]....
        /*0218*/ 	.word	0x0500002e


	//   ....[81]....
        /*021c*/ 	.word	0x0500002e


	//   ....[82]....
        /*0220*/ 	.word	0x0500002e


	//   ....[83]....
        /*0224*/ 	.word	0x0500002e


	//   ....[84]....
        /*0228*/ 	.word	0x0500002e


	//   ....[85]....
        /*022c*/ 	.word	0x0500002e


	//   ....[86]....
        /*0230*/ 	.word	0x0500002e


	//   ....[87]....
        /*0234*/ 	.word	0x0500002e


	//   ....[88]....
        /*0238*/ 	.word	0x0500002e


	//   ....[89]....
        /*023c*/ 	.word	0x0500002e


	//   ....[90]....
        /*0240*/ 	.word	0x0500002e


	//   ....[91]....
        /*0244*/ 	.word	0x0500002e


	//----- nvinfo : EIATTR_COOP_GROUP_INSTR_OFFSETS
	.align		4
.L_1327:
        /*0248*/ 	.byte	0x04, 0x28
        /*024a*/ 	.short	(.L_1329 - .L_1328)


	//   ....[0]....
.L_1328:
        /*024c*/ 	.word	0x000007d0


	//   ....[1]....
        /*0250*/ 	.word	0x00000800


	//   ....[2]....
        /*0254*/ 	.word	0x00000820


	//   ....[3]....
        /*0258*/ 	.word	0x00000840


	//   ....[4]....
        /*025c*/ 	.word	0x00000860


	//   ....[5]....
        /*0260*/ 	.word	0x00002b70


	//   ....[6]....
        /*0264*/ 	.word	0x00002b90


	//   ....[7]....
        /*0268*/ 	.word	0x00002bb0


	//   ....[8]....
        /*026c*/ 	.word	0x00002bd0


	//   ....[9]....
        /*0270*/ 	.word	0x00002bf0


	//   ....[10]....
        /*0274*/ 	.word	0x000031a0


	//   ....[11]....
        /*0278*/ 	.word	0x00003370


	//   ....[12]....
        /*027c*/ 	.word	0x000033d0


	//   ....[13]....
        /*0280*/ 	.word	0x00003460


	//   ....[14]....
        /*0284*/ 	.word	0x000034b0


	//   ....[15]....
        /*0288*/ 	.word	0x000034f0


	//   ....[16]....
        /*028c*/ 	.word	0x00003540


	//   ....[17]....
        /*0290*/ 	.word	0x000035a0


	//   ....[18]....
        /*0294*/ 	.word	0x000035e0


	//   ....[19]....
        /*0298*/ 	.word	0x000036a0


	//   ....[20]....
        /*029c*/ 	.word	0x00003870


	//   ....[21]....
        /*02a0*/ 	.word	0x000038c0


	//   ....[22]....
        /*02a4*/ 	.word	0x00003920


	//   ....[23]....
        /*02a8*/ 	.word	0x00003970


	//   ....[24]....
        /*02ac*/ 	.word	0x000039b0


	//   ....[25]....
        /*02b0*/ 	.word	0x000039f0


	//   ....[26]....
        /*02b4*/ 	.word	0x00003a30


	//   ....[27]....
        /*02b8*/ 	.word	0x00003a70


	//   ....[28]....
        /*02bc*/ 	.word	0x00005af0


	//   ....[29]....
        /*02c0*/ 	.word	0x00005b10


	//   ....[30]....
        /*02c4*/ 	.word	0x00005b30


	//   ....[31]....
        /*02c8*/ 	.word	0x00005b60


	//   ....[32]....
        /*02cc*/ 	.word	0x00005b90


	//   ....[33]....
        /*02d0*/ 	.word	0x00007f50


	//   ....[34]....
        /*02d4*/ 	.word	0x00007f70


	//   ....[35]....
        /*02d8*/ 	.word	0x00007f90


	//   ....[36]....
        /*02dc*/ 	.word	0x00007fb0


	//   ....[37]....
        /*02e0*/ 	.word	0x00007fe0


	//   ....[38]....
        /*02e4*/ 	.word	0x00008580


	//   ....[39]....
        /*02e8*/ 	.word	0x00008750


	//   ....[40]....
        /*02ec*/ 	.word	0x000087b0


	//   ....[41]....
        /*02f0*/ 	.word	0x00008800


	//   ....[42]....
        /*02f4*/ 	.word	0x00008850


	//   ....[43]....
        /*02f8*/ 	.word	0x000088a0


	//   ....[44]....
        /*02fc*/ 	.word	0x000088f0


	//   ....[45]....
        /*0300*/ 	.word	0x00008930


	//   ....[46]....
        /*0304*/ 	.word	0x00008980


	//   ....[47]....
        /*0308*/ 	.word	0x00008a80


	//   ....[48]....
        /*030c*/ 	.word	0x00008c50


	//   ....[49]....
        /*0310*/ 	.word	0x00008ca0


	//   ....[50]....
        /*0314*/ 	.word	0x00008d00


	//   ....[51]....
        /*0318*/ 	.word	0x00008d20


	//   ....[52]....
        /*031c*/ 	.word	0x00008d70


	//   ....[53]....
        /*0320*/ 	.word	0x00008db0


	//   ....[54]....
        /*0324*/ 	.word	0x00008df0


	//   ....[55]....
        /*0328*/ 	.word	0x00008e30


	//   ....[56]....
        /*032c*/ 	.word	0x0000aa60


	//   ....[57]....
        /*0330*/ 	.word	0x0000aae0


	//   ....[58]....
        /*0334*/ 	.word	0x0000ab60


	//   ....[59]....
        /*0338*/ 	.word	0x0000ac50


	//   ....[60]....
        /*033c*/ 	.word	0x0000acd0


	//   ....[61]....
        /*0340*/ 	.word	0x0000ad50


	//   ....[62]....
        /*0344*/ 	.word	0x0000ade0


	//   ....[63]....
        /*0348*/ 	.word	0x0000ae80


	//   ....[64]....
        /*034c*/ 	.word	0x0000aef0


	//   ....[65]....
        /*0350*/ 	.word	0x0000af60


	//   ....[66]....
        /*0354*/ 	.word	0x0000afe0


	//   ....[67]....
        /*0358*/ 	.word	0x0000b060


	//   ....[68]....
        /*035c*/ 	.word	0x0000b110


	//   ....[69]....
        /*0360*/ 	.word	0x0000b190


	//   ....[70]....
        /*0364*/ 	.word	0x0000b210


	//   ....[71]....
        /*0368*/ 	.word	0x0000b290


	//   ....[72]....
        /*036c*/ 	.word	0x0000b310


	//   ....[73]....
        /*0370*/ 	.word	0x0000b380


	//   ....[74]....
        /*0374*/ 	.word	0x0000b3f0


	//   ....[75]....
        /*0378*/ 	.word	0x0000b470


	//   ....[76]....
        /*037c*/ 	.word	0x0000b500


	//   ....[77]....
        /*0380*/ 	.word	0x0000b5e0


	//   ....[78]....
        /*0384*/ 	.word	0x0000b670


	//   ....[79]....
        /*0388*/ 	.word	0x0000b6f0


	//   ....[80]....
        /*038c*/ 	.word	0x0000b770


	//   ....[81]....
        /*0390*/ 	.word	0x0000b800


	//   ....[82]....
        /*0394*/ 	.word	0x0000b880


	//   ....[83]....
        /*0398*/ 	.word	0x0000b8f0


	//   ....[84]....
        /*039c*/ 	.word	0x0000b970


	//   ....[85]....
        /*03a0*/ 	.word	0x0000b9f0


	//   ....[86]....
        /*03a4*/ 	.word	0x0000baa0


	//   ....[87]....
        /*03a8*/ 	.word	0x0000bb30


	//   ....[88]....
        /*03ac*/ 	.word	0x0000bbb0


	//   ....[89]....
        /*03b0*/ 	.word	0x0000bc30


	//   ....[90]....
        /*03b4*/ 	.word	0x0000bcb0


	//   ....[91]....
        /*03b8*/ 	.word	0x0000bd10


	//----- nvinfo : EIATTR_VRC_CTA_INIT_COUNT
	.align		4
.L_1329:
        /*03bc*/ 	.byte	0x02, 0x4a
	.zero		1
	.zero		1


	//----- nvinfo : EIATTR_EXIT_INSTR_OFFSETS
	.align		4
        /*03c0*/ 	.byte	0x04, 0x1c
        /*03c2*/ 	.short	(.L_1331 - .L_1330)


	//   ....[0]....
.L_1330:
        /*03c4*/ 	.word	0x00001b50


	//   ....[1]....
        /*03c8*/ 	.word	0x00001c10


	//   ....[2]....
        /*03cc*/ 	.word	0x00001f70


	//   ....[3]....
        /*03d0*/ 	.word	0x00002210


	//   ....[4]....
        /*03d4*/ 	.word	0x00002590


	//   ....[5]....
        /*03d8*/ 	.word	0x00004970


	//   ....[6]....
        /*03dc*/ 	.word	0x00004a30


	//   ....[7]....
        /*03e0*/ 	.word	0x00004e30


	//   ....[8]....
        /*03e4*/ 	.word	0x00005050


	//   ....[9]....
        /*03e8*/ 	.word	0x000053b0


	//   ....[10]....
        /*03ec*/ 	.word	0x0000a890


	//   ....[11]....
        /*03f0*/ 	.word	0x0000a960


	//   ....[12]....
        /*03f4*/ 	.word	0x0000aa10


	//----- nvinfo : EIATTR_MAX_THREADS
	.align		4
.L_1331:
        /*03f8*/ 	.byte	0x04, 0x05
        /*03fa*/ 	.short	(.L_1333 - .L_1332)
.L_1332:
        /*03fc*/ 	.word	0x00000200
        /*0400*/ 	.word	0x00000001
        /*0404*/ 	.word	0x00000001


	//----- nvinfo : EIATTR_CRS_STACK_SIZE
	.align		4
.L_1333:
        /*0408*/ 	.byte	0x04, 0x1e
        /*040a*/ 	.short	(.L_1335 - .L_1334)
.L_1334:
        /*040c*/ 	.word	0x00000000


	//----- nvinfo : EIATTR_CBANK_PARAM_SIZE
	.align		4
.L_1335:
        /*0410*/ 	.byte	0x03, 0x19
        /*0412*/ 	.short	0x0070


	//----- nvinfo : EIATTR_PARAM_CBANK
	.align		4
        /*0414*/ 	.byte	0x04, 0x0a
        /*0416*/ 	.short	(.L_1337 - .L_1336)
	.align		4
.L_1336:
        /*0418*/ 	.word	index@(.nv.constant0._ZN3cub18CUB_300001_SM_10006detail6select23DeviceSelectSweepKernelINS2_10policy_hubIjbiLb0ELNS0_10SelectImplE0EE10Policy1000EN6thrust24THRUST_300001_SM_1000_NS17counting_iteratorIjNS9_11use_defaultESB_SB_EENS9_18transform_iteratorI9NonZeroOpI6__halfEPKSF_SB_SB_EEPjSK_NS0_13ScanTileStateIiLb1EEENS0_8NullTypeESN_iNS2_19streaming_context_tIlLb1EEELS5_0EEEvT0_T1_T2_T3_T4_T5_T6_T7_iT8_NS1_7vsmem_tE)
        /*041c*/ 	.short	0x0380
        /*041e*/ 	.short	0x0070


	//----- nvinfo : EIATTR_SW_WAR
	.align		4
.L_1337:
        /*0420*/ 	.byte	0x04, 0x36
        /*0422*/ 	.short	(.L_1339 - .L_1338)
.L_1338:
        /*0424*/ 	.word	0x00000008
.L_1339:


//--------------------- .nv.info._ZN3cub18CUB_300001_SM_10006detail6select23DeviceSelectSweepKernelINS2_10policy_hubIjbiLb0ELNS0_10SelectImplE0EE10Policy1000EN6thrust24THRUST_300001_SM_1000_NS17counting_iteratorIjNS9_11use_defaultESB_SB_EENS9_18transform_iteratorI9NonZeroOpI13__nv_bfloat16EPKSF_SB_SB_EEPjSK_NS0_13ScanTileStateIiLb1EEENS0_8NullTypeESN_iNS2_19streaming_context_tIlLb1EEELS5_0EEEvT0_T1_T2_T3_T4_T5_T6_T7_iT8_NS1_7vsmem_tE --------------------------
	.section	.nv.info._ZN3cub18CUB_300001_SM_10006detail6select23DeviceSelectSweepKernelINS2_10policy_hubIjbiLb0ELNS0_10SelectImplE0EE10Policy1000EN6thrust24THRUST_300001_SM_1000_NS17counting_iteratorIjNS9_11use_defaultESB_SB_EENS9_18transform_iteratorI9NonZeroOpI13__nv_bfloat16EPKSF_SB_SB_EEPjSK_NS0_13ScanTileStateIiLb1EEENS0_8NullTypeESN_iNS2_19streaming_context_tIlLb1EEELS5_0EEEvT0_T1_T2_T3_T4_T5_T6_T7_iT8_NS1_7vsmem_tE,"",@"SHT_CUDA_INFO"
	.sectionflags	@""
	.align	4


	//----- nvinfo : EIATTR_CUDA_API_VERSION
	.align		4
        /*0000*/ 	.byte	0x04, 0x37
        /*0002*/ 	.short	(.L_1341 - .L_1340)
.L_1340:
        /*0004*/ 	.word	0x00000082


	//----- nvinfo : EIATTR_KPARAM_INFO
	.align		4
.L_1341:
        /*0008*/ 	.byte	0x04, 0x17
        /*000a*/ 	.short	(.L_1343 - .L_1342)
.L_1342:
        /*000c*/ 	.word	0x00000000
        /*0010*/ 	.short	0x000a
        /*0012*/ 	.short	0x0068
        /*0014*/ 	.byte	0x00, 0xf0, 0x21, 0x00


	//----- nvinfo : EIATTR_KPARAM_INFO
	.align		4
.L_1343:
        /*0018*/ 	.byte	0x04, 0x17
        /*001a*/ 	.short	(.L_1345 - .L_1344)
.L_1344:
        /*001c*/ 	.word	0x00000000
        /*0020*/ 	.short	0x0009
        /*0022*/ 	.short	0x0040
        /*0024*/ 	.byte	0x00, 0xf0, 0xa1, 0x00


	//----- nvinfo : EIATTR_KPARAM_INFO
	.align		4
.L_1345:
        /*0028*/ 	.byte	0x04, 0x17
        /*002a*/ 	.short	(.L_1347 - .L_1346)
.L_1346:
        /*002c*/ 	.word	0x00000000
        /*0030*/ 	.short	0x0008
        /*0032*/ 	.short	0x0038
        /*0034*/ 	.byte	0x00, 0xf0, 0x11, 0x00


	//----- nvinfo : EIATTR_KPARAM_INFO
	.align		4
.L_1347:
        /*0038*/ 	.byte	0x04, 0x17
        /*003a*/ 	.short	(.L_1349 - .L_1348)
.L_1348:
        /*003c*/ 	.word	0x00000000
        /*0040*/ 	.short	0x0007
        /*0042*/ 	.short	0x0034
        /*0044*/ 	.byte	0x00, 0xf0, 0x11, 0x00


	//----- nvinfo : EIATTR_KPARAM_INFO
	.align		4
.L_1349:
        /*0048*/ 	.byte	0x04, 0x17
        /*004a*/ 	.short	(.L_1351 - .L_1350)
.L_1350:
        /*004c*/ 	.word	0x00000000
        /*0050*/ 	.short	0x0006
        /*0052*/ 	.short	0x0031
        /*0054*/ 	.byte	0x00, 0xf0, 0x05, 0x00


	//----- nvinfo : EIATTR_KPARAM_INFO
	.align		4
.L_1351:
        /*0058*/ 	.byte	0x04, 0x17
        /*005a*/ 	.short	(.L_1353 - .L_1352)
.L_1352:
        /*005c*/ 	.word	0x00000000
        /*0060*/ 	.short	0x0005
        /*0062*/ 	.short	0x0030
        /*0064*/ 	.byte	0x00, 0xf0, 0x05, 0x00


	//----- nvinfo : EIATTR_KPARAM_INFO
	.align		4
.L_1353:
        /*0068*/ 	.byte	0x04, 0x17
        /*006a*/ 	.short	(.L_1355 - .L_1354)
.L_1354:
        /*006c*/ 	.word	0x00000000
        /*0070*/ 	.short	0x0004
        /*0072*/ 	.short	0x0028
        /*0074*/ 	.byte	0x00, 0xf0, 0x21, 0x00


	//----- nvinfo : EIATTR_KPARAM_INFO
	.align		4
.L_1355:
        /*0078*/ 	.byte	0x04, 0x17
        /*007a*/ 	.short	(.L_1357 - .L_1356)
.L_1356:
        /*007c*/ 	.word	0x00000000
        /*0080*/ 	.short	0x0003
        /*0082*/ 	.short	0x0020
        /*0084*/ 	.byte	0x00, 0xf5, 0x21, 0x00


	//----- nvinfo : EIATTR_KPARAM_INFO
	.align		4
.L_1357:
        /*0088*/ 	.byte	0x04, 0x17
        /*008a*/ 	.short	(.L_1359 - .L_1358)
.L_1358:
        /*008c*/ 	.word	0x00000000
        /*0090*/ 	.short	0x0002
        /*0092*/ 	.short	0x0018
        /*0094*/ 	.byte	0x00, 0xf5, 0x21, 0x00


	//----- nvinfo : EIATTR_KPARAM_INFO
	.align		4
.L_1359:
        /*0098*/ 	.byte	0x04, 0x17
        /*009a*/ 	.short	(.L_1361 - .L_1360)
.L_1360:
        /*009c*/ 	.word	0x00000000
        /*00a0*/ 	.short	0x0001
        /*00a2*/ 	.short	0x0008
        /*00a4*/ 	.byte	0x00, 0xf0, 0x41, 0x00


	//----- nvinfo : EIATTR_KPARAM_INFO
	.align		4
.L_1361:
        /*00a8*/ 	.byte	0x04, 0x17
        /*00aa*/ 	.short	(.L_1363 - .L_1362)
.L_1362:
        /*00ac*/ 	.word	0x00000000
        /*00b0*/ 	.short	0x0000
        /*00b2*/ 	.short	0x0000
        /*00b4*/ 	.byte	0x00, 0xf0, 0x11, 0x00


	//----- nvinfo : EIATTR_SPARSE_MMA_MASK
	.align		4
.L_1363:
        /*00b8*/ 	.byte	0x03, 0x50
        /*00ba*/ 	.short	0x0000


	//----- nvinfo : EIATTR_MAXREG_COUNT
	.align		4
        /*00bc*/ 	.byte	0x03, 0x1b
        /*00be*/ 	.short	0x0080


	//----- nvinfo : EIATTR_NUM_BARRIERS
	.align		4
        /*00c0*/ 	.byte	0x02, 0x4c
        /*00c2*/ 	.byte	0x01
	.zero		1


	//----- nvinfo : EIATTR_MERCURY_ISA_VERSION
	.align		4
        /*00c4*/ 	.byte	0x03, 0x5f
        /*00c6*/ 	.short	0x0101


	//----- nvinfo : EIATTR_UNUSED_LOAD_BYTE_OFFSET
	.align		4
        /*00c8*/ 	.byte	0x04, 0x44
        /*00ca*/ 	.short	(.L_1365 - .L_1364)


	//   ....[0]....
.L_1364:
        /*00cc*/ 	.word	0x000091e0
        /*00d0*/ 	.word	0x0000fff0


	//----- nvinfo : EIATTR_COOP_GROUP_MASK_REGIDS
	.align		4
.L_1365:
        /*00d4*/ 	.byte	0x04, 0x29
        /*00d6*/ 	.short	(.L_1367 - .L_1366)


	//   ....[0]....
.L_1366:
        /*00d8*/ 	.word	0xffffffff


	//   ....[1]....
        /*00dc*/ 	.word	0xffffffff


	//   ....[2]....
        /*00e0*/ 	.word	0xffffffff


	//   ....[3]....
        /*00e4*/ 	.word	0xffffffff


	//   ....[4]....
        /*00e8*/ 	.word	0xffffffff


	//   ....[5]....
        /*00ec*/ 	.word	0xffffffff


	//   ....[6]....
        /*00f0*/ 	.word	0xffffffff


	//   ....[7]....
        /*00f4*/ 	.word	0xffffffff


	//   ....[8]....
        /*00f8*/ 	.word	0xffffffff


	//   ....[9]....
        /*00fc*/ 	.word	0xffffffff


	//   ....[10]....
        /*0100*/ 	.word	0xffffffff


	//   ....[11]....
        /*0104*/ 	.word	0xffffffff


	//   ....[12]....
        /*0108*/ 	.word	0xffffffff


	//   ....[13]....
        /*010c*/ 	.word	0xffffffff


	//   ....[14]....
        /*0110*/ 	.word	0xffffffff


	//   ....[15]....
        /*0114*/ 	.word	0xffffffff


	//   ....[16]....
        /*0118*/ 	.word	0xffffffff


	//   ....[17]....
        /*011c*/ 	.word	0xffffffff


	//   ....[18]....
        /*0120*/ 	.word	0xffffffff


	//   ....[19]....
        /*0124*/ 	.word	0xffffffff


	//   ....[20]....
        /*0128*/ 	.word	0xffffffff


	//   ....[21]....
        /*012c*/ 	.word	0xffffffff


	//   ....[22]....
        /*0130*/ 	.word	0xffffffff


	//   ....[23]....
        /*0134*/ 	.word	0xffffffff


	//   ....[24]....
        /*0138*/ 	.word	0xffffffff


	//   ....[25]....
        /*013c*/ 	.word	0xffffffff


	//   ....[26]....
        /*0140*/ 	.word	0xffffffff


	//   ....[27]....
        /*0144*/ 	.word	0xffffffff


	//   ....[28]....
        /*0148*/ 	.word	0xffffffff


	//   ....[29]....
        /*014c*/ 	.word	0xffffffff


	//   ....[30]....
        /*0150*/ 	.word	0xffffffff


	//   ....[31]....
        /*0154*/ 	.word	0xffffffff


	//   ....[32]....
        /*0158*/ 	.word	0xffffffff


	//   ....[33]....
        /*015c*/ 	.word	0xffffffff


	//   ....[34]....
        /*0160*/ 	.word	0xffffffff


	//   ....[35]....
        /*0164*/ 	.word	0xffffffff


	//   ....[36]....
        /*0168*/ 	.word	0xffffffff


	//   ....[37]....
        /*016c*/ 	.word	0xffffffff


	//   ....[38]....
        /*0170*/ 	.word	0xffffffff


	//   ....[39]....
        /*0174*/ 	.word	0xffffffff


	//   ....[40]....
        /*0178*/ 	.word	0xffffffff


	//   ....[41]....
        /*017c*/ 	.word	0xffffffff


	//   ....[42]....
        /*0180*/ 	.word	0xffffffff


	//   ....[43]....
        /*0184*/ 	.word	0xffffffff


	//   ....[44]....
        /*0188*/ 	.word	0xffffffff


	//   ....[45]....
        /*018c*/ 	.word	0xffffffff


	//   ....[46]....
        /*0190*/ 	.word	0xffffffff


	//   ....[47]....
        /*0194*/ 	.word	0xffffffff


	//   ....[48]....
        /*0198*/ 	.word	0xffffffff


	//   ....[49]....
        /*019c*/ 	.word	0xffffffff


	//   ....[50]....
        /*01a0*/ 	.word	0xffffffff


	//   ....[51]....
        /*01a4*/ 	.word	0xffffffff


	//   ....[52]....
        /*01a8*/ 	.word	0xffffffff


	//   ....[53]....
        /*01ac*/ 	.word	0xffffffff


	//   ....[54]....
        /*01b0*/ 	.word	0xffffffff


	//   ....[55]....
        /*01b4*/ 	.word	0xffffffff


	//   ....[56]....
        /*01b8*/ 	.word	0x0500002e


	//   ....[57]....
        /*01bc*/ 	.word	0x0500002e


	//   ....[58]....
        /*01c0*/ 	.word	0x0500002e


	//   ....[59]....
        /*01c4*/ 	.word	0x0500002e


	//   ....[60]....
        /*01c8*/ 	.word	0x0500002e


	//   ....[61]....
        /*01cc*/ 	.word	0x0500002e


	//   ....[62]....
        /*01d0*/ 	.word	0x0500002e


	//   ....[63]....
        /*01d4*/ 	.word	0x0500002e


	//   ....[64]....
        /*01d8*/ 	.word	0x0500002e


	//   ....[65]....
        /*01dc*/ 	.word	0x0500002e


	//   ....[66]....
        /*01e0*/ 	.word	0x0500002e


	//   ....[67]....
        /*01e4*/ 	.word	0x0500002e


	//   ....[68]....
        /*01e8*/ 	.word	0x0500002e


	//   ....[69]....
        /*01ec*/ 	.word	0x0500002e


	//   ....[70]....
        /*01f0*/ 	.word	0x0500002e


	//   ....[71]....
        /*01f4*/ 	.word	0x0500002e


	//   ....[72]....
        /*01f8*/ 	.word	0x0500002e


	//   ....[73]....
        /*01fc*/ 	.word	0x0500002e


	//   ....[74]....
        /*0200*/ 	.word	0x0500002e


	//   ....[75]....
        /*0204*/ 	.word	0x0500002e


	//   ....[76]....
        /*0208*/ 	.word	0x0500002e


	//   ....[77]....
        /*020c*/ 	.word	0x0500002e


	//   ....[78]....
        /*0210*/ 	.word	0x0500002e


	//   ....[79]....
        /*0214*/ 	.word	0x0500002e


	//   ....[80]....
        /*0218*/ 	.word	0x0500002e


	//   ....[81]....
        /*021c*/ 	.word	0x0500002e


	//   ....[82]....
        /*0220*/ 	.word	0x0500002e


	//   ....[83]....
        /*0224*/ 	.word	0x0500002e


	//   ....[84]....
        /*0228*/ 	.word	0x0500002e


	//   ....[85]....
        /*022c*/ 	.word	0x0500002e


	//   ....[86]....
        /*0230*/ 	.word	0x0500002e


	//   ....[87]....
        /*0234*/ 	.word	0x0500002e


	//   ....[88]....
        /*0238*/ 	.word	0x0500002e


	//   ....[89]....
        /*023c*/ 	.word	0x0500002e


	//   ....[90]....
        /*0240*/ 	.word	0x0500002e


	//   ....[91]....
        /*0244*/ 	.word	0x0500002e


	//----- nvinfo : EIATTR_COOP_GROUP_INSTR_OFFSETS
	.align		4
.L_1367:
        /*0248*/ 	.byte	0x04, 0x28
        /*024a*/ 	.short	(.L_1369 - .L_1368)


	//   ....[0]....
.L_1368:
        /*024c*/ 	.word	0x000007e0


	//   ....[1]....
        /*0250*/ 	.word	0x00000810


	//   ....[2]....
        /*0254*/ 	.word	0x00000830


	//   ....[3]....
        /*0258*/ 	.word	0x00000850


	//   ....[4]....
        /*025c*/ 	.word	0x00000870


	//   ....[5]....
        /*0260*/ 	.word	0x00002b90


	//   ....[6]....
        /*0264*/ 	.word	0x00002bb0


	//   ....[7]....
        /*0268*/ 	.word	0x00002bd0


	//   ....[8]....
        /*026c*/ 	.word	0x00002bf0


	//   ....[9]....
        /*0270*/ 	.word	0x00002c10


	//   ....[10]....
        /*0274*/ 	.word	0x000031c0


	//   ....[11]....
        /*0278*/ 	.word	0x00003390


	//   ....[12]....
        /*027c*/ 	.word	0x000033f0


	//   ....[13]....
        /*0280*/ 	.word	0x00003480


	//   ....[14]....
        /*0284*/ 	.word	0x000034d0


	//   ....[15]....
        /*0288*/ 	.word	0x00003510


	//   ....[16]....
        /*028c*/ 	.word	0x00003560


	//   ....[17]....
        /*0290*/ 	.word	0x000035c0


	//   ....[18]....
        /*0294*/ 	.word	0x00003600


	//   ....[19]....
        /*0298*/ 	.word	0x000036c0


	//   ....[20]....
        /*029c*/ 	.word	0x00003890


	//   ....[21]....
        /*02a0*/ 	.word	0x000038e0


	//   ....[22]....
        /*02a4*/ 	.word	0x00003940


	//   ....[23]....
        /*02a8*/ 	.word	0x00003990


	//   ....[24]....
        /*02ac*/ 	.word	0x000039d0


	//   ....[25]....
        /*02b0*/ 	.word	0x00003a10


	//   ....[26]....
        /*02b4*/ 	.word	0x00003a50


	//   ....[27]....
        /*02b8*/ 	.word	0x00003a90


	//   ....[28]....
        /*02bc*/ 	.word	0x00005bf0


	//   ....[29]....
        /*02c0*/ 	.word	0x00005c10


	//   ....[30]....
        /*02c4*/ 	.word	0x00005c30


	//   ....[31]....
        /*02c8*/ 	.word	0x00005c60


	//   ....[32]....
        /*02cc*/ 	.word	0x00005c90


	//   ....[33]....
        /*02d0*/ 	.word	0x00008130


	//   ....[34]....
        /*02d4*/ 	.word	0x00008150


	//   ....[35]....
        /*02d8*/ 	.word	0x00008170


	//   ....[36]....
        /*02dc*/ 	.word	0x00008190


	//   ....[37]....
        /*02e0*/ 	.word	0x000081c0


	//   ....[38]....
        /*02e4*/ 	.word	0x00008760


	//   ....[39]....
        /*02e8*/ 	.word	0x00008930


	//   ....[40]....
        /*02ec*/ 	.word	0x00008990


	//   ....[41]....
        /*02f0*/ 	.word	0x000089e0


	//   ....[42]....
        /*02f4*/ 	.word	0x00008a30


	//   ....[43]....
        /*02f8*/ 	.word	0x00008a80


	//   ....[44]....
        /*02fc*/ 	.word	0x00008ad0


	//   ....[45]....
        /*0300*/ 	.word	0x00008b10


	//   ....[46]....
        /*0304*/ 	.word	0x00008b60


	//   ....[47]....
        /*0308*/ 	.word	0x00008c60


	//   ....[48]....
        /*030c*/ 	.word	0x00008e30


	//   ....[49]....
        /*0310*/ 	.word	0x00008e80


	//   ....[50]....
        /*0314*/ 	.word	0x00008ee0


	//   ....[51]....
        /*0318*/ 	.word	0x00008f00


	//   ....[52]....
        /*031c*/ 	.word	0x00008f50


	//   ....[53]....
        /*0320*/ 	.word	0x00008f90


	//   ....[54]....
        /*0324*/ 	.word	0x00008fd0


	//   ....[55]....
        /*0328*/ 	.word	0x00009010


	//   ....[56]....
        /*032c*/ 	.word	0x0000ac40


	//   ....[57]....
        /*0330*/ 	.word	0x0000acc0


	//   ....[58]....
        /*0334*/ 	.word	0x0000ad40


	//   ....[59]....
        /*0338*/ 	.word	0x0000ae30


	//   ....[60]....
        /*033c*/ 	.word	0x0000aeb0


	//   ....[61]....
        /*0340*/ 	.word	0x0000af30


	//   ....[62]....
        /*0344*/ 	.word	0x0000afc0


	//   ....[63]....
        /*0348*/ 	.word	0x0000b060


	//   ....[64]....
        /*034c*/ 	.word	0x0000b0d0


	//   ....[65]....
        /*0350*/ 	.word	0x0000b140


	//   ....[66]....
        /*0354*/ 	.word	0x0000b1c0


	//   ....[67]....
        /*0358*/ 	.word	0x0000b240


	//   ....[68]....
        /*035c*/ 	.word	0x0000b2f0


	//   ....[69]....
        /*0360*/ 	.word	0x0000b370


	//   ....[70]....
        /*0364*/ 	.word	0x0000b3f0


	//   ....[71]....
        /*0368*/ 	.word	0x0000b470


	//   ....[72]....
        /*036c*/ 	.word	0x0000b4f0


	//   ....[73]....
        /*0370*/ 	.word	0x0000b560


	//   ....[74]....
        /*0374*/ 	.word	0x0000b5d0


	//   ....[75]....
        /*0378*/ 	.word	0x0000b650


	//   ....[76]....
        /*037c*/ 	.word	0x0000b6e0


	//   ....[77]....
        /*0380*/ 	.word	0x0000b7c0


	//   ....[78]....
        /*0384*/ 	.word	0x0000b850


	//   ....[79]....
        /*0388*/ 	.word	0x0000b8d0


	//   ....[80]....
        /*038c*/ 	.word	0x0000b950


	//   ....[81]....
        /*0390*/ 	.word	0x0000b9e0


	//   ....[82]....
        /*0394*/ 	.word	0x0000ba60


	//   ....[83]....
        /*0398*/ 	.word	0x0000bad0


	//   ....[84]....
        /*039c*/ 	.word	0x0000bb50


	//   ....[85]....
        /*03a0*/ 	.word	0x0000bbd0


	//   ....[86]....
        /*03a4*/ 	.word	0x0000bc80


	//   ....[87]....
        /*03a8*/ 	.word	0x0000bd10


	//   ....[88]....
        /*03ac*/ 	.word	0x0000bd90


	//   ....[89]....
        /*03b0*/ 	.word	0x0000be10


	//   ....[90]....
        /*03b4*/ 	.word	0x0000be90


	//   ....[91]....
        /*03b8*/ 	.word	0x0000bef0


	//----- nvinfo : EIATTR_VRC_CTA_INIT_COUNT
	.align		4
.L_1369:
        /*03bc*/ 	.byte	0x02, 0x4a
	.zero		1
	.zero		1


	//----- nvinfo : EIATTR_EXIT_INSTR_OFFSETS
	.align		4
        /*03c0*/ 	.byte	0x04, 0x1c
        /*03c2*/ 	.short	(.L_1371 - .L_1370)


	//   ....[0]....
.L_1370:
        /*03c4*/ 	.word	0x00001b60


	//   ....[1]....
        /*03c8*/ 	.word	0x00001c20


	//   ....[2]....
        /*03cc*/ 	.word	0x00001f80


	//   ....[3]....
        /*03d0*/ 	.word	0x00002220


	//   ....[4]....
        /*03d4*/ 	.word	0x000025a0


	//   ....[5]....
        /*03d8*/ 	.word	0x00004990


	//   ....[6]....
        /*03dc*/ 	.word	0x00004a50


	//   ....[7]....
        /*03e0*/ 	.word	0x00004e50


	//   ....[8]....
        /*03e4*/ 	.word	0x00005070


	//   ....[9]....
        /*03e8*/ 	.word	0x000053d0


	//   ....[10]....
        /*03ec*/ 	.word	0x0000aa70


	//   ....[11]....
        /*03f0*/ 	.word	0x0000ab40


	//   ....[12]....
        /*03f4*/ 	.word	0x0000abf0


	//----- nvinfo : EIATTR_MAX_THREADS
	.align		4
.L_1371:
        /*03f8*/ 	.byte	0x04, 0x05
        /*03fa*/ 	.short	(.L_1373 - .L_1372)
.L_1372:
        /*03fc*/ 	.word	0x00000200
        /*0400*/ 	.word	0x00000001
        /*0404*/ 	.word	0x00000001


	//----- nvinfo : EIATTR_CRS_STACK_SIZE
	.align		4
.L_1373:
        /*0408*/ 	.byte	0x04, 0x1e
        /*040a*/ 	.short	(.L_1375 - .L_1374)
.L_1374:
        /*040c*/ 	.word	0x00000000


	//----- nvinfo : EIATTR_CBANK_PARAM_SIZE
	.align		4
.L_1375:
        /*0410*/ 	.byte	0x03, 0x19
        /*0412*/ 	.short	0x0070


	//----- nvinfo : EIATTR_PARAM_CBANK
	.align		4
        /*0414*/ 	.byte	0x04, 0x0a
        /*0416*/ 	.short	(.L_1377 - .L_1376)
	.align		4
.L_1376:
        /*0418*/ 	.word	index@(.nv.constant0._ZN3cub18CUB_300001_SM_10006detail6select23DeviceSelectSweepKernelINS2_10policy_hubIjbiLb0ELNS0_10SelectImplE0EE10Policy1000EN6thrust24THRUST_300001_SM_1000_NS17counting_iteratorIjNS9_11use_defaultESB_SB_EENS9_18transform_iteratorI9NonZeroOpI13__nv_bfloat16EPKSF_SB_SB_EEPjSK_NS0_13ScanTileStateIiLb1EEENS0_8NullTypeESN_iNS2_19streaming_context_tIlLb1EEELS5_0EEEvT0_T1_T2_T3_T4_T5_T6_T7_iT8_NS1_7vsmem_tE)
        /*041c*/ 	.short	0x0380
        /*041e*/ 	.short	0x0070


	//----- nvinfo : EIATTR_SW_WAR
	.align		4
.L_1377:
        /*0420*/ 	.byte	0x04, 0x36
        /*0422*/ 	.short	(.L_1379 - .L_1378)
.L_1378:
        /*0424*/ 	.word	0x00000008
.L_1379:


//--------------------- .nv.info._ZN3cub18CUB_300001_SM_10006detail11EmptyKernelIvEEvv --------------------------
	.section	.nv.info._ZN3cub18CUB_300001_SM_10006detail11EmptyKernelIvEEvv,"",@"SHT_CUDA_INFO"
	.sectionflags	@""
	.align	4


	//----- nvinfo : EIATTR_CUDA_API_VERSION
	.align		4
        /*0000*/ 	.byte	0x04, 0x37
        /*0002*/ 	.short	(.L_1381 - .L_1380)
.L_1380:
        /*0004*/ 	.word	0x00000082


	//----- nvinfo : EIATTR_SPARSE_MMA_MASK
	.align		4
.L_1381:
        /*0008*/ 	.byte	0x03, 0x50
        /*000a*/ 	.short	0x0000


	//----- nvinfo : EIATTR_MAXREG_COUNT
	.align		4
        /*000c*/ 	.byte	0x03, 0x1b
        /*000e*/ 	.short	0x00ff


	//----- nvinfo : EIATTR_MERCURY_ISA_VERSION
	.align		4
        /*0010*/ 	.byte	0x03, 0x5f
        /*0012*/ 	.short	0x0101


	//----- nvinfo : EIATTR_VRC_CTA_INIT_COUNT
	.align		4
        /*0014*/ 	.byte	0x02, 0x4a
	.zero		1
	.zero		1


	//----- nvinfo : EIATTR_EXIT_INSTR_OFFSETS
	.align		4
        /*0018*/ 	.byte	0x04, 0x1c
        /*001a*/ 	.short	(.L_1383 - .L_1382)


	//   ....[0]....
.L_1382:
        /*001c*/ 	.word	0x00000010


	//----- nvinfo : EIATTR_SW_WAR
	.align		4
.L_1383:
        /*0020*/ 	.byte	0x04, 0x36
        /*0022*/ 	.short	(.L_1385 - .L_1384)
.L_1384:
        /*0024*/ 	.word	0x00000008
.L_1385:


//--------------------- .nv.info._Z16leftshift_kernelIlEvPKT_PS0_ji --------------------------
	.section	.nv.info._Z16leftshift_kernelIlEvPKT_PS0_ji,"",@"SHT_CUDA_INFO"
	.sectionflags	@""
	.align	4


	//----- nvinfo : EIATTR_CUDA_API_VERSION
	.align		4
        /*0000*/ 	.byte	0x04, 0x37
        /*0002*/ 	.short	(.L_1387 - .L_1386)
.L_1386:
        /*0004*/ 	.word	0x00000082


	//----- nvinfo : EIATTR_KPARAM_INFO
	.align		4
.L_1387:
        /*0008*/ 	.byte	0x04, 0x17
        /*000a*/ 	.short	(.L_1389 - .L_1388)
.L_1388:
        /*000c*/ 	.word	0x00000000
        /*0010*/ 	.short	0x0003
        /*0012*/ 	.short	0x0014
        /*0014*/ 	.byte	0x00, 0xf0, 0x11, 0x00


	//----- nvinfo : EIATTR_KPARAM_INFO
	.align		4
.L_1389:
        /*0018*/ 	.byte	0x04, 0x17
        /*001a*/ 	.short	(.L_1391 - .L_1390)
.L_1390:
        /*001c*/ 	.word	0x00000000
        /*0020*/ 	.short	0x0002
        /*0022*/ 	.short	0x0010
        /*0024*/ 	.byte	0x00, 0xf0, 0x11, 0x00


	//----- nvinfo : EIATTR_KPARAM_INFO
	.align		4
.L_1391:
        /*0028*/ 	.byte	0x04, 0x17
        /*002a*/ 	.short	(.L_1393 - .L_1392)
.L_1392:
        /*002c*/ 	.word	0x00000000
        /*0030*/ 	.short	0x0001
        /*0032*/ 	.short	0x0008
        /*0034*/ 	.byte	0x00, 0xf5, 0x21, 0x00


	//----- nvinfo : EIATTR_KPARAM_INFO
	.align		4
.L_1393:
        /*0038*/ 	.byte	0x04, 0x17
        /*003a*/ 	.short	(.L_1395 - .L_1394)
.L_1394:
        /*003c*/ 	.word	0x00000000
        /*0040*/ 	.short	0x0000
        /*0042*/ 	.short	0x0000
        /*0044*/ 	.byte	0x00, 0xf5, 0x21, 0x00


	//----- nvinfo : EIATTR_SPARSE_MMA_MASK
	.align		4
.L_1395:
        /*0048*/ 	.byte	0x03, 0x50
        /*004a*/ 	.short	0x0000


	//----- nvinfo : EIATTR_MAXREG_COUNT
	.align		4
        /*004c*/ 	.byte	0x03, 0x1b
        /*004e*/ 	.short	0x00ff


	//----- nvinfo : EIATTR_MERCURY_ISA_VERSION
	.align		4
        /*0050*/ 	.byte	0x03, 0x5f
        /*0052*/ 	.short	0x0101


	//----- nvinfo : EIATTR_VRC_CTA_INIT_COUNT
	.align		4
        /*0054*/ 	.byte	0x02, 0x4a
	.zero		1
	.zero		1


	//----- nvinfo : EIATTR_EXIT_INSTR_OFFSETS
	.align		4
        /*0058*/ 	.byte	0x04, 0x1c
        /*005a*/ 	.short	(.L_1397 - .L_1396)


	//   ....[0]....
.L_1396:
        /*005c*/ 	.word	0x00000070


	//   ....[1]....
        /*0060*/ 	.word	0x00000120


	//----- nvinfo : EIATTR_CBANK_PARAM_SIZE
	.align		4
.L_1397:
        /*0064*/ 	.byte	0x03, 0x19
        /*0066*/ 	.short	0x0018


	//----- nvinfo : EIATTR_PARAM_CBANK
	.align		4
        /*0068*/ 	.byte	0x04, 0x0a
        /*006a*/ 	.short	(.L_1399 - .L_1398)
	.align		4
.L_1398:
        /*006c*/ 	.word	index@(.nv.constant0._Z16leftshift_kernelIlEvPKT_PS0_ji)
        /*0070*/ 	.short	0x0380
        /*0072*/ 	.short	0x0018


	//----- nvinfo : EIATTR_SW_WAR
	.align		4
.L_1399:
        /*0074*/ 	.byte	0x04, 0x36
        /*0076*/ 	.short	(.L_1401 - .L_1400)
.L_1400:
        /*0078*/ 	.word	0x00000008
.L_1401:


//--------------------- .nv.info._Z16leftshift_kernelIjEvPKT_PS0_ji --------------------------
	.section	.nv.info._Z16leftshift_kernelIjEvPKT_PS0_ji,"",@"SHT_CUDA_INFO"
	.sectionflags	@""
	.align	4


	//----- nvinfo : EIATTR_CUDA_API_VERSION
	.align		4
        /*0000*/ 	.byte	0x04, 0x37
        /*0002*/ 	.short	(.L_1403 - .L_1402)
.L_1402:
        /*0004*/ 	.word	0x00000082


	//----- nvinfo : EIATTR_KPARAM_INFO
	.align		4
.L_1403:
        /*0008*/ 	.byte	0x04, 0x17
        /*000a*/ 	.short	(.L_1405 - .L_1404)
.L_1404:
        /*000c*/ 	.word	0x00000000
        /*0010*/ 	.short	0x0003
        /*0012*/ 	.short	0x0014
        /*0014*/ 	.byte	0x00, 0xf0, 0x11, 0x00


	//----- nvinfo : EIATTR_KPARAM_INFO
	.align		4
.L_1405:
        /*0018*/ 	.byte	0x04, 0x17
        /*001a*/ 	.short	(.L_1407 - .L_1406)
.L_1406:
        /*001c*/ 	.word	0x00000000
        /*0020*/ 	.short	0x0002
        /*0022*/ 	.short	0x0010
        /*0024*/ 	.byte	0x00, 0xf0, 0x11, 0x00


	//----- nvinfo : EIATTR_KPARAM_INFO
	.align		4
.L_1407:
        /*0028*/ 	.byte	0x04, 0x17
        /*002a*/ 	.short	(.L_1409 - .L_1408)
.L_1408:
        /*002c*/ 	.word	0x00000000
        /*0030*/ 	.short	0x0001
        /*0032*/ 	.short	0x0008
        /*0034*/ 	.byte	0x00, 0xf5, 0x21, 0x00


	//----- nvinfo : EIATTR_KPARAM_INFO
	.align		4
.L_1409:
        /*0038*/ 	.byte	0x04, 0x17
        /*003a*/ 	.short	(.L_1411 - .L_1410)
.L_1410:
        /*003c*/ 	.word	0x00000000
        /*0040*/ 	.short	0x0000
        /*0042*/ 	.short	0x0000
        /*0044*/ 	.byte	0x00, 0xf5, 0x21, 0x00


	//----- nvinfo : EIATTR_SPARSE_MMA_MASK
	.align		4
.L_1411:
        /*0048*/ 	.byte	0x03, 0x50
        /*004a*/ 	.short	0x0000


	//----- nvinfo : EIATTR_MAXREG_COUNT
	.align		4
        /*004c*/ 	.byte	0x03, 0x1b
        /*004e*/ 	.short	0x00ff


	//----- nvinfo : EIATTR_MERCURY_ISA_VERSION
	.align		4
        /*0050*/ 	.byte	0x03, 0x5f
        /*0052*/ 	.short	0x0101


	//----- nvinfo : EIATTR_VRC_CTA_INIT_COUNT
	.align		4
        /*0054*/ 	.byte	0x02, 0x4a
	.zero		1
	.zero		1


	//----- nvinfo : EIATTR_EXIT_INSTR_OFFSETS
	.align		4
        /*0058*/ 	.byte	0x04, 0x1c
        /*005a*/ 	.short	(.L_1413 - .L_1412)


	//   ....[0]....
.L_1412:
        /*005c*/ 	.word	0x00000070


	//   ....[1]....
        /*0060*/ 	.word	0x00000110


	//----- nvinfo : EIATTR_CBANK_PARAM_SIZE
	.align		4
.L_1413:
        /*0064*/ 	.byte	0x03, 0x19
        /*0066*/ 	.short	0x0018


	//----- nvinfo : EIATTR_PARAM_CBANK
	.align		4
        /*0068*/ 	.byte	0x04, 0x0a
        /*006a*/ 	.short	(.L_1415 - .L_1414)
	.align		4
.L_1414:
        /*006c*/ 	.word	index@(.nv.constant0._Z16leftshift_kernelIjEvPKT_PS0_ji)
        /*0070*/ 	.short	0x0380
        /*0072*/ 	.short	0x0018


	//----- nvinfo : EIATTR_SW_WAR
	.align		4
.L_1415:
        /*0074*/ 	.byte	0x04, 0x36
        /*0076*/ 	.short	(.L_1417 - .L_1416)
.L_1416:
        /*0078*/ 	.word	0x00000008
.L_1417:


//--------------------- .nv.info._Z16leftshift_kernelIiEvPKT_PS0_ji --------------------------
	.section	.nv.info._Z16leftshift_kernelIiEvPKT_PS0_ji,"",@"SHT_CUDA_INFO"
	.sectionflags	@""
	.align	4


	//----- nvinfo : EIATTR_CUDA_API_VERSION
	.align		4
        /*0000*/ 	.byte	0x04, 0x37
        /*0002*/ 	.short	(.L_1419 - .L_1418)
.L_1418:
        /*0004*/ 	.word	0x00000082


	//----- nvinfo : EIATTR_KPARAM_INFO
	.align		4
.L_1419:
        /*0008*/ 	.byte	0x04, 0x17
        /*000a*/ 	.short	(.L_1421 - .L_1420)
.L_1420:
        /*000c*/ 	.word	0x00000000
        /*0010*/ 	.short	0x0003
        /*0012*/ 	.short	0x0014
        /*0014*/ 	.byte	0x00, 0xf0, 0x11, 0x00


	//----- nvinfo : EIATTR_KPARAM_INFO
	.align		4
.L_1421:
        /*0018*/ 	.byte	0x04, 0x17
        /*001a*/ 	.short	(.L_1423 - .L_1422)
.L_1422:
        /*001c*/ 	.word	0x00000000
        /*0020*/ 	.short	0x0002
        /*0022*/ 	.short	0x0010
        /*0024*/ 	.byte	0x00, 0xf0, 0x11, 0x00


	//----- nvinfo : EIATTR_KPARAM_INFO
	.align		4
.L_1423:
        /*0028*/ 	.byte	0x04, 0x17
        /*002a*/ 	.short	(.L_1425 - .L_1424)
.L_1424:
        /*002c*/ 	.word	0x00000000
        /*0030*/ 	.short	0x0001
        /*0032*/ 	.short	0x0008
        /*0034*/ 	.byte	0x00, 0xf5, 0x21, 0x00


	//----- nvinfo : EIATTR_KPARAM_INFO
	.align		4
.L_1425:
        /*0038*/ 	.byte	0x04, 0x17
        /*003a*/ 	.short	(.L_1427 - .L_1426)
.L_1426:
        /*003c*/ 	.word	0x00000000
        /*0040*/ 	.short	0x0000
        /*0042*/ 	.short	0x0000
        /*0044*/ 	.byte	0x00, 0xf5, 0x21, 0x00


	//----- nvinfo : EIATTR_SPARSE_MMA_MASK
	.align		4
.L_1427:
        /*0048*/ 	.byte	0x03, 0x50
        /*004a*/ 	.short	0x0000


	//----- nvinfo : EIATTR_MAXREG_COUNT
	.align		4
        /*004c*/ 	.byte	0x03, 0x1b
        /*004e*/ 	.short	0x00ff


	//----- nvinfo : EIATTR_MERCURY_ISA_VERSION
	.align		4
        /*0050*/ 	.byte	0x03, 0x5f
        /*0052*/ 	.short	0x0101


	//----- nvinfo : EIATTR_VRC_CTA_INIT_COUNT
	.align		4
        /*0054*/ 	.byte	0x02, 0x4a
	.zero		1
	.zero		1


	//----- nvinfo : EIATTR_EXIT_INSTR_OFFSETS
	.align		4
        /*0058*/ 	.byte	0x04, 0x1c
        /*005a*/ 	.short	(.L_1429 - .L_1428)


	//   ....[0]....
.L_1428:
        /*005c*/ 	.word	0x00000070


	//   ....[1]....
        /*0060*/ 	.word	0x00000110


	//----- nvinfo : EIATTR_CBANK_PARAM_SIZE
	.align		4
.L_1429:
        /*0064*/ 	.byte	0x03, 0x19
        /*0066*/ 	.short	0x0018


	//----- nvinfo : EIATTR_PARAM_CBANK
	.align		4
        /*0068*/ 	.byte	0x04, 0x0a
        /*006a*/ 	.short	(.L_1431 - .L_1430)
	.align		4
.L_1430:
        /*006c*/ 	.word	index@(.nv.constant0._Z16leftshift_kernelIiEvPKT_PS0_ji)
        /*0070*/ 	.short	0x0380
        /*0072*/ 	.short	0x0018


	//----- nvinfo : EIATTR_SW_WAR
	.align		4
.L_1431:
        /*0074*/ 	.byte	0x04, 0x36
        /*0076*/ 	.short	(.L_1433 - .L_1432)
.L_1432:
        /*0078*/ 	.word	0x00000008
.L_1433:


//--------------------- .nv.info._Z16leftshift_kernelIhEvPKT_PS0_ji --------------------------
	.section	.nv.info._Z16leftshift_kernelIhEvPKT_PS0_ji,"",@"SHT_CUDA_INFO"
	.sectionflags	@""
	.align	4


	//----- nvinfo : EIATTR_CUDA_API_VERSION
	.align		4
        /*0000*/ 	.byte	0x04, 0x37
        /*0002*/ 	.short	(.L_1435 - .L_1434)
.L_1434:
        /*0004*/ 	.word	0x00000082


	//----- nvinfo : EIATTR_KPARAM_INFO
	.align		4
.L_1435:
        /*0008*/ 	.byte	0x04, 0x17
        /*000a*/ 	.short	(.L_1437 - .L_1436)
.L_1436:
        /*000c*/ 	.word	0x00000000
        /*0010*/ 	.short	0x0003
        /*0012*/ 	.short	0x0014
        /*0014*/ 	.byte	0x00, 0xf0, 0x11, 0x00


	//----- nvinfo : EIATTR_KPARAM_INFO
	.align		4
.L_1437:
        /*0018*/ 	.byte	0x04, 0x17
        /*001a*/ 	.short	(.L_1439 - .L_1438)
.L_1438:
        /*001c*/ 	.word	0x00000000
        /*0020*/ 	.short	0x0002
        /*0022*/ 	.short	0x0010
        /*0024*/ 	.byte	0x00, 0xf0, 0x11, 0x00


	//----- nvinfo : EIATTR_KPARAM_INFO
	.align		4
.L_1439:
        /*0028*/ 	.byte	0x04, 0x17
        /*002a*/ 	.short	(.L_1441 - .L_1440)
.L_1440:
        /*002c*/ 	.word	0x00000000
        /*0030*/ 	.short	0x0001
        /*0032*/ 	.short	0x0008
        /*0034*/ 	.byte	0x00, 0xf5, 0x21, 0x00


	//----- nvinfo : EIATTR_KPARAM_INFO
	.align		4
.L_1441:
        /*0038*/ 	.byte	0x04, 0x17
        /*003a*/ 	.short	(.L_1443 - .L_1442)
.L_1442:
        /*003c*/ 	.word	0x00000000
        /*0040*/ 	.short	0x0000
        /*0042*/ 	.short	0x0000
        /*0044*/ 	.byte	0x00, 0xf5, 0x21, 0x00


	//----- nvinfo : EIATTR_SPARSE_MMA_MASK
	.align		4
.L_1443:
        /*0048*/ 	.byte	0x03, 0x50
        /*004a*/ 	.short	0x0000


	//----- nvinfo : EIATTR_MAXREG_COUNT
	.align		4
        /*004c*/ 	.byte	0x03, 0x1b
        /*004e*/ 	.short	0x00ff


	//----- nvinfo : EIATTR_MERCURY_ISA_VERSION
	.align		4
        /*0050*/ 	.byte	0x03, 0x5f
        /*0052*/ 	.short	0x0101


	//----- nvinfo : EIATTR_VRC_CTA_INIT_COUNT
	.align		4
        /*0054*/ 	.byte	0x02, 0x4a
	.zero		1
	.zero		1


	//----- nvinfo : EIATTR_EXIT_INSTR_OFFSETS
	.align		4
        /*0058*/ 	.byte	0x04, 0x1c
        /*005a*/ 	.short	(.L_1445 - .L_1444)


	//   ....[0]....
.L_1444:
        /*005c*/ 	.word	0x00000070


	//   ....[1]....
        /*0060*/ 	.word	0x00000130


	//----- nvinfo : EIATTR_CBANK_PARAM_SIZE
	.align		4
.L_1445:
        /*0064*/ 	.byte	0x03, 0x19
        /*0066*/ 	.short	0x0018


	//----- nvinfo : EIATTR_PARAM_CBANK
	.align		4
        /*0068*/ 	.byte	0x04, 0x0a
        /*006a*/ 	.short	(.L_1447 - .L_1446)
	.align		4
.L_1446:
        /*006c*/ 	.word	index@(.nv.constant0._Z16leftshift_kernelIhEvPKT_PS0_ji)
        /*0070*/ 	.short	0x0380
        /*0072*/ 	.short	0x0018


	//----- nvinfo : EIATTR_SW_WAR
	.align		4
.L_1447:
        /*0074*/ 	.byte	0x04, 0x36
        /*0076*/ 	.short	(.L_1449 - .L_1448)
.L_1448:
        /*0078*/ 	.word	0x00000008
.L_1449:


//--------------------- .nv.info._Z19bitwise_xor__kernelIiEvPKT_S2_PS0_j --------------------------
	.section	.nv.info._Z19bitwise_xor__kernelIiEvPKT_S2_PS0_j,"",@"SHT_CUDA_INFO"
	.sectionflags	@""
	.align	4


	//----- nvinfo : EIATTR_CUDA_API_VERSION
	.align		4
        /*0000*/ 	.byte	0x04, 0x37
        /*0002*/ 	.short	(.L_1451 - .L_1450)
.L_1450:
        /*0004*/ 	.word	0x00000082


	//----- nvinfo : EIATTR_KPARAM_INFO
	.align		4
.L_1451:
        /*0008*/ 	.byte	0x04, 0x17
        /*000a*/ 	.short	(.L_1453 - .L_1452)
.L_1452:
        /*000c*/ 	.word	0x00000000
        /*0010*/ 	.short	0x0003
        /*0012*/ 	.short	0x0018
        /*0014*/ 	.byte	0x00, 0xf0, 0x11, 0x00


	//----- nvinfo : EIATTR_KPARAM_INFO
	.align		4
.L_1453:
        /*0018*/ 	.byte	0x04, 0x17
        /*001a*/ 	.short	(.L_1455 - .L_1454)
.L_1454:
        /*001c*/ 	.word	0x00000000
        /*0020*/ 	.short	0x0002
        /*0022*/ 	.short	0x0010
        /*0024*/ 	.byte	0x00, 0xf5, 0x21, 0x00


	//----- nvinfo : EIATTR_KPARAM_INFO
	.align		4
.L_1455:
        /*0028*/ 	.byte	0x04, 0x17
        /*002a*/ 	.short	(.L_1457 - .L_1456)
.L_1456:
        /*002c*/ 	.word	0x00000000
        /*0030*/ 	.short	0x0001
        /*0032*/ 	.short	0x0008
        /*0034*/ 	.byte	0x00, 0xf5, 0x21, 0x00


	//----- nvinfo : EIATTR_KPARAM_INFO
	.align		4
.L_1457:
        /*0038*/ 	.byte	0x04, 0x17
        /*003a*/ 	.short	(.L_1459 - .L_1458)
.L_1458:
        /*003c*/ 	.word	0x00000000
        /*0040*/ 	.short	0x0000
        /*0042*/ 	.short	0x0000
        /*0044*/ 	.byte	0x00, 0xf5, 0x21, 0x00


	//----- nvinfo : EIATTR_SPARSE_MMA_MASK
	.align		4
.L_1459:
        /*0048*/ 	.byte	0x03, 0x50
        /*004a*/ 	.short	0x0000


	//----- nvinfo : EIATTR_MAXREG_COUNT
	.align		4
        /*004c*/ 	.byte	0x03, 0x1b
        /*004e*/ 	.short	0x00ff


	//----- nvinfo : EIATTR_MERCURY_ISA_VERSION
	.align		4
        /*0050*/ 	.byte	0x03, 0x5f
        /*0052*/ 	.short	0x0101


	//----- nvinfo : EIATTR_VRC_CTA_INIT_COUNT
	.align		4
        /*0054*/ 	.byte	0x02, 0x4a
	.zero		1
	.zero		1


	//----- nvinfo : EIATTR_EXIT_INSTR_OFFSETS
	.align		4
        /*0058*/ 	.byte	0x04, 0x1c
        /*005a*/ 	.short	(.L_1461 - .L_1460)


	//   ....[0]....
.L_1460:
        /*005c*/ 	.word	0x00000070


	//   ....[1]....
        /*0060*/ 	.word	0x00000130


	//----- nvinfo : EIATTR_CBANK_PARAM_SIZE
	.align		4
.L_1461:
        /*0064*/ 	.byte	0x03, 0x19
        /*0066*/ 	.short	0x001c


	//----- nvinfo : EIATTR_PARAM_CBANK
	.align		4
        /*0068*/ 	.byte	0x04, 0x0a
        /*006a*/ 	.short	(.L_1463 - .L_1462)
	.align		4
.L_1462:
        /*006c*/ 	.word	index@(.nv.constant0._Z19bitwise_xor__kernelIiEvPKT_S2_PS0_j)
        /*0070*/ 	.short	0x0380
        /*0072*/ 	.short	0x001c


	//----- nvinfo : EIATTR_SW_WAR
	.align		4
.L_1463:
        /*0074*/ 	.byte	0x04, 0x36
        /*0076*/ 	.short	(.L_1465 - .L_1464)
.L_1464:
        /*0078*/ 	.word	0x00000008
.L_1465:


//--------------------- .nv.info._Z18bitwise_or__kernelIiEvPKT_S2_PS0_j --------------------------
	.section	.nv.info._Z18bitwise_or__kernelIiEvPKT_S2_PS0_j,"",@"SHT_CUDA_INFO"
	.sectionflags	@""
	.align	4


	//----- nvinfo : EIATTR_CUDA_API_VERSION
	.align		4
        /*0000*/ 	.byte	0x04, 0x37
        /*0002*/ 	.short	(.L_1467 - .L_1466)
.L_1466:
        /*0004*/ 	.word	0x00000082


	//----- nvinfo : EIATTR_KPARAM_INFO
	.align		4
.L_1467:
        /*0008*/ 	.byte	0x04, 0x17
        /*000a*/ 	.short	(.L_1469 - .L_1468)
.L_1468:
        /*000c*/ 	.word	0x00000000
        /*0010*/ 	.short	0x0003
        /*0012*/ 	.short	0x0018
        /*0014*/ 	.byte	0x00, 0xf0, 0x11, 0x00


	//----- nvinfo : EIATTR_KPARAM_INFO
	.align		4
.L_1469:
        /*0018*/ 	.byte	0x04, 0x17
        /*001a*/ 	.short	(.L_1471 - .L_1470)
.L_1470:
        /*001c*/ 	.word	0x00000000
        /*0020*/ 	.short	0x0002
        /*0022*/ 	.short	0x0010
        /*0024*/ 	.byte	0x00, 0xf5, 0x21, 0x00


	//----- nvinfo : EIATTR_KPARAM_INFO
	.align		4
.L_1471:
        /*0028*/ 	.byte	0x04, 0x17
        /*002a*/ 	.short	(.L_1473 - .L_1472)
.L_1472:
        /*002c*/ 	.word	0x00000000
        /*0030*/ 	.short	0x0001
        /*0032*/ 	.short	0x0008
        /*0034*/ 	.byte	0x00, 0xf5, 0x21, 0x00


	//----- nvinfo : EIATTR_KPARAM_INFO
	.align		4
.L_1473:
        /*0038*/ 	.byte	0x04, 0x17
        /*003a*/ 	.short	(.L_1475 - .L_1474)
.L_1474:
        /*003c*/ 	.word	0x00000000
        /*0040*/ 	.short	0x0000
        /*0042*/ 	.short	0x0000
        /*0044*/ 	.byte	0x00, 0xf5, 0x21, 0x00


	//----- nvinfo : EIATTR_SPARSE_MMA_MASK
	.align		4
.L_1475:
        /*0048*/ 	.byte	0x03, 0x50
        /*004a*/ 	.short	0x0000


	//----- nvinfo : EIATTR_MAXREG_COUNT
	.align		4
        /*004c*/ 	.byte	0x03, 0x1b
        /*004e*/ 	.short	0x00ff


	//----- nvinfo : EIATTR_MERCURY_ISA_VERSION
	.align		4
        /*0050*/ 	.byte	0x03, 0x5f
        /*0052*/ 	.short	0x0101


	//----- nvinfo : EIATTR_VRC_CTA_INIT_COUNT
	.align		4
        /*0054*/ 	.byte	0x02, 0x4a
	.zero		1
	.zero		1


	//----- nvinfo : EIATTR_EXIT_INSTR_OFFSETS
	.align		4
        /*0058*/ 	.byte	0x04, 0x1c
        /*005a*/ 	.short	(.L_1477 - .L_1476)


	//   ....[0]....
.L_1476:
        /*005c*/ 	.word	0x00000070


	//   ....[1]....
        /*0060*/ 	.word	0x00000130


	//----- nvinfo : EIATTR_CBANK_PARAM_SIZE
	.align		4
.L_1477:
        /*0064*/ 	.byte	0x03, 0x19
        /*0066*/ 	.short	0x001c


	//----- nvinfo : EIATTR_PARAM_CBANK
	.align		4
        /*0068*/ 	.byte	0x04, 0x0a
        /*006a*/ 	.short	(.L_1479 - .L_1478)
	.align		4
.L_1478:
        /*006c*/ 	.word	index@(.nv.constant0._Z18bitwise_or__kernelIiEvPKT_S2_PS0_j)
        /*0070*/ 	.short	0x0380
        /*0072*/ 	.short	0x001c


	//----- nvinfo : EIATTR_SW_WAR
	.align		4
.L_1479:
        /*0074*/ 	.byte	0x04, 0x36
        /*0076*/ 	.short	(.L_1481 - .L_1480)
.L_1480:
        /*0078*/ 	.word	0x00000008
.L_1481:


//--------------------- .nv.info._Z19bitwise_and__kernelIiEvPKT_S2_PS0_j --------------------------
	.section	.nv.info._Z19bitwise_and__kernelIiEvPKT_S2_PS0_j,"",@"SHT_CUDA_INFO"
	.sectionflags	@""
	.align	4


	//----- nvinfo : EIATTR_CUDA_API_VERSION
	.align		4
        /*0000*/ 	.byte	0x04, 0x37
        /*0002*/ 	.short	(.L_1483 - .L_1482)
.L_1482:
        /*0004*/ 	.word	0x00000082


	//----- nvinfo : EIATTR_KPARAM_INFO
	.align		4
.L_1483:
        /*0008*/ 	.byte	0x04, 0x17
        /*000a*/ 	.short	(.L_1485 - .L_1484)
.L_1484:
        /*000c*/ 	.word	0x00000000
        /*0010*/ 	.short	0x0003
        /*0012*/ 	.short	0x0018
        /*0014*/ 	.byte	0x00, 0xf0, 0x11, 0x00


	//----- nvinfo : EIATTR_KPARAM_INFO
	.align		4
.L_1485:
        /*0018*/ 	.byte	0x04, 0x17
        /*001a*/ 	.short	(.L_1487 - .L_1486)
.L_1486:
        /*001c*/ 	.word	0x00000000
        /*0020*/ 	.short	0x0002
        /*0022*/ 	.short	0x0010
        /*0024*/ 	.byte	0x00, 0xf5, 0x21, 0x00


	//----- nvinfo : EIATTR_KPARAM_INFO
	.align		4
.L_1487:
        /*0028*/ 	.byte	0x04, 0x17
        /*002a*/ 	.short	(.L_1489 - .L_1488)
.L_1488:
        /*002c*/ 	.word	0x00000000
        /*0030*/ 	.short	0x0001
        /*0032*/ 	.short	0x0008
        /*0034*/ 	.byte	0x00, 0xf5, 0x21, 0x00


	//----- nvinfo : EIATTR_KPARAM_INFO
	.align		4
.L_1489:
        /*0038*/ 	.byte	0x04, 0x17
        /*003a*/ 	.short	(.L_1491 - .L_1490)
.L_1490:
        /*003c*/ 	.word	0x00000000
        /*0040*/ 	.short	0x0000
        /*0042*/ 	.short	0x0000
        /*0044*/ 	.byte	0x00, 0xf5, 0x21, 0x00


	//----- nvinfo : EIATTR_SPARSE_MMA_MASK
	.align		4
.L_1491:
        /*0048*/ 	.byte	0x03, 0x50
        /*004a*/ 	.short	0x0000


	//----- nvinfo : EIATTR_MAXREG_COUNT
	.align		4
        /*004c*/ 	.byte	0x03, 0x1b
        /*004e*/ 	.short	0x00ff


	//----- nvinfo : EIATTR_MERCURY_ISA_VERSION
	.align		4
        /*0050*/ 	.byte	0x03, 0x5f
        /*0052*/ 	.short	0x0101


	//----- nvinfo : EIATTR_VRC_CTA_INIT_COUNT
	.align		4
        /*0054*/ 	.byte	0x02, 0x4a
	.zero		1
	.zero		1


	//----- nvinfo : EIATTR_EXIT_INSTR_OFFSETS
	.align		4
        /*0058*/ 	.byte	0x04, 0x1c
        /*005a*/ 	.short	(.L_1493 - .L_1492)


	//   ....[0]....
.L_1492:
        /*005c*/ 	.word	0x00000070


	//   ....[1]....
        /*0060*/ 	.word	0x00000130


	//----- nvinfo : EIATTR_CBANK_PARAM_SIZE
	.align		4
.L_1493:
        /*0064*/ 	.byte	0x03, 0x19
        /*0066*/ 	.short	0x001c


	//----- nvinfo : EIATTR_PARAM_CBANK
	.align		4
        /*0068*/ 	.byte	0x04, 0x0a
        /*006a*/ 	.short	(.L_1495 - .L_1494)
	.align		4
.L_1494:
        /*006c*/ 	.word	index@(.nv.constant0._Z19bitwise_and__kernelIiEvPKT_S2_PS0_j)
        /*0070*/ 	.short	0x0380
        /*0072*/ 	.short	0x001c


	//----- nvinfo : EIATTR_SW_WAR
	.align		4
.L_1495:
        /*0074*/ 	.byte	0x04, 0x36
        /*0076*/ 	.short	(.L_1497 - .L_1496)
.L_1496:
        /*0078*/ 	.word	0x00000008
.L_1497:


//--------------------- .nv.info._Z19bitwise_xor__kernelIlEvPKT_S2_PS0_j --------------------------
	.section	.nv.info._Z19bitwise_xor__kernelIlEvPKT_S2_PS0_j,"",@"SHT_CUDA_INFO"
	.sectionflags	@""
	.align	4


	//----- nvinfo : EIATTR_CUDA_API_VERSION
	.align		4
        /*0000*/ 	.byte	0x04, 0x37
        /*0002*/ 	.short	(.L_1499 - .L_1498)
.L_1498:
        /*0004*/ 	.word	0x00000082


	//----- nvinfo : EIATTR_KPARAM_INFO
	.align		4
.L_1499:
        /*0008*/ 	.byte	0x04, 0x17
        /*000a*/ 	.short	(.L_1501 - .L_1500)
.L_1500:
        /*000c*/ 	.word	0x00000000
        /*0010*/ 	.short	0x0003
        /*0012*/ 	.short	0x0018
        /*0014*/ 	.byte	0x00, 0xf0, 0x11, 0x00


	//----- nvinfo : EIATTR_KPARAM_INFO
	.align		4
.L_1501:
        /*0018*/ 	.byte	0x04, 0x17
        /*001a*/ 	.short	(.L_1503 - .L_1502)
.L_1502:
        /*001c*/ 	.word	0x00000000
        /*0020*/ 	.short	0x0002
        /*0022*/ 	.short	0x0010
        /*0024*/ 	.byte	0x00, 0xf5, 0x21, 0x00


	//----- nvinfo : EIATTR_KPARAM_INFO
	.align		4
.L_1503:
        /*0028*/ 	.byte	0x04, 0x17
        /*002a*/ 	.short	(.L_1505 - .L_1504)
.L_1504:
        /*002c*/ 	.word	0x00000000
        /*0030*/ 	.short	0x0001
        /*0032*/ 	.short	0x0008
        /*0034*/ 	.byte	0x00, 0xf5, 0x21, 0x00


	//----- nvinfo : EIATTR_KPARAM_INFO
	.align		4
.L_1505:
        /*0038*/ 	.byte	0x04, 0x17
        /*003a*/ 	.short	(.L_1507 - .L_1506)
.L_1506:
        /*003c*/ 	.word	0x00000000
        /*0040*/ 	.short	0x0000
        /*0042*/ 	.short	0x0000
        /*0044*/ 	.byte	0x00, 0xf5, 0x21, 0x00


	//----- nvinfo : EIATTR_SPARSE_MMA_MASK
	.align		4
.L_1507:
        /*0048*/ 	.byte	0x03, 0x50
        /*004a*/ 	.short	0x0000


	//----- nvinfo : EIATTR_MAXREG_COUNT
	.align		4
        /*004c*/ 	.byte	0x03, 0x1b
        /*004e*/ 	.short	0x00ff


	//----- nvinfo : EIATTR_MERCURY_ISA_VERSION
	.align		4
        /*0050*/ 	.byte	0x03, 0x5f
        /*0052*/ 	.short	0x0101


	//----- nvinfo : EIATTR_VRC_CTA_INIT_COUNT
	.align		4
        /*0054*/ 	.byte	0x02, 0x4a
	.zero		1
	.zero		1


	//----- nvinfo : EIATTR_EXIT_INSTR_OFFSETS
	.align		4
        /*0058*/ 	.byte	0x04, 0x1c
        /*005a*/ 	.short	(.L_1509 - .L_1508)


	//   ....[0]....
.L_1508:
        /*005c*/ 	.word	0x00000070


	//   ....[1]....
        /*0060*/ 	.word	0x00000140


	//----- nvinfo : EIATTR_CBANK_PARAM_SIZE
	.align		4
.L_1509:
        /*0064*/ 	.byte	0x03, 0x19
        /*0066*/ 	.short	0x001c


	//----- nvinfo : EIATTR_PARAM_CBANK
	.align		4
        /*0068*/ 	.byte	0x04, 0x0a
        /*006a*/ 	.short	(.L_1511 - .L_1510)
	.align		4
.L_1510:
        /*006c*/ 	.word	index@(.nv.constant0._Z19bitwise_xor__kernelIlEvPKT_S2_PS0_j)
        /*0070*/ 	.short	0x0380
        /*0072*/ 	.short	0x001c


	//----- nvinfo : EIATTR_SW_WAR
	.align		4
.L_1511:
        /*0074*/ 	.byte	0x04, 0x36
        /*0076*/ 	.short	(.L_1513 - .L_1512)
.L_1512:
        /*0078*/ 	.word	0x00000008
.L_1513:


//--------------------- .nv.info._Z18bitwise_or__kernelIlEvPKT_S2_PS0_j --------------------------
	.section	.nv.info._Z18bitwise_or__kernelIlEvPKT_S2_PS0_j,"",@"SHT_CUDA_INFO"
	.sectionflags	@""
	.align	4


	//----- nvinfo : EIATTR_CUDA_API_VERSION
	.align		4
        /*0000*/ 	.byte	0x04, 0x37
        /*0002*/ 	.short	(.L_1515 - .L_1514)
.L_1514:
        /*0004*/ 	.word	0x00000082


	//----- nvinfo : EIATTR_KPARAM_INFO
	.align		4
.L_1515:
        /*0008*/ 	.byte	0x04, 0x17
        /*000a*/ 	.short	(.L_1517 - .L_1516)
.L_1516:
        /*000c*/ 	.word	0x00000000
        /*0010*/ 	.short	0x0003
        /*0012*/ 	.short	0x0018
        /*0014*/ 	.byte	0x00, 0xf0, 0x11, 0x00


	//----- nvinfo : EIATTR_KPARAM_INFO
	.align		4
.L_1517:
        /*0018*/ 	.byte	0x04, 0x17
        /*001a*/ 	.short	(.L_1519 - .L_1518)
.L_1518:
        /*001c*/ 	.word	0x00000000
        /*0020*/ 	.short	0x0002
        /*0022*/ 	.short	0x0010
        /*0024*/ 	.byte	0x00, 0xf5, 0x21, 0x00


	//----- nvinfo : EIATTR_KPARAM_INFO
	.align		4
.L_1519:
        /*0028*/ 	.byte	0x04, 0x17
        /*002a*/ 	.short	(.L_1521 - .L_1520)
.L_1520:
        /*002c*/ 	.word	0x00000000
        /*0030*/ 	.short	0x0001
        /*0032*/ 	.short	0x0008
        /*0034*/ 	.byte	0x00, 0xf5, 0x21, 0x00


	//----- nvinfo : EIATTR_KPARAM_INFO
	.align		4
.L_1521:
        /*0038*/ 	.byte	0x04, 0x17
        /*003a*/ 	.short	(.L_1523 - .L_1522)
.L_1522:
        /*003c*/ 	.word	0x00000000
        /*0040*/ 	.short	0x0000
        /*0042*/ 	.short	0x0000
        /*0044*/ 	.byte	0x00, 0xf5, 0x21, 0x00


	//----- nvinfo : EIATTR_SPARSE_MMA_MASK
	.align		4
.L_1523:
        /*0048*/ 	.byte	0x03, 0x50
        /*004a*/ 	.short	0x0000


	//----- nvinfo : EIATTR_MAXREG_COUNT
	.align		4
        /*004c*/ 	.byte	0x03, 0x1b
        /*004e*/ 	.short	0x00ff


	//----- nvinfo : EIATTR_MERCURY_ISA_VERSION
	.align		4
        /*0050*/ 	.byte	0x03, 0x5f
        /*0052*/ 	.short	0x0101


	//----- nvinfo : EIATTR_VRC_CTA_INIT_COUNT
	.align		4
        /*0054*/ 	.byte	0x02, 0x4a
	.zero		1
	.zero		1


	//----- nvinfo : EIATTR_EXIT_INSTR_OFFSETS
	.align		4
        /*0058*/ 	.byte	0x04, 0x1c
        /*005a*/ 	.short	(.L_1525 - .L_1524)


	//   ....[0]....
.L_1524:
        /*005c*/ 	.word	0x00000070


	//   ....[1]....
        /*0060*/ 	.word	0x00000140


	//----- nvinfo : EIATTR_CBANK_PARAM_SIZE
	.align		4
.L_1525:
        /*0064*/ 	.byte	0x03, 0x19
        /*0066*/ 	.short	0x001c


	//----- nvinfo : EIATTR_PARAM_CBANK
	.align		4
        /*0068*/ 	.byte	0x04, 0x0a
        /*006a*/ 	.short	(.L_1527 - .L_1526)
	.align		4
.L_1526:
        /*006c*/ 	.word	index@(.nv.constant0._Z18bitwise_or__kernelIlEvPKT_S2_PS0_j)
        /*0070*/ 	.short	0x0380
        /*0072*/ 	.short	0x001c


	//----- nvinfo : EIATTR_SW_WAR
	.align		4
.L_1527:
        /*0074*/ 	.byte	0x04, 0x36
        /*0076*/ 	.short	(.L_1529 - .L_1528)
.L_1528:
        /*0078*/ 	.word	0x00000008
.L_1529:


//--------------------- .nv.info._Z19bitwise_and__kernelIlEvPKT_S2_PS0_j --------------------------
	.section	.nv.info._Z19bitwise_and__kernelIlEvPKT_S2_PS0_j,"",@"SHT_CUDA_INFO"
	.sectionflags	@""
	.align	4


	//----- nvinfo : EIATTR_CUDA_API_VERSION
	.align		4
        /*0000*/ 	.byte	0x04, 0x37
        /*0002*/ 	.short	(.L_1531 - .L_1530)
.L_1530:
        /*0004*/ 	.word	0x00000082


	//----- nvinfo : EIATTR_KPARAM_INFO
	.align		4
.L_1531:
        /*0008*/ 	.byte	0x04, 0x17
        /*000a*/ 	.short	(.L_1533 - .L_1532)
.L_1532:
        /*000c*/ 	.word	0x00000000
        /*0010*/ 	.short	0x0003
        /*0012*/ 	.short	0x0018
        /*0014*/ 	.byte	0x00, 0xf0, 0x11, 0x00


	//----- nvinfo : EIATTR_KPARAM_INFO
	.align		4
.L_1533:
        /*0018*/ 	.byte	0x04, 0x17
        /*001a*/ 	.short	(.L_1535 - .L_1534)
.L_1534:
        /*001c*/ 	.word	0x00000000
        /*0020*/ 	.short	0x0002
        /*0022*/ 	.short	0x0010
        /*0024*/ 	.byte	0x00, 0xf5, 0x21, 0x00


	//----- nvinfo : EIATTR_KPARAM_INFO
	.align		4
.L_1535:
        /*0028*/ 	.byte	0x04, 0x17
        /*002a*/ 	.short	(.L_1537 - .L_1536)
.L_1536:
        /*002c*/ 	.word	0x00000000
        /*0030*/ 	.short	0x0001
        /*0032*/ 	.short	0x0008
        /*0034*/ 	.byte	0x00, 0xf5, 0x21, 0x00


	//----- nvinfo : EIATTR_KPARAM_INFO
	.align		4
.L_1537:
        /*0038*/ 	.byte	0x04, 0x17
        /*003a*/ 	.short	(.L_1539 - .L_1538)
.L_1538:
        /*003c*/ 	.word	0x00000000
        /*0040*/ 	.short	0x0000
        /*0042*/ 	.short	0x0000
        /*0044*/ 	.byte	0x00, 0xf5, 0x21, 0x00


	//----- nvinfo : EIATTR_SPARSE_MMA_MASK
	.align		4
.L_1539:
        /*0048*/ 	.byte	0x03, 0x50
        /*004a*/ 	.short	0x0000


	//----- nvinfo : EIATTR_MAXREG_COUNT
	.align		4
        /*004c*/ 	.byte	0x03, 0x1b
        /*004e*/ 	.short	0x00ff


	//----- nvinfo : EIATTR_MERCURY_ISA_VERSION
	.align		4
        /*0050*/ 	.byte	0x03, 0x5f
        /*0052*/ 	.short	0x0101


	//----- nvinfo : EIATTR_VRC_CTA_INIT_COUNT
	.align		4
        /*0054*/ 	.byte	0x02, 0x4a
	.zero		1
	.zero		1


	//----- nvinfo : EIATTR_EXIT_INSTR_OFFSETS
	.align		4
        /*0058*/ 	.byte	0x04, 0x1c
        /*005a*/ 	.short	(.L_1541 - .L_1540)


	//   ....[0]....
.L_1540:
        /*005c*/ 	.word	0x00000070


	//   ....[1]....
        /*0060*/ 	.word	0x00000140


	//----- nvinfo : EIATTR_CBANK_PARAM_SIZE
	.align		4
.L_1541:
        /*0064*/ 	.byte	0x03, 0x19
        /*0066*/ 	.short	0x001c


	//----- nvinfo : EIATTR_PARAM_CBANK
	.align		4
        /*0068*/ 	.byte	0x04, 0x0a
        /*006a*/ 	.short	(.L_1543 - .L_1542)
	.align		4
.L_1542:
        /*006c*/ 	.word	index@(.nv.constant0._Z19bitwise_and__kernelIlEvPKT_S2_PS0_j)
        /*0070*/ 	.short	0x0380
        /*0072*/ 	.short	0x001c


	//----- nvinfo : EIATTR_SW_WAR
	.align		4
.L_1543:
        /*0074*/ 	.byte	0x04, 0x36
        /*0076*/ 	.short	(.L_1545 - .L_1544)
.L_1544:
        /*0078*/ 	.word	0x00000008
.L_1545:


//--------------------- .nv.info._Z19bitwise_xor__kernelIjEvPKT_S2_PS0_j --------------------------
	.section	.nv.info._Z19bitwise_xor__kernelIjEvPKT_S2_PS0_j,"",@"SHT_CUDA_INFO"
	.sectionflags	@""
	.align	4


	//----- nvinfo : EIATTR_CUDA_API_VERSION
	.align		4
        /*0000*/ 	.byte	0x04, 0x37
        /*0002*/ 	.short	(.L_1547 - .L_1546)
.L_1546:
        /*0004*/ 	.word	0x00000082


	//----- nvinfo : EIATTR_KPARAM_INFO
	.align		4
.L_1547:
        /*0008*/ 	.byte	0x04, 0x17
        /*000a*/ 	.short	(.L_1549 - .L_1548)
.L_1548:
        /*000c*/ 	.word	0x00000000
        /*0010*/ 	.short	0x0003
        /*0012*/ 	.short	0x0018
        /*0014*/ 	.byte	0x00, 0xf0, 0x11, 0x00


	//----- nvinfo : EIATTR_KPARAM_INFO
	.align		4
.L_1549:
        /*0018*/ 	.byte	0x04, 0x17
        /*001a*/ 	.short	(.L_1551 - .L_1550)
.L_1550:
        /*001c*/ 	.word	0x00000000
        /*0020*/ 	.short	0x0002
        /*0022*/ 	.short	0x0010
        /*0024*/ 	.byte	0x00, 0xf5, 0x21, 0x00


	//----- nvinfo : EIATTR_KPARAM_INFO
	.align		4
.L_1551:
        /*0028*/ 	.byte	0x04, 0x17
        /*002a*/ 	.short	(.L_1553 - .L_1552)
.L_1552:
        /*002c*/ 	.word	0x00000000
        /*0030*/ 	.short	0x0001
        /*0032*/ 	.short	0x0008
        /*0034*/ 	.byte	0x00, 0xf5, 0x21, 0x00


	//----- nvinfo : EIATTR_KPARAM_INFO
	.align		4
.L_1553:
        /*0038*/ 	.byte	0x04, 0x17
        /*003a*/ 	.short	(.L_1555 - .L_1554)
.L_1554:
        /*003c*/ 	.word	0x00000000
        /*0040*/ 	.short	0x0000
        /*0042*/ 	.short	0x0000
        /*0044*/ 	.byte	0x00, 0xf5, 0x21, 0x00


	//----- nvinfo : EIATTR_SPARSE_MMA_MASK
	.align		4
.L_1555:
        /*0048*/ 	.byte	0x03, 0x50
        /*004a*/ 	.short	0x0000


	//----- nvinfo : EIATTR_MAXREG_COUNT
	.align		4
        /*004c*/ 	.byte	0x03, 0x1b
        /*004e*/ 	.short	0x00ff


	//----- nvinfo : EIATTR_MERCURY_ISA_VERSION
	.align		4
        /*0050*/ 	.byte	0x03, 0x5f
        /*0052*/ 	.short	0x0101


	//----- nvinfo : EIATTR_VRC_CTA_INIT_COUNT
	.align		4
        /*0054*/ 	.byte	0x02, 0x4a
	.zero		1
	.zero		1


	//----- nvinfo : EIATTR_EXIT_INSTR_OFFSETS
	.align		4
        /*0058*/ 	.byte	0x04, 0x1c
        /*005a*/ 	.short	(.L_1557 - .L_1556)


	//   ....[0]....
.L_1556:
        /*005c*/ 	.word	0x00000070


	//   ....[1]....
        /*0060*/ 	.word	0x00000130


	//----- nvinfo : EIATTR_CBANK_PARAM_SIZE
	.align		4
.L_1557:
        /*0064*/ 	.byte	0x03, 0x19
        /*0066*/ 	.short	0x001c


	//----- nvinfo : EIATTR_PARAM_CBANK
	.align		4
        /*0068*/ 	.byte	0x04, 0x0a
        /*006a*/ 	.short	(.L_1559 - .L_1558)
	.align		4
.L_1558:
        /*006c*/ 	.word	index@(.nv.constant0._Z19bitwise_xor__kernelIjEvPKT_S2_PS0_j)
        /*0070*/ 	.short	0x0380
        /*0072*/ 	.short	0x001c


	//----- nvinfo : EIATTR_SW_WAR
	.align		4
.L_1559:
        /*0074*/ 	.byte	0x04, 0x36
        /*0076*/ 	.short	(.L_1561 - .L_1560)
.L_1560:
        /*0078*/ 	.word	0x00000008
.L_1561:


//--------------------- .nv.info._Z18bitwise_or__kernelIjEvPKT_S2_PS0_j --------------------------
	.section	.nv.info._Z18bitwise_or__kernelIjEvPKT_S2_PS0_j,"",@"SHT_CUDA_INFO"
	.sectionflags	@""
	.align	4


	//----- nvinfo : EIATTR_CUDA_API_VERSION
	.align		4
        /*0000*/ 	.byte	0x04, 0x37
        /*0002*/ 	.short	(.L_1563 - .L_1562)
.L_1562:
        /*0004*/ 	.word	0x00000082


	//----- nvinfo : EIATTR_KPARAM_INFO
	.align		4
.L_1563:
        /*0008*/ 	.byte	0x04, 0x17
        /*000a*/ 	.short	(.L_1565 - .L_1564)
.L_1564:
        /*000c*/ 	.word	0x00000000
        /*0010*/ 	.short	0x0003
        /*0012*/ 	.short	0x0018
        /*0014*/ 	.byte	0x00, 0xf0, 0x11, 0x00


	//----- nvinfo : EIATTR_KPARAM_INFO
	.align		4
.L_1565:
        /*0018*/ 	.byte	0x04, 0x17
        /*001a*/ 	.short	(.L_1567 - .L_1566)
.L_1566:
        /*001c*/ 	.word	0x00000000
        /*0020*/ 	.short	0x0002
        /*0022*/ 	.short	0x0010
        /*0024*/ 	.byte	0x00, 0xf5, 0x21, 0x00


	//----- nvinfo : EIATTR_KPARAM_INFO
	.align		4
.L_1567:
        /*0028*/ 	.byte	0x04, 0x17
        /*002a*/ 	.short	(.L_1569 - .L_1568)
.L_1568:
        /*002c*/ 	.word	0x00000000
        /*0030*/ 	.short	0x0001
        /*0032*/ 	.short	0x0008
        /*0034*/ 	.byte	0x00, 0xf5, 0x21, 0x00


	//----- nvinfo : EIATTR_KPARAM_INFO
	.align		4
.L_1569:
        /*0038*/ 	.byte	0x04, 0x17
        /*003a*/ 	.short	(.L_1571 - .L_1570)
.L_1570:
        /*003c*/ 	.word	0x00000000
        /*0040*/ 	.short	0x0000
        /*0042*/ 	.short	0x0000
        /*0044*/ 	.byte	0x00, 0xf5, 0x21, 0x00


	//----- nvinfo : EIATTR_SPARSE_MMA_MASK
	.align		4
.L_1571:
        /*0048*/ 	.byte	0x03, 0x50
        /*004a*/ 	.short	0x0000


	//----- nvinfo : EIATTR_MAXREG_COUNT
	.align		4
        /*004c*/ 	.byte	0x03, 0x1b
        /*004e*/ 	.short	0x00ff


	//----- nvinfo : EIATTR_MERCURY_ISA_VERSION
	.align		4
        /*0050*/ 	.byte	0x03, 0x5f
        /*0052*/ 	.short	0x0101


	//----- nvinfo : EIATTR_VRC_CTA_INIT_COUNT
	.align		4
        /*0054*/ 	.byte	0x02, 0x4a
	.zero		1
	.zero		1


	//----- nvinfo : EIATTR_EXIT_INSTR_OFFSETS
	.align		4
        /*0058*/ 	.byte	0x04, 0x1c
        /*005a*/ 	.short	(.L_1573 - .L_1572)


	//   ....[0]....
.L_1572:
        /*005c*/ 	.word	0x00000070


	//   ....[1]....
        /*0060*/ 	.word	0x00000130


	//----- nvinfo : EIATTR_CBANK_PARAM_SIZE
	.align		4
.L_1573:
        /*0064*/ 	.byte	0x03, 0x19
        /*0066*/ 	.short	0x001c


	//----- nvinfo : EIATTR_PARAM_CBANK
	.align		4
        /*0068*/ 	.byte	0x04, 0x0a
        /*006a*/ 	.short	(.L_1575 - .L_1574)
	.align		4
.L_1574:
        /*006c*/ 	.word	index@(.nv.constant0._Z18bitwise_or__kernelIjEvPKT_S2_PS0_j)
        /*0070*/ 	.short	0x0380
        /*0072*/ 	.short	0x001c


	//----- nvinfo : EIATTR_SW_WAR
	.align		4
.L_1575:
        /*0074*/ 	.byte	0x04, 0x36
        /*0076*/ 	.short	(.L_1577 - .L_1576)
.L_1576:
        /*0078*/ 	.word	0x00000008
.L_1577:


//--------------------- .nv.info._Z19bitwise_and__kernelIjEvPKT_S2_PS0_j --------------------------
	.section	.nv.info._Z19bitwise_and__kernelIjEvPKT_S2_PS0_j,"",@"SHT_CUDA_INFO"
	.sectionflags	@""
	.align	4


	//----- nvinfo : EIATTR_CUDA_API_VERSION
	.align		4
        /*0000*/ 	.byte	0x04, 0x37
        /*0002*/ 	.short	(.L_1579 - .L_1578)
.L_1578:
        /*0004*/ 	.word	0x00000082


	//----- nvinfo : EIATTR_KPARAM_INFO
	.align		4
.L_1579:
        /*0008*/ 	.byte	0x04, 0x17
        /*000a*/ 	.short	(.L_1581 - .L_1580)
.L_1580:
        /*000c*/ 	.word	0x00000000
        /*0010*/ 	.short	0x0003
        /*0012*/ 	.short	0x0018
        /*0014*/ 	.byte	0x00, 0xf0, 0x11, 0x00


	//----- nvinfo : EIATTR_KPARAM_INFO
	.align		4
.L_1581:
        /*0018*/ 	.byte	0x04, 0x17
        /*001a*/ 	.short	(.L_1583 - .L_1582)
.L_1582:
        /*001c*/ 	.word	0x00000000
        /*0020*/ 	.short	0x0002
        /*0022*/ 	.short	0x0010
        /*0024*/ 	.byte	0x00, 0xf5, 0x21, 0x00


	//----- nvinfo : EIATTR_KPARAM_INFO
	.align		4
.L_1583:
        /*0028*/ 	.byte	0x04, 0x17
        /*002a*/ 	.short	(.L_1585 - .L_1584)
.L_1584:
        /*002c*/ 	.word	0x00000000
        /*0030*/ 	.short	0x0001
        /*0032*/ 	.short	0x0008
        /*0034*/ 	.byte	0x00, 0xf5, 0x21, 0x00


	//----- nvinfo : EIATTR_KPARAM_INFO
	.align		4
.L_1585:
        /*0038*/ 	.byte	0x04, 0x17
        /*003a*/ 	.short	(.L_1587 - .L_1586)
.L_1586:
        /*003c*/ 	.word	0x00000000
        /*0040*/ 	.short	0x0000
        /*0042*/ 	.short	0x0000
        /*0044*/ 	.byte	0x00, 0xf5, 0x21, 0x00


	//----- nvinfo : EIATTR_SPARSE_MMA_MASK
	.align		4
.L_1587:
        /*0048*/ 	.byte	0x03, 0x50
        /*004a*/ 	.short	0x0000


	//----- nvinfo : EIATTR_MAXREG_COUNT
	.align		4
        /*004c*/ 	.byte	0x03, 0x1b
        /*004e*/ 	.short	0x00ff


	//----- nvinfo : EIATTR_MERCURY_ISA_VERSION
	.align		4
        /*0050*/ 	.byte	0x03, 0x5f
        /*0052*/ 	.short	0x0101


	//----- nvinfo : EIATTR_VRC_CTA_INIT_COUNT
	.align		4
        /*0054*/ 	.byte	0x02, 0x4a
	.zero		1
	.zero		1


	//----- nvinfo : EIATTR_EXIT_INSTR_OFFSETS
	.align		4
        /*0058*/ 	.byte	0x04, 0x1c
        /*005a*/ 	.short	(.L_1589 - .L_1588)


	//   ....[0]....
.L_1588:
        /*005c*/ 	.word	0x00000070


	//   ....[1]....
        /*0060*/ 	.word	0x00000130


	//----- nvinfo : EIATTR_CBANK_PARAM_SIZE
	.align		4
.L_1589:
        /*0064*/ 	.byte	0x03, 0x19
        /*0066*/ 	.short	0x001c


	//----- nvinfo : EIATTR_PARAM_CBANK
	.align		4
        /*0068*/ 	.byte	0x04, 0x0a
        /*006a*/ 	.short	(.L_1591 - .L_1590)
	.align		4
.L_1590:
        /*006c*/ 	.word	index@(.nv.constant0._Z19bitwise_and__kernelIjEvPKT_S2_PS0_j)
        /*0070*/ 	.short	0x0380
        /*0072*/ 	.short	0x001c


	//----- nvinfo : EIATTR_SW_WAR
	.align		4
.L_1591:
        /*0074*/ 	.byte	0x04, 0x36
        /*0076*/ 	.short	(.L_1593 - .L_1592)
.L_1592:
        /*0078*/ 	.word	0x00000008
.L_1593:


//--------------------- .nv.info._Z19bitwise_xor__kernelIhEvPKT_S2_PS0_j --------------------------
	.section	.nv.info._Z19bitwise_xor__kernelIhEvPKT_S2_PS0_j,"",@"SHT_CUDA_INFO"
	.sectionflags	@""
	.align	4


	//----- nvinfo : EIATTR_CUDA_API_VERSION
	.align		4
        /*0000*/ 	.byte	0x04, 0x37
        /*0002*/ 	.short	(.L_1595 - .L_1594)
.L_1594:
        /*0004*/ 	.word	0x00000082


	//----- nvinfo : EIATTR_KPARAM_INFO
	.align		4
.L_1595:
        /*0008*/ 	.byte	0x04, 0x17
        /*000a*/ 	.short	(.L_1597 - .L_1596)
.L_1596:
        /*000c*/ 	.word	0x00000000
        /*0010*/ 	.short	0x0003
        /*0012*/ 	.short	0x0018
        /*0014*/ 	.byte	0x00, 0xf0, 0x11, 0x00


	//----- nvinfo : EIATTR_KPARAM_INFO
	.align		4
.L_1597:
        /*0018*/ 	.byte	0x04, 0x17
        /*001a*/ 	.short	(.L_1599 - .L_1598)
.L_1598:
        /*001c*/ 	.word	0x00000000
        /*0020*/ 	.short	0x0002
        /*0022*/ 	.short	0x0010
        /*0024*/ 	.byte	0x00, 0xf5, 0x21, 0x00


	//----- nvinfo : EIATTR_KPARAM_INFO
	.align		4
.L_1599:
        /*0028*/ 	.byte	0x04, 0x17
        /*002a*/ 	.short	(.L_1601 - .L_1600)
.L_1600:
        /*002c*/ 	.word	0x00000000
        /*0030*/ 	.short	0x0001
        /*0032*/ 	.short	0x0008
        /*0034*/ 	.byte	0x00, 0xf5, 0x21, 0x00


	//----- nvinfo : EIATTR_KPARAM_INFO
	.align		4
.L_1601:
        /*0038*/ 	.byte	0x04, 0x17
        /*003a*/ 	.short	(.L_1603 - .L_1602)
.L_1602:
        /*003c*/ 	.word	0x00000000
        /*0040*/ 	.short	0x0000
        /*0042*/ 	.short	0x0000
        /*0044*/ 	.byte	0x00, 0xf5, 0x21, 0x00


	//----- nvinfo : EIATTR_SPARSE_MMA_MASK
	.align		4
.L_1603:
        /*0048*/ 	.byte	0x03, 0x50
        /*004a*/ 	.short	0x0000


	//----- nvinfo : EIATTR_MAXREG_COUNT
	.align		4
        /*004c*/ 	.byte	0x03, 0x1b
        /*004e*/ 	.short	0x00ff


	//----- nvinfo : EIATTR_MERCURY_ISA_VERSION
	.align		4
        /*0050*/ 	.byte	0x03, 0x5f
        /*0052*/ 	.short	0x0101


	//----- nvinfo : EIATTR_VRC_CTA_INIT_COUNT
	.align		4
        /*0054*/ 	.byte	0x02, 0x4a
	.zero		1
	.zero		1


	//----- nvinfo : EIATTR_EXIT_INSTR_OFFSETS
	.align		4
        /*0058*/ 	.byte	0x04, 0x1c
        /*005a*/ 	.short	(.L_1605 - .L_1604)


	//   ....[0]....
.L_1604:
        /*005c*/ 	.word	0x00000070


	//   ....[1]....
        /*0060*/ 	.word	0x00000160


	//----- nvinfo : EIATTR_CBANK_PARAM_SIZE
	.align		4
.L_1605:
        /*0064*/ 	.byte	0x03, 0x19
        /*0066*/ 	.short	0x001c


	//----- nvinfo : EIATTR_PARAM_CBANK
	.align		4
        /*0068*/ 	.byte	0x04, 0x0a
        /*006a*/ 	.short	(.L_1607 - .L_1606)
	.align		4
.L_1606:
        /*006c*/ 	.word	index@(.nv.constant0._Z19bitwise_xor__kernelIhEvPKT_S2_PS0_j)
        /*0070*/ 	.short	0x0380
        /*0072*/ 	.short	0x001c


	//----- nvinfo : EIATTR_SW_WAR
	.align		4
.L_1607:
        /*0074*/ 	.byte	0x04, 0x36
        /*0076*/ 	.short	(.L_1609 - .L_1608)
.L_1608:
        /*0078*/ 	.word	0x00000008
.L_1609:


//--------------------- .nv.info._Z18bitwise_or__kernelIhEvPKT_S2_PS0_j --------------------------
	.section	.nv.info._Z18bitwise_or__kernelIhEvPKT_S2_PS0_j,"",@"SHT_CUDA_INFO"
	.sectionflags	@""
	.align	4


	//----- nvinfo : EIATTR_CUDA_API_VERSION
	.align		4
        /*0000*/ 	.byte	0x04, 0x37
        /*0002*/ 	.short	(.L_1611 - .L_1610)
.L_1610:
        /*0004*/ 	.word	0x00000082


	//----- nvinfo : EIATTR_KPARAM_INFO
	.align		4
.L_1611:
        /*0008*/ 	.byte	0x04, 0x17
        /*000a*/ 	.short	(.L_1613 - .L_1612)
.L_1612:
        /*000c*/ 	.word	0x00000000
        /*0010*/ 	.short	0x0003
        /*0012*/ 	.short	0x0018
        /*0014*/ 	.byte	0x00, 0xf0, 0x11, 0x00


	//----- nvinfo : EIATTR_KPARAM_INFO
	.align		4
.L_1613:
        /*0018*/ 	.byte	0x04, 0x17
        /*001a*/ 	.short	(.L_1615 - .L_1614)
.L_1614:
        /*001c*/ 	.word	0x00000000
        /*0020*/ 	.short	0x0002
        /*0022*/ 	.short	0x0010
        /*0024*/ 	.byte	0x00, 0xf5, 0x21, 0x00


	//----- nvinfo : EIATTR_KPARAM_INFO
	.align		4
.L_1615:
        /*0028*/ 	.byte	0x04, 0x17
        /*002a*/ 	.short	(.L_1617 - .L_1616)
.L_1616:
        /*002c*/ 	.word	0x00000000
        /*0030*/ 	.short	0x0001
        /*0032*/ 	.short	0x0008
        /*0034*/ 	.byte	0x00, 0xf5, 0x21, 0x00


	//----- nvinfo : EIATTR_KPARAM_INFO
	.align		4
.L_1617:
        /*0038*/ 	.byte	0x04, 0x17
        /*003a*/ 	.short	(.L_1619 - .L_1618)
.L_1618:
        /*003c*/ 	.word	0x00000000
        /*0040*/ 	.short	0x0000
        /*0042*/ 	.short	0x0000
        /*0044*/ 	.byte	0x00, 0xf5, 0x21, 0x00


	//----- nvinfo : EIATTR_SPARSE_MMA_MASK
	.align		4
.L_1619:
        /*0048*/ 	.byte	0x03, 0x50
        /*004a*/ 	.short	0x0000


	//----- nvinfo : EIATTR_MAXREG_COUNT
	.align		4
        /*004c*/ 	.byte	0x03, 0x1b
        /*004e*/ 	.short	0x00ff


	//----- nvinfo : EIATTR_MERCURY_ISA_VERSION
	.align		4
        /*0050*/ 	.byte	0x03, 0x5f
        /*0052*/ 	.short	0x0101


	//----- nvinfo : EIATTR_VRC_CTA_INIT_COUNT
	.align		4
        /*0054*/ 	.byte	0x02, 0x4a
	.zero		1
	.zero		1


	//----- nvinfo : EIATTR_EXIT_INSTR_OFFSETS
	.align		4
        /*0058*/ 	.byte	0x04, 0x1c
        /*005a*/ 	.short	(.L_1621 - .L_1620)


	//   ....[0]....
.L_1620:
        /*005c*/ 	.word	0x00000070


	//   ....[1]....
        /*0060*/ 	.word	0x00000160


	//----- nvinfo : EIATTR_CBANK_PARAM_SIZE
	.align		4
.L_1621:
        /*0064*/ 	.byte	0x03, 0x19
        /*0066*/ 	.short	0x001c


	//----- nvinfo : EIATTR_PARAM_CBANK
	.align		4
        /*0068*/ 	.byte	0x04, 0x0a
        /*006a*/ 	.short	(.L_1623 - .L_1622)
	.align		4
.L_1622:
        /*006c*/ 	.word	index@(.nv.constant0._Z18bitwise_or__kernelIhEvPKT_S2_PS0_j)
        /*0070*/ 	.short	0x0380
        /*0072*/ 	.short	0x001c


	//----- nvinfo : EIATTR_SW_WAR
	.align		4
.L_1623:
        /*0074*/ 	.byte	0x04, 0x36
        /*0076*/ 	.short	(.L_1625 - .L_1624)
.L_1624:
        /*0078*/ 	.word	0x00000008
.L_1625:


//--------------------- .nv.info._Z19bitwise_and__kernelIhEvPKT_S2_PS0_j --------------------------
	.section	.nv.info._Z19bitwise_and__kernelIhEvPKT_S2_PS0_j,"",@"SHT_CUDA_INFO"
	.sectionflags	@""
	.align	4


	//----- nvinfo : EIATTR_CUDA_API_VERSION
	.align		4
        /*0000*/ 	.byte	0x04, 0x37
        /*0002*/ 	.short	(.L_1627 - .L_1626)
.L_1626:
        /*0004*/ 	.word	0x00000082


	//----- nvinfo : EIATTR_KPARAM_INFO
	.align		4
.L_1627:
        /*0008*/ 	.byte	0x04, 0x17
        /*000a*/ 	.short	(.L_1629 - .L_1628)
.L_1628:
        /*000c*/ 	.word	0x00000000
        /*0010*/ 	.short	0x0003
        /*0012*/ 	.short	0x0018
        /*0014*/ 	.byte	0x00, 0xf0, 0x11, 0x00


	//----- nvinfo : EIATTR_KPARAM_INFO
	.align		4
.L_1629:
        /*0018*/ 	.byte	0x04, 0x17
        /*001a*/ 	.short	(.L_1631 - .L_1630)
.L_1630:
        /*001c*/ 	.word	0x00000000
        /*0020*/ 	.short	0x0002
        /*0022*/ 	.short	0x0010
        /*0024*/ 	.byte	0x00, 0xf5, 0x21, 0x00


	//----- nvinfo : EIATTR_KPARAM_INFO
	.align		4
.L_1631:
        /*0028*/ 	.byte	0x04, 0x17
        /*002a*/ 	.short	(.L_1633 - .L_1632)
.L_1632:
        /*002c*/ 	.word	0x00000000
        /*0030*/ 	.short	0x0001
        /*0032*/ 	.short	0x0008
        /*0034*/ 	.byte	0x00, 0xf5, 0x21, 0x00


	//----- nvinfo : EIATTR_KPARAM_INFO
	.align		4
.L_1633:
        /*0038*/ 	.byte	0x04, 0x17
        /*003a*/ 	.short	(.L_1635 - .L_1634)
.L_1634:
        /*003c*/ 	.word	0x00000000
        /*0040*/ 	.short	0x0000
        /*0042*/ 	.short	0x0000
        /*0044*/ 	.byte	0x00, 0xf5, 0x21, 0x00


	//----- nvinfo : EIATTR_SPARSE_MMA_MASK
	.align		4
.L_1635:
        /*0048*/ 	.byte	0x03, 0x50
        /*004a*/ 	.short	0x0000


	//----- nvinfo : EIATTR_MAXREG_COUNT
	.align		4
        /*004c*/ 	.byte	0x03, 0x1b
        /*004e*/ 	.short	0x00ff


	//----- nvinfo : EIATTR_MERCURY_ISA_VERSION
	.align		4
        /*0050*/ 	.byte	0x03, 0x5f
        /*0052*/ 	.short	0x0101


	//----- nvinfo : EIATTR_VRC_CTA_INIT_COUNT
	.align		4
        /*0054*/ 	.byte	0x02, 0x4a
	.zero		1
	.zero		1


	//----- nvinfo : EIATTR_EXIT_INSTR_OFFSETS
	.align		4
        /*0058*/ 	.byte	0x04, 0x1c
        /*005a*/ 	.short	(.L_1637 - .L_1636)


	//   ....[0]....
.L_1636:
        /*005c*/ 	.word	0x00000070


	//   ....[1]....
        /*0060*/ 	.word	0x00000160


	//----- nvinfo : EIATTR_CBANK_PARAM_SIZE
	.align		4
.L_1637:
        /*0064*/ 	.byte	0x03, 0x19
        /*0066*/ 	.short	0x001c


	//----- nvinfo : EIATTR_PARAM_CBANK
	.align		4
        /*0068*/ 	.byte	0x04, 0x0a
        /*006a*/ 	.short	(.L_1639 - .L_1638)
	.align		4
.L_1638:
        /*006c*/ 	.word	index@(.nv.constant0._Z19bitwise_and__kernelIhEvPKT_S2_PS0_j)
        /*0070*/ 	.short	0x0380
        /*0072*/ 	.short	0x001c


	//----- nvinfo : EIATTR_SW_WAR
	.align		4
.L_1639:
        /*0074*/ 	.byte	0x04, 0x36
        /*0076*/ 	.short	(.L_1641 - .L_1640)
.L_1640:
        /*0078*/ 	.word	0x00000008
.L_1641:


//--------------------- .nv.info._Z16fused_glu_kernelIfEvPKT_S2_PS0_ji --------------------------
	.section	.nv.info._Z16fused_glu_kernelIfEvPKT_S2_PS0_ji,"",@"SHT_CUDA_INFO"
	.sectionflags	@""
	.align	4


	//----- nvinfo : EIATTR_CUDA_API_VERSION
	.align		4
        /*0000*/ 	.byte	0x04, 0x37
        /*0002*/ 	.short	(.L_1643 - .L_1642)
.L_1642:
        /*0004*/ 	.word	0x00000082


	//----- nvinfo : EIATTR_KPARAM_INFO
	.align		4
.L_1643:
        /*0008*/ 	.byte	0x04, 0x17
        /*000a*/ 	.short	(.L_1645 - .L_1644)
.L_1644:
        /*000c*/ 	.word	0x00000000
        /*0010*/ 	.short	0x0004
        /*0012*/ 	.short	0x001c
        /*0014*/ 	.byte	0x00, 0xf0, 0x11, 0x00


	//----- nvinfo : EIATTR_KPARAM_INFO
	.align		4
.L_1645:
        /*0018*/ 	.byte	0x04, 0x17
        /*001a*/ 	.short	(.L_1647 - .L_1646)
.L_1646:
        /*001c*/ 	.word	0x00000000
        /*0020*/ 	.short	0x0003
        /*0022*/ 	.short	0x0018
        /*0024*/ 	.byte	0x00, 0xf0, 0x11, 0x00


	//----- nvinfo : EIATTR_KPARAM_INFO
	.align		4
.L_1647:
        /*0028*/ 	.byte	0x04, 0x17
        /*002a*/ 	.short	(.L_1649 - .L_1648)
.L_1648:
        /*002c*/ 	.word	0x00000000
        /*0030*/ 	.short	0x0002
        /*0032*/ 	.short	0x0010
        /*0034*/ 	.byte	0x00, 0xf5, 0x21, 0x00


	//----- nvinfo : EIATTR_KPARAM_INFO
	.align		4
.L_1649:
        /*0038*/ 	.byte	0x04, 0x17
        /*003a*/ 	.short	(.L_1651 - .L_1650)
.L_1650:
        /*003c*/ 	.word	0x00000000
        /*0040*/ 	.short	0x0001
        /*0042*/ 	.short	0x0008
        /*0044*/ 	.byte	0x00, 0xf5, 0x21, 0x00


	//----- nvinfo : EIATTR_KPARAM_INFO
	.align		4
.L_1651:
        /*0048*/ 	.byte	0x04, 0x17
        /*004a*/ 	.short	(.L_1653 - .L_1652)
.L_1652:
        /*004c*/ 	.word	0x00000000
        /*0050*/ 	.short	0x0000
        /*0052*/ 	.short	0x0000
        /*0054*/ 	.byte	0x00, 0xf5, 0x21, 0x00


	//----- nvinfo : EIATTR_SPARSE_MMA_MASK
	.align		4
.L_1653:
        /*0058*/ 	.byte	0x03, 0x50
        /*005a*/ 	.short	0x0000


	//----- nvinfo : EIATTR_MAXREG_COUNT
	.align		4
        /*005c*/ 	.byte	0x03, 0x1b
        /*005e*/ 	.short	0x00ff


	//----- nvinfo : EIATTR_MERCURY_ISA_VERSION
	.align		4
        /*0060*/ 	.byte	0x03, 0x5f
        /*0062*/ 	.short	0x0101


	//----- nvinfo : EIATTR_VRC_CTA_INIT_COUNT
	.align		4
        /*0064*/ 	.byte	0x02, 0x4a
	.zero		1
	.zero		1


	//----- nvinfo : EIATTR_EXIT_INSTR_OFFSETS
	.align		4
        /*0068*/ 	.byte	0x04, 0x1c
        /*006a*/ 	.short	(.L_1655 - .L_1654)


	//   ....[0]....
.L_1654:
        /*006c*/ 	.word	0x00000070


	//   ....[1]....
        /*0070*/ 	.word	0x00000ae0


	//----- nvinfo : EIATTR_INDIRECT_BRANCH_TARGETS
	.align		4
.L_1655:
        /*0074*/ 	.byte	0x04, 0x34
        /*0076*/ 	.short	(.L_1657 - .L_1656)


	//   ....[0]....
.L_1656:
        /*0078*/ 	.word	.L_x_3584@srel
        /*007c*/ 	.short	0x0
        /*007e*/ 	.short	0x0
        /*0080*/ 	.word	0x3
        /*0084*/ 	.word	.L_x_3585@srel
        /*0088*/ 	.word	.L_x_3586@srel
        /*008c*/ 	.word	.L_x_3587@srel


	//   ....[1]....
        /*0090*/ 	.word	.L_x_3588@srel
        /*0094*/ 	.short	0x0
        /*0096*/ 	.short	0x0
        /*0098*/ 	.word	0x3
        /*009c*/ 	.word	.L_x_3589@srel
        /*00a0*/ 	.word	.L_x_3590@srel
        /*00a4*/ 	.word	.L_x_3587@srel


	//----- nvinfo : EIATTR_CRS_STACK_SIZE
	.align		4
.L_1657:
        /*00a8*/ 	.byte	0x04, 0x1e
        /*00aa*/ 	.short	(.L_1659 - .L_1658)
.L_1658:
        /*00ac*/ 	.word	0x00000000


	//----- nvinfo : EIATTR_CBANK_PARAM_SIZE
	.align		4
.L_1659:
        /*00b0*/ 	.byte	0x03, 0x19
        /*00b2*/ 	.short	0x0020


	//----- nvinfo : EIATTR_PARAM_CBANK
	.align		4
        /*00b4*/ 	.byte	0x04, 0x0a
        /*00b6*/ 	.short	(.L_1661 - .L_1660)
	.align		4
.L_1660:
        /*00b8*/ 	.word	index@(.nv.constant0._Z16fused_glu_kernelIfEvPKT_S2_PS0_ji)
        /*00bc*/ 	.short	0x0380
        /*00be*/ 	.short	0x0020


	//----- nvinfo : EIATTR_SW_WAR
	.align		4
.L_1661:
        /*00c0*/ 	.byte	0x04, 0x36
        /*00c2*/ 	.short	(.L_1663 - .L_1662)
.L_1662:
        /*00c4*/ 	.word	0x00000008
.L_1663:


//--------------------- .nv.info._Z21fused_glu_kernel_vec4If6float4EvPKT0_S3_PS1_ji --------------------------
	.section	.nv.info._Z21fused_glu_kernel_vec4If6float4EvPKT0_S3_PS1_ji,"",@"SHT_CUDA_INFO"
	.sectionflags	@""
	.align	4


	//----- nvinfo : EIATTR_CUDA_API_VERSION
	.align		4
        /*0000*/ 	.byte	0x04, 0x37
        /*0002*/ 	.short	(.L_1665 - .L_1664)
.L_1664:
        /*0004*/ 	.word	0x00000082


	//----- nvinfo : EIATTR_KPARAM_INFO
	.align		4
.L_1665:
        /*0008*/ 	.byte	0x04, 0x17
        /*000a*/ 	.short	(.L_1667 - .L_1666)
.L_1666:
        /*000c*/ 	.word	0x00000000
        /*0010*/ 	.short	0x0004
        /*0012*/ 	.short	0x001c
        /*0014*/ 	.byte	0x00, 0xf0, 0x11, 0x00


	//----- nvinfo : EIATTR_KPARAM_INFO
	.align		4
.L_1667:
        /*0018*/ 	.byte	0x04, 0x17
        /*001a*/ 	.short	(.L_1669 - .L_1668)
.L_1668:
        /*001c*/ 	.word	0x00000000
        /*0020*/ 	.short	0x0003
        /*0022*/ 	.short	0x0018
        /*0024*/ 	.byte	0x00, 0xf0, 0x11, 0x00


	//----- nvinfo : EIATTR_KPARAM_INFO
	.align		4
.L_1669:
        /*0028*/ 	.byte	0x04, 0x17
        /*002a*/ 	.short	(.L_1671 - .L_1670)
.L_1670:
        /*002c*/ 	.word	0x00000000
        /*0030*/ 	.short	0x0002
        /*0032*/ 	.short	0x0010
        /*0034*/ 	.byte	0x00, 0xf5, 0x21, 0x00


	//----- nvinfo : EIATTR_KPARAM_INFO
	.align		4
.L_1671:
        /*0038*/ 	.byte	0x04, 0x17
        /*003a*/ 	.short	(.L_1673 - .L_1672)
.L_1672:
        /*003c*/ 	.word	0x00000000
        /*0040*/ 	.short	0x0001
        /*0042*/ 	.short	0x0008
        /*0044*/ 	.byte	0x00, 0xf5, 0x21, 0x00


	//----- nvinfo : EIATTR_KPARAM_INFO
	.align		4
.L_1673:
        /*0048*/ 	.byte	0x04, 0x17
        /*004a*/ 	.short	(.L_1675 - .L_1674)
.L_1674:
        /*004c*/ 	.word	0x00000000
        /*0050*/ 	.short	0x0000
        /*0052*/ 	.short	0x0000
        /*0054*/ 	.byte	0x00, 0xf5, 0x21, 0x00


	//----- nvinfo : EIATTR_SPARSE_MMA_MASK
	.align		4
.L_1675:
        /*0058*/ 	.byte	0x03, 0x50
        /*005a*/ 	.short	0x0000


	//----- nvinfo : EIATTR_MAXREG_COUNT
	.align		4
        /*005c*/ 	.byte	0x03, 0x1b
        /*005e*/ 	.short	0x00ff


	//----- nvinfo : EIATTR_MERCURY_ISA_VERSION
	.align		4
        /*0060*/ 	.byte	0x03, 0x5f
        /*0062*/ 	.short	0x0101


	//----- nvinfo : EIATTR_VRC_CTA_INIT_COUNT
	.align		4
        /*0064*/ 	.byte	0x02, 0x4a
	.zero		1
	.zero		1


	//----- nvinfo : EIATTR_EXIT_INSTR_OFFSETS
	.align		4
        /*0068*/ 	.byte	0x04, 0x1c
        /*006a*/ 	.short	(.L_1677 - .L_1676)


	//   ....[0]....
.L_1676:
        /*006c*/ 	.word	0x00000070


	//   ....[1]....
        /*0070*/ 	.word	0x00002370


	//----- nvinfo : EIATTR_INDIRECT_BRANCH_TARGETS
	.align		4
.L_1677:
        /*0074*/ 	.byte	0x04, 0x34
        /*0076*/ 	.short	(.L_1679 - .L_1678)


	//   ....[0]....
.L_1678:
        /*0078*/ 	.word	.L_x_3592@srel
        /*007c*/ 	.short	0x0
        /*007e*/ 	.short	0x0
        /*0080*/ 	.word	0x3
        /*0084*/ 	.word	.L_x_3593@srel
        /*0088*/ 	.word	.L_x_3594@srel
        /*008c*/ 	.word	.L_x_3595@srel


	//   ....[1]....
        /*0090*/ 	.word	.L_x_3596@srel
        /*0094*/ 	.short	0x0
        /*0096*/ 	.short	0x0
        /*0098*/ 	.word	0x3
        /*009c*/ 	.word	.L_x_3597@srel
        /*00a0*/ 	.word	.L_x_3598@srel
        /*00a4*/ 	.word	.L_x_3595@srel


	//----- nvinfo : EIATTR_CRS_STACK_SIZE
	.align		4
.L_1679:
        /*00a8*/ 	.byte	0x04, 0x1e
        /*00aa*/ 	.short	(.L_1681 - .L_1680)
.L_1680:
        /*00ac*/ 	.word	0x00000000


	//----- nvinfo : EIATTR_CBANK_PARAM_SIZE
	.align		4
.L_1681:
        /*00b0*/ 	.byte	0x03, 0x19
        /*00b2*/ 	.short	0x0020


	//----- nvinfo : EIATTR_PARAM_CBANK
	.align		4
        /*00b4*/ 	.byte	0x04, 0x0a
        /*00b6*/ 	.short	(.L_1683 - .L_1682)
	.align		4
.L_1682:
        /*00b8*/ 	.word	index@(.nv.constant0._Z21fused_glu_kernel_vec4If6float4EvPKT0_S3_PS1_ji)
        /*00bc*/ 	.short	0x0380
        /*00be*/ 	.short	0x0020


	//----- nvinfo : EIATTR_SW_WAR
	.align		4
.L_1683:
        /*00c0*/ 	.byte	0x04, 0x36
        /*00c2*/ 	.short	(.L_1685 - .L_1684)
.L_1684:
        /*00c4*/ 	.word	0x00000008
.L_1685:


//--------------------- .nv.info._Z16fused_glu_kernelI13__nv_bfloat16EvPKT_S3_PS1_ji --------------------------
	.section	.nv.info._Z16fused_glu_kernelI13__nv_bfloat16EvPKT_S3_PS1_ji,"",@"SHT_CUDA_INFO"
	.sectionflags	@""
	.align	4


	//----- nvinfo : EIATTR_CUDA_API_VERSION
	.align		4
        /*0000*/ 	.byte	0x04, 0x37
        /*0002*/ 	.short	(.L_1687 - .L_1686)
.L_1686:
        /*0004*/ 	.word	0x00000082


	//----- nvinfo : EIATTR_KPARAM_INFO
	.align		4
.L_1687:
        /*0008*/ 	.byte	0x04, 0x17
        /*000a*/ 	.short	(.L_1689 - .L_1688)
.L_1688:
        /*000c*/ 	.word	0x00000000
        /*0010*/ 	.short	0x0004
        /*0012*/ 	.short	0x001c
        /*0014*/ 	.byte	0x00, 0xf0, 0x11, 0x00


	//----- nvinfo : EIATTR_KPARAM_INFO
	.align		4
.L_1689:
        /*0018*/ 	.byte	0x04, 0x17
        /*001a*/ 	.short	(.L_1691 - .L_1690)
.L_1690:
        /*001c*/ 	.word	0x00000000
        /*0020*/ 	.short	0x0003
        /*0022*/ 	.short	0x0018
        /*0024*/ 	.byte	0x00, 0xf0, 0x11, 0x00


	//----- nvinfo : EIATTR_KPARAM_INFO
	.align		4
.L_1691:
        /*0028*/ 	.byte	0x04, 0x17
        /*002a*/ 	.short	(.L_1693 - .L_1692)
.L_1692:
        /*002c*/ 	.word	0x00000000
        /*0030*/ 	.short	0x0002
        /*0032*/ 	.short	0x0010
        /*0034*/ 	.byte	0x00, 0xf5, 0x21, 0x00


	//----- nvinfo : EIATTR_KPARAM_INFO
	.align		4
.L_1693:
        /*0038*/ 	.byte	0x04, 0x17
        /*003a*/ 	.short	(.L_1695 - .L_1694)
.L_1694:
        /*003c*/ 	.word	0x00000000
        /*0040*/ 	.short	0x0001
        /*0042*/ 	.short	0x0008
        /*0044*/ 	.byte	0x00, 0xf5, 0x21, 0x00


	//----- nvinfo : EIATTR_KPARAM_INFO
	.align		4
.L_1695:
        /*0048*/ 	.byte	0x04, 0x17
        /*004a*/ 	.short	(.L_1697 - .L_1696)
.L_1696:
        /*004c*/ 	.word	0x00000000
        /*0050*/ 	.short	0x0000
        /*0052*/ 	.short	0x0000
        /*0054*/ 	.byte	0x00, 0xf5, 0x21, 0x00


	//----- nvinfo : EIATTR_SPARSE_MMA_MASK
	.align		4
.L_1697:
        /*0058*/ 	.byte	0x03, 0x50
        /*005a*/ 	.short	0x0000


	//----- nvinfo : EIATTR_MAXREG_COUNT
	.align		4
        /*005c*/ 	.byte	0x03, 0x1b
        /*005e*/ 	.short	0x00ff


	//----- nvinfo : EIATTR_MERCURY_ISA_VERSION
	.align		4
        /*0060*/ 	.byte	0x03, 0x5f
        /*0062*/ 	.short	0x0101


	//----- nvinfo : EIATTR_VRC_CTA_INIT_COUNT
	.align		4
        /*0064*/ 	.byte	0x02, 0x4a
	.zero		1
	.zero		1


	//----- nvinfo : EIATTR_EXIT_INSTR_OFFSETS
	.align		4
        /*0068*/ 	.byte	0x04, 0x1c
        /*006a*/ 	.short	(.L_1699 - .L_1698)


	//   ....[0]....
.L_1698:
        /*006c*/ 	.word	0x00000070


	//   ....[1]....
        /*0070*/ 	.word	0x00000b00


	//----- nvinfo : EIATTR_INDIRECT_BRANCH_TARGETS
	.align		4
.L_1699:
        /*0074*/ 	.byte	0x04, 0x34
        /*0076*/ 	.short	(.L_1701 - .L_1700)


	//   ....[0]....
.L_1700:
        /*0078*/ 	.word	.L_x_3600@srel
        /*007c*/ 	.short	0x0
        /*007e*/ 	.short	0x0
        /*0080*/ 	.word	0x3
        /*0084*/ 	.word	.L_x_3601@srel
        /*0088*/ 	.word	.L_x_3602@srel
        /*008c*/ 	.word	.L_x_3603@srel


	//   ....[1]....
        /*0090*/ 	.word	.L_x_3604@srel
        /*0094*/ 	.short	0x0
        /*0096*/ 	.short	0x0
        /*0098*/ 	.word	0x3
        /*009c*/ 	.word	.L_x_3605@srel
        /*00a0*/ 	.word	.L_x_3606@srel
        /*00a4*/ 	.word	.L_x_3603@srel


	//----- nvinfo : EIATTR_CRS_STACK_SIZE
	.align		4
.L_1701:
        /*00a8*/ 	.byte	0x04, 0x1e
        /*00aa*/ 	.short	(.L_1703 - .L_1702)
.L_1702:
        /*00ac*/ 	.word	0x00000000


	//----- nvinfo : EIATTR_CBANK_PARAM_SIZE
	.align		4
.L_1703:
        /*00b0*/ 	.byte	0x03, 0x19
        /*00b2*/ 	.short	0x0020


	//----- nvinfo : EIATTR_PARAM_CBANK
	.align		4
        /*00b4*/ 	.byte	0x04, 0x0a
        /*00b6*/ 	.short	(.L_1705 - .L_1704)
	.align		4
.L_1704:
        /*00b8*/ 	.word	index@(.nv.constant0._Z16fused_glu_kernelI13__nv_bfloat16EvPKT_S3_PS1_ji)
        /*00bc*/ 	.short	0x0380
        /*00be*/ 	.short	0x0020


	//----- nvinfo : EIATTR_SW_WAR
	.align		4
.L_1705:
        /*00c0*/ 	.byte	0x04, 0x36
        /*00c2*/ 	.short	(.L_1707 - .L_1706)
.L_1706:
        /*00c4*/ 	.word	0x00000008
.L_1707:


//--------------------- .nv.info._Z21fused_glu_kernel_vec4I13__nv_bfloat16mEvPKT0_S3_PS1_ji --------------------------
	.section	.nv.info._Z21fused_glu_kernel_vec4I13__nv_bfloat16mEvPKT0_S3_PS1_ji,"",@"SHT_CUDA_INFO"
	.sectionflags	@""
	.align	4


	//----- nvinfo : EIATTR_CUDA_API_VERSION
	.align		4
        /*0000*/ 	.byte	0x04, 0x37
        /*0002*/ 	.short	(.L_1709 - .L_1708)
.L_1708:
        /*0004*/ 	.word	0x00000082


	//----- nvinfo : EIATTR_KPARAM_INFO
	.align		4
.L_1709:
        /*0008*/ 	.byte	0x04, 0x17
        /*000a*/ 	.short	(.L_1711 - .L_1710)
.L_1710:
        /*000c*/ 	.word	0x00000000
        /*0010*/ 	.short	0x0004
        /*0012*/ 	.short	0x001c
        /*0014*/ 	.byte	0x00, 0xf0, 0x11, 0x00


	//----- nvinfo : EIATTR_KPARAM_INFO
	.align		4
.L_1711:
        /*0018*/ 	.byte	0x04, 0x17
        /*001a*/ 	.short	(.L_1713 - .L_1712)
.L_1712:
        /*001c*/ 	.word	0x00000000
        /*0020*/ 	.short	0x0003
        /*0022*/ 	.short	0x0018
        /*0024*/ 	.byte	0x00, 0xf0, 0x11, 0x00


	//----- nvinfo : EIATTR_KPARAM_INFO
	.align		4
.L_1713:
        /*0028*/ 	.byte	0x04, 0x17
        /*002a*/ 	.short	(.L_1715 - .L_1714)
.L_1714:
        /*002c*/ 	.word	0x00000000
        /*0030*/ 	.short	0x0002
        /*0032*/ 	.short	0x0010
        /*0034*/ 	.byte	0x00, 0xf5, 0x21, 0x00


	//----- nvinfo : EIATTR_KPARAM_INFO
	.align		4
.L_1715:
        /*0038*/ 	.byte	0x04, 0x17
        /*003a*/ 	.short	(.L_1717 - .L_1716)
.L_1716:
        /*003c*/ 	.word	0x00000000
        /*0040*/ 	.short	0x0001
        /*0042*/ 	.short	0x0008
        /*0044*/ 	.byte	0x00, 0xf5, 0x21, 0x00


	//----- nvinfo : EIATTR_KPARAM_INFO
	.align		4
.L_1717:
        /*0048*/ 	.byte	0x04, 0x17
        /*004a*/ 	.short	(.L_1719 - .L_1718)
.L_1718:
        /*004c*/ 	.word	0x00000000
        /*0050*/ 	.short	0x0000
        /*0052*/ 	.short	0x0000
        /*0054*/ 	.byte	0x00, 0xf5, 0x21, 0x00


	//----- nvinfo : EIATTR_SPARSE_MMA_MASK
	.align		4
.L_1719:
        /*0058*/ 	.byte	0x03, 0x50
        /*005a*/ 	.short	0x0000


	//----- nvinfo : EIATTR_MAXREG_COUNT
	.align		4
        /*005c*/ 	.byte	0x03, 0x1b
        /*005e*/ 	.short	0x00ff


	//----- nvinfo : EIATTR_MERCURY_ISA_VERSION
	.align		4
        /*0060*/ 	.byte	0x03, 0x5f
        /*0062*/ 	.short	0x0101


	//----- nvinfo : EIATTR_VRC_CTA_INIT_COUNT
	.align		4
        /*0064*/ 	.byte	0x02, 0x4a
	.zero		1
	.zero		1


	//----- nvinfo : EIATTR_EXIT_INSTR_OFFSETS
	.align		4
        /*0068*/ 	.byte	0x04, 0x1c
        /*006a*/ 	.short	(.L_1721 - .L_1720)


	//   ....[0]....
.L_1720:
        /*006c*/ 	.word	0x00000070


	//   ....[1]....
        /*0070*/ 	.word	0x000025c0


	//----- nvinfo : EIATTR_INDIRECT_BRANCH_TARGETS
	.align		4
.L_1721:
        /*0074*/ 	.byte	0x04, 0x34
        /*0076*/ 	.short	(.L_1723 - .L_1722)


	//   ....[0]....
.L_1722:
        /*0078*/ 	.word	.L_x_3608@srel
        /*007c*/ 	.short	0x0
        /*007e*/ 	.short	0x0
        /*0080*/ 	.word	0x3
        /*0084*/ 	.word	.L_x_3609@srel
        /*0088*/ 	.word	.L_x_3610@srel
        /*008c*/ 	.word	.L_x_3611@srel


	//   ....[1]....
        /*0090*/ 	.word	.L_x_3612@srel
        /*0094*/ 	.short	0x0
        /*0096*/ 	.short	0x0
        /*0098*/ 	.word	0x3
        /*009c*/ 	.word	.L_x_3613@srel
        /*00a0*/ 	.word	.L_x_3614@srel
        /*00a4*/ 	.word	.L_x_3611@srel


	//----- nvinfo : EIATTR_CRS_STACK_SIZE
	.align		4
.L_1723:
        /*00a8*/ 	.byte	0x04, 0x1e
        /*00aa*/ 	.short	(.L_1725 - .L_1724)
.L_1724:
        /*00ac*/ 	.word	0x00000000


	//----- nvinfo : EIATTR_CBANK_PARAM_SIZE
	.align		4
.L_1725:
        /*00b0*/ 	.byte	0x03, 0x19
        /*00b2*/ 	.short	0x0020


	//----- nvinfo : EIATTR_PARAM_CBANK
	.align		4
        /*00b4*/ 	.byte	0x04, 0x0a
        /*00b6*/ 	.short	(.L_1727 - .L_1726)
	.align		4
.L_1726:
        /*00b8*/ 	.word	index@(.nv.constant0._Z21fused_glu_kernel_vec4I13__nv_bfloat16mEvPKT0_S3_PS1_ji)
        /*00bc*/ 	.short	0x0380
        /*00be*/ 	.short	0x0020


	//----- nvinfo : EIATTR_SW_WAR
	.align		4
.L_1727:
        /*00c0*/ 	.byte	0x04, 0x36
        /*00c2*/ 	.short	(.L_1729 - .L_1728)
.L_1728:
        /*00c4*/ 	.word	0x00000008
.L_1729:


//--------------------- .nv.info._Z16fused_glu_kernelI6__halfEvPKT_S3_PS1_ji --------------------------
	.section	.nv.info._Z16fused_glu_kernelI6__halfEvPKT_S3_PS1_ji,"",@"SHT_CUDA_INFO"
	.sectionflags	@""
	.align	4


	//----- nvinfo : EIATTR_CUDA_API_VERSION
	.align		4
        /*0000*/ 	.byte	0x04, 0x37
        /*0002*/ 	.short	(.L_1731 - .L_1730)
.L_1730:
        /*0004*/ 	.word	0x00000082


	//----- nvinfo : EIATTR_KPARAM_INFO
	.align		4
.L_1731:
        /*0008*/ 	.byte	0x04, 0x17
        /*000a*/ 	.short	(.L_1733 - .L_1732)
.L_1732:
        /*000c*/ 	.word	0x00000000
        /*0010*/ 	.short	0x0004
        /*0012*/ 	.short	0x001c
        /*0014*/ 	.byte	0x00, 0xf0, 0x11, 0x00


	//----- nvinfo : EIATTR_KPARAM_INFO
	.align		4
.L_1733:
        /*0018*/ 	.byte	0x04, 0x17
        /*001a*/ 	.short	(.L_1735 - .L_1734)
.L_1734:
        /*001c*/ 	.word	0x00000000
        /*0020*/ 	.short	0x0003
        /*0022*/ 	.short	0x0018
        /*0024*/ 	.byte	0x00, 0xf0, 0x11, 0x00


	//----- nvinfo : EIATTR_KPARAM_INFO
	.align		4
.L_1735:
        /*0028*/ 	.byte	0x04, 0x17
        /*002a*/ 	.short	(.L_1737 - .L_1736)
.L_1736:
        /*002c*/ 	.word	0x00000000
        /*0030*/ 	.short	0x0002
        /*0032*/ 	.short	0x0010
        /*0034*/ 	.byte	0x00, 0xf5, 0x21, 0x00


	//----- nvinfo : EIATTR_KPARAM_INFO
	.align		4
.L_1737:
        /*0038*/ 	.byte	0x04, 0x17
        /*003a*/ 	.short	(.L_1739 - .L_1738)
.L_1738:
        /*003c*/ 	.word	0x00000000
        /*0040*/ 	.short	0x0001
        /*0042*/ 	.short	0x0008
        /*0044*/ 	.byte	0x00, 0xf5, 0x21, 0x00


	//----- nvinfo : EIATTR_KPARAM_INFO
	.align		4
.L_1739:
        /*0048*/ 	.byte	0x04, 0x17
        /*004a*/ 	.short	(.L_1741 - .L_1740)
.L_1740:
        /*004c*/ 	.word	0x00000000
        /*0050*/ 	.short	0x0000
        /*0052*/ 	.short	0x0000
        /*0054*/ 	.byte	0x00, 0xf5, 0x21, 0x00


	//----- nvinfo : EIATTR_SPARSE_MMA_MASK
	.align		4
.L_1741:
        /*0058*/ 	.byte	0x03, 0x50
        /*005a*/ 	.short	0x0000


	//----- nvinfo : EIATTR_MAXREG_COUNT
	.align		4
        /*005c*/ 	.byte	0x03, 0x1b
        /*005e*/ 	.short	0x00ff


	//----- nvinfo : EIATTR_MERCURY_ISA_VERSION
	.align		4
        /*0060*/ 	.byte	0x03, 0x5f
        /*0062*/ 	.short	0x0101


	//----- nvinfo : EIATTR_VRC_CTA_INIT_COUNT
	.align		4
        /*0064*/ 	.byte	0x02, 0x4a
	.zero		1
	.zero		1


	//----- nvinfo : EIATTR_EXIT_INSTR_OFFSETS
	.align		4
        /*0068*/ 	.byte	0x04, 0x1c
        /*006a*/ 	.short	(.L_1743 - .L_1742)


	//   ....[0]....
.L_1742:
        /*006c*/ 	.word	0x00000070


	//   ....[1]....
        /*0070*/ 	.word	0x00000b00


	//----- nvinfo : EIATTR_INDIRECT_BRANCH_TARGETS
	.align		4
.L_1743:
        /*0074*/ 	.byte	0x04, 0x34
        /*0076*/ 	.short	(.L_1745 - .L_1744)


	//   ....[0]....
.L_1744:
        /*0078*/ 	.word	.L_x_3616@srel
        /*007c*/ 	.short	0x0
        /*007e*/ 	.short	0x0
        /*0080*/ 	.word	0x3
        /*0084*/ 	.word	.L_x_3617@srel
        /*0088*/ 	.word	.L_x_3618@srel
        /*008c*/ 	.word	.L_x_3619@srel


	//   ....[1]....
        /*0090*/ 	.word	.L_x_3620@srel
        /*0094*/ 	.short	0x0
        /*0096*/ 	.short	0x0
        /*0098*/ 	.word	0x3
        /*009c*/ 	.word	.L_x_3621@srel
        /*00a0*/ 	.word	.L_x_3622@srel
        /*00a4*/ 	.word	.L_x_3619@srel


	//----- nvinfo : EIATTR_CRS_STACK_SIZE
	.align		4
.L_1745:
        /*00a8*/ 	.byte	0x04, 0x1e
        /*00aa*/ 	.short	(.L_1747 - .L_1746)
.L_1746:
        /*00ac*/ 	.word	0x00000000


	//----- nvinfo : EIATTR_CBANK_PARAM_SIZE
	.align		4
.L_1747:
        /*00b0*/ 	.byte	0x03, 0x19
        /*00b2*/ 	.short	0x0020


	//----- nvinfo : EIATTR_PARAM_CBANK
	.align		4
        /*00b4*/ 	.byte	0x04, 0x0a
        /*00b6*/ 	.short	(.L_1749 - .L_1748)
	.align		4
.L_1748:
        /*00b8*/ 	.word	index@(.nv.constant0._Z16fused_glu_kernelI6__halfEvPKT_S3_PS1_ji)
        /*00bc*/ 	.short	0x0380
        /*00be*/ 	.short	0x0020


	//----- nvinfo : EIATTR_SW_WAR
	.align		4
.L_1749:
        /*00c0*/ 	.byte	0x04, 0x36
        /*00c2*/ 	.short	(.L_1751 - .L_1750)
.L_1750:
        /*00c4*/ 	.word	0x00000008
.L_1751:


//--------------------- .nv.info._Z21fused_glu_kernel_vec4I6__halfmEvPKT0_S3_PS1_ji --------------------------
	.section	.nv.info._Z21fused_glu_kernel_vec4I6__halfmEvPKT0_S3_PS1_ji,"",@"SHT_CUDA_INFO"
	.sectionflags	@""
	.align	4


	//----- nvinfo : EIATTR_CUDA_API_VERSION
	.align		4
        /*0000*/ 	.byte	0x04, 0x37
        /*0002*/ 	.short	(.L_1753 - .L_1752)
.L_1752:
        /*0004*/ 	.word	0x00000082


	//----- nvinfo : EIATTR_KPARAM_INFO
	.align		4
.L_1753:
        /*0008*/ 	.byte	0x04, 0x17
        /*000a*/ 	.short	(.L_1755 - .L_1754)
.L_1754:
        /*000c*/ 	.word	0x00000000
        /*0010*/ 	.short	0x0004
        /*0012*/ 	.short	0x001c
        /*0014*/ 	.byte	0x00, 0xf0, 0x11, 0x00


	//----- nvinfo : EIATTR_KPARAM_INFO
	.align		4
.L_1755:
        /*0018*/ 	.byte	0x04, 0x17
        /*001a*/ 	.short	(.L_1757 - .L_1756)
.L_1756:
        /*001c*/ 	.word	0x00000000
        /*0020*/ 	.short	0x0003
        /*0022*/ 	.short	0x0018
        /*0024*/ 	.byte	0x00, 0xf0, 0x11, 0x00


	//----- nvinfo : EIATTR_KPARAM_INFO
	.align		4
.L_1757:
        /*0028*/ 	.byte	0x04, 0x17
        /*002a*/ 	.short	(.L_1759 - .L_1758)
.L_1758:
        /*002c*/ 	.word	0x00000000
        /*0030*/ 	.short	0x0002
        /*0032*/ 	.short	0x0010
        /*0034*/ 	.byte	0x00, 0xf5, 0x21, 0x00


	//----- nvinfo : EIATTR_KPARAM_INFO
	.align		4
.L_1759:
        /*0038*/ 	.byte	0x04, 0x17
        /*003a*/ 	.short	(.L_1761 - .L_1760)
.L_1760:
        /*003c*/ 	.word	0x00000000
        /*0040*/ 	.short	0x0001
        /*0042*/ 	.short	0x0008
        /*0044*/ 	.byte	0x00, 0xf5, 0x21, 0x00


	//----- nvinfo : EIATTR_KPARAM_INFO
	.align		4
.L_1761:
        /*0048*/ 	.byte	0x04, 0x17
        /*004a*/ 	.short	(.L_1763 - .L_1762)
.L_1762:
        /*004c*/ 	.word	0x00000000
        /*0050*/ 	.short	0x0000
        /*0052*/ 	.short	0x0000
        /*0054*/ 	.byte	0x00, 0xf5, 0x21, 0x00


	//----- nvinfo : EIATTR_SPARSE_MMA_MASK
	.align		4
.L_1763:
        /*0058*/ 	.byte	0x03, 0x50
        /*005a*/ 	.short	0x0000


	//----- nvinfo : EIATTR_MAXREG_COUNT
	.align		4
        /*005c*/ 	.byte	0x03, 0x1b
        /*005e*/ 	.short	0x00ff


	//----- nvinfo : EIATTR_MERCURY_ISA_VERSION
	.align		4
        /*0060*/ 	.byte	0x03, 0x5f
        /*0062*/ 	.short	0x0101


	//----- nvinfo : EIATTR_VRC_CTA_INIT_COUNT
	.align		4
        /*0064*/ 	.byte	0x02, 0x4a
	.zero		1
	.zero		1


	//----- nvinfo : EIATTR_EXIT_INSTR_OFFSETS
	.align		4
        /*0068*/ 	.byte	0x04, 0x1c
        /*006a*/ 	.short	(.L_1765 - .L_1764)


	//   ....[0]....
.L_1764:
        /*006c*/ 	.word	0x00000070


	//   ....[1]....
        /*0070*/ 	.word	0x000025c0


	//----- nvinfo : EIATTR_INDIRECT_BRANCH_TARGETS
	.align		4
.L_1765:
        /*0074*/ 	.byte	0x04, 0x34
        /*0076*/ 	.short	(.L_1767 - .L_1766)


	//   ....[0]....
.L_1766:
        /*0078*/ 	.word	.L_x_3624@srel
        /*007c*/ 	.short	0x0
        /*007e*/ 	.short	0x0
        /*0080*/ 	.word	0x3
        /*0084*/ 	.word	.L_x_3625@srel
        /*0088*/ 	.word	.L_x_3626@srel
        /*008c*/ 	.word	.L_x_3627@srel


	//   ....[1]....
        /*0090*/ 	.word	.L_x_3628@srel
        /*0094*/ 	.short	0x0
        /*0096*/ 	.short	0x0
        /*0098*/ 	.word	0x3
        /*009c*/ 	.word	.L_x_3629@srel
        /*00a0*/ 	.word	.L_x_3630@srel
        /*00a4*/ 	.word	.L_x_3627@srel


	//----- nvinfo : EIATTR_CRS_STACK_SIZE
	.align		4
.L_1767:
        /*00a8*/ 	.byte	0x04, 0x1e
        /*00aa*/ 	.short	(.L_1769 - .L_1768)
.L_1768:
        /*00ac*/ 	.word	0x00000000


	//----- nvinfo : EIATTR_CBANK_PARAM_SIZE
	.align		4
.L_1769:
        /*00b0*/ 	.byte	0x03, 0x19
        /*00b2*/ 	.short	0x0020


	//----- nvinfo : EIATTR_PARAM_CBANK
	.align		4
        /*00b4*/ 	.byte	0x04, 0x0a
        /*00b6*/ 	.short	(.L_1771 - .L_1770)
	.align		4
.L_1770:
        /*00b8*/ 	.word	index@(.nv.constant0._Z21fused_glu_kernel_vec4I6__halfmEvPKT0_S3_PS1_ji)
        /*00bc*/ 	.short	0x0380
        /*00be*/ 	.short	0x0020


	//----- nvinfo : EIATTR_SW_WAR
	.align		4
.L_1771:
        /*00c0*/ 	.byte	0x04, 0x36
        /*00c2*/ 	.short	(.L_1773 - .L_1772)
.L_1772:
        /*00c4*/ 	.word	0x00000008
.L_1773:


//--------------------- .nv.info._Z25softmax_with_sinks_kernelIfEvPKT_S2_S2_PS0_iiiif --------------------------
	.section	.nv.info._Z25softmax_with_sinks_kernelIfEvPKT_S2_S2_PS0_iiiif,"",@"SHT_CUDA_INFO"
	.sectionflags	@""
	.align	4


	//----- nvinfo : EIATTR_CUDA_API_VERSION
	.align		4
        /*0000*/ 	.byte	0x04, 0x37
        /*0002*/ 	.short	(.L_1775 - .L_1774)
.L_1774:
        /*0004*/ 	.word	0x00000082


	//----- nvinfo : EIATTR_KPARAM_INFO
	.align		4
.L_1775:
        /*0008*/ 	.byte	0x04, 0x17
        /*000a*/ 	.short	(.L_1777 - .L_1776)
.L_1776:
        /*000c*/ 	.word	0x00000000
        /*0010*/ 	.short	0x0008
        /*0012*/ 	.short	0x0030
        /*0014*/ 	.byte	0x00, 0xf0, 0x11, 0x00


	//----- nvinfo : EIATTR_KPARAM_INFO
	.align		4
.L_1777:
        /*0018*/ 	.byte	0x04, 0x17
        /*001a*/ 	.short	(.L_1779 - .L_1778)
.L_1778:
        /*001c*/ 	.word	0x00000000
        /*0020*/ 	.short	0x0007
        /*0022*/ 	.short	0x002c
        /*0024*/ 	.byte	0x00, 0xf0, 0x11, 0x00


	//----- nvinfo : EIATTR_KPARAM_INFO
	.align		4
.L_1779:
        /*0028*/ 	.byte	0x04, 0x17
        /*002a*/ 	.short	(.L_1781 - .L_1780)
.L_1780:
        /*002c*/ 	.word	0x00000000
        /*0030*/ 	.short	0x0006
        /*0032*/ 	.short	0x0028
        /*0034*/ 	.byte	0x00, 0xf0, 0x11, 0x00


	//----- nvinfo : EIATTR_KPARAM_INFO
	.align		4
.L_1781:
        /*0038*/ 	.byte	0x04, 0x17
        /*003a*/ 	.short	(.L_1783 - .L_1782)
.L_1782:
        /*003c*/ 	.word	0x00000000
        /*0040*/ 	.short	0x0005
        /*0042*/ 	.short	0x0024
        /*0044*/ 	.byte	0x00, 0xf0, 0x11, 0x00


	//----- nvinfo : EIATTR_KPARAM_INFO
	.align		4
.L_1783:
        /*0048*/ 	.byte	0x04, 0x17
        /*004a*/ 	.short	(.L_1785 - .L_1784)
.L_1784:
        /*004c*/ 	.word	0x00000000
        /*0050*/ 	.short	0x0004
        /*0052*/ 	.short	0x0020
        /*0054*/ 	.byte	0x00, 0xf0, 0x11, 0x00


	//----- nvinfo : EIATTR_KPARAM_INFO
	.align		4
.L_1785:
        /*0058*/ 	.byte	0x04, 0x17
        /*005a*/ 	.short	(.L_1787 - .L_1786)
.L_1786:
        /*005c*/ 	.word	0x00000000
        /*0060*/ 	.short	0x0003
        /*0062*/ 	.short	0x0018
        /*0064*/ 	.byte	0x00, 0xf5, 0x21, 0x00


	//----- nvinfo : EIATTR_KPARAM_INFO
	.align		4
.L_1787:
        /*0068*/ 	.byte	0x04, 0x17
        /*006a*/ 	.short	(.L_1789 - .L_1788)
.L_1788:
        /*006c*/ 	.word	0x00000000
        /*0070*/ 	.short	0x0002
        /*0072*/ 	.short	0x0010
        /*0074*/ 	.byte	0x00, 0xf5, 0x21, 0x00


	//----- nvinfo : EIATTR_KPARAM_INFO
	.align		4
.L_1789:
        /*0078*/ 	.byte	0x04, 0x17
        /*007a*/ 	.short	(.L_1791 - .L_1790)
.L_1790:
        /*007c*/ 	.word	0x00000000
        /*0080*/ 	.short	0x0001
        /*0082*/ 	.short	0x0008
        /*0084*/ 	.byte	0x00, 0xf5, 0x21, 0x00


	//----- nvinfo : EIATTR_KPARAM_INFO
	.align		4
.L_1791:
        /*0088*/ 	.byte	0x04, 0x17
        /*008a*/ 	.short	(.L_1793 - .L_1792)
.L_1792:
        /*008c*/ 	.word	0x00000000
        /*0090*/ 	.short	0x0000
        /*0092*/ 	.short	0x0000
        /*0094*/ 	.byte	0x00, 0xf5, 0x21, 0x00


	//----- nvinfo : EIATTR_SPARSE_MMA_MASK
	.align		4
.L_1793:
        /*0098*/ 	.byte	0x03, 0x50
        /*009a*/ 	.short	0x0000


	//----- nvinfo : EIATTR_MAXREG_COUNT
	.align		4
        /*009c*/ 	.byte	0x03, 0x1b
        /*009e*/ 	.short	0x00ff


	//----- nvinfo : EIATTR_NUM_BARRIERS
	.align		4
        /*00a0*/ 	.byte	0x02, 0x4c
        /*00a2*/ 	.byte	0x01
	.zero		1


	//----- nvinfo : EIATTR_MERCURY_ISA_VERSION
	.align		4
        /*00a4*/ 	.byte	0x03, 0x5f
        /*00a6*/ 	.short	0x0101


	//----- nvinfo : EIATTR_COOP_GROUP_MASK_REGIDS
	.align		4
        /*00a8*/ 	.byte	0x04, 0x29
        /*00aa*/ 	.short	(.L_1795 - .L_1794)


	//   ....[0]....
.L_1794:
        /*00ac*/ 	.word	0xffffffff


	//   ....[1]....
        /*00b0*/ 	.word	0xffffffff


	//   ....[2]....
        /*00b4*/ 	.word	0xffffffff


	//   ....[3]....
        /*00b8*/ 	.word	0xffffffff


	//   ....[4]....
        /*00bc*/ 	.word	0xffffffff


	//   ....[5]....
        /*00c0*/ 	.word	0xffffffff


	//   ....[6]....
        /*00c4*/ 	.word	0xffffffff


	//   ....[7]....
        /*00c8*/ 	.word	0xffffffff


	//   ....[8]....
        /*00cc*/ 	.word	0xffffffff


	//   ....[9]....
        /*00d0*/ 	.word	0xffffffff


	//   ....[10]....
        /*00d4*/ 	.word	0xffffffff


	//   ....[11]....
        /*00d8*/ 	.word	0xffffffff


	//   ....[12]....
        /*00dc*/ 	.word	0xffffffff


	//   ....[13]....
        /*00e0*/ 	.word	0xffffffff


	//   ....[14]....
        /*00e4*/ 	.word	0xffffffff


	//   ....[15]....
        /*00e8*/ 	.word	0xffffffff


	//   ....[16]....
        /*00ec*/ 	.word	0xffffffff


	//   ....[17]....
        /*00f0*/ 	.word	0xffffffff


	//   ....[18]....
        /*00f4*/ 	.word	0xffffffff


	//   ....[19]....
        /*00f8*/ 	.word	0xffffffff


	//   ....[20]....
        /*00fc*/ 	.word	0x05000010


	//   ....[21]....
        /*0100*/ 	.word	0x05000010


	//   ....[22]....
        /*0104*/ 	.word	0x05000010


	//   ....[23]....
        /*0108*/ 	.word	0x05000010


	//   ....[24]....
        /*010c*/ 	.word	0x05000010


	//   ....[25]....
        /*0110*/ 	.word	0x05000010


	//   ....[26]....
        /*0114*/ 	.word	0x05000010


	//   ....[27]....
        /*0118*/ 	.word	0x05000010


	//   ....[28]....
        /*011c*/ 	.word	0x05000010


	//   ....[29]....
        /*0120*/ 	.word	0x05000010


	//----- nvinfo : EIATTR_COOP_GROUP_INSTR_OFFSETS
	.align		4
.L_1795:
        /*0124*/ 	.byte	0x04, 0x28
        /*0126*/ 	.short	(.L_1797 - .L_1796)


	//   ....[0]....
.L_1796:
        /*0128*/ 	.word	0x00001050


	//   ....[1]....
        /*012c*/ 	.word	0x00001070


	//   ....[2]....
        /*0130*/ 	.word	0x00001090


	//   ....[3]....
        /*0134*/ 	.word	0x000010b0


	//   ....[4]....
        /*0138*/ 	.word	0x000010d0


	//   ....[5]....
        /*013c*/ 	.word	0x00001260


	//   ....[6]....
        /*0140*/ 	.word	0x00001280


	//   ....[7]....
        /*0144*/ 	.word	0x000012a0


	//   ....[8]....
        /*0148*/ 	.word	0x000012c0


	//   ....[9]....
        /*014c*/ 	.word	0x000012e0


	//   ....[10]....
        /*0150*/ 	.word	0x00002450


	//   ....[11]....
        /*0154*/ 	.word	0x00002470


	//   ....[12]....
        /*0158*/ 	.word	0x00002490


	//   ....[13]....
        /*015c*/ 	.word	0x000024b0


	//   ....[14]....
        /*0160*/ 	.word	0x000024d0


	//   ....[15]....
        /*0164*/ 	.word	0x00002620


	//   ....[16]....
        /*0168*/ 	.word	0x00002640


	//   ....[17]....
        /*016c*/ 	.word	0x00002660


	//   ....[18]....
        /*0170*/ 	.word	0x00002680


	//   ....[19]....
        /*0174*/ 	.word	0x000026a0


	//   ....[20]....
        /*0178*/ 	.word	0x00003b30


	//   ....[21]....
        /*017c*/ 	.word	0x00003ba0


	//   ....[22]....
        /*0180*/ 	.word	0x00003c10


	//   ....[23]....
        /*0184*/ 	.word	0x00003c80


	//   ....[24]....
        /*0188*/ 	.word	0x00003cf0


	//   ....[25]....
        /*018c*/ 	.word	0x00003d70


	//   ....[26]....
        /*0190*/ 	.word	0x00003de0


	//   ....[27]....
        /*0194*/ 	.word	0x00003e50


	//   ....[28]....
        /*0198*/ 	.word	0x00003ec0


	//   ....[29]....
        /*019c*/ 	.word	0x00003f30


	//----- nvinfo : EIATTR_VRC_CTA_INIT_COUNT
	.align		4
.L_1797:
        /*01a0*/ 	.byte	0x02, 0x4a
	.zero		1
	.zero		1


	//----- nvinfo : EIATTR_EXIT_INSTR_OFFSETS
	.align		4
        /*01a4*/ 	.byte	0x04, 0x1c
        /*01a6*/ 	.short	(.L_1799 - .L_1798)


	//   ....[0]....
.L_1798:
        /*01a8*/ 	.word	0x00000070


	//   ....[1]....
        /*01ac*/ 	.word	0x000027d0


	//   ....[2]....
        /*01b0*/ 	.word	0x00002c40


	//   ....[3]....
        /*01b4*/ 	.word	0x00003110


	//   ....[4]....
        /*01b8*/ 	.word	0x00003540


	//   ....[5]....
        /*01bc*/ 	.word	0x00003ad0


	//----- nvinfo : EIATTR_CRS_STACK_SIZE
	.align		4
.L_1799:
        /*01c0*/ 	.byte	0x04, 0x1e
        /*01c2*/ 	.short	(.L_1801 - .L_1800)
.L_1800:
        /*01c4*/ 	.word	0x00000000


	//----- nvinfo : EIATTR_CBANK_PARAM_SIZE
	.align		4
.L_1801:
        /*01c8*/ 	.byte	0x03, 0x19
        /*01ca*/ 	.short	0x0034


	//----- nvinfo : EIATTR_PARAM_CBANK
	.align		4
        /*01cc*/ 	.byte	0x04, 0x0a
        /*01ce*/ 	.short	(.L_1803 - .L_1802)
	.align		4
.L_1802:
        /*01d0*/ 	.word	index@(.nv.constant0._Z25softmax_with_sinks_kernelIfEvPKT_S2_S2_PS0_iiiif)
        /*01d4*/ 	.short	0x0380
        /*01d6*/ 	.short	0x0034


	//----- nvinfo : EIATTR_SW_WAR
	.align		4
.L_1803:
        /*01d8*/ 	.byte	0x04, 0x36
        /*01da*/ 	.short	(.L_1805 - .L_1804)
.L_1804:
        /*01dc*/ 	.word	0x00000008
.L_1805:


//--------------------- .nv.info._Z25softmax_with_sinks_kernelI13__nv_bfloat16EvPKT_S3_S3_PS1_iiiif --------------------------
	.section	.nv.info._Z25softmax_with_sinks_kernelI13__nv_bfloat16EvPKT_S3_S3_PS1_iiiif,"",@"SHT_CUDA_INFO"
	.sectionflags	@""
	.align	4


	//----- nvinfo : EIATTR_CUDA_API_VERSION
	.align		4
        /*0000*/ 	.byte	0x04, 0x37
        /*0002*/ 	.short	(.L_1807 - .L_1806)
.L_1806:
        /*0004*/ 	.word	0x00000082


	//----- nvinfo : EIATTR_KPARAM_INFO
	.align		4
.L_1807:
        /*0008*/ 	.byte	0x04, 0x17
        /*000a*/ 	.short	(.L_1809 - .L_1808)
.L_1808:
        /*000c*/ 	.word	0x00000000
        /*0010*/ 	.short	0x0008
        /*0012*/ 	.short	0x0030
        /*0014*/ 	.byte	0x00, 0xf0, 0x11, 0x00


	//----- nvinfo : EIATTR_KPARAM_INFO
	.align		4
.L_1809:
        /*0018*/ 	.byte	0x04, 0x17
        /*001a*/ 	.short	(.L_1811 - .L_1810)
.L_1810:
        /*001c*/ 	.word	0x00000000
        /*0020*/ 	.short	0x0007
        /*0022*/ 	.short	0x002c
        /*0024*/ 	.byte	0x00, 0xf0, 0x11, 0x00


	//----- nvinfo : EIATTR_KPARAM_INFO
	.align		4
.L_1811:
        /*0028*/ 	.byte	0x04, 0x17
        /*002a*/ 	.short	(.L_1813 - .L_1812)
.L_1812:
        /*002c*/ 	.word	0x00000000
        /*0030*/ 	.short	0x0006
        /*0032*/ 	.short	0x0028
        /*0034*/ 	.byte	0x00, 0xf0, 0x11, 0x00


	//----- nvinfo : EIATTR_KPARAM_INFO
	.align		4
.L_1813:
        /*0038*/ 	.byte	0x04, 0x17
        /*003a*/ 	.short	(.L_1815 - .L_1814)
.L_1814:
        /*003c*/ 	.word	0x00000000
        /*0040*/ 	.short	0x0005
        /*0042*/ 	.short	0x0024
        /*0044*/ 	.byte	0x00, 0xf0, 0x11, 0x00


	//----- nvinfo : EIATTR_KPARAM_INFO
	.align		4
.L_1815:
        /*0048*/ 	.byte	0x04, 0x17
        /*004a*/ 	.short	(.L_1817 - .L_1816)
.L_1816:
        /*004c*/ 	.word	0x00000000
        /*0050*/ 	.short	0x0004
        /*0052*/ 	.short	0x0020
        /*0054*/ 	.byte	0x00, 0xf0, 0x11, 0x00


	//----- nvinfo : EIATTR_KPARAM_INFO
	.align		4
.L_1817:
        /*0058*/ 	.byte	0x04, 0x17
        /*005a*/ 	.short	(.L_1819 - .L_1818)
.L_1818:
        /*005c*/ 	.word	0x00000000
        /*0060*/ 	.short	0x0003
        /*0062*/ 	.short	0x0018
        /*0064*/ 	.byte	0x00, 0xf5, 0x21, 0x00


	//----- nvinfo : EIATTR_KPARAM_INFO
	.align		4
.L_1819:
        /*0068*/ 	.byte	0x04, 0x17
        /*006a*/ 	.short	(.L_1821 - .L_1820)
.L_1820:
        /*006c*/ 	.word	0x00000000
        /*0070*/ 	.short	0x0002
        /*0072*/ 	.short	0x0010
        /*0074*/ 	.byte	0x00, 0xf5, 0x21, 0x00


	//----- nvinfo : EIATTR_KPARAM_INFO
	.align		4
.L_1821:
        /*0078*/ 	.byte	0x04, 0x17
        /*007a*/ 	.short	(.L_1823 - .L_1822)
.L_1822:
        /*007c*/ 	.word	0x00000000
        /*0080*/ 	.short	0x0001
        /*0082*/ 	.short	0x0008
        /*0084*/ 	.byte	0x00, 0xf5, 0x21, 0x00


	//----- nvinfo : EIATTR_KPARAM_INFO
	.align		4
.L_1823:
        /*0088*/ 	.byte	0x04, 0x17
        /*008a*/ 	.short	(.L_1825 - .L_1824)
.L_1824:
        /*008c*/ 	.word	0x00000000
        /*0090*/ 	.short	0x0000
        /*0092*/ 	.short	0x0000
        /*0094*/ 	.byte	0x00, 0xf5, 0x21, 0x00


	//----- nvinfo : EIATTR_SPARSE_MMA_MASK
	.align		4
.L_1825:
        /*0098*/ 	.byte	0x03, 0x50
        /*009a*/ 	.short	0x0000


	//----- nvinfo : EIATTR_MAXREG_COUNT
	.align		4
        /*009c*/ 	.byte	0x03, 0x1b
        /*009e*/ 	.short	0x00ff


	//----- nvinfo : EIATTR_NUM_BARRIERS
	.align		4
        /*00a0*/ 	.byte	0x02, 0x4c
        /*00a2*/ 	.byte	0x01
	.zero		1


	//----- nvinfo : EIATTR_MERCURY_ISA_VERSION
	.align		4
        /*00a4*/ 	.byte	0x03, 0x5f
        /*00a6*/ 	.short	0x0101


	//----- nvinfo : EIATTR_COOP_GROUP_MASK_REGIDS
	.align		4
        /*00a8*/ 	.byte	0x04, 0x29
        /*00aa*/ 	.short	(.L_1827 - .L_1826)


	//   ....[0]....
.L_1826:
        /*00ac*/ 	.word	0xffffffff


	//   ....[1]....
        /*00b0*/ 	.word	0xffffffff


	//   ....[2]....
        /*00b4*/ 	.word	0xffffffff


	//   ....[3]....
        /*00b8*/ 	.word	0xffffffff


	//   ....[4]....
        /*00bc*/ 	.word	0xffffffff


	//   ....[5]....
        /*00c0*/ 	.word	0xffffffff


	//   ....[6]....
        /*00c4*/ 	.word	0xffffffff


	//   ....[7]....
        /*00c8*/ 	.word	0xffffffff


	//   ....[8]....
        /*00cc*/ 	.word	0xffffffff


	//   ....[9]....
        /*00d0*/ 	.word	0xffffffff


	//   ....[10]....
        /*00d4*/ 	.word	0xffffffff


	//   ....[11]....
        /*00d8*/ 	.word	0xffffffff


	//   ....[12]....
        /*00dc*/ 	.word	0xffffffff


	//   ....[13]....
        /*00e0*/ 	.word	0xffffffff


	//   ....[14]....
        /*00e4*/ 	.word	0xffffffff


	//   ....[15]....
        /*00e8*/ 	.word	0xffffffff


	//   ....[16]....
        /*00ec*/ 	.word	0xffffffff


	//   ....[17]....
        /*00f0*/ 	.word	0xffffffff


	//   ....[18]....
        /*00f4*/ 	.word	0xffffffff


	//   ....[19]....
        /*00f8*/ 	.word	0xffffffff


	//   ....[20]....
        /*00fc*/ 	.word	0x0500000c


	//   ....[21]....
        /*0100*/ 	.word	0x0500000c


	//   ....[22]....
        /*0104*/ 	.word	0x0500000c


	//   ....[23]....
        /*0108*/ 	.word	0x0500000c


	//   ....[24]....
        /*010c*/ 	.word	0x0500000c


	//   ....[25]....
        /*0110*/ 	.word	0x0500000c


	//   ....[26]....
        /*0114*/ 	.word	0x0500000c


	//   ....[27]....
        /*0118*/ 	.word	0x0500000c


	//   ....[28]....
        /*011c*/ 	.word	0x0500000c


	//   ....[29]....
        /*0120*/ 	.word	0x0500000c


	//----- nvinfo : EIATTR_COOP_GROUP_INSTR_OFFSETS
	.align		4
.L_1827:
        /*0124*/ 	.byte	0x04, 0x28
        /*0126*/ 	.short	(.L_1829 - .L_1828)


	//   ....[0]....
.L_1828:
        /*0128*/ 	.word	0x00001150


	//   ....[1]....
        /*012c*/ 	.word	0x00001170


	//   ....[2]....
        /*0130*/ 	.word	0x00001190


	//   ....[3]....
        /*0134*/ 	.word	0x000011b0


	//   ....[4]....
        /*0138*/ 	.word	0x000011d0


	//   ....[5]....
        /*013c*/ 	.word	0x00001360


	//   ....[6]....
        /*0140*/ 	.word	0x00001380


	//   ....[7]....
        /*0144*/ 	.word	0x000013a0


	//   ....[8]....
        /*0148*/ 	.word	0x000013c0


	//   ....[9]....
        /*014c*/ 	.word	0x000013e0


	//   ....[10]....
        /*0150*/ 	.word	0x00002640


	//   ....[11]....
        /*0154*/ 	.word	0x00002660


	//   ....[12]....
        /*0158*/ 	.word	0x00002680


	//   ....[13]....
        /*015c*/ 	.word	0x000026a0


	//   ....[14]....
        /*0160*/ 	.word	0x000026c0


	//   ....[15]....
        /*0164*/ 	.word	0x00002810


	//   ....[16]....
        /*0168*/ 	.word	0x00002830


	//   ....[17]....
        /*016c*/ 	.word	0x00002850


	//   ....[18]....
        /*0170*/ 	.word	0x00002870


	//   ....[19]....
        /*0174*/ 	.word	0x00002890


	//   ....[20]....
        /*0178*/ 	.word	0x00003e90


	//   ....[21]....
        /*017c*/ 	.word	0x00003f00


	//   ....[22]....
        /*0180*/ 	.word	0x00003f70


	//   ....[23]....
        /*0184*/ 	.word	0x00003fe0


	//   ....[24]....
        /*0188*/ 	.word	0x00004050


	//   ....[25]....
        /*018c*/ 	.word	0x000040c0


	//   ....[26]....
        /*0190*/ 	.word	0x00004130


	//   ....[27]....
        /*0194*/ 	.word	0x000041a0


	//   ....[28]....
        /*0198*/ 	.word	0x00004210


	//   ....[29]....
        /*019c*/ 	.word	0x00004280


	//----- nvinfo : EIATTR_VRC_CTA_INIT_COUNT
	.align		4
.L_1829:
        /*01a0*/ 	.byte	0x02, 0x4a
	.zero		1
	.zero		1


	//----- nvinfo : EIATTR_EXIT_INSTR_OFFSETS
	.align		4
        /*01a4*/ 	.byte	0x04, 0x1c
        /*01a6*/ 	.short	(.L_1831 - .L_1830)


	//   ....[0]....
.L_1830:
        /*01a8*/ 	.word	0x00000070


	//   ....[1]....
        /*01ac*/ 	.word	0x000029b0


	//   ....[2]....
        /*01b0*/ 	.word	0x00002e20


	//   ....[3]....
        /*01b4*/ 	.word	0x00003380


	//   ....[4]....
        /*01b8*/ 	.word	0x000037e0


	//   ....[5]....
        /*01bc*/ 	.word	0x00003e40


	//----- nvinfo : EIATTR_CRS_STACK_SIZE
	.align		4
.L_1831:
        /*01c0*/ 	.byte	0x04, 0x1e
        /*01c2*/ 	.short	(.L_1833 - .L_1832)
.L_1832:
        /*01c4*/ 	.word	0x00000000


	//----- nvinfo : EIATTR_CBANK_PARAM_SIZE
	.align		4
.L_1833:
        /*01c8*/ 	.byte	0x03, 0x19
        /*01ca*/ 	.short	0x0034


	//----- nvinfo : EIATTR_PARAM_CBANK
	.align		4
        /*01cc*/ 	.byte	0x04, 0x0a
        /*01ce*/ 	.short	(.L_1835 - .L_1834)
	.align		4
.L_1834:
        /*01d0*/ 	.word	index@(.nv.constant0._Z25softmax_with_sinks_kernelI13__nv_bfloat16EvPKT_S3_S3_PS1_iiiif)
        /*01d4*/ 	.short	0x0380
        /*01d6*/ 	.short	0x0034


	//----- nvinfo : EIATTR_SW_WAR
	.align		4
.L_1835:
        /*01d8*/ 	.byte	0x04, 0x36
        /*01da*/ 	.short	(.L_1837 - .L_1836)
.L_1836:
        /*01dc*/ 	.word	0x00000008
.L_1837:


//--------------------- .nv.info._Z25softmax_with_sinks_kernelI6__halfEvPKT_S3_S3_PS1_iiiif --------------------------
	.section	.nv.info._Z25softmax_with_sinks_kernelI6__halfEvPKT_S3_S3_PS1_iiiif,"",@"SHT_CUDA_INFO"
	.sectionflags	@""
	.align	4


	//----- nvinfo : EIATTR_CUDA_API_VERSION
	.align		4
        /*0000*/ 	.byte	0x04, 0x37
        /*0002*/ 	.short	(.L_1839 - .L_1838)
.L_1838:
        /*0004*/ 	.word	0x00000082


	//----- nvinfo : EIATTR_KPARAM_INFO
	.align		4
.L_1839:
        /*0008*/ 	.byte	0x04, 0x17
        /*000a*/ 	.short	(.L_1841 - .L_1840)
.L_1840:
        /*000c*/ 	.word	0x00000000
        /*0010*/ 	.short	0x0008
        /*0012*/ 	.short	0x0030
        /*0014*/ 	.byte	0x00, 0xf0, 0x11, 0x00


	//----- nvinfo : EIATTR_KPARAM_INFO
	.align		4
.L_1841:
        /*0018*/ 	.byte	0x04, 0x17
        /*001a*/ 	.short	(.L_1843 - .L_1842)
.L_1842:
        /*001c*/ 	.word	0x00000000
        /*0020*/ 	.short	0x0007
        /*0022*/ 	.short	0x002c
        /*0024*/ 	.byte	0x00, 0xf0, 0x11, 0x00


	//----- nvinfo : EIATTR_KPARAM_INFO
	.align		4
.L_1843:
        /*0028*/ 	.byte	0x04, 0x17
        /*002a*/ 	.short	(.L_1845 - .L_1844)
.L_1844:
        /*002c*/ 	.word	0x00000000
        /*0030*/ 	.short	0x0006
        /*0032*/ 	.short	0x0028
        /*0034*/ 	.byte	0x00, 0xf0, 0x11, 0x00


	//----- nvinfo : EIATTR_KPARAM_INFO
	.align		4
.L_1845:
        /*0038*/ 	.byte	0x04, 0x17
        /*003a*/ 	.short	(.L_1847 - .L_1846)
.L_1846:
        /*003c*/ 	.word	0x00000000
        /*0040*/ 	.short	0x0005
        /*0042*/ 	.short	0x0024
        /*0044*/ 	.byte	0x00, 0xf0, 0x11, 0x00


	//----- nvinfo : EIATTR_KPARAM_INFO
	.align		4
.L_1847:
        /*0048*/ 	.byte	0x04, 0x17
        /*004a*/ 	.short	(.L_1849 - .L_1848)
.L_1848:
        /*004c*/ 	.word	0x00000000
        /*0050*/ 	.short	0x0004
        /*0052*/ 	.short	0x0020
        /*0054*/ 	.byte	0x00, 0xf0, 0x11, 0x00


	//----- nvinfo : EIATTR_KPARAM_INFO
	.align		4
.L_1849:
        /*0058*/ 	.byte	0x04, 0x17
        /*005a*/ 	.short	(.L_1851 - .L_1850)
.L_1850:
        /*005c*/ 	.word	0x00000000
        /*0060*/ 	.short	0x0003
        /*0062*/ 	.short	0x0018
        /*0064*/ 	.byte	0x00, 0xf5, 0x21, 0x00


	//----- nvinfo : EIATTR_KPARAM_INFO
	.align		4
.L_1851:
        /*0068*/ 	.byte	0x04, 0x17
        /*006a*/ 	.short	(.L_1853 - .L_1852)
.L_1852:
        /*006c*/ 	.word	0x00000000
        /*0070*/ 	.short	0x0002
        /*0072*/ 	.short	0x0010
        /*0074*/ 	.byte	0x00, 0xf5, 0x21, 0x00


	//----- nvinfo : EIATTR_KPARAM_INFO
	.align		4
.L_1853:
        /*0078*/ 	.byte	0x04, 0x17
        /*007a*/ 	.short	(.L_1855 - .L_1854)
.L_1854:
        /*007c*/ 	.word	0x00000000
        /*0080*/ 	.short	0x0001
        /*0082*/ 	.short	0x0008
        /*0084*/ 	.byte	0x00, 0xf5, 0x21, 0x00


	//----- nvinfo : EIATTR_KPARAM_INFO
	.align		4
.L_1855:
        /*0088*/ 	.byte	0x04, 0x17
        /*008a*/ 	.short	(.L_1857 - .L_1856)
.L_1856:
        /*008c*/ 	.word	0x00000000
        /*0090*/ 	.short	0x0000
        /*0092*/ 	.short	0x0000
        /*0094*/ 	.byte	0x00, 0xf5, 0x21, 0x00


	//----- nvinfo : EIATTR_SPARSE_MMA_MASK
	.align		4
.L_1857:
        /*0098*/ 	.byte	0x03, 0x50
        /*009a*/ 	.short	0x0000


	//----- nvinfo : EIATTR_MAXREG_COUNT
	.align		4
        /*009c*/ 	.byte	0x03, 0x1b
        /*009e*/ 	.short	0x00ff


	//----- nvinfo : EIATTR_NUM_BARRIERS
	.align		4
        /*00a0*/ 	.byte	0x02, 0x4c
        /*00a2*/ 	.byte	0x01
	.zero		1


	//----- nvinfo : EIATTR_MERCURY_ISA_VERSION
	.align		4
        /*00a4*/ 	.byte	0x03, 0x5f
        /*00a6*/ 	.short	0x0101


	//----- nvinfo : EIATTR_COOP_GROUP_MASK_REGIDS
	.align		4
        /*00a8*/ 	.byte	0x04, 0x29
        /*00aa*/ 	.short	(.L_1859 - .L_1858)


	//   ....[0]....
.L_1858:
        /*00ac*/ 	.word	0xffffffff


	//   ....[1]....
        /*00b0*/ 	.word	0xffffffff


	//   ....[2]....
        /*00b4*/ 	.word	0xffffffff


	//   ....[3]....
        /*00b8*/ 	.word	0xffffffff


	//   ....[4]....
        /*00bc*/ 	.word	0xffffffff


	//   ....[5]....
        /*00c0*/ 	.word	0xffffffff


	//   ....[6]....
        /*00c4*/ 	.word	0xffffffff


	//   ....[7]....
        /*00c8*/ 	.word	0xffffffff


	//   ....[8]....
        /*00cc*/ 	.word	0xffffffff


	//   ....[9]....
        /*00d0*/ 	.word	0xffffffff


	//   ....[10]....
        /*00d4*/ 	.word	0xffffffff


	//   ....[11]....
        /*00d8*/ 	.word	0xffffffff


	//   ....[12]....
        /*00dc*/ 	.word	0xffffffff


	//   ....[13]....
        /*00e0*/ 	.word	0xffffffff


	//   ....[14]....
        /*00e4*/ 	.word	0xffffffff


	//   ....[15]....
        /*00e8*/ 	.word	0xffffffff


	//   ....[16]....
        /*00ec*/ 	.word	0xffffffff


	//   ....[17]....
        /*00f0*/ 	.word	0xffffffff


	//   ....[18]....
        /*00f4*/ 	.word	0xffffffff


	//   ....[19]....
        /*00f8*/ 	.word	0xffffffff


	//   ....[20]....
        /*00fc*/ 	.word	0x0500000c


	//   ....[21]....
        /*0100*/ 	.word	0x0500000c


	//   ....[22]....
        /*0104*/ 	.word	0x0500000c


	//   ....[23]....
        /*0108*/ 	.word	0x0500000c


	//   ....[24]....
        /*010c*/ 	.word	0x0500000c


	//   ....[25]....
        /*0110*/ 	.word	0x0500000c


	//   ....[26]....
        /*0114*/ 	.word	0x0500000c


	//   ....[27]....
        /*0118*/ 	.word	0x0500000c


	//   ....[28]....
        /*011c*/ 	.word	0x0500000c


	//   ....[29]....
        /*0120*/ 	.word	0x0500000c


	//----- nvinfo : EIATTR_COOP_GROUP_INSTR_OFFSETS
	.align		4
.L_1859:
        /*0124*/ 	.byte	0x04, 0x28
        /*0126*/ 	.short	(.L_1861 - .L_1860)


	//   ....[0]....
.L_1860:
        /*0128*/ 	.word	0x00001150


	//   ....[1]....
        /*012c*/ 	.word	0x00001170


	//   ....[2]....
        /*0130*/ 	.word	0x00001190


	//   ....[3]....
        /*0134*/ 	.word	0x000011b0


	//   ....[4]....
        /*0138*/ 	.word	0x000011d0


	//   ....[5]....
        /*013c*/ 	.word	0x00001360


	//   ....[6]....
        /*0140*/ 	.word	0x00001380


	//   ....[7]....
        /*0144*/ 	.word	0x000013a0


	//   ....[8]....
        /*0148*/ 	.word	0x000013c0


	//   ....[9]....
        /*014c*/ 	.word	0x000013e0


	//   ....[10]....
        /*0150*/ 	.word	0x00002640


	//   ....[11]....
        /*0154*/ 	.word	0x00002660


	//   ....[12]....
        /*0158*/ 	.word	0x00002680


	//   ....[13]....
        /*015c*/ 	.word	0x000026a0


	//   ....[14]....
        /*0160*/ 	.word	0x000026c0


	//   ....[15]....
        /*0164*/ 	.word	0x00002810


	//   ....[16]....
        /*0168*/ 	.word	0x00002830


	//   ....[17]....
        /*016c*/ 	.word	0x00002850


	//   ....[18]....
        /*0170*/ 	.word	0x00002870


	//   ....[19]....
        /*0174*/ 	.word	0x00002890


	//   ....[20]....
        /*0178*/ 	.word	0x00003e90


	//   ....[21]....
        /*017c*/ 	.word	0x00003f00


	//   ....[22]....
        /*0180*/ 	.word	0x00003f70


	//   ....[23]....
        /*0184*/ 	.word	0x00003fe0


	//   ....[24]....
        /*0188*/ 	.word	0x00004050


	//   ....[25]....
        /*018c*/ 	.word	0x000040c0


	//   ....[26]....
        /*0190*/ 	.word	0x00004130


	//   ....[27]....
        /*0194*/ 	.word	0x000041a0


	//   ....[28]....
        /*0198*/ 	.word	0x00004210


	//   ....[29]....
        /*019c*/ 	.word	0x00004280


	//----- nvinfo : EIATTR_VRC_CTA_INIT_COUNT
	.align		4
.L_1861:
        /*01a0*/ 	.byte	0x02, 0x4a
	.zero		1
	.zero		1


	//----- nvinfo : EIATTR_EXIT_INSTR_OFFSETS
	.align		4
        /*01a4*/ 	.byte	0x04, 0x1c
        /*01a6*/ 	.short	(.L_1863 - .L_1862)


	//   ....[0]....
.L_1862:
        /*01a8*/ 	.word	0x00000070


	//   ....[1]....
        /*01ac*/ 	.word	0x000029b0


	//   ....[2]....
        /*01b0*/ 	.word	0x00002e20


	//   ....[3]....
        /*01b4*/ 	.word	0x00003380


	//   ....[4]....
        /*01b8*/ 	.word	0x000037e0


	//   ....[5]....
        /*01bc*/ 	.word	0x00003e40


	//----- nvinfo : EIATTR_CRS_STACK_SIZE
	.align		4
.L_1863:
        /*01c0*/ 	.byte	0x04, 0x1e
        /*01c2*/ 	.short	(.L_1865 - .L_1864)
.L_1864:
        /*01c4*/ 	.word	0x00000000


	//----- nvinfo : EIATTR_CBANK_PARAM_SIZE
	.align		4
.L_1865:
        /*01c8*/ 	.byte	0x03, 0x19
        /*01ca*/ 	.short	0x0034


	//----- nvinfo : EIATTR_PARAM_CBANK
	.align		4
        /*01cc*/ 	.byte	0x04, 0x0a
        /*01ce*/ 	.short	(.L_1867 - .L_1866)
	.align		4
.L_1866:
        /*01d0*/ 	.word	index@(.nv.constant0._Z25softmax_with_sinks_kernelI6__halfEvPKT_S3_S3_PS1_iiiif)
        /*01d4*/ 	.short	0x0380
        /*01d6*/ 	.short	0x0034


	//----- nvinfo : EIATTR_SW_WAR
	.align		4
.L_1867:
        /*01d8*/ 	.byte	0x04, 0x36
        /*01da*/ 	.short	(.L_1869 - .L_1868)
.L_1868:
        /*01dc*/ 	.word	0x00000008
.L_1869:


//--------------------- .nv.info._Z32gptoss_swiglu_interleaved_kernelIfEvPKT_PS0_jjff --------------------------
	.section	.nv.info._Z32gptoss_swiglu_interleaved_kernelIfEvPKT_PS0_jjff,"",@"SHT_CUDA_INFO"
	.sectionflags	@""
	.align	4


	//----- nvinfo : EIATTR_CUDA_API_VERSION
	.align		4
        /*0000*/ 	.byte	0x04, 0x37
        /*0002*/ 	.short	(.L_1871 - .L_1870)
.L_1870:
        /*0004*/ 	.word	0x00000082


	//----- nvinfo : EIATTR_KPARAM_INFO
	.align		4
.L_1871:
        /*0008*/ 	.byte	0x04, 0x17
        /*000a*/ 	.short	(.L_1873 - .L_1872)
.L_1872:
        /*000c*/ 	.word	0x00000000
        /*0010*/ 	.short	0x0005
        /*0012*/ 	.short	0x001c
        /*0014*/ 	.byte	0x00, 0xf0, 0x11, 0x00


	//----- nvinfo : EIATTR_KPARAM_INFO
	.align		4
.L_1873:
        /*0018*/ 	.byte	0x04, 0x17
        /*001a*/ 	.short	(.L_1875 - .L_1874)
.L_1874:
        /*001c*/ 	.word	0x00000000
        /*0020*/ 	.short	0x0004
        /*0022*/ 	.short	0x0018
        /*0024*/ 	.byte	0x00, 0xf0, 0x11, 0x00


	//----- nvinfo : EIATTR_KPARAM_INFO
	.align		4
.L_1875:
        /*0028*/ 	.byte	0x04, 0x17
        /*002a*/ 	.short	(.L_1877 - .L_1876)
.L_1876:
        /*002c*/ 	.word	0x00000000
        /*0030*/ 	.short	0x0003
        /*0032*/ 	.short	0x0014
        /*0034*/ 	.byte	0x00, 0xf0, 0x11, 0x00


	//----- nvinfo : EIATTR_KPARAM_INFO
	.align		4
.L_1877:
        /*0038*/ 	.byte	0x04, 0x17
        /*003a*/ 	.short	(.L_1879 - .L_1878)
.L_1878:
        /*003c*/ 	.word	0x00000000
        /*0040*/ 	.short	0x0002
        /*0042*/ 	.short	0x0010
        /*0044*/ 	.byte	0x00, 0xf0, 0x11, 0x00


	//----- nvinfo : EIATTR_KPARAM_INFO
	.align		4
.L_1879:
        /*0048*/ 	.byte	0x04, 0x17
        /*004a*/ 	.short	(.L_1881 - .L_1880)
.L_1880:
        /*004c*/ 	.word	0x00000000
        /*0050*/ 	.short	0x0001
        /*0052*/ 	.short	0x0008
        /*0054*/ 	.byte	0x00, 0xf5, 0x21, 0x00


	//----- nvinfo : EIATTR_KPARAM_INFO
	.align		4
.L_1881:
        /*0058*/ 	.byte	0x04, 0x17
        /*005a*/ 	.short	(.L_1883 - .L_1882)
.L_1882:
        /*005c*/ 	.word	0x00000000
        /*0060*/ 	.short	0x0000
        /*0062*/ 	.short	0x0000
        /*0064*/ 	.byte	0x00, 0xf5, 0x21, 0x00


	//----- nvinfo : EIATTR_SPARSE_MMA_MASK
	.align		4
.L_1883:
        /*0068*/ 	.byte	0x03, 0x50
        /*006a*/ 	.short	0x0000


	//----- nvinfo : EIATTR_MAXREG_COUNT
	.align		4
        /*006c*/ 	.byte	0x03, 0x1b
        /*006e*/ 	.short	0x00ff


	//----- nvinfo : EIATTR_MERCURY_ISA_VERSION
	.align		4
        /*0070*/ 	.byte	0x03, 0x5f
        /*0072*/ 	.short	0x0101


	//----- nvinfo : EIATTR_VRC_CTA_INIT_COUNT
	.align		4
        /*0074*/ 	.byte	0x02, 0x4a
	.zero		1
	.zero		1


	//----- nvinfo : EIATTR_EXIT_INSTR_OFFSETS
	.align		4
        /*0078*/ 	.byte	0x04, 0x1c
        /*007a*/ 	.short	(.L_1885 - .L_1884)


	//   ....[0]....
.L_1884:
        /*007c*/ 	.word	0x00000080


	//   ....[1]....
        /*0080*/ 	.word	0x00000310


	//----- nvinfo : EIATTR_CRS_STACK_SIZE
	.align		4
.L_1885:
        /*0084*/ 	.byte	0x04, 0x1e
        /*0086*/ 	.short	(.L_1887 - .L_1886)
.L_1886:
        /*0088*/ 	.word	0x00000000


	//----- nvinfo : EIATTR_CBANK_PARAM_SIZE
	.align		4
.L_1887:
        /*008c*/ 	.byte	0x03, 0x19
        /*008e*/ 	.short	0x0020


	//----- nvinfo : EIATTR_PARAM_CBANK
	.align		4
        /*0090*/ 	.byte	0x04, 0x0a
        /*0092*/ 	.short	(.L_1889 - .L_1888)
	.align		4
.L_1888:
        /*0094*/ 	.word	index@(.nv.constant0._Z32gptoss_swiglu_interleaved_kernelIfEvPKT_PS0_jjff)
        /*0098*/ 	.short	0x0380
        /*009a*/ 	.short	0x0020


	//----- nvinfo : EIATTR_SW_WAR
	.align		4
.L_1889:
        /*009c*/ 	.byte	0x04, 0x36
        /*009e*/ 	.short	(.L_1891 - .L_1890)
.L_1890:
        /*00a0*/ 	.word	0x00000008
.L_1891:


//--------------------- .nv.info._Z32gptoss_swiglu_interleaved_kernelI13__nv_bfloat16EvPKT_PS1_jjff --------------------------
	.section	.nv.info._Z32gptoss_swiglu_interleaved_kernelI13__nv_bfloat16EvPKT_PS1_jjff,"",@"SHT_CUDA_INFO"
	.sectionflags	@""
	.align	4


	//----- nvinfo : EIATTR_CUDA_API_VERSION
	.align		4
        /*0000*/ 	.byte	0x04, 0x37
        /*0002*/ 	.short	(.L_1893 - .L_1892)
.L_1892:
        /*0004*/ 	.word	0x00000082


	//----- nvinfo : EIATTR_KPARAM_INFO
	.align		4
.L_1893:
        /*0008*/ 	.byte	0x04, 0x17
        /*000a*/ 	.short	(.L_1895 - .L_1894)
.L_1894:
        /*000c*/ 	.word	0x00000000
        /*0010*/ 	.short	0x0005
        /*0012*/ 	.short	0x001c
        /*0014*/ 	.byte	0x00, 0xf0, 0x11, 0x00


	//----- nvinfo : EIATTR_KPARAM_INFO
	.align		4
.L_1895:
        /*0018*/ 	.byte	0x04, 0x17
        /*001a*/ 	.short	(.L_1897 - .L_1896)
.L_1896:
        /*001c*/ 	.word	0x00000000
        /*0020*/ 	.short	0x0004
        /*0022*/ 	.short	0x0018
        /*0024*/ 	.byte	0x00, 0xf0, 0x11, 0x00


	//----- nvinfo : EIATTR_KPARAM_INFO
	.align		4
.L_1897:
        /*0028*/ 	.byte	0x04, 0x17
        /*002a*/ 	.short	(.L_1899 - .L_1898)
.L_1898:
        /*002c*/ 	.word	0x00000000
        /*0030*/ 	.short	0x0003
        /*0032*/ 	.short	0x0014
        /*0034*/ 	.byte	0x00, 0xf0, 0x11, 0x00


	//----- nvinfo : EIATTR_KPARAM_INFO
	.align		4
.L_1899:
        /*0038*/ 	.byte	0x04, 0x17
        /*003a*/ 	.short	(.L_1901 - .L_1900)
.L_1900:
        /*003c*/ 	.word	0x00000000
        /*0040*/ 	.short	0x0002
        /*0042*/ 	.short	0x0010
        /*0044*/ 	.byte	0x00, 0xf0, 0x11, 0x00


	//----- nvinfo : EIATTR_KPARAM_INFO
	.align		4
.L_1901:
        /*0048*/ 	.byte	0x04, 0x17
        /*004a*/ 	.short	(.L_1903 - .L_1902)
.L_1902:
        /*004c*/ 	.word	0x00000000
        /*0050*/ 	.short	0x0001
        /*0052*/ 	.short	0x0008
        /*0054*/ 	.byte	0x00, 0xf5, 0x21, 0x00


	//----- nvinfo : EIATTR_KPARAM_INFO
	.align		4
.L_1903:
        /*0058*/ 	.byte	0x04, 0x17
        /*005a*/ 	.short	(.L_1905 - .L_1904)
.L_1904:
        /*005c*/ 	.word	0x00000000
        /*0060*/ 	.short	0x0000
        /*0062*/ 	.short	0x0000
        /*0064*/ 	.byte	0x00, 0xf5, 0x21, 0x00


	//----- nvinfo : EIATTR_SPARSE_MMA_MASK
	.align		4
.L_1905:
        /*0068*/ 	.byte	0x03, 0x50
        /*006a*/ 	.short	0x0000


	//----- nvinfo : EIATTR_MAXREG_COUNT
	.align		4
        /*006c*/ 	.byte	0x03, 0x1b
        /*006e*/ 	.short	0x00ff


	//----- nvinfo : EIATTR_MERCURY_ISA_VERSION
	.align		4
        /*0070*/ 	.byte	0x03, 0x5f
        /*0072*/ 	.short	0x0101


	//----- nvinfo : EIATTR_VRC_CTA_INIT_COUNT
	.align		4
        /*0074*/ 	.byte	0x02, 0x4a
	.zero		1
	.zero		1


	//----- nvinfo : EIATTR_EXIT_INSTR_OFFSETS
	.align		4
        /*0078*/ 	.byte	0x04, 0x1c
        /*007a*/ 	.short	(.L_1907 - .L_1906)


	//   ....[0]....
.L_1906:
        /*007c*/ 	.word	0x00000080


	//   ....[1]....
        /*0080*/ 	.word	0x00000340


	//----- nvinfo : EIATTR_CRS_STACK_SIZE
	.align		4
.L_1907:
        /*0084*/ 	.byte	0x04, 0x1e
        /*0086*/ 	.short	(.L_1909 - .L_1908)
.L_1908:
        /*0088*/ 	.word	0x00000000


	//----- nvinfo : EIATTR_CBANK_PARAM_SIZE
	.align		4
.L_1909:
        /*008c*/ 	.byte	0x03, 0x19
        /*008e*/ 	.short	0x0020


	//----- nvinfo : EIATTR_PARAM_CBANK
	.align		4
        /*0090*/ 	.byte	0x04, 0x0a
        /*0092*/ 	.short	(.L_1911 - .L_1910)
	.align		4
.L_1910:
        /*0094*/ 	.word	index@(.nv.constant0._Z32gptoss_swiglu_interleaved_kernelI13__nv_bfloat16EvPKT_PS1_jjff)
        /*0098*/ 	.short	0x0380
        /*009a*/ 	.short	0x0020


	//----- nvinfo : EIATTR_SW_WAR
	.align		4
.L_1911:
        /*009c*/ 	.byte	0x04, 0x36
        /*009e*/ 	.short	(.L_1913 - .L_1912)
.L_1912:
        /*00a0*/ 	.word	0x00000008
.L_1913:


//--------------------- .nv.info._Z32gptoss_swiglu_interleaved_kernelI6__halfEvPKT_PS1_jjff --------------------------
	.section	.nv.info._Z32gptoss_swiglu_interleaved_kernelI6__halfEvPKT_PS1_jjff,"",@"SHT_CUDA_INFO"
	.sectionflags	@""
	.align	4


	//----- nvinfo : EIATTR_CUDA_API_VERSION
	.align		4
        /*0000*/ 	.byte	0x04, 0x37
        /*0002*/ 	.short	(.L_1915 - .L_1914)
.L_1914:
        /*0004*/ 	.word	0x00000082


	//----- nvinfo : EIATTR_KPARAM_INFO
	.align		4
.L_1915:
        /*0008*/ 	.byte	0x04, 0x17
        /*000a*/ 	.short	(.L_1917 - .L_1916)
.L_1916:
        /*000c*/ 	.word	0x00000000
        /*0010*/ 	.short	0x0005
        /*0012*/ 	.short	0x001c
        /*0014*/ 	.byte	0x00, 0xf0, 0x11, 0x00


	//----- nvinfo : EIATTR_KPARAM_INFO
	.align		4
.L_1917:
        /*0018*/ 	.byte	0x04, 0x17
        /*001a*/ 	.short	(.L_1919 - .L_1918)
.L_1918:
        /*001c*/ 	.word	0x00000000
        /*0020*/ 	.short	0x0004
        /*0022*/ 	.short	0x0018
        /*0024*/ 	.byte	0x00, 0xf0, 0x11, 0x00


	//----- nvinfo : EIATTR_KPARAM_INFO
	.align		4
.L_1919:
        /*0028*/ 	.byte	0x04, 0x17
        /*002a*/ 	.short	(.L_1921 - .L_1920)
.L_1920:
        /*002c*/ 	.word	0x00000000
        /*0030*/ 	.short	0x0003
        /*0032*/ 	.short	0x0014
        /*0034*/ 	.byte	0x00, 0xf0, 0x11, 0x00


	//----- nvinfo : EIATTR_KPARAM_INFO
	.align		4
.L_1921:
        /*0038*/ 	.byte	0x04, 0x17
        /*003a*/ 	.short	(.L_1923 - .L_1922)
.L_1922:
        /*003c*/ 	.word	0x00000000
        /*0040*/ 	.short	0x0002
        /*0042*/ 	.short	0x0010
        /*0044*/ 	.byte	0x00, 0xf0, 0x11, 0x00


	//----- nvinfo : EIATTR_KPARAM_INFO
	.align		4
.L_1923:
        /*0048*/ 	.byte	0x04, 0x17
        /*004a*/ 	.short	(.L_1925 - .L_1924)
.L_1924:
        /*004c*/ 	.word	0x00000000
        /*0050*/ 	.short	0x0001
        /*0052*/ 	.short	0x0008
        /*0054*/ 	.byte	0x00, 0xf5, 0x21, 0x00


	//----- nvinfo : EIATTR_KPARAM_INFO
	.align		4
.L_1925:
        /*0058*/ 	.byte	0x04, 0x17
        /*005a*/ 	.short	(.L_1927 - .L_1926)
.L_1926:
        /*005c*/ 	.word	0x00000000
        /*0060*/ 	.short	0x0000
        /*0062*/ 	.short	0x0000
        /*0064*/ 	.byte	0x00, 0xf5, 0x21, 0x00


	//----- nvinfo : EIATTR_SPARSE_MMA_MASK
	.align		4
.L_1927:
        /*0068*/ 	.byte	0x03, 0x50
        /*006a*/ 	.short	0x0000


	//----- nvinfo : EIATTR_MAXREG_COUNT
	.align		4
        /*006c*/ 	.byte	0x03, 0x1b
        /*006e*/ 	.short	0x00ff


	//----- nvinfo : EIATTR_MERCURY_ISA_VERSION
	.align		4
        /*0070*/ 	.byte	0x03, 0x5f
        /*0072*/ 	.short	0x0101


	//----- nvinfo : EIATTR_VRC_CTA_INIT_COUNT
	.align		4
        /*0074*/ 	.byte	0x02, 0x4a
	.zero		1
	.zero		1


	//----- nvinfo : EIATTR_EXIT_INSTR_OFFSETS
	.align		4
        /*0078*/ 	.byte	0x04, 0x1c
        /*007a*/ 	.short	(.L_1929 - .L_1928)


	//   ....[0]....
.L_1928:
        /*007c*/ 	.word	0x00000080


	//   ....[1]....
        /*0080*/ 	.word	0x00000340


	//----- nvinfo : EIATTR_CRS_STACK_SIZE
	.align		4
.L_1929:
        /*0084*/ 	.byte	0x04, 0x1e
        /*0086*/ 	.short	(.L_1931 - .L_1930)
.L_1930:
        /*0088*/ 	.word	0x00000000


	//----- nvinfo : EIATTR_CBANK_PARAM_SIZE
	.align		4
.L_1931:
        /*008c*/ 	.byte	0x03, 0x19
        /*008e*/ 	.short	0x0020


	//----- nvinfo : EIATTR_PARAM_CBANK
	.align		4
        /*0090*/ 	.byte	0x04, 0x0a
        /*0092*/ 	.short	(.L_1933 - .L_1932)
	.align		4
.L_1932:
        /*0094*/ 	.word	index@(.nv.constant0._Z32gptoss_swiglu_interleaved_kernelI6__halfEvPKT_PS1_jjff)
        /*0098*/ 	.short	0x0380
        /*009a*/ 	.short	0x0020


	//----- nvinfo : EIATTR_SW_WAR
	.align		4
.L_1933:
        /*009c*/ 	.byte	0x04, 0x36
        /*009e*/ 	.short	(.L_1935 - .L_1934)
.L_1934:
        /*00a0*/ 	.word	0x00000008
.L_1935:


//--------------------- .nv.info._Z20gptoss_swiglu_kernelIfEvPKT_S2_PS0_jff --------------------------
	.section	.nv.info._Z20gptoss_swiglu_kernelIfEvPKT_S2_PS0_jff,"",@"SHT_CUDA_INFO"
	.sectionflags	@""
	.align	4


	//----- nvinfo : EIATTR_CUDA_API_VERSION
	.align		4
        /*0000*/ 	.byte	0x04, 0x37
        /*0002*/ 	.short	(.L_1937 - .L_1936)
.L_1936:
        /*0004*/ 	.word	0x00000082


	//----- nvinfo : EIATTR_KPARAM_INFO
	.align		4
.L_1937:
        /*0008*/ 	.byte	0x04, 0x17
        /*000a*/ 	.short	(.L_1939 - .L_1938)
.L_1938:
        /*000c*/ 	.word	0x00000000
        /*0010*/ 	.short	0x0005
        /*0012*/ 	.short	0x0020
        /*0014*/ 	.byte	0x00, 0xf0, 0x11, 0x00


	//----- nvinfo : EIATTR_KPARAM_INFO
	.align		4
.L_1939:
        /*0018*/ 	.byte	0x04, 0x17
        /*001a*/ 	.short	(.L_1941 - .L_1940)
.L_1940:
        /*001c*/ 	.word	0x00000000
        /*0020*/ 	.short	0x0004
        /*0022*/ 	.short	0x001c
        /*0024*/ 	.byte	0x00, 0xf0, 0x11, 0x00


	//----- nvinfo : EIATTR_KPARAM_INFO
	.align		4
.L_1941:
        /*0028*/ 	.byte	0x04, 0x17
        /*002a*/ 	.short	(.L_1943 - .L_1942)
.L_1942:
        /*002c*/ 	.word	0x00000000
        /*0030*/ 	.short	0x0003
        /*0032*/ 	.short	0x0018
        /*0034*/ 	.byte	0x00, 0xf0, 0x11, 0x00


	//----- nvinfo : EIATTR_KPARAM_INFO
	.align		4
.L_1943:
        /*0038*/ 	.byte	0x04, 0x17
        /*003a*/ 	.short	(.L_1945 - .L_1944)
.L_1944:
        /*003c*/ 	.word	0x00000000
        /*0040*/ 	.short	0x0002
        /*0042*/ 	.short	0x0010
        /*0044*/ 	.byte	0x00, 0xf5, 0x21, 0x00


	//----- nvinfo : EIATTR_KPARAM_INFO
	.align		4
.L_1945:
        /*0048*/ 	.byte	0x04, 0x17
        /*004a*/ 	.short	(.L_1947 - .L_1946)
.L_1946:
        /*004c*/ 	.word	0x00000000
        /*0050*/ 	.short	0x0001
        /*0052*/ 	.short	0x0008
        /*0054*/ 	.byte	0x00, 0xf5, 0x21, 0x00


	//----- nvinfo : EIATTR_KPARAM_INFO
	.align		4
.L_1947:
        /*0058*/ 	.byte	0x04, 0x17
        /*005a*/ 	.short	(.L_1949 - .L_1948)
.L_1948:
        /*005c*/ 	.word	0x00000000
        /*0060*/ 	.short	0x0000
        /*0062*/ 	.short	0x0000
        /*0064*/ 	.byte	0x00, 0xf5, 0x21, 0x00


	//----- nvinfo : EIATTR_SPARSE_MMA_MASK
	.align		4
.L_1949:
        /*0068*/ 	.byte	0x03, 0x50
        /*006a*/ 	.short	0x0000


	//----- nvinfo : EIATTR_MAXREG_COUNT
	.align		4
        /*006c*/ 	.byte	0x03, 0x1b
        /*006e*/ 	.short	0x00ff


	//----- nvinfo : EIATTR_MERCURY_ISA_VERSION
	.align		4
        /*0070*/ 	.byte	0x03, 0x5f
        /*0072*/ 	.short	0x0101


	//----- nvinfo : EIATTR_VRC_CTA_INIT_COUNT
	.align		4
        /*0074*/ 	.byte	0x02, 0x4a
	.zero		1
	.zero		1


	//----- nvinfo : EIATTR_EXIT_INSTR_OFFSETS
	.align		4
        /*0078*/ 	.byte	0x04, 0x1c
        /*007a*/ 	.short	(.L_1951 - .L_1950)


	//   ....[0]....
.L_1950:
        /*007c*/ 	.word	0x00000070


	//   ....[1]....
        /*0080*/ 	.word	0x00000320


	//----- nvinfo : EIATTR_CRS_STACK_SIZE
	.align		4
.L_1951:
        /*0084*/ 	.byte	0x04, 0x1e
        /*0086*/ 	.short	(.L_1953 - .L_1952)
.L_1952:
        /*0088*/ 	.word	0x00000000


	//----- nvinfo : EIATTR_CBANK_PARAM_SIZE
	.align		4
.L_1953:
        /*008c*/ 	.byte	0x03, 0x19
        /*008e*/ 	.short	0x0024


	//----- nvinfo : EIATTR_PARAM_CBANK
	.align		4
        /*0090*/ 	.byte	0x04, 0x0a
        /*0092*/ 	.short	(.L_1955 - .L_1954)
	.align		4
.L_1954:
        /*0094*/ 	.word	index@(.nv.constant0._Z20gptoss_swiglu_kernelIfEvPKT_S2_PS0_jff)
        /*0098*/ 	.short	0x0380
        /*009a*/ 	.short	0x0024


	//----- nvinfo : EIATTR_SW_WAR
	.align		4
.L_1955:
        /*009c*/ 	.byte	0x04, 0x36
        /*009e*/ 	.short	(.L_1957 - .L_1956)
.L_1956:
        /*00a0*/ 	.word	0x00000008
.L_1957:


//--------------------- .nv.info._Z25gptoss_swiglu_kernel_vec4If6float4EvPKT0_S3_PS1_jff --------------------------
	.section	.nv.info._Z25gptoss_swiglu_kernel_vec4If6float4EvPKT0_S3_PS1_jff,"",@"SHT_CUDA_INFO"
	.sectionflags	@""
	.align	4


	//----- nvinfo : EIATTR_CUDA_API_VERSION
	.align		4
        /*0000*/ 	.byte	0x04, 0x37
        /*0002*/ 	.short	(.L_1959 - .L_1958)
.L_1958:
        /*0004*/ 	.word	0x00000082


	//----- nvinfo : EIATTR_KPARAM_INFO
	.align		4
.L_1959:
        /*0008*/ 	.byte	0x04, 0x17
        /*000a*/ 	.short	(.L_1961 - .L_1960)
.L_1960:
        /*000c*/ 	.word	0x00000000
        /*0010*/ 	.short	0x0005
        /*0012*/ 	.short	0x0020
        /*0014*/ 	.byte	0x00, 0xf0, 0x11, 0x00


	//----- nvinfo : EIATTR_KPARAM_INFO
	.align		4
.L_1961:
        /*0018*/ 	.byte	0x04, 0x17
        /*001a*/ 	.short	(.L_1963 - .L_1962)
.L_1962:
        /*001c*/ 	.word	0x00000000
        /*0020*/ 	.short	0x0004
        /*0022*/ 	.short	0x001c
        /*0024*/ 	.byte	0x00, 0xf0, 0x11, 0x00


	//----- nvinfo : EIATTR_KPARAM_INFO
	.align		4
.L_1963:
        /*0028*/ 	.byte	0x04, 0x17
        /*002a*/ 	.short	(.L_1965 - .L_1964)
.L_1964:
        /*002c*/ 	.word	0x00000000
        /*0030*/ 	.short	0x0003
        /*0032*/ 	.short	0x0018
        /*0034*/ 	.byte	0x00, 0xf0, 0x11, 0x00


	//----- nvinfo : EIATTR_KPARAM_INFO
	.align		4
.L_1965:
        /*0038*/ 	.byte	0x04, 0x17
        /*003a*/ 	.short	(.L_1967 - .L_1966)
.L_1966:
        /*003c*/ 	.word	0x00000000
        /*0040*/ 	.short	0x0002
        /*0042*/ 	.short	0x0010
        /*0044*/ 	.byte	0x00, 0xf5, 0x21, 0x00


	//----- nvinfo : EIATTR_KPARAM_INFO
	.align		4
.L_1967:
        /*0048*/ 	.byte	0x04, 0x17
        /*004a*/ 	.short	(.L_1969 - .L_1968)
.L_1968:
        /*004c*/ 	.word	0x00000000
        /*0050*/ 	.short	0x0001
        /*0052*/ 	.short	0x0008
        /*0054*/ 	.byte	0x00, 0xf5, 0x21, 0x00


	//----- nvinfo : EIATTR_KPARAM_INFO
	.align		4
.L_1969:
        /*0058*/ 	.byte	0x04, 0x17
        /*005a*/ 	.short	(.L_1971 - .L_1970)
.L_1970:
        /*005c*/ 	.word	0x00000000
        /*0060*/ 	.short	0x0000
        /*0062*/ 	.short	0x0000
        /*0064*/ 	.byte	0x00, 0xf5, 0x21, 0x00


	//----- nvinfo : EIATTR_SPARSE_MMA_MASK
	.align		4
.L_1971:
        /*0068*/ 	.byte	0x03, 0x50
        /*006a*/ 	.short	0x0000


	//----- nvinfo : EIATTR_MAXREG_COUNT
	.align		4
        /*006c*/ 	.byte	0x03, 0x1b
        /*006e*/ 	.short	0x00ff


	//----- nvinfo : EIATTR_MERCURY_ISA_VERSION
	.align		4
        /*0070*/ 	.byte	0x03, 0x5f
        /*0072*/ 	.short	0x0101


	//----- nvinfo : EIATTR_VRC_CTA_INIT_COUNT
	.align		4
        /*0074*/ 	.byte	0x02, 0x4a
	.zero		1
	.zero		1


	//----- nvinfo : EIATTR_EXIT_INSTR_OFFSETS
	.align		4
        /*0078*/ 	.byte	0x04, 0x1c
        /*007a*/ 	.short	(.L_1973 - .L_1972)


	//   ....[0]....
.L_1972:
        /*007c*/ 	.word	0x00000070


	//   ....[1]....
        /*0080*/ 	.word	0x00000960


	//----- nvinfo : EIATTR_CRS_STACK_SIZE
	.align		4
.L_1973:
        /*0084*/ 	.byte	0x04, 0x1e
        /*0086*/ 	.short	(.L_1975 - .L_1974)
.L_1974:
        /*0088*/ 	.word	0x00000000


	//----- nvinfo : EIATTR_CBANK_PARAM_SIZE
	.align		4
.L_1975:
        /*008c*/ 	.byte	0x03, 0x19
        /*008e*/ 	.short	0x0024


	//----- nvinfo : EIATTR_PARAM_CBANK
	.align		4
        /*0090*/ 	.byte	0x04, 0x0a
        /*0092*/ 	.short	(.L_1977 - .L_1976)
	.align		4
.L_1976:
        /*0094*/ 	.word	index@(.nv.constant0._Z25gptoss_swiglu_kernel_vec4If6float4EvPKT0_S3_PS1_jff)
        /*0098*/ 	.short	0x0380
        /*009a*/ 	.short	0x0024


	//----- nvinfo : EIATTR_SW_WAR
	.align		4
.L_1977:
        /*009c*/ 	.byte	0x04, 0x36
        /*009e*/ 	.short	(.L_1979 - .L_1978)
.L_1978:
        /*00a0*/ 	.word	0x00000008
.L_1979:


//--------------------- .nv.info._Z20gptoss_swiglu_kernelI13__nv_bfloat16EvPKT_S3_PS1_jff --------------------------
	.section	.nv.info._Z20gptoss_swiglu_kernelI13__nv_bfloat16EvPKT_S3_PS1_jff,"",@"SHT_CUDA_INFO"
	.sectionflags	@""
	.align	4


	//----- nvinfo : EIATTR_CUDA_API_VERSION
	.align		4
        /*0000*/ 	.byte	0x04, 0x37
        /*0002*/ 	.short	(.L_1981 - .L_1980)
.L_1980:
        /*0004*/ 	.word	0x00000082


	//----- nvinfo : EIATTR_KPARAM_INFO
	.align		4
.L_1981:
        /*0008*/ 	.byte	0x04, 0x17
        /*000a*/ 	.short	(.L_1983 - .L_1982)
.L_1982:
        /*000c*/ 	.word	0x00000000
        /*0010*/ 	.short	0x0005
        /*0012*/ 	.short	0x0020
        /*0014*/ 	.byte	0x00, 0xf0, 0x11, 0x00


	//----- nvinfo : EIATTR_KPARAM_INFO
	.align		4
.L_1983:
        /*0018*/ 	.byte	0x04, 0x17
        /*001a*/ 	.short	(.L_1985 - .L_1984)
.L_1984:
        /*001c*/ 	.word	0x00000000
        /*0020*/ 	.short	0x0004
        /*0022*/ 	.short	0x001c
        /*0024*/ 	.byte	0x00, 0xf0, 0x11, 0x00


	//----- nvinfo : EIATTR_KPARAM_INFO
	.align		4
.L_1985:
        /*0028*/ 	.byte	0x04, 0x17
        /*002a*/ 	.short	(.L_1987 - .L_1986)
.L_1986:
        /*002c*/ 	.word	0x00000000
        /*0030*/ 	.short	0x0003
        /*0032*/ 	.short	0x0018
        /*0034*/ 	.byte	0x00, 0xf0, 0x11, 0x00


	//----- nvinfo : EIATTR_KPARAM_INFO
	.align		4
.L_1987:
        /*0038*/ 	.byte	0x04, 0x17
        /*003a*/ 	.short	(.L_1989 - .L_1988)
.L_1988:
        /*003c*/ 	.word	0x00000000
        /*0040*/ 	.short	0x0002
        /*0042*/ 	.short	0x0010
        /*0044*/ 	.byte	0x00, 0xf5, 0x21, 0x00


	//----- nvinfo : EIATTR_KPARAM_INFO
	.align		4
.L_1989:
        /*0048*/ 	.byte	0x04, 0x17
        /*004a*/ 	.short	(.L_1991 - .L_1990)
.L_1990:
        /*004c*/ 	.word	0x00000000
        /*0050*/ 	.short	0x0001
        /*0052*/ 	.short	0x0008
        /*0054*/ 	.byte	0x00, 0xf5, 0x21, 0x00


	//----- nvinfo : EIATTR_KPARAM_INFO
	.align		4
.L_1991:
        /*0058*/ 	.byte	0x04, 0x17
        /*005a*/ 	.short	(.L_1993 - .L_1992)
.L_1992:
        /*005c*/ 	.word	0x00000000
        /*0060*/ 	.short	0x0000
        /*0062*/ 	.short	0x0000
        /*0064*/ 	.byte	0x00, 0xf5, 0x21, 0x00


	//----- nvinfo : EIATTR_SPARSE_MMA_MASK
	.align		4
.L_1993:
        /*0068*/ 	.byte	0x03, 0x50
        /*006a*/ 	.short	0x0000


	//----- nvinfo : EIATTR_MAXREG_COUNT
	.align		4
        /*006c*/ 	.byte	0x03, 0x1b
        /*006e*/ 	.short	0x00ff


	//----- nvinfo : EIATTR_MERCURY_ISA_VERSION
	.align		4
        /*0070*/ 	.byte	0x03, 0x5f
        /*0072*/ 	.short	0x0101


	//----- nvinfo : EIATTR_VRC_CTA_INIT_COUNT
	.align		4
        /*0074*/ 	.byte	0x02, 0x4a
	.zero		1
	.zero		1


	//----- nvinfo : EIATTR_EXIT_INSTR_OFFSETS
	.align		4
        /*0078*/ 	.byte	0x04, 0x1c
        /*007a*/ 	.short	(.L_1995 - .L_1994)


	//   ....[0]....
.L_1994:
        /*007c*/ 	.word	0x00000070


	//   ....[1]....
        /*0080*/ 	.word	0x00000350


	//----- nvinfo : EIATTR_CRS_STACK_SIZE
	.align		4
.L_1995:
        /*0084*/ 	.byte	0x04, 0x1e
        /*0086*/ 	.short	(.L_1997 - .L_1996)
.L_1996:
        /*0088*/ 	.word	0x00000000


	//----- nvinfo : EIATTR_CBANK_PARAM_SIZE
	.align		4
.L_1997:
        /*008c*/ 	.byte	0x03, 0x19
        /*008e*/ 	.short	0x0024


	//----- nvinfo : EIATTR_PARAM_CBANK
	.align		4
        /*0090*/ 	.byte	0x04, 0x0a
        /*0092*/ 	.short	(.L_1999 - .L_1998)
	.align		4
.L_1998:
        /*0094*/ 	.word	index@(.nv.constant0._Z20gptoss_swiglu_kernelI13__nv_bfloat16EvPKT_S3_PS1_jff)
        /*0098*/ 	.short	0x0380
        /*009a*/ 	.short	0x0024


	//----- nvinfo : EIATTR_SW_WAR
	.align		4
.L_1999:
        /*009c*/ 	.byte	0x04, 0x36
        /*009e*/ 	.short	(.L_2001 - .L_2000)
.L_2000:
        /*00a0*/ 	.word	0x00000008
.L_2001:


//--------------------- .nv.info._Z25gptoss_swiglu_kernel_vec4I13__nv_bfloat16mEvPKT0_S3_PS1_jff --------------------------
	.section	.nv.info._Z25gptoss_swiglu_kernel_vec4I13__nv_bfloat16mEvPKT0_S3_PS1_jff,"",@"SHT_CUDA_INFO"
	.sectionflags	@""
	.align	4


	//----- nvinfo : EIATTR_CUDA_API_VERSION
	.align		4
        /*0000*/ 	.byte	0x04, 0x37
        /*0002*/ 	.short	(.L_2003 - .L_2002)
.L_2002:
        /*0004*/ 	.word	0x00000082


	//----- nvinfo : EIATTR_KPARAM_INFO
	.align		4
.L_2003:
        /*0008*/ 	.byte	0x04, 0x17
        /*000a*/ 	.short	(.L_2005 - .L_2004)
.L_2004:
        /*000c*/ 	.word	0x00000000
        /*0010*/ 	.short	0x0005
        /*0012*/ 	.short	0x0020
        /*0014*/ 	.byte	0x00, 0xf0, 0x11, 0x00


	//----- nvinfo : EIATTR_KPARAM_INFO
	.align		4
.L_2005:
        /*0018*/ 	.byte	0x04, 0x17
        /*001a*/ 	.short	(.L_2007 - .L_2006)
.L_2006:
        /*001c*/ 	.word	0x00000000
        /*0020*/ 	.short	0x0004
        /*0022*/ 	.short	0x001c
        /*0024*/ 	.byte	0x00, 0xf0, 0x11, 0x00


	//----- nvinfo : EIATTR_KPARAM_INFO
	.align		4
.L_2007:
        /*0028*/ 	.byte	0x04, 0x17
        /*002a*/ 	.short	(.L_2009 - .L_2008)
.L_2008:
        /*002c*/ 	.word	0x00000000
        /*0030*/ 	.short	0x0003
        /*0032*/ 	.short	0x0018
        /*0034*/ 	.byte	0x00, 0xf0, 0x11, 0x00


	//----- nvinfo : EIATTR_KPARAM_INFO
	.align		4
.L_2009:
        /*0038*/ 	.byte	0x04, 0x17
        /*003a*/ 	.short	(.L_2011 - .L_2010)
.L_2010:
        /*003c*/ 	.word	0x00000000
        /*0040*/ 	.short	0x0002
        /*0042*/ 	.short	0x0010
        /*0044*/ 	.byte	0x00, 0xf5, 0x21, 0x00


	//----- nvinfo : EIATTR_KPARAM_INFO
	.align		4
.L_2011:
        /*0048*/ 	.byte	0x04, 0x17
        /*004a*/ 	.short	(.L_2013 - .L_2012)
.L_2012:
        /*004c*/ 	.word	0x00000000
        /*0050*/ 	.short	0x0001
        /*0052*/ 	.short	0x0008
        /*0054*/ 	.byte	0x00, 0xf5, 0x21, 0x00


	//----- nvinfo : EIATTR_KPARAM_INFO
	.align		4
.L_2013:
        /*0058*/ 	.byte	0x04, 0x17
        /*005a*/ 	.short	(.L_2015 - .L_2014)
.L_2014:
        /*005c*/ 	.word	0x00000000
        /*0060*/ 	.short	0x0000
        /*0062*/ 	.short	0x0000
        /*0064*/ 	.byte	0x00, 0xf5, 0x21, 0x00


	//----- nvinfo : EIATTR_SPARSE_MMA_MASK
	.align		4
.L_2015:
        /*0068*/ 	.byte	0x03, 0x50
        /*006a*/ 	.short	0x0000


	//----- nvinfo : EIATTR_MAXREG_COUNT
	.align		4
        /*006c*/ 	.byte	0x03, 0x1b
        /*006e*/ 	.short	0x00ff


	//----- nvinfo : EIATTR_MERCURY_ISA_VERSION
	.align		4
        /*0070*/ 	.byte	0x03, 0x5f
        /*0072*/ 	.short	0x0101


	//----- nvinfo : EIATTR_VRC_CTA_INIT_COUNT
	.align		4
        /*0074*/ 	.byte	0x02, 0x4a
	.zero		1
	.zero		1


	//----- nvinfo : EIATTR_EXIT_INSTR_OFFSETS
	.align		4
        /*0078*/ 	.byte	0x04, 0x1c
        /*007a*/ 	.short	(.L_2017 - .L_2016)


	//   ....[0]....
.L_2016:
        /*007c*/ 	.word	0x00000070


	//   ....[1]....
        /*0080*/ 	.word	0x00000aa0


	//----- nvinfo : EIATTR_CRS_STACK_SIZE
	.align		4
.L_2017:
        /*0084*/ 	.byte	0x04, 0x1e
        /*0086*/ 	.short	(.L_2019 - .L_2018)
.L_2018:
        /*0088*/ 	.word	0x00000000


	//----- nvinfo : EIATTR_CBANK_PARAM_SIZE
	.align		4
.L_2019:
        /*008c*/ 	.byte	0x03, 0x19
        /*008e*/ 	.short	0x0024


	//----- nvinfo : EIATTR_PARAM_CBANK
	.align		4
        /*0090*/ 	.byte	0x04, 0x0a
        /*0092*/ 	.short	(.L_2021 - .L_2020)
	.align		4
.L_2020:
        /*0094*/ 	.word	index@(.nv.constant0._Z25gptoss_swiglu_kernel_vec4I13__nv_bfloat16mEvPKT0_S3_PS1_jff)
        /*0098*/ 	.short	0x0380
        /*009a*/ 	.short	0x0024


	//----- nvinfo : EIATTR_SW_WAR
	.align		4
.L_2021:
        /*009c*/ 	.byte	0x04, 0x36
        /*009e*/ 	.short	(.L_2023 - .L_2022)
.L_2022:
        /*00a0*/ 	.word	0x00000008
.L_2023:


//--------------------- .nv.info._Z20gptoss_swiglu_kernelI6__halfEvPKT_S3_PS1_jff --------------------------
	.section	.nv.info._Z20gptoss_swiglu_kernelI6__halfEvPKT_S3_PS1_jff,"",@"SHT_CUDA_INFO"
	.sectionflags	@""
	.align	4


	//----- nvinfo : EIATTR_CUDA_API_VERSION
	.align		4
        /*0000*/ 	.byte	0x04, 0x37
        /*0002*/ 	.short	(.L_2025 - .L_2024)
.L_2024:
        /*0004*/ 	.word	0x00000082


	//----- nvinfo : EIATTR_KPARAM_INFO
	.align		4
.L_2025:
        /*0008*/ 	.byte	0x04, 0x17
        /*000a*/ 	.short	(.L_2027 - .L_2026)
.L_2026:
        /*000c*/ 	.word	0x00000000
        /*0010*/ 	.short	0x0005
        /*0012*/ 	.short	0x0020
        /*0014*/ 	.byte	0x00, 0xf0, 0x11, 0x00


	//----- nvinfo : EIATTR_KPARAM_INFO
	.align		4
.L_2027:
        /*0018*/ 	.byte	0x04, 0x17
        /*001a*/ 	.short	(.L_2029 - .L_2028)
.L_2028:
        /*001c*/ 	.word	0x00000000
        /*0020*/ 	.short	0x0004
        /*0022*/ 	.short	0x001c
        /*0024*/ 	.byte	0x00, 0xf0, 0x11, 0x00


	//----- nvinfo : EIATTR_KPARAM_INFO
	.align		4
.L_2029:
        /*0028*/ 	.byte	0x04, 0x17
        /*002a*/ 	.short	(.L_2031 - .L_2030)
.L_2030:
        /*002c*/ 	.word	0x00000000
        /*0030*/ 	.short	0x0003
        /*0032*/ 	.short	0x0018
        /*0034*/ 	.byte	0x00, 0xf0, 0x11, 0x00


	//----- nvinfo : EIATTR_KPARAM_INFO
	.align		4
.L_2031:
        /*0038*/ 	.byte	0x04, 0x17
        /*003a*/ 	.short	(.L_2033 - .L_2032)
.L_2032:
        /*003c*/ 	.word	0x00000000
        /*0040*/ 	.short	0x0002
        /*0042*/ 	.short	0x0010
        /*0044*/ 	.byte	0x00, 0xf5, 0x21, 0x00


	//----- nvinfo : EIATTR_KPARAM_INFO
	.align		4
.L_2033:
        /*0048*/ 	.byte	0x04, 0x17
        /*004a*/ 	.short	(.L_2035 - .L_2034)
.L_2034:
        /*004c*/ 	.word	0x00000000
        /*0050*/ 	.short	0x0001
        /*0052*/ 	.short	0x0008
        /*0054*/ 	.byte	0x00, 0xf5, 0x21, 0x00


	//----- nvinfo : EIATTR_KPARAM_INFO
	.align		4
.L_2035:
        /*0058*/ 	.byte	0x04, 0x17
        /*005a*/ 	.short	(.L_2037 - .L_2036)
.L_2036:
        /*005c*/ 	.word	0x00000000
        /*0060*/ 	.short	0x0000
        /*0062*/ 	.short	0x0000
        /*0064*/ 	.byte	0x00, 0xf5, 0x21, 0x00


	//----- nvinfo : EIATTR_SPARSE_MMA_MASK
	.align		4
.L_2037:
        /*0068*/ 	.byte	0x03, 0x50
        /*006a*/ 	.short	0x0000


	//----- nvinfo : EIATTR_MAXREG_COUNT
	.align		4
        /*006c*/ 	.byte	0x03, 0x1b
        /*006e*/ 	.short	0x00ff


	//----- nvinfo : EIATTR_MERCURY_ISA_VERSION
	.align		4
        /*0070*/ 	.byte	0x03, 0x5f
        /*0072*/ 	.short	0x0101


	//----- nvinfo : EIATTR_VRC_CTA_INIT_COUNT
	.align		4
        /*0074*/ 	.byte	0x02, 0x4a
	.zero		1
	.zero		1


	//----- nvinfo : EIATTR_EXIT_INSTR_OFFSETS
	.align		4
        /*0078*/ 	.byte	0x04, 0x1c
        /*007a*/ 	.short	(.L_2039 - .L_2038)


	//   ....[0]....
.L_2038:
        /*007c*/ 	.word	0x00000070


	//   ....[1]....
        /*0080*/ 	.word	0x00000350


	//----- nvinfo : EIATTR_CRS_STACK_SIZE
	.align		4
.L_2039:
        /*0084*/ 	.byte	0x04, 0x1e
        /*0086*/ 	.short	(.L_2041 - .L_2040)
.L_2040:
        /*0088*/ 	.word	0x00000000


	//----- nvinfo : EIATTR_CBANK_PARAM_SIZE
	.align		4
.L_2041:
        /*008c*/ 	.byte	0x03, 0x19
        /*008e*/ 	.short	0x0024


	//----- nvinfo : EIATTR_PARAM_CBANK
	.align		4
        /*0090*/ 	.byte	0x04, 0x0a
        /*0092*/ 	.short	(.L_2043 - .L_2042)
	.align		4
.L_2042:
        /*0094*/ 	.word	index@(.nv.constant0._Z20gptoss_swiglu_kernelI6__halfEvPKT_S3_PS1_jff)
        /*0098*/ 	.short	0x0380
        /*009a*/ 	.short	0x0024


	//----- nvinfo : EIATTR_SW_WAR
	.align		4
.L_2043:
        /*009c*/ 	.byte	0x04, 0x36
        /*009e*/ 	.short	(.L_2045 - .L_2044)
.L_2044:
        /*00a0*/ 	.word	0x00000008
.L_2045:


//--------------------- .nv.info._Z25gptoss_swiglu_kernel_vec4I6__halfmEvPKT0_S3_PS1_jff --------------------------
	.section	.nv.info._Z25gptoss_swiglu_kernel_vec4I6__halfmEvPKT0_S3_PS1_jff,"",@"SHT_CUDA_INFO"
	.sectionflags	@""
	.align	4


	//----- nvinfo : EIATTR_CUDA_API_VERSION
	.align		4
        /*0000*/ 	.byte	0x04, 0x37
        /*0002*/ 	.short	(.L_2047 - .L_2046)
.L_2046:
        /*0004*/ 	.word	0x00000082


	//----- nvinfo : EIATTR_KPARAM_INFO
	.align		4
.L_2047:
        /*0008*/ 	.byte	0x04, 0x17
        /*000a*/ 	.short	(.L_2049 - .L_2048)
.L_2048:
        /*000c*/ 	.word	0x00000000
        /*0010*/ 	.short	0x0005
        /*0012*/ 	.short	0x0020
        /*0014*/ 	.byte	0x00, 0xf0, 0x11, 0x00


	//----- nvinfo : EIATTR_KPARAM_INFO
	.align		4
.L_2049:
        /*0018*/ 	.byte	0x04, 0x17
        /*001a*/ 	.short	(.L_2051 - .L_2050)
.L_2050:
        /*001c*/ 	.word	0x00000000
        /*0020*/ 	.short	0x0004
        /*0022*/ 	.short	0x001c
        /*0024*/ 	.byte	0x00, 0xf0, 0x11, 0x00


	//----- nvinfo : EIATTR_KPARAM_INFO
	.align		4
.L_2051:
        /*0028*/ 	.byte	0x04, 0x17
        /*002a*/ 	.short	(.L_2053 - .L_2052)
.L_2052:
        /*002c*/ 	.word	0x00000000
        /*0030*/ 	.short	0x0003
        /*0032*/ 	.short	0x0018
        /*0034*/ 	.byte	0x00, 0xf0, 0x11, 0x00


	//----- nvinfo : EIATTR_KPARAM_INFO
	.align		4
.L_2053:
        /*0038*/ 	.byte	0x04, 0x17
        /*003a*/ 	.short	(.L_2055 - .L_2054)
.L_2054:
        /*003c*/ 	.word	0x00000000
        /*0040*/ 	.short	0x0002
        /*0042*/ 	.short	0x0010
        /*0044*/ 	.byte	0x00, 0xf5, 0x21, 0x00


	//----- nvinfo : EIATTR_KPARAM_INFO
	.align		4
.L_2055:
        /*0048*/ 	.byte	0x04, 0x17
        /*004a*/ 	.short	(.L_2057 - .L_2056)
.L_2056:
        /*004c*/ 	.word	0x00000000
        /*0050*/ 	.short	0x0001
        /*0052*/ 	.short	0x0008
        /*0054*/ 	.byte	0x00, 0xf5, 0x21, 0x00


	//----- nvinfo : EIATTR_KPARAM_INFO
	.align		4
.L_2057:
        /*0058*/ 	.byte	0x04, 0x17
        /*005a*/ 	.short	(.L_2059 - .L_2058)
.L_2058:
        /*005c*/ 	.word	0x00000000
        /*0060*/ 	.short	0x0000
        /*0062*/ 	.short	0x0000
        /*0064*/ 	.byte	0x00, 0xf5, 0x21, 0x00


	//----- nvinfo : EIATTR_SPARSE_MMA_MASK
	.align		4
.L_2059:
        /*0068*/ 	.byte	0x03, 0x50
        /*006a*/ 	.short	0x0000


	//----- nvinfo : EIATTR_MAXREG_COUNT
	.align		4
        /*006c*/ 	.byte	0x03, 0x1b
        /*006e*/ 	.short	0x00ff


	//----- nvinfo : EIATTR_MERCURY_ISA_VERSION
	.align		4
        /*0070*/ 	.byte	0x03, 0x5f
        /*0072*/ 	.short	0x0101


	//----- nvinfo : EIATTR_VRC_CTA_INIT_COUNT
	.align		4
        /*0074*/ 	.byte	0x02, 0x4a
	.zero		1
	.zero		1


	//----- nvinfo : EIATTR_EXIT_INSTR_OFFSETS
	.align		4
        /*0078*/ 	.byte	0x04, 0x1c
        /*007a*/ 	.short	(.L_2061 - .L_2060)


	//   ....[0]....
.L_2060:
        /*007c*/ 	.word	0x00000070


	//   ....[1]....
        /*0080*/ 	.word	0x00000ab0


	//----- nvinfo : EIATTR_CRS_STACK_SIZE
	.align		4
.L_2061:
        /*0084*/ 	.byte	0x04, 0x1e
        /*0086*/ 	.short	(.L_2063 - .L_2062)
.L_2062:
        /*0088*/ 	.word	0x00000000


	//----- nvinfo : EIATTR_CBANK_PARAM_SIZE
	.align		4
.L_2063:
        /*008c*/ 	.byte	0x03, 0x19
        /*008e*/ 	.short	0x0024


	//----- nvinfo : EIATTR_PARAM_CBANK
	.align		4
        /*0090*/ 	.byte	0x04, 0x0a
        /*0092*/ 	.short	(.L_2065 - .L_2064)
	.align		4
.L_2064:
        /*0094*/ 	.word	index@(.nv.constant0._Z25gptoss_swiglu_kernel_vec4I6__halfmEvPKT0_S3_PS1_jff)
        /*0098*/ 	.short	0x0380
        /*009a*/ 	.short	0x0024


	//----- nvinfo : EIATTR_SW_WAR
	.align		4
.L_2065:
        /*009c*/ 	.byte	0x04, 0x36
        /*009e*/ 	.short	(.L_2067 - .L_2066)
.L_2066:
        /*00a0*/ 	.word	0x00000008
.L_2067:


//--------------------- .nv.info._Z17transform_indicesPKjjS0_jPj --------------------------
	.section	.nv.info._Z17transform_indicesPKjjS0_jPj,"",@"SHT_CUDA_INFO"
	.sectionflags	@""
	.align	4


	//----- nvinfo : EIATTR_CUDA_API_VERSION
	.align		4
        /*0000*/ 	.byte	0x04, 0x37
        /*0002*/ 	.short	(.L_2069 - .L_2068)
.L_2068:
        /*0004*/ 	.word	0x00000082


	//----- nvinfo : EIATTR_KPARAM_INFO
	.align		4
.L_2069:
        /*0008*/ 	.byte	0x04, 0x17
        /*000a*/ 	.short	(.L_2071 - .L_2070)
.L_2070:
        /*000c*/ 	.word	0x00000000
        /*0010*/ 	.short	0x0004
        /*0012*/ 	.short	0x0020
        /*0014*/ 	.byte	0x00, 0xf5, 0x21, 0x00


	//----- nvinfo : EIATTR_KPARAM_INFO
	.align		4
.L_2071:
        /*0018*/ 	.byte	0x04, 0x17
        /*001a*/ 	.short	(.L_2073 - .L_2072)
.L_2072:
        /*001c*/ 	.word	0x00000000
        /*0020*/ 	.short	0x0003
        /*0022*/ 	.short	0x0018
        /*0024*/ 	.byte	0x00, 0xf0, 0x11, 0x00


	//----- nvinfo : EIATTR_KPARAM_INFO
	.align		4
.L_2073:
        /*0028*/ 	.byte	0x04, 0x17
        /*002a*/ 	.short	(.L_2075 - .L_2074)
.L_2074:
        /*002c*/ 	.word	0x00000000
        /*0030*/ 	.short	0x0002
        /*0032*/ 	.short	0x0010
        /*0034*/ 	.byte	0x00, 0xf5, 0x21, 0x00


	//----- nvinfo : EIATTR_KPARAM_INFO
	.align		4
.L_2075:
        /*0038*/ 	.byte	0x04, 0x17
        /*003a*/ 	.short	(.L_2077 - .L_2076)
.L_2076:
        /*003c*/ 	.word	0x00000000
        /*0040*/ 	.short	0x0001
        /*0042*/ 	.short	0x0008
        /*0044*/ 	.byte	0x00, 0xf0, 0x11, 0x00


	//----- nvinfo : EIATTR_KPARAM_INFO
	.align		4
.L_2077:
        /*0048*/ 	.byte	0x04, 0x17
        /*004a*/ 	.short	(.L_2079 - .L_2078)
.L_2078:
        /*004c*/ 	.word	0x00000000
        /*0050*/ 	.short	0x0000
        /*0052*/ 	.short	0x0000
        /*0054*/ 	.byte	0x00, 0xf5, 0x21, 0x00


	//----- nvinfo : EIATTR_SPARSE_MMA_MASK
	.align		4
.L_2079:
        /*0058*/ 	.byte	0x03, 0x50
        /*005a*/ 	.short	0x0000


	//----- nvinfo : EIATTR_MAXREG_COUNT
	.align		4
        /*005c*/ 	.byte	0x03, 0x1b
        /*005e*/ 	.short	0x00ff


	//----- nvinfo : EIATTR_MERCURY_ISA_VERSION
	.align		4
        /*0060*/ 	.byte	0x03, 0x5f
        /*0062*/ 	.short	0x0101


	//----- nvinfo : EIATTR_VRC_CTA_INIT_COUNT
	.align		4
        /*0064*/ 	.byte	0x02, 0x4a
	.zero		1
	.zero		1


	//----- nvinfo : EIATTR_EXIT_INSTR_OFFSETS
	.align		4
        /*0068*/ 	.byte	0x04, 0x1c
        /*006a*/ 	.short	(.L_2081 - .L_2080)


	//   ....[0]....
.L_2080:
        /*006c*/ 	.word	0x00000070


	//   ....[1]....
        /*0070*/ 	.word	0x000000b0


	//   ....[2]....
        /*0074*/ 	.word	0x00001a10


	//   ....[3]....
        /*0078*/ 	.word	0x00002690


	//   ....[4]....
        /*007c*/ 	.word	0x00002ce0


	//   ....[5]....
        /*0080*/ 	.word	0x00002e70


	//----- nvinfo : EIATTR_CBANK_PARAM_SIZE
	.align		4
.L_2081:
        /*0084*/ 	.byte	0x03, 0x19
        /*0086*/ 	.short	0x0028


	//----- nvinfo : EIATTR_PARAM_CBANK
	.align		4
        /*0088*/ 	.byte	0x04, 0x0a
        /*008a*/ 	.short	(.L_2083 - .L_2082)
	.align		4
.L_2082:
        /*008c*/ 	.word	index@(.nv.constant0._Z17transform_indicesPKjjS0_jPj)
        /*0090*/ 	.short	0x0380
        /*0092*/ 	.short	0x0028


	//----- nvinfo : EIATTR_SW_WAR
	.align		4
.L_2083:
        /*0094*/ 	.byte	0x04, 0x36
        /*0096*/ 	.short	(.L_2085 - .L_2084)
.L_2084:
        /*0098*/ 	.word	0x00000008
.L_2085:


//--------------------- .nv.callgraph             --------------------------
	.section	.nv.callgraph,"",@"SHT_CUDA_CALLGRAPH"
	.align	4
	.sectionentsize	8
	.align		4
        /*0000*/ 	.word	0x00000000
	.align		4
        /*0004*/ 	.word	0xffffffff
	.align		4
        /*0008*/ 	.word	0x00000000
	.align		4
        /*000c*/ 	.word	0xfffffffe
	.align		4
        /*0010*/ 	.word	0x00000000
	.align		4
        /*0014*/ 	.word	0xfffffffd
	.align		4
        /*0018*/ 	.word	0x00000000
	.align		4
        /*001c*/ 	.word	0xfffffffc


//--------------------- .nv.constant4             --------------------------
	.section	.nv.constant4,"a",@progbits
	.align	8
	.align		8
.nv.constant4:
        /*0000*/ 	.dword	_ZN34_INTERNAL_57461152_4_k_cu_27de4c474cuda3std3__45__cpo5beginE
	.align		8
        /*0008*/ 	.dword	_ZN34_INTERNAL_57461152_4_k_cu_27de4c474cuda3std3__45__cpo3endE
	.align		8
        /*0010*/ 	.dword	_ZN34_INTERNAL_57461152_4_k_cu_27de4c474cuda3std3__45__cpo6cbeginE
	.align		8
        /*0018*/ 	.dword	_ZN34_INTERNAL_57461152_4_k_cu_27de4c474cuda3std3__45__cpo4cendE
	.align		8
        /*0020*/ 	.dword	_ZN34_INTERNAL_57461152_4_k_cu_27de4c474cuda3std3__45__cpo6rbeginE
	.align		8
        /*0028*/ 	.dword	_ZN34_INTERNAL_57461152_4_k_cu_27de4c474cuda3std3__45__cpo4rendE
	.align		8
        /*0030*/ 	.dword	_ZN34_INTERNAL_57461152_4_k_cu_27de4c474cuda3std3__45__cpo7crbeginE
	.align		8
        /*0038*/ 	.dword	_ZN34_INTERNAL_57461152_4_k_cu_27de4c474cuda3std3__45__cpo5crendE
	.align		8
        /*0040*/ 	.dword	_ZN34_INTERNAL_57461152_4_k_cu_27de4c474cuda3std3__436_GLOBAL__N__57461152_4_k_cu_27de4c476ignoreE
	.align		8
        /*0048*/ 	.dword	_ZN34_INTERNAL_57461152_4_k_cu_27de4c474cuda3std3__419piecewise_constructE
	.align		8
        /*0050*/ 	.dword	_ZN34_INTERNAL_57461152_4_k_cu_27de4c474cuda3std3__48in_placeE
	.align		8
        /*0058*/ 	.dword	_ZN34_INTERNAL_57461152_4_k_cu_27de4c474cuda3std3__420unreachable_sentinelE
	.align		8
        /*0060*/ 	.dword	_ZN34_INTERNAL_57461152_4_k_cu_27de4c474cuda3std3__47nulloptE
	.align		8
        /*0068*/ 	.dword	_ZN34_INTERNAL_57461152_4_k_cu_27de4c474cuda3std3__48unexpectE
	.align		8
        /*0070*/ 	.dword	_ZN34_INTERNAL_57461152_4_k_cu_27de4c474cuda3std6ranges3__45__cpo4swapE
	.align		8
        /*0078*/ 	.dword	_ZN34_INTERNAL_57461152_4_k_cu_27de4c474cuda3std6ranges3__45__cpo9iter_moveE
	.align		8
        /*0080*/ 	.dword	_ZN34_INTERNAL_57461152_4_k_cu_27de4c474cuda3std6ranges3__45__cpo5beginE
	.align		8
        /*0088*/ 	.dword	_ZN34_INTERNAL_57461152_4_k_cu_27de4c474cuda3std6ranges3__45__cpo3endE
	.align		8
        /*0090*/ 	.dword	_ZN34_INTERNAL_57461152_4_k_cu_27de4c474cuda3std6ranges3__45__cpo6cbeginE
	.align		8
        /*0098*/ 	.dword	_ZN34_INTERNAL_57461152_4_k_cu_27de4c474cuda3std6ranges3__45__cpo4cendE
	.align		8
        /*00a0*/ 	.dword	_ZN34_INTERNAL_57461152_4_k_cu_27de4c474cuda3std6ranges3__45__cpo7advanceE
	.align		8
        /*00a8*/ 	.dword	_ZN34_INTERNAL_57461152_4_k_cu_27de4c474cuda3std6ranges3__45__cpo9iter_swapE
	.align		8
        /*00b0*/ 	.dword	_ZN34_INTERNAL_57461152_4_k_cu_27de4c474cuda3std6ranges3__45__cpo4nextE
	.align		8
        /*00b8*/ 	.dword	_ZN34_INTERNAL_57461152_4_k_cu_27de4c474cuda3std6ranges3__45__cpo4prevE
	.align		8
        /*00c0*/ 	.dword	_ZN34_INTERNAL_57461152_4_k_cu_27de4c474cuda3std6ranges3__45__cpo4dataE
	.align		8
        /*00c8*/ 	.dword	_ZN34_INTERNAL_57461152_4_k_cu_27de4c474cuda3std6ranges3__45__cpo5cdataE
	.align		8
        /*00d0*/ 	.dword	_ZN34_INTERNAL_57461152_4_k_cu_27de4c474cuda3std6ranges3__45__cpo4sizeE
	.align		8
        /*00d8*/ 	.dword	_ZN34_INTERNAL_57461152_4_k_cu_27de4c474cuda3std6ranges3__45__cpo5ssizeE
	.align		8
        /*00e0*/ 	.dword	_ZN34_INTERNAL_57461152_4_k_cu_27de4c474cuda3std6ranges3__45__cpo8distanceE
	.align		8
        /*00e8*/ 	.dword	_ZN34_INTERNAL_57461152_4_k_cu_27de4c476thrust24THRUST_300001_SM_1000_NS6system6detail10sequential3seqE
	.align		8
        /*00f0*/ 	.dword	_ZN34_INTERNAL_57461152_4_k_cu_27de4c476thrust24THRUST_300001_SM_1000_NS12placeholders2_1E
	.align		8
        /*00f8*/ 	.dword	_ZN34_INTERNAL_57461152_4_k_cu_27de4c476thrust24THRUST_300001_SM_1000_NS12placeholders2_2E
	.align		8
        /*0100*/ 	.dword	_ZN34_INTERNAL_57461152_4_k_cu_27de4c476thrust24THRUST_300001_SM_1000_NS12placeholders2_3E
	.align		8
        /*0108*/ 	.dword	_ZN34_INTERNAL_57461152_4_k_cu_27de4c476thrust24THRUST_300001_SM_1000_NS12placeholders2_4E
	.align		8
        /*0110*/ 	.dword	_ZN34_INTERNAL_57461152_4_k_cu_27de4c476thrust24THRUST_300001_SM_1000_NS12placeholders2_5E
	.align		8
        /*0118*/ 	.dword	_ZN34_INTERNAL_57461152_4_k_cu_27de4c476thrust24THRUST_300001_SM_1000_NS12placeholders2_6E
	.align		8
        /*0120*/ 	.dword	_ZN34_INTERNAL_57461152_4_k_cu_27de4c476thrust24THRUST_300001_SM_1000_NS12placeholders2_7E
	.align		8
        /*0128*/ 	.dword	_ZN34_INTERNAL_57461152_4_k_cu_27de4c476thrust24THRUST_300001_SM_1000_NS12placeholders2_8E
	.align		8
        /*0130*/ 	.dword	_ZN34_INTERNAL_57461152_4_k_cu_27de4c476thrust24THRUST_300001_SM_1000_NS12placeholders2_9E
	.align		8
        /*0138*/ 	.dword	_ZN34_INTERNAL_57461152_4_k_cu_27de4c476thrust24THRUST_300001_SM_1000_NS12placeholders3_10E


//--------------------- .nv.constant2._Z16fused_glu_kernelIfEvPKT_S2_PS0_ji --------------------------
	.section	.nv.constant2._Z16fused_glu_kernelIfEvPKT_S2_PS0_ji,"a",@progbits
	.sectionflags	@""
	.align	4
.nv.constant2._Z16fused_glu_kernelIfEvPKT_S2_PS0_ji:
        /*0000*/ 	.byte	0xd0, 0x02, 0x00, 0x00, 0x40, 0x01, 0x00, 0x00, 0xc0, 0x04, 0x00, 0x00, 0x50, 0x06, 0x00, 0x00
        /*0010*/ 	.byte	0x70, 0x06, 0x00, 0x00, 0xc0, 0x04, 0x00, 0x00


//--------------------- .nv.constant2._Z21fused_glu_kernel_vec4If6float4EvPKT0_S3_PS1_ji --------------------------
	.section	.nv.constant2._Z21fused_glu_kernel_vec4If6float4EvPKT0_S3_PS1_ji,"a",@progbits
	.sectionflags	@""
	.align	4
.nv.constant2._Z21fused_glu_kernel_vec4If6float4EvPKT0_S3_PS1_ji:
        /*0000*/ 	.byte	0x20, 0x07, 0x00, 0x00, 0x70, 0x01, 0x00, 0x00, 0x70, 0x0d, 0x00, 0x00, 0x70, 0x13, 0x00, 0x00
        /*0010*/ 	.byte	0xc0, 0x13, 0x00, 0x00, 0x70, 0x0d, 0x00, 0x00


//--------------------- .nv.constant2._Z16fused_glu_kernelI13__nv_bfloat16EvPKT_S3_PS1_ji --------------------------
	.section	.nv.constant2._Z16fused_glu_kernelI13__nv_bfloat16EvPKT_S3_PS1_ji,"a",@progbits
	.sectionflags	@""
	.align	4
.nv.constant2._Z16fused_glu_kernelI13__nv_bfloat16EvPKT_S3_PS1_ji:
        /*0000*/ 	.byte	0xe0, 0x02, 0x00, 0x00, 0x50, 0x01, 0x00, 0x00, 0xd0, 0x04, 0x00, 0x00, 0x60, 0x06, 0x00, 0x00
        /*0010*/ 	.byte	0x80, 0x06, 0x00, 0x00, 0xd0, 0x04, 0x00, 0x00


//--------------------- .nv.constant2._Z21fused_glu_kernel_vec4I13__nv_bfloat16mEvPKT0_S3_PS1_ji --------------------------
	.section	.nv.constant2._Z21fused_glu_kernel_vec4I13__nv_bfloat16mEvPKT0_S3_PS1_ji,"a",@progbits
	.sectionflags	@""
	.align	4
.nv.constant2._Z21fused_glu_kernel_vec4I13__nv_bfloat16mEvPKT0_S3_PS1_ji:
        /*0000*/ 	.byte	0xa0, 0x07, 0x00, 0x00, 0xd0, 0x01, 0x00, 0x00, 0x40, 0x0e, 0x00, 0x00, 0xa0, 0x14, 0x00, 0x00
        /*0010*/ 	.byte	0x10, 0x15, 0x00, 0x00, 0x40, 0x0e, 0x00, 0x00


//--------------------- .nv.constant2._Z16fused_glu_kernelI6__halfEvPKT_S3_PS1_ji --------------------------
	.section	.nv.constant2._Z16fused_glu_kernelI6__halfEvPKT_S3_PS1_ji,"a",@progbits
	.sectionflags	@""
	.align	4
.nv.constant2._Z16fused_glu_kernelI6__halfEvPKT_S3_PS1_ji:
        /*0000*/ 	.byte	0xe0, 0x02, 0x00, 0x00, 0x50, 0x01, 0x00, 0x00, 0xd0, 0x04, 0x00, 0x00, 0x60, 0x06, 0x00, 0x00
        /*0010*/ 	.byte	0x80, 0x06, 0x00, 0x00, 0xd0, 0x04, 0x00, 0x00


//--------------------- .nv.constant2._Z21fused_glu_kernel_vec4I6__halfmEvPKT0_S3_PS1_ji --------------------------
	.section	.nv.constant2._Z21fused_glu_kernel_vec4I6__halfmEvPKT0_S3_PS1_ji,"a",@progbits
	.sectionflags	@""
	.align	4
.nv.constant2._Z21fused_glu_kernel_vec4I6__halfmEvPKT0_S3_PS1_ji:
        /*0000*/ 	.byte	0xa0, 0x07, 0x00, 0x00, 0xd0, 0x01, 0x00, 0x00, 0x40, 0x0e, 0x00, 0x00, 0xa0, 0x14, 0x00, 0x00
        /*0010*/ 	.byte	0x10, 0x15, 0x00, 0x00, 0x40, 0x0e, 0x00, 0x00


//--------------------- .text._ZN3cub18CUB_300001_SM_10006detail6reduce18DeviceReduceKernelINS2_10policy_hubIjjN4cuda3std3__44plusIvEEE10Policy1000EN6thrust24THRUST_300001_SM_1000_NS18transform_iteratorI9NonZeroOpIsEPKsNSD_11use_defaultESJ_EEjS9_jNS7_10__identityEEEvT0_PT3_T1_NS0_13GridEvenShareISP_EET2_T4_ --------------------------
	.section	.text._ZN3cub18CUB_300001_SM_10006detail6reduce18DeviceReduceKernelINS2_10policy_hubIjjN4cuda3std3__44plusIvEEE10Policy1000EN6thrust24THRUST_300001_SM_1000_NS18transform_iteratorI9NonZeroOpIsEPKsNSD_11use_defaultESJ_EEjS9_jNS7_10__identityEEEvT0_PT3_T1_NS0_13GridEvenShareISP_EET2_T4_,"ax",@progbits
	.align	128
        .global         _ZN3cub18CUB_300001_SM_10006detail6reduce18DeviceReduceKernelINS2_10policy_hubIjjN4cuda3std3__44plusIvEEE10Policy1000EN6thrust24THRUST_300001_SM_1000_NS18transform_iteratorI9NonZeroOpIsEPKsNSD_11use_defaultESJ_EEjS9_jNS7_10__identityEEEvT0_PT3_T1_NS0_13GridEvenShareISP_EET2_T4_
        .type           _ZN3cub18CUB_300001_SM_10006detail6reduce18DeviceReduceKernelINS2_10policy_hubIjjN4cuda3std3__44plusIvEEE10Policy1000EN6thrust24THRUST_300001_SM_1000_NS18transform_iteratorI9NonZeroOpIsEPKsNSD_11use_defaultESJ_EEjS9_jNS7_10__identityEEEvT0_PT3_T1_NS0_13GridEvenShareISP_EET2_T4_,@function
        .size           _ZN3cub18CUB_300001_SM_10006detail6reduce18DeviceReduceKernelINS2_10policy_hubIjjN4cuda3std3__44plusIvEEE10Policy1000EN6thrust24THRUST_300001_SM_1000_NS18transform_iteratorI9NonZeroOpIsEPKsNSD_11use_defaultESJ_EEjS9_jNS7_10__identityEEEvT0_PT3_T1_NS0_13GridEvenShareISP_EET2_T4_,(.L_x_3650 - _ZN3cub18CUB_300001_SM_10006detail6reduce18DeviceReduceKernelINS2_10policy_hubIjjN4cuda3std3__44plusIvEEE10Policy1000EN6thrust24THRUST_300001_SM_1000_NS18transform_iteratorI9NonZeroOpIsEPKsNSD_11use_defaultESJ_EEjS9_jNS7_10__identityEEEvT0_PT3_T1_NS0_13GridEvenShareISP_EET2_T4_)
        .other          _ZN3cub18CUB_300001_SM_10006detail6reduce18DeviceReduceKernelINS2_10policy_hubIjjN4cuda3std3__44plusIvEEE10Policy1000EN6thrust24THRUST_300001_SM_1000_NS18transform_iteratorI9NonZeroOpIsEPKsNSD_11use_defaultESJ_EEjS9_jNS7_10__identityEEEvT0_PT3_T1_NS0_13GridEvenShareISP_EET2_T4_,@"STO_CUDA_ENTRY STV_DEFAULT"
_ZN3cub18CUB_300001_SM_10006detail6reduce18DeviceReduceKernelINS2_10policy_hubIjjN4cuda3std3__44plusIvEEE10Policy1000EN6thrust24THRUST_300001_SM_1000_NS18transform_iteratorI9NonZeroOpIsEPKsNSD_11use_defaultESJ_EEjS9_jNS7_10__identityEEEvT0_PT3_T1_NS0_13GridEvenShareISP_EET2_T4_:
.text._ZN3cub18CUB_300001_SM_10006detail6reduce18DeviceReduceKernelINS2_10policy_hubIjjN4cuda3std3__44plusIvEEE10Policy1000EN6thrust24THRUST_300001_SM_1000_NS18transform_iteratorI9NonZeroOpIsEPKsNSD_11use_defaultESJ_EEjS9_jNS7_10__identityEEEvT0_PT3_T1_NS0_13GridEvenShareISP_EET2_T4_:
[----:B------:R-:W-:Y:S01]  /*0000*/  LDC R1, c[0x0][0x37c] ;  /* 0x0000df00ff017b82 */ /* 0x000fe20000000800 */
[----:B------:R-:W0:Y:S07]  /*0010*/  S2R R3, SR_CTAID.X ;  /* 0x0000000000037919 */ /* 0x000e2e0000002500 */
[----:B------:R-:W1:Y:S01]  /*0020*/  LDC.64 R6, c[0x0][0x3b0] ;  /* 0x0000ec00ff067b82 */ /* 0x000e620000000a00 */
[----:B------:R-:W2:Y:S01]  /*0030*/  LDCU.64 UR6, c[0x0][0x358] ;  /* 0x00006b00ff0677ac */ /* 0x000ea20008000a00 */
[----:B------:R-:W-:Y:S01]  /*0040*/  BSSY.RECONVERGENT B0, `(.L_x_0) ;  /* 0x00002e9000007945 */ /* 0x000fe20003800200 */
[----:B-1----:R-:W-:-:S02]  /*0050*/  IMAD.SHL.U32 R11, R7, 0x1000, RZ ;  /* 0x00001000070b7824 */ /* 0x002fc400078e00ff */
[----:B0-----:R-:W-:-:S05]  /*0060*/  IMAD R0, R3, -0x1000, R6 ;  /* 0xfffff00003007824 */ /* 0x001fca00078e0206 */
[----:B------:R-:W-:-:S13]  /*0070*/  ISETP.GT.U32.AND P0, PT, R0, 0xfff, PT ;  /* 0x00000fff0000780c */ /* 0x000fda0003f04070 */
[----:B--2---:R-:W-:Y:S05]  /*0080*/  @P0 BRA `(.L_x_1) ;  /* 0x0000001400000947 */ /* 0x004fea0003800000 */
[----:B------:R-:W0:Y:S01]  /*0090*/  S2R R2, SR_TID.X ;  /* 0x0000000000027919 */ /* 0x000e220000002100 */
[----:B------:R-:W-:Y:S01]  /*00a0*/  BSSY.RECONVERGENT B1, `(.L_x_2) ;  /* 0x000000c000017945 */ /* 0x000fe20003800200 */
[----:B------:R-:W-:Y:S01]  /*00b0*/  IMAD.MOV.U32 R18, RZ, RZ, RZ ;  /* 0x000000ffff127224 */ /* 0x000fe200078e00ff */
[----:B0-----:R-:W-:Y:S01]  /*00c0*/  ISETP.GE.U32.AND P0, PT, R2, R0, PT ;  /* 0x000000000200720c */ /* 0x001fe20003f06070 */
[----:B------:R-:W-:-:S12]  /*00d0*/  IMAD.MOV.U32 R8, RZ, RZ, R2 ;  /* 0x000000ffff087224 */ /* 0x000fd800078e0002 */
[----:B------:R-:W-:Y:S05]  /*00e0*/  @P0 BRA `(.L_x_3) ;  /* 0x00000000001c0947 */ /* 0x000fea0003800000 */
[----:B------:R-:W0:Y:S01]  /*00f0*/  LDC.64 R4, c[0x0][0x380] ;  /* 0x0000e000ff047b82 */ /* 0x000e220000000a00 */
[----:B------:R-:W-:-:S05]  /*0100*/  LEA R7, R3, R2, 0xc ;  /* 0x0000000203077211 */ /* 0x000fca00078e60ff */
[----:B0-----:R-:W-:-:S06]  /*0110*/  IMAD.WIDE.U32 R4, R7, 0x2, R4 ;  /* 0x0000000207047825 */ /* 0x001fcc00078e0004 */
[----:B------:R-:W2:Y:S01]  /*0120*/  LDG.E.U16 R4, desc[UR6][R4.64] ;  /* 0x0000000604047981 */ /* 0x000ea2000c1e1500 */
[----:B------:R-:W-:Y:S01]  /*0130*/  VIADD R8, R2, 0x100 ;  /* 0x0000010002087836 */ /* 0x000fe20000000000 */
[----:B--2---:R-:W-:-:S04]  /*0140*/  ISETP.NE.AND P0, PT, R4, RZ, PT ;  /* 0x000000ff0400720c */ /* 0x004fc80003f05270 */
[----:B------:R-:W-:-:S09]  /*0150*/  SEL R18, RZ, 0x1, !P0 ;  /* 0x00000001ff127807 */ /* 0x000fd20004000000 */
.L_x_3:
[----:B------:R-:W-:Y:S05]  /*0160*/  BSYNC.RECONVERGENT B1 ;  /* 0x0000000000017941 */ /* 0x000fea0003800200 */
.L_x_2:
[----:B------:R-:W-:Y:S01]  /*0170*/  ISETP.GE.U32.AND P0, PT, R8, R0, PT ;  /* 0x000000000800720c */ /* 0x000fe20003f06070 */
[----:B------:R-:W-:-:S12]  /*0180*/  BSSY.RECONVERGENT B1, `(.L_x_4) ;  /* 0x00000e0000017945 */ /* 0x000fd80003800200 */
[----:B------:R-:W-:Y:S05]  /*0190*/  @P0 BRA `(.L_x_5) ;  /* 0x0000000c00780947 */ /* 0x000fea0003800000 */
[----:B------:R-:W-:Y:S01]  /*01a0*/  LOP3.LUT R5, RZ, R8, RZ, 0x33, !PT ;  /* 0x00000008ff057212 */ /* 0x000fe200078e33ff */
[----:B------:R-:W-:Y:S04]  /*01b0*/  BSSY.RECONVERGENT B2, `(.L_x_6) ;  /* 0x0000073000027945 */ /* 0x000fe80003800200 */
[----:B------:R-:W-:-:S04]  /*01c0*/  IMAD.IADD R6, R5, 0x1, R6 ;  /* 0x0000000105067824 */ /* 0x000fc800078e0206 */
[----:B------:R-:W-:-:S05]  /*01d0*/  IMAD R6, R3, -0x1000, R6 ;  /* 0xfffff00003067824 */ /* 0x000fca00078e0206 */
[C---:B------:R-:W-:Y:S02]  /*01e0*/  ISETP.GE.U32.AND P0, PT, R6.reuse, 0xf00, PT ;  /* 0x00000f000600780c */ /* 0x040fe40003f06070 */
[----:B------:R-:W-:-:S04]  /*01f0*/  LEA.HI R5, R6, 0x1, RZ, 0x18 ;  /* 0x0000000106057811 */ /* 0x000fc800078fc0ff */
[----:B------:R-:W-:-:S07]  /*0200*/  LOP3.LUT R6, R5, 0xf, RZ, 0xc0, !PT ;  /* 0x0000000f05067812 */ /* 0x000fce00078ec0ff */
[----:B------:R-:W-:Y:S05]  /*0210*/  @!P0 BRA `(.L_x_7) ;  /* 0x0000000400b08947 */ /* 0x000fea0003800000 */
[----:B------:R-:W0:Y:S01]  /*0220*/  LDC.64 R14, c[0x0][0x380] ;  /* 0x0000e000ff0e7b82 */ /* 0x000e220000000a00 */
[----:B------:R-:W-:Y:S01]  /*0230*/  LOP3.LUT R7, R5, 0x1fffff0, RZ, 0xc0, !PT ;  /* 0x01fffff005077812 */ /* 0x000fe200078ec0ff */
[----:B------:R-:W-:Y:S01]  /*0240*/  BSSY.RECONVERGENT B3, `(.L_x_8) ;  /* 0x0000068000037945 */ /* 0x000fe20003800200 */
[----:B------:R-:W-:Y:S01]  /*0250*/  LOP3.LUT R4, R8, 0x800, RZ, 0xfc, !PT ;  /* 0x0000080008047812 */ /* 0x000fe200078efcff */
[----:B------:R-:W-:Y:S01]  /*0260*/  IMAD R8, R3, 0x1000, R8 ;  /* 0x0000100003087824 */ /* 0x000fe200078e0208 */
[----:B------:R-:W-:-:S07]  /*0270*/  IADD3 R7, PT, PT, -R7, RZ, RZ ;  /* 0x000000ff07077210 */ /* 0x000fce0007ffe1ff */
.L_x_9:
[----:B0-----:R-:W-:-:S05]  /*0280*/  IMAD.WIDE.U32 R12, R8, 0x2, R14 ;  /* 0x00000002080c7825 */ /* 0x001fca00078e000e */
[----:B------:R-:W2:Y:S01]  /*0290*/  LDG.E.U16 R19, desc[UR6][R12.64] ;  /* 0x000000060c137981 */ /* 0x000ea2000c1e1500 */
[----:B------:R-:W-:-:S04]  /*02a0*/  VIADD R23, R8, 0x100 ;  /* 0x0000010008177836 */ /* 0x000fc80000000000 */
[----:B------:R-:W-:-:S06]  /*02b0*/  IMAD.WIDE.U32 R22, R23, 0x2, R14 ;  /* 0x0000000217167825 */ /* 0x000fcc00078e000e */
[----:B------:R-:W3:Y:S01]  /*02c0*/  LDG.E.U16 R22, desc[UR6][R22.64] ;  /* 0x0000000616167981 */ /* 0x000ee2000c1e1500 */
[C---:B------:R-:W-:Y:S02]  /*02d0*/  VIADD R29, R8.reuse, 0x200 ;  /* 0x00000200081d7836 */ /* 0x040fe40000000000 */
[C---:B------:R-:W-:Y:S02]  /*02e0*/  VIADD R25, R8.reuse, 0x300 ;  /* 0x0000030008197836 */ /* 0x040fe40000000000 */
[----:B------:R-:W-:Y:S01]  /*02f0*/  IMAD.WIDE.U32 R28, R29, 0x2, R14 ;  /* 0x000000021d1c7825 */ /* 0x000fe200078e000e */
[----:B------:R-:W-:-:S04]  /*0300*/  IADD3 R27, PT, PT, R8, 0x400, RZ ;  /* 0x00000400081b7810 */ /* 0x000fc80007ffe0ff */
[----:B------:R0:W4:Y:S01]  /*0310*/  LDG.E.U16 R9, desc[UR6][R28.64] ;  /* 0x000000061c097981 */ /* 0x000122000c1e1500 */
[----:B------:R-:W-:-:S04]  /*0320*/  IMAD.WIDE.U32 R24, R25, 0x2, R14 ;  /* 0x0000000219187825 */ /* 0x000fc800078e000e */
[--C-:B------:R-:W-:Y:S01]  /*0330*/  IMAD.WIDE.U32 R26, R27, 0x2, R14.reuse ;  /* 0x000000021b1a7825 */ /* 0x100fe200078e000e */
[----:B------:R-:W5:Y:S03]  /*0340*/  LDG.E.U16 R10, desc[UR6][R24.64] ;  /* 0x00000006180a7981 */ /* 0x000f66000c1e1500 */
[C---:B------:R-:W-:Y:S01]  /*0350*/  VIADD R21, R8.reuse, 0x500 ;  /* 0x0000050008157836 */ /* 0x040fe20000000000 */
[----:B------:R1:W5:Y:S01]  /*0360*/  LDG.E.U16 R11, desc[UR6][R26.64] ;  /* 0x000000061a0b7981 */ /* 0x000362000c1e1500 */
[----:B------:R-:W-:Y:S02]  /*0370*/  VIADD R17, R8, 0x600 ;  /* 0x0000060008117836 */ /* 0x000fe40000000000 */
[----:B------:R-:W-:-:S04]  /*0380*/  IMAD.WIDE.U32 R20, R21, 0x2, R14 ;  /* 0x0000000215147825 */ /* 0x000fc800078e000e */
[--C-:B------:R-:W-:Y:S01]  /*0390*/  IMAD.WIDE.U32 R16, R17, 0x2, R14.reuse ;  /* 0x0000000211107825 */ /* 0x100fe200078e000e */
[----:B------:R-:W5:Y:S03]  /*03a0*/  LDG.E.U16 R12, desc[UR6][R20.64] ;  /* 0x00000006140c7981 */ /* 0x000f66000c1e1500 */
[C---:B0-----:R-:W-:Y:S01]  /*03b0*/  VIADD R29, R8.reuse, 0x700 ;  /* 0x00000700081d7836 */ /* 0x041fe20000000000 */
[----:B------:R0:W5:Y:S01]  /*03c0*/  LDG.E.U16 R13, desc[UR6][R16.64] ;  /* 0x00000006100d7981 */ /* 0x000162000c1e1500 */
[----:B------:R-:W-:Y:S02]  /*03d0*/  IADD3 R23, PT, PT, R8, 0x800, RZ ;  /* 0x0000080008177810 */ /* 0x000fe40007ffe0ff */
[----:B------:R-:W-:-:S05]  /*03e0*/  IMAD.WIDE.U32 R28, R29, 0x2, R14 ;  /* 0x000000021d1c7825 */ /* 0x000fca00078e000e */
[----:B------:R-:W5:Y:S01]  /*03f0*/  LDG.E.U16 R24, desc[UR6][R28.64] ;  /* 0x000000061c187981 */ /* 0x000f62000c1e1500 */
[----:B-1----:R-:W-:Y:S02]  /*0400*/  VIADD R27, R8, 0x900 ;  /* 0x00000900081b7836 */ /* 0x002fe40000000000 */
[----:B0-----:R-:W-:-:S05]  /*0410*/  IMAD.WIDE.U32 R16, R23, 0x2, R14 ;  /* 0x0000000217107825 */ /* 0x001fca00078e000e */
[----:B------:R0:W5:Y:S01]  /*0420*/  LDG.E.U16 R25, desc[UR6][R16.64] ;  /* 0x0000000610197981 */ /* 0x000162000c1e1500 */
[----:B------:R-:W-:-:S04]  /*0430*/  IMAD.WIDE.U32 R26, R27, 0x2, R14 ;  /* 0x000000021b1a7825 */ /* 0x000fc800078e000e */
[C---:B------:R-:W-:Y:S02]  /*0440*/  VIADD R21, R8.reuse, 0xa00 ;  /* 0x00000a0008157836 */ /* 0x040fe40000000000 */
[----:B------:R-:W5:Y:S01]  /*0450*/  LDG.E.U16 R26, desc[UR6][R26.64] ;  /* 0x000000061a1a7981 */ /* 0x000f62000c1e1500 */
[----:B------:R-:W-:Y:S02]  /*0460*/  VIADD R23, R8, 0xb00 ;  /* 0x00000b0008177836 */ /* 0x000fe40000000000 */
[----:B------:R-:W-:-:S04]  /*0470*/  IMAD.WIDE.U32 R20, R21, 0x2, R14 ;  /* 0x0000000215147825 */ /* 0x000fc800078e000e */
[----:B0-----:R-:W-:Y:S01]  /*0480*/  IMAD.WIDE.U32 R16, R23, 0x2, R14 ;  /* 0x0000000217107825 */ /* 0x001fe200078e000e */
[----:B------:R0:W5:Y:S04]  /*0490*/  LDG.E.U16 R27, desc[UR6][R20.64] ;  /* 0x00000006141b7981 */ /* 0x000168000c1e1500 */
[----:B------:R1:W5:Y:S01]  /*04a0*/  LDG.E.U16 R28, desc[UR6][R16.64] ;  /* 0x00000006101c7981 */ /* 0x000362000c1e1500 */
[----:B------:R-:W-:Y:S01]  /*04b0*/  VIADD R29, R18, 0x1 ;  /* 0x00000001121d7836 */ /* 0x000fe20000000000 */
[----:B0-----:R-:W-:-:S05]  /*04c0*/  IADD3 R21, PT, PT, R8, 0xe00, RZ ;  /* 0x00000e0008157810 */ /* 0x001fca0007ffe0ff */
[----:B------:R-:W-:-:S06]  /*04d0*/  IMAD.WIDE.U32 R20, R21, 0x2, R14 ;  /* 0x0000000215147825 */ /* 0x000fcc00078e000e */
[----:B------:R-:W5:Y:S01]  /*04e0*/  LDG.E.U16 R20, desc[UR6][R20.64] ;  /* 0x0000000614147981 */ /* 0x000f62000c1e1500 */
[C---:B------:R-:W-:Y:S01]  /*04f0*/  VIADD R23, R8.reuse, 0xf00 ;  /* 0x00000f0008177836 */ /* 0x040fe20000000000 */
[----:B--2---:R-:W-:Y:S02]  /*0500*/  ISETP.NE.AND P0, PT, R19, RZ, PT ;  /* 0x000000ff1300720c */ /* 0x004fe40003f05270 */
[----:B------:R-:W-:-:S05]  /*0510*/  IADD3 R19, PT, PT, R8, 0xc00, RZ ;  /* 0x00000c0008137810 */ /* 0x000fca0007ffe0ff */
[----:B-1----:R-:W-:-:S04]  /*0520*/  IMAD.WIDE.U32 R16, R19, 0x2, R14 ;  /* 0x0000000213107825 */ /* 0x002fc800078e000e */
[----:B------:R-:W-:Y:S02]  /*0530*/  VIADD R19, R8, 0xd00 ;  /* 0x00000d0008137836 */ /* 0x000fe40000000000 */
[----:B------:R-:W2:Y:S01]  /*0540*/  LDG.E.U16 R16, desc[UR6][R16.64] ;  /* 0x0000000610107981 */ /* 0x000ea2000c1e1500 */
[----:B------:R-:W-:Y:S02]  /*0550*/  @!P0 IMAD.MOV R29, RZ, RZ, R18 ;  /* 0x000000ffff1d8224 */ /* 0x000fe400078e0212 */
[----:B------:R-:W-:-:S06]  /*0560*/  IMAD.WIDE.U32 R18, R19, 0x2, R14 ;  /* 0x0000000213127825 */ /* 0x000fcc00078e000e */
[----:B------:R-:W2:Y:S01]  /*0570*/  LDG.E.U16 R18, desc[UR6][R18.64] ;  /* 0x0000000612127981 */ /* 0x000ea2000c1e1500 */
[----:B---3--:R-:W-:Y:S01]  /*0580*/  ISETP.NE.AND P0, PT, R22, RZ, PT ;  /* 0x000000ff1600720c */ /* 0x008fe20003f05270 */
[----:B------:R-:W-:-:S06]  /*0590*/  IMAD.WIDE.U32 R22, R23, 0x2, R14 ;  /* 0x0000000217167825 */ /* 0x000fcc00078e000e */
[----:B------:R-:W3:Y:S01]  /*05a0*/  LDG.E.U16 R22, desc[UR6][R22.64] ;  /* 0x0000000616167981 */ /* 0x000ee2000c1e1500 */
[----:B----4-:R-:W-:Y:S01]  /*05b0*/  ISETP.NE.AND P1, PT, R9, RZ, PT ;  /* 0x000000ff0900720c */ /* 0x010fe20003f25270 */
[----:B------:R-:W-:-:S04]  /*05c0*/  VIADD R9, R29, 0x1 ;  /* 0x000000011d097836 */ /* 0x000fc80000000000 */
[----:B------:R-:W-:Y:S01]  /*05d0*/  @!P0 IMAD.MOV R9, RZ, RZ, R29 ;  /* 0x000000ffff098224 */ /* 0x000fe200078e021d */
[----:B-----5:R-:W-:-:S04]  /*05e0*/  ISETP.NE.AND P0, PT, R10, RZ, PT ;  /* 0x000000ff0a00720c */ /* 0x020fc80003f05270 */
[----:B------:R-:W-:-:S03]  /*05f0*/  IADD3 R10, PT, PT, R9, 0x1, RZ ;  /* 0x00000001090a7810 */ /* 0x000fc60007ffe0ff */
[----:B------:R-:W-:Y:S01]  /*0600*/  @!P1 IMAD.MOV R10, RZ, RZ, R9 ;  /* 0x000000ffff0a9224 */ /* 0x000fe200078e0209 */
[----:B------:R-:W-:-:S03]  /*0610*/  ISETP.NE.AND P1, PT, R11, RZ, PT ;  /* 0x000000ff0b00720c */ /* 0x000fc60003f25270 */
[----:B------:R-:W-:Y:S02]  /*0620*/  VIADD R9, R10, 0x1 ;  /* 0x000000010a097836 */ /* 0x000fe40000000000 */
[----:B------:R-:W-:Y:S01]  /*0630*/  @!P0 IMAD.MOV R9, RZ, RZ, R10 ;  /* 0x000000ffff098224 */ /* 0x000fe200078e020a */
[----:B------:R-:W-:-:S04]  /*0640*/  ISETP.NE.AND P0, PT, R12, RZ, PT ;  /* 0x000000ff0c00720c */ /* 0x000fc80003f05270 */
        /* <DEDUP_REMOVED lines=19> */
[----:B------:R-:W-:-:S04]  /*0780*/  @!P1 IMAD.MOV R10, RZ, RZ, R9 ;  /* 0x000000ffff0a9224 */ /* 0x000fc800078e0209 */
[----:B------:R-:W-:Y:S02]  /*0790*/  VIADD R9, R10, 0x1 ;  /* 0x000000010a097836 */ /* 0x000fe40000000000 */
[----:B------:R-:W-:-:S05]  /*07a0*/  @!P0 IMAD.MOV R9, RZ, RZ, R10 ;  /* 0x000000ffff098224 */ /* 0x000fca00078e020a */
[----:B------:R-:W-:Y:S01]  /*07b0*/  IADD3 R10, PT, PT, R9, 0x1, RZ ;  /* 0x00000001090a7810 */ /* 0x000fe20007ffe0ff */
[----:B------:R-:W-:Y:S01]  /*07c0*/  VIADD R7, R7, 0x10 ;  /* 0x0000001007077836 */ /* 0x000fe20000000000 */
[----:B------:R-:W-:Y:S01]  /*07d0*/  IADD3 R4, PT, PT, R4, 0x1000, RZ ;  /* 0x0000100004047810 */ /* 0x000fe20007ffe0ff */
[----:B------:R-:W-:Y:S01]  /*07e0*/  VIADD R8, R8, 0x1000 ;  /* 0x0000100008087836 */ /* 0x000fe20000000000 */
[----:B--2---:R-:W-:Y:S02]  /*07f0*/  ISETP.NE.AND P1, PT, R16, RZ, PT ;  /* 0x000000ff1000720c */ /* 0x004fe40003f25270 */
[----:B------:R-:W-:-:S11]  /*0800*/  ISETP.NE.AND P0, PT, R18, RZ, PT ;  /* 0x000000ff1200720c */ /* 0x000fd60003f05270 */
[----:B------:R-:W-:Y:S01]  /*0810*/  @!P1 IMAD.MOV R10, RZ, RZ, R9 ;  /* 0x000000ffff0a9224 */ /* 0x000fe200078e0209 */
[----:B------:R-:W-:-:S03]  /*0820*/  ISETP.NE.AND P1, PT, R20, RZ, PT ;  /* 0x000000ff1400720c */ /* 0x000fc60003f25270 */
[----:B------:R-:W-:Y:S02]  /*0830*/  VIADD R9, R10, 0x1 ;  /* 0x000000010a097836 */ /* 0x000fe40000000000 */
[----:B------:R-:W-:Y:S01]  /*0840*/  @!P0 IMAD.MOV R9, RZ, RZ, R10 ;  /* 0x000000ffff098224 */ /* 0x000fe200078e020a */
[----:B---3--:R-:W-:-:S04]  /*0850*/  ISETP.NE.AND P0, PT, R22, RZ, PT ;  /* 0x000000ff1600720c */ /* 0x008fc80003f05270 */
[----:B------:R-:W-:-:S03]  /*0860*/  IADD3 R10, PT, PT, R9, 0x1, RZ ;  /* 0x00000001090a7810 */ /* 0x000fc60007ffe0ff */
[----:B------:R-:W-:Y:S01]  /*0870*/  @!P1 IMAD.MOV R10, RZ, RZ, R9 ;  /* 0x000000ffff0a9224 */ /* 0x000fe200078e0209 */
[----:B------:R-:W-:-:S03]  /*0880*/  ISETP.NE.AND P1, PT, R7, RZ, PT ;  /* 0x000000ff0700720c */ /* 0x000fc60003f25270 */
[----:B------:R-:W-:Y:S02]  /*0890*/  VIADD R18, R10, 0x1 ;  /* 0x000000010a127836 */ /* 0x000fe40000000000 */
[----:B------:R-:W-:-:S08]  /*08a0*/  @!P0 IMAD.MOV R18, RZ, RZ, R10 ;  /* 0x000000ffff128224 */ /* 0x000fd000078e020a */
[----:B------:R-:W-:Y:S05]  /*08b0*/  @P1 BRA `(.L_x_9) ;  /* 0xfffffff800701947 */ /* 0x000fea000383ffff */
[----:B------:R-:W-:Y:S05]  /*08c0*/  BSYNC.RECONVERGENT B3 ;  /* 0x0000000000037941 */ /* 0x000fea0003800200 */
.L_x_8:
[----:B------:R-:W-:-:S07]  /*08d0*/  VIADD R8, R4, 0xfffff800 ;  /* 0xfffff80004087836 */ /* 0x000fce0000000000 */
.L_x_7:
[----:B------:R-:W-:Y:S05]  /*08e0*/  BSYNC.RECONVERGENT B2 ;  /* 0x0000000000027941 */ /* 0x000fea0003800200 */
.L_x_6:
[----:B------:R-:W-:-:S13]  /*08f0*/  ISETP.NE.AND P0, PT, R6, RZ, PT ;  /* 0x000000ff0600720c */ /* 0x000fda0003f05270 */
[----:B------:R-:W-:Y:S05]  /*0900*/  @!P0 BRA `(.L_x_5) ;  /* 0x00000004009c8947 */ /* 0x000fea0003800000 */
[----:B------:R-:W-:Y:S01]  /*0910*/  ISETP.GE.U32.AND P1, PT, R6, 0x8, PT ;  /* 0x000000080600780c */ /* 0x000fe20003f26070 */
[----:B------:R-:W-:Y:S01]  /*0920*/  BSSY.RECONVERGENT B2, `(.L_x_10) ;  /* 0x0000036000027945 */ /* 0x000fe20003800200 */
[----:B------:R-:W-:-:S04]  /*0930*/  LOP3.LUT R20, R5, 0x7, RZ, 0xc0, !PT ;  /* 0x0000000705147812 */ /* 0x000fc800078ec0ff */
[----:B------:R-:W-:-:S07]  /*0940*/  ISETP.NE.AND P0, PT, R20, RZ, PT ;  /* 0x000000ff1400720c */ /* 0x000fce0003f05270 */
[----:B------:R-:W-:Y:S06]  /*0950*/  @!P1 BRA `(.L_x_11) ;  /* 0x0000000000c89947 */ /* 0x000fec0003800000 */
[----:B------:R-:W0:Y:S01]  /*0960*/  LDC.64 R6, c[0x0][0x380] ;  /* 0x0000e000ff067b82 */ /* 0x000e220000000a00 */
[----:B------:R-:W-:-:S05]  /*0970*/  LEA R9, R3, R8, 0xc ;  /* 0x0000000803097211 */ /* 0x000fca00078e60ff */
[C---:B------:R-:W-:Y:S02]  /*0980*/  VIADD R13, R9.reuse, 0x100 ;  /* 0x00000100090d7836 */ /* 0x040fe40000000000 */
[C---:B------:R-:W-:Y:S02]  /*0990*/  VIADD R23, R9.reuse, 0x200 ;  /* 0x0000020009177836 */ /* 0x040fe40000000000 */
[----:B0-----:R-:W-:-:S04]  /*09a0*/  IMAD.WIDE.U32 R10, R9, 0x2, R6 ;  /* 0x00000002090a7825 */ /* 0x001fc800078e0006 */
[--C-:B------:R-:W-:Y:S01]  /*09b0*/  IMAD.WIDE.U32 R12, R13, 0x2, R6.reuse ;  /* 0x000000020d0c7825 */ /* 0x100fe200078e0006 */
[----:B------:R0:W2:Y:S04]  /*09c0*/  LDG.E.U16 R4, desc[UR6][R10.64] ;  /* 0x000000060a047981 */ /* 0x0000a8000c1e1500 */
[----:B------:R1:W3:Y:S01]  /*09d0*/  LDG.E.U16 R14, desc[UR6][R12.64] ;  /* 0x000000060c0e7981 */ /* 0x0002e2000c1e1500 */
[----:B------:R-:W-:-:S04]  /*09e0*/  IMAD.WIDE.U32 R22, R23, 0x2, R6 ;  /* 0x0000000217167825 */ /* 0x000fc800078e0006 */
[C---:B------:R-:W-:Y:S01]  /*09f0*/  VIADD R25, R9.reuse, 0x300 ;  /* 0x0000030009197836 */ /* 0x040fe20000000000 */
[----:B------:R-:W4:Y:S01]  /*0a00*/  LDG.E.U16 R15, desc[UR6][R22.64] ;  /* 0x00000006160f7981 */ /* 0x000f22000c1e1500 */
[----:B------:R-:W-:Y:S02]  /*0a10*/  IADD3 R17, PT, PT, R9, 0x400, RZ ;  /* 0x0000040009117810 */ /* 0x000fe40007ffe0ff */
[----:B------:R-:W-:-:S05]  /*0a20*/  IMAD.WIDE.U32 R24, R25, 0x2, R6 ;  /* 0x0000000219187825 */ /* 0x000fca00078e0006 */
[----:B------:R-:W5:Y:S01]  /*0a30*/  LDG.E.U16 R19, desc[UR6][R24.64] ;  /* 0x0000000618137981 */ /* 0x000f62000c1e1500 */
[----:B------:R-:W-:-:S04]  /*0a40*/  IMAD.WIDE.U32 R16, R17, 0x2, R6 ;  /* 0x0000000211107825 */ /* 0x000fc800078e0006 */
[C---:B0-----:R-:W-:Y:S02]  /*0a50*/  VIADD R11, R9.reuse, 0x500 ;  /* 0x00000500090b7836 */ /* 0x041fe40000000000 */
[----:B------:R-:W5:Y:S01]  /*0a60*/  LDG.E.U16 R16, desc[UR6][R16.64] ;  /* 0x0000000610107981 */ /* 0x000f62000c1e1500 */
[----:B-1----:R-:W-:Y:S02]  /*0a70*/  VIADD R13, R9, 0x600 ;  /* 0x00000600090d7836 */ /* 0x002fe40000000000 */
[----:B------:R-:W-:-:S06]  /*0a80*/  IMAD.WIDE.U32 R10, R11, 0x2, R6 ;  /* 0x000000020b0a7825 */ /* 0x000fcc00078e0006 */
[----:B------:R-:W5:Y:S01]  /*0a90*/  LDG.E.U16 R10, desc[UR6][R10.64] ;  /* 0x000000060a0a7981 */ /* 0x000f62000c1e1500 */
[----:B------:R-:W-:-:S04]  /*0aa0*/  IMAD.WIDE.U32 R12, R13, 0x2, R6 ;  /* 0x000000020d0c7825 */ /* 0x000fc800078e0006 */
[----:B------:R-:W-:Y:S02]  /*0ab0*/  VIADD R9, R9, 0x700 ;  /* 0x0000070009097836 */ /* 0x000fe40000000000 */
[----:B------:R-:W5:Y:S02]  /*0ac0*/  LDG.E.U16 R12, desc[UR6][R12.64] ;  /* 0x000000060c0c7981 */ /* 0x000f64000c1e1500 */
[----:B------:R-:W-:-:S06]  /*0ad0*/  IMAD.WIDE.U32 R6, R9, 0x2, R6 ;  /* 0x0000000209067825 */ /* 0x000fcc00078e0006 */
[----:B------:R0:W5:Y:S01]  /*0ae0*/  LDG.E.U16 R6, desc[UR6][R6.64] ;  /* 0x0000000606067981 */ /* 0x000162000c1e1500 */
[----:B------:R-:W-:Y:S01]  /*0af0*/  VIADD R8, R8, 0x800 ;  /* 0x0000080008087836 */ /* 0x000fe20000000000 */
[----:B--2---:R-:W-:Y:S02]  /*0b00*/  ISETP.NE.AND P1, PT, R4, RZ, PT ;  /* 0x000000ff0400720c */ /* 0x004fe40003f25270 */
[----:B------:R-:W-:Y:S02]  /*0b10*/  IADD3 R4, PT, PT, R18, 0x1, RZ ;  /* 0x0000000112047810 */ /* 0x000fe40007ffe0ff */
[----:B---3--:R-:W-:-:S09]  /*0b20*/  ISETP.NE.AND P2, PT, R14, RZ, PT ;  /* 0x000000ff0e00720c */ /* 0x008fd20003f45270 */
[----:B------:R-:W-:Y:S01]  /*0b30*/  @!P1 IMAD.MOV R4, RZ, RZ, R18 ;  /* 0x000000ffff049224 */ /* 0x000fe200078e0212 */
[----:B----4-:R-:W-:-:S03]  /*0b40*/  ISETP.NE.AND P1, PT, R15, RZ, PT ;  /* 0x000000ff0f00720c */ /* 0x010fc60003f25270 */
[----:B------:R-:W-:Y:S02]  /*0b50*/  VIADD R9, R4, 0x1 ;  /* 0x0000000104097836 */ /* 0x000fe40000000000 */
[----:B------:R-:W-:Y:S01]  /*0b60*/  @!P2 IMAD.MOV R9, RZ, RZ, R4 ;  /* 0x000000ffff09a224 */ /* 0x000fe200078e0204 */
[----:B-----5:R-:W-:-:S04]  /*0b70*/  ISETP.NE.AND P2, PT, R19, RZ, PT ;  /* 0x000000ff1300720c */ /* 0x020fc80003f45270 */
[----:B------:R-:W-:-:S03]  /*0b80*/  IADD3 R4, PT, PT, R9, 0x1, RZ ;  /* 0x0000000109047810 */ /* 0x000fc60007ffe0ff */
[----:B------:R-:W-:Y:S01]  /*0b90*/  @!P1 IMAD.MOV R4, RZ, RZ, R9 ;  /* 0x000000ffff049224 */ /* 0x000fe200078e0209 */
[----:B------:R-:W-:-:S03]  /*0ba0*/  ISETP.NE.AND P1, PT, R16, RZ, PT ;  /* 0x000000ff1000720c */ /* 0x000fc60003f25270 */
[----:B0-----:R-:W-:Y:S02]  /*0bb0*/  VIADD R7, R4, 0x1 ;  /* 0x0000000104077836 */ /* 0x001fe40000000000 */
        /* <DEDUP_REMOVED lines=10> */
[C---:B------:R-:W-:Y:S02]  /*0c60*/  VIADD R18, R4.reuse, 0x1 ;  /* 0x0000000104127836 */ /* 0x040fe40000000000 */
[----:B------:R-:W-:-:S07]  /*0c70*/  @!P2 IADD3 R18, PT, PT, R4, RZ, RZ ;  /* 0x000000ff0412a210 */ /* 0x000fce0007ffe0ff */
.L_x_11:
[----:B------:R-:W-:Y:S05]  /*0c80*/  BSYNC.RECONVERGENT B2 ;  /* 0x0000000000027941 */ /* 0x000fea0003800200 */
.L_x_10:
[----:B------:R-:W-:Y:S05]  /*0c90*/  @!P0 BRA `(.L_x_5) ;  /* 0x0000000000b88947 */ /* 0x000fea0003800000 */
[----:B------:R-:W-:Y:S01]  /*0ca0*/  ISETP.GE.U32.AND P1, PT, R20, 0x4, PT ;  /* 0x000000041400780c */ /* 0x000fe20003f26070 */
[----:B------:R-:W-:Y:S01]  /*0cb0*/  BSSY.RECONVERGENT B2, `(.L_x_12) ;  /* 0x000001e000027945 */ /* 0x000fe20003800200 */
[----:B------:R-:W-:-:S04]  /*0cc0*/  LOP3.LUT R6, R5, 0x3, RZ, 0xc0, !PT ;  /* 0x0000000305067812 */ /* 0x000fc800078ec0ff */
[----:B------:R-:W-:-:S07]  /*0cd0*/  ISETP.NE.AND P0, PT, R6, RZ, PT ;  /* 0x000000ff0600720c */ /* 0x000fce0003f05270 */
[----:B------:R-:W-:Y:S06]  /*0ce0*/  @!P1 BRA `(.L_x_13) ;  /* 0x0000000000689947 */ /* 0x000fec0003800000 */
[----:B------:R-:W0:Y:S01]  /*0cf0*/  LDC.64 R4, c[0x0][0x380] ;  /* 0x0000e000ff047b82 */ /* 0x000e220000000a00 */
[----:B------:R-:W-:-:S04]  /*0d00*/  IMAD R7, R3, 0x1000, R8 ;  /* 0x0000100003077824 */ /* 0x000fc800078e0208 */
[C---:B------:R-:W-:Y:S02]  /*0d10*/  VIADD R13, R7.reuse, 0x100 ;  /* 0x00000100070d7836 */ /* 0x040fe40000000000 */
[C---:B------:R-:W-:Y:S02]  /*0d20*/  VIADD R15, R7.reuse, 0x200 ;  /* 0x00000200070f7836 */ /* 0x040fe40000000000 */
[----:B0-----:R-:W-:-:S04]  /*0d30*/  IMAD.WIDE.U32 R10, R7, 0x2, R4 ;  /* 0x00000002070a7825 */ /* 0x001fc800078e0004 */
[----:B------:R-:W-:Y:S02]  /*0d40*/  IMAD.WIDE.U32 R12, R13, 0x2, R4 ;  /* 0x000000020d0c7825 */ /* 0x000fe400078e0004 */
[----:B------:R-:W2:Y:S01]  /*0d50*/  LDG.E.U16 R10, desc[UR6][R10.64] ;  /* 0x000000060a0a7981 */ /* 0x000ea2000c1e1500 */
[----:B------:R-:W-:-:S03]  /*0d60*/  IADD3 R7, PT, PT, R7, 0x300, RZ ;  /* 0x0000030007077810 */ /* 0x000fc60007ffe0ff */
[----:B------:R-:W3:Y:S01]  /*0d70*/  LDG.E.U16 R12, desc[UR6][R12.64] ;  /* 0x000000060c0c7981 */ /* 0x000ee2000c1e1500 */
[----:B------:R-:W-:-:S04]  /*0d80*/  IMAD.WIDE.U32 R14, R15, 0x2, R4 ;  /* 0x000000020f0e7825 */ /* 0x000fc800078e0004 */
[----:B------:R-:W-:Y:S02]  /*0d90*/  IMAD.WIDE.U32 R4, R7, 0x2, R4 ;  /* 0x0000000207047825 */ /* 0x000fe400078e0004 */
[----:B------:R-:W4:Y:S04]  /*0da0*/  LDG.E.U16 R14, desc[UR6][R14.64] ;  /* 0x000000060e0e7981 */ /* 0x000f28000c1e1500 */
[----:B------:R-:W5:Y:S01]  /*0db0*/  LDG.E.U16 R4, desc[UR6][R4.64] ;  /* 0x0000000604047981 */ /* 0x000f62000c1e1500 */
[----:B------:R-:W-:Y:S01]  /*0dc0*/  VIADD R7, R18, 0x1 ;  /* 0x0000000112077836 */ /* 0x000fe20000000000 */
[----:B------:R-:W-:Y:S02]  /*0dd0*/  IADD3 R8, PT, PT, R8, 0x400, RZ ;  /* 0x0000040008087810 */ /* 0x000fe40007ffe0ff */
[----:B--2---:R-:W-:-:S02]  /*0de0*/  ISETP.NE.AND P1, PT, R10, RZ, PT ;  /* 0x000000ff0a00720c */ /* 0x004fc40003f25270 */
[----:B---3--:R-:W-:-:S11]  /*0df0*/  ISETP.NE.AND P2, PT, R12, RZ, PT ;  /* 0x000000ff0c00720c */ /* 0x008fd60003f45270 */
[----:B------:R-:W-:Y:S01]  /*0e00*/  @!P1 IMAD.MOV R7, RZ, RZ, R18 ;  /* 0x000000ffff079224 */ /* 0x000fe200078e0212 */
[----:B----4-:R-:W-:-:S03]  /*0e10*/  ISETP.NE.AND P1, PT, R14, RZ, PT ;  /* 0x000000ff0e00720c */ /* 0x010fc60003f25270 */
[C---:B------:R-:W-:Y:S01]  /*0e20*/  VIADD R9, R7.reuse, 0x1 ;  /* 0x0000000107097836 */ /* 0x040fe20000000000 */
[----:B------:R-:W-:Y:S02]  /*0e30*/  @!P2 IADD3 R9, PT, PT, R7, RZ, RZ ;  /* 0x000000ff0709a210 */ /* 0x000fe40007ffe0ff */
[----:B-----5:R-:W-:-:S03]  /*0e40*/  ISETP.NE.AND P2, PT, R4, RZ, PT ;  /* 0x000000ff0400720c */ /* 0x020fc60003f45270 */
[----:B------:R-:W-:-:S04]  /*0e50*/  VIADD R7, R9, 0x1 ;  /* 0x0000000109077836 */ /* 0x000fc80000000000 */
[----:B------:R-:W-:-:S04]  /*0e60*/  @!P1 IMAD.MOV R7, RZ, RZ, R9 ;  /* 0x000000ffff079224 */ /* 0x000fc800078e0209 */
[----:B------:R-:W-:Y:S02]  /*0e70*/  VIADD R18, R7, 0x1 ;  /* 0x0000000107127836 */ /* 0x000fe40000000000 */
[----:B------:R-:W-:-:S07]  /*0e80*/  @!P2 IMAD.MOV R18, RZ, RZ, R7 ;  /* 0x000000ffff12a224 */ /* 0x000fce00078e0207 */
.L_x_13:
[----:B------:R-:W-:Y:S05]  /*0e90*/  BSYNC.RECONVERGENT B2 ;  /* 0x0000000000027941 */ /* 0x000fea0003800200 */
.L_x_12:
[----:B------:R-:W-:Y:S05]  /*0ea0*/  @!P0 BRA `(.L_x_5) ;  /* 0x0000000000348947 */ /* 0x000fea0003800000 */
[----:B------:R-:W0:Y:S01]  /*0eb0*/  LDC.64 R10, c[0x0][0x380] ;  /* 0x0000e000ff0a7b82 */ /* 0x000e220000000a00 */
[----:B------:R-:W-:Y:S02]  /*0ec0*/  IMAD R7, R3, 0x1000, R8 ;  /* 0x0000100003077824 */ /* 0x000fe400078e0208 */
[----:B------:R-:W-:-:S07]  /*0ed0*/  IMAD.MOV R6, RZ, RZ, -R6 ;  /* 0x000000ffff067224 */ /* 0x000fce00078e0a06 */
.L_x_14:
[----:B0-----:R-:W-:-:S06]  /*0ee0*/  IMAD.WIDE.U32 R4, R7, 0x2, R10 ;  /* 0x0000000207047825 */ /* 0x001fcc00078e000a */
[----:B------:R-:W2:Y:S01]  /*0ef0*/  LDG.E.U16 R4, desc[UR6][R4.64] ;  /* 0x0000000604047981 */ /* 0x000ea2000c1e1500 */
[----:B------:R-:W-:Y:S01]  /*0f00*/  IADD3 R6, PT, PT, R6, 0x1, RZ ;  /* 0x0000000106067810 */ /* 0x000fe20007ffe0ff */
[----:B------:R-:W-:Y:S01]  /*0f10*/  VIADD R8, R18, 0x1 ;  /* 0x0000000112087836 */ /* 0x000fe20000000000 */
[----:B------:R-:W-:Y:S02]  /*0f20*/  IADD3 R7, PT, PT, R7, 0x100, RZ ;  /* 0x0000010007077810 */ /* 0x000fe40007ffe0ff */
[----:B------:R-:W-:Y:S02]  /*0f30*/  ISETP.NE.AND P1, PT, R6, RZ, PT ;  /* 0x000000ff0600720c */ /* 0x000fe40003f25270 */
[----:B--2---:R-:W-:-:S13]  /*0f40*/  ISETP.NE.AND P0, PT, R4, RZ, PT ;  /* 0x000000ff0400720c */ /* 0x004fda0003f05270 */
[----:B------:R-:W-:-:S04]  /*0f50*/  @!P0 IMAD.MOV R8, RZ, RZ, R18 ;  /* 0x000000ffff088224 */ /* 0x000fc800078e0212 */
[----:B------:R-:W-:Y:S01]  /*0f60*/  IMAD.MOV.U32 R18, RZ, RZ, R8 ;  /* 0x000000ffff127224 */ /* 0x000fe200078e0008 */
[----:B------:R-:W-:Y:S06]  /*0f70*/  @P1 BRA `(.L_x_14) ;  /* 0xfffffffc00d81947 */ /* 0x000fec000383ffff */
.L_x_5:
[----:B------:R-:W-:Y:S05]  /*0f80*/  BSYNC.RECONVERGENT B1 ;  /* 0x0000000000017941 */ /* 0x000fea0003800200 */
.L_x_4:
[----:B------:R-:W-:-:S13]  /*0f90*/  ISETP.GE.U32.AND P0, PT, R0, 0x100, PT ;  /* 0x000001000000780c */ /* 0x000fda0003f06070 */
[----:B------:R-:W-:Y:S05]  /*0fa0*/  @!P0 BRA `(.L_x_15) ;  /* 0x0000000000648947 */ /* 0x000fea0003800000 */
[----:B------:R-:W0:Y:S01]  /*0fb0*/  S2R R0, SR_LANEID ;  /* 0x0000000000007919 */ /* 0x000e220000000000 */
[----:B------:R-:W1:Y:S02]  /*0fc0*/  REDUX.SUM UR4, R18 ;  /* 0x00000000120473c4 */ /* 0x000e64000000c000 */
[----:B-1----:R-:W-:Y:S01]  /*0fd0*/  IMAD.U32 R9, RZ, RZ, UR4 ;  /* 0x00000004ff097e24 */ /* 0x002fe2000f8e00ff */
[----:B0-----:R-:W-:-:S13]  /*0fe0*/  ISETP.NE.AND P0, PT, R0, RZ, PT ;  /* 0x000000ff0000720c */ /* 0x001fda0003f05270 */
[----:B------:R-:W0:Y:S01]  /*0ff0*/  @!P0 S2R R5, SR_CgaCtaId ;  /* 0x0000000000058919 */ /* 0x000e220000008800 */
[----:B------:R-:W-:Y:S02]  /*1000*/  @!P0 MOV R4, 0x400 ;  /* 0x0000040000048802 */ /* 0x000fe40000000f00 */
[----:B------:R-:W-:-:S04]  /*1010*/  @!P0 SHF.R.U32.HI R0, RZ, 0x3, R2 ;  /* 0x00000003ff008819 */ /* 0x000fc80000011602 */
[----:B------:R-:W-:Y:S02]  /*1020*/  @!P0 LOP3.LUT R0, R0, 0x7c, RZ, 0xc0, !PT ;  /* 0x0000007c00008812 */ /* 0x000fe400078ec0ff */
[----:B0-----:R-:W-:-:S04]  /*1030*/  @!P0 LEA R5, R5, R4, 0x18 ;  /* 0x0000000405058211 */ /* 0x001fc800078ec0ff */
[----:B------:R-:W-:-:S05]  /*1040*/  @!P0 IADD3 R0, PT, PT, R0, R5, RZ ;  /* 0x0000000500008210 */ /* 0x000fca0007ffe0ff */
[----:B------:R0:W-:Y:S01]  /*1050*/  @!P0 STS [R0+0x8], R9 ;  /* 0x0000080900008388 */ /* 0x0001e20000000800 */
[----:B------:R-:W-:Y:S01]  /*1060*/  BAR.SYNC.DEFER_BLOCKING 0x0 ;  /* 0x0000000000007b1d */ /* 0x000fe20000010000 */
[----:B------:R-:W-:-:S13]  /*1070*/  ISETP.NE.AND P0, PT, R2, RZ, PT ;  /* 0x000000ff0200720c */ /* 0x000fda0003f05270 */
[----:B0-----:R-:W-:Y:S05]  /*1080*/  @P0 BRA `(.L_x_16) ;  /* 0x0000001c00900947 */ /* 0x001fea0003800000 */
[----:B------:R-:W0:Y:S01]  /*1090*/  S2UR UR5, SR_CgaCtaId ;  /* 0x00000000000579c3 */ /* 0x000e220000008800 */
[----:B------:R-:W-:Y:S02]  /*10a0*/  UMOV UR4, 0x400 ;  /* 0x0000040000047882 */ /* 0x000fe40000000000 */
[----:B0-----:R-:W-:-:S09]  /*10b0*/  ULEA UR4, UR5, UR4, 0x18 ;  /* 0x0000000405047291 */ /* 0x001fd2000f8ec0ff */
[----:B------:R-:W-:Y:S04]  /*10c0*/  LDS R0, [UR4+0xc] ;  /* 0x00000c04ff007984 */ /* 0x000fe80008000800 */
[----:B------:R-:W0:Y:S04]  /*10d0*/  LDS.128 R4, [UR4+0x10] ;  /* 0x00001004ff047984 */ /* 0x000e280008000c00 */
[----:B------:R-:W1:Y:S01]  /*10e0*/  LDS.64 R10, [UR4+0x20] ;  /* 0x00002004ff0a7984 */ /* 0x000e620008000a00 */
[----:B0-----:R-:W-:-:S04]  /*10f0*/  IADD3 R0, PT, PT, R4, R0, R9 ;  /* 0x0000000004007210 */ /* 0x001fc80007ffe009 */
[----:B------:R-:W-:-:S04]  /*1100*/  IADD3 R0, PT, PT, R6, R0, R5 ;  /* 0x0000000006007210 */ /* 0x000fc80007ffe005 */
[----:B-1----:R-:W-:-:S05]  /*1110*/  IADD3 R0, PT, PT, R10, R0, R7 ;  /* 0x000000000a007210 */ /* 0x002fca0007ffe007 */
[----:B------:R-:W-:Y:S01]  /*1120*/  IMAD.IADD R9, R0, 0x1, R11 ;  /* 0x0000000100097824 */ /* 0x000fe200078e020b */
[----:B------:R-:W-:Y:S06]  /*1130*/  BRA `(.L_x_16) ;  /* 0x0000001c00647947 */ /* 0x000fec0003800000 */
.L_x_15:
[----:B------:R-:W-:Y:S01]  /*1140*/  LOP3.LUT R4, R2, 0x3e0, RZ, 0xc0, !PT ;  /* 0x000003e002047812 */ /* 0x000fe200078ec0ff */
[----:B------:R-:W0:Y:S03]  /*1150*/  S2R R9, SR_LANEID ;  /* 0x0000000000097919 */ /* 0x000e260000000000 */
[----:B------:R-:W-:Y:S01]  /*1160*/  LOP3.LUT R7, RZ, R4, RZ, 0x33, !PT ;  /* 0x00000004ff077212 */ /* 0x000fe200078e33ff */
[----:B------:R-:W-:-:S03]  /*1170*/  VIADD R5, R4, 0x20 ;  /* 0x0000002004057836 */ /* 0x000fc60000000000 */
[----:B------:R-:W-:Y:S02]  /*1180*/  IADD3 R7, PT, PT, R0, R7, RZ ;  /* 0x0000000700077210 */ /* 0x000fe40007ffe0ff */
[----:B------:R-:W-:-:S04]  /*1190*/  ISETP.GT.U32.AND P0, PT, R5, R0, PT ;  /* 0x000000000500720c */ /* 0x000fc80003f04070 */
[----:B------:R-:W-:-:S08]  /*11a0*/  SEL R7, R7, 0x1f, P0 ;  /* 0x0000001f07077807 */ /* 0x000fd00000000000 */
[----:B------:R-:W1:Y:S01]  /*11b0*/  SHFL.DOWN P0, R4, R18, 0x1, R7 ;  /* 0x0820000012047989 */ /* 0x000e620000000007 */
[----:B0-----:R-:W-:Y:S01]  /*11c0*/  ISETP.NE.AND P1, PT, R9, RZ, PT ;  /* 0x000000ff0900720c */ /* 0x001fe20003f25270 */
[----:B-1----:R-:W-:-:S12]  /*11d0*/  @P0 IMAD.IADD R4, R4, 0x1, R18 ;  /* 0x0000000104040824 */ /* 0x002fd800078e0212 */
[----:B------:R-:W0:Y:S01]  /*11e0*/  @!P1 S2R R11, SR_CgaCtaId ;  /* 0x00000000000b9919 */ /* 0x000e220000008800 */
[----:B------:R-:W-:Y:S01]  /*11f0*/  @!P1 MOV R10, 0x400 ;  /* 0x00000400000a9802 */ /* 0x000fe20000000f00 */
[----:B------:R-:W1:Y:S02]  /*1200*/  SHFL.DOWN P0, R5, R4, 0x2, R7 ;  /* 0x0840000004057989 */ /* 0x000e640000000007 */
[----:B-1----:R-:W-:Y:S01]  /*1210*/  @P0 IMAD.IADD R5, R4, 0x1, R5 ;  /* 0x0000000104050824 */ /* 0x002fe200078e0205 */
[----:B------:R-:W-:Y:S02]  /*1220*/  @!P1 SHF.R.U32.HI R4, RZ, 0x3, R2 ;  /* 0x00000003ff049819 */ /* 0x000fe40000011602 */
[----:B0-----:R-:W-:Y:S02]  /*1230*/  @!P1 LEA R11, R11, R10, 0x18 ;  /* 0x0000000a0b0b9211 */ /* 0x001fe400078ec0ff */
[----:B------:R-:W0:Y:S01]  /*1240*/  SHFL.DOWN P0, R6, R5, 0x4, R7 ;  /* 0x0880000005067989 */ /* 0x000e220000000007 */
[----:B------:R-:W-:-:S05]  /*1250*/  @!P1 LOP3.LUT R4, R4, 0x7c, RZ, 0xc0, !PT ;  /* 0x0000007c04049812 */ /* 0x000fca00078ec0ff */
[----:B------:R-:W-:Y:S01]  /*1260*/  @!P1 IMAD.IADD R4, R4, 0x1, R11 ;  /* 0x0000000104049824 */ /* 0x000fe200078e020b */
[----:B0-----:R-:W-:-:S05]  /*1270*/  @P0 IADD3 R6, PT, PT, R5, R6, RZ ;  /* 0x0000000605060210 */ /* 0x001fca0007ffe0ff */
[----:B------:R-:W0:Y:S02]  /*1280*/  SHFL.DOWN P0, R8, R6, 0x8, R7 ;  /* 0x0900000006087989 */ /* 0x000e240000000007 */
[----:B0-----:R-:W-:-:S05]  /*1290*/  @P0 IMAD.IADD R8, R6, 0x1, R8 ;  /* 0x0000000106080824 */ /* 0x001fca00078e0208 */
[----:B------:R-:W0:Y:S02]  /*12a0*/  SHFL.DOWN P0, R9, R8, 0x10, R7 ;  /* 0x0a00000008097989 */ /* 0x000e240000000007 */
[----:B0-----:R-:W-:Y:S02]  /*12b0*/  @P0 IADD3 R9, PT, PT, R8, R9, RZ ;  /* 0x0000000908090210 */ /* 0x001fe40007ffe0ff */
[----:B------:R-:W-:-:S03]  /*12c0*/  ISETP.NE.AND P0, PT, R2, RZ, PT ;  /* 0x000000ff0200720c */ /* 0x000fc60003f05270 */
[----:B------:R0:W-:Y:S01]  /*12d0*/  @!P1 STS [R4+0x8], R9 ;  /* 0x0000080904009388 */ /* 0x0001e20000000800 */
[----:B------:R-:W-:Y:S09]  /*12e0*/  BAR.SYNC.DEFER_BLOCKING 0x0 ;  /* 0x0000000000007b1d */ /* 0x000ff20000010000 */
[----:B0-----:R-:W-:Y:S05]  /*12f0*/  @P0 BRA `(.L_x_16) ;  /* 0x0000001800f40947 */ /* 0x001fea0003800000 */
[----:B------:R-:W0:Y:S01]  /*1300*/  S2UR UR5, SR_CgaCtaId ;  /* 0x00000000000579c3 */ /* 0x000e220000008800 */
[----:B------:R-:W-:Y:S01]  /*1310*/  UMOV UR4, 0x400 ;  /* 0x0000040000047882 */ /* 0x000fe20000000000 */
[C---:B------:R-:W-:Y:S02]  /*1320*/  ISETP.GT.U32.AND P2, PT, R0.reuse, 0x40, PT ;  /* 0x000000400000780c */ /* 0x040fe40003f44070 */
[C---:B------:R-:W-:Y:S02]  /*1330*/  ISETP.GT.U32.AND P1, PT, R0.reuse, 0x20, PT ;  /* 0x000000200000780c */ /* 0x040fe40003f24070 */
[----:B------:R-:W-:Y:S01]  /*1340*/  ISETP.GT.U32.AND P3, PT, R0, 0x80, PT ;  /* 0x000000800000780c */ /* 0x000fe20003f64070 */
[----:B0-----:R-:W-:-:S09]  /*1350*/  ULEA UR4, UR5, UR4, 0x18 ;  /* 0x0000000405047291 */ /* 0x001fd2000f8ec0ff */
[----:B------:R-:W0:Y:S04]  /*1360*/  LDS.128 R4, [UR4+0x10] ;  /* 0x00001004ff047984 */ /* 0x000e280008000c00 */
[----:B------:R-:W1:Y:S04]  /*1370*/  LDS R2, [UR4+0xc] ;  /* 0x00000c04ff027984 */ /* 0x000e680008000800 */
[----:B------:R-:W2:Y:S01]  /*1380*/  LDS.64 R10, [UR4+0x20] ;  /* 0x00002004ff0a7984 */ /* 0x000ea20008000a00 */
[----:B0-----:R-:W-:Y:S02]  /*1390*/  SEL R4, R4, RZ, P2 ;  /* 0x000000ff04047207 */ /* 0x001fe40001000000 */
[----:B------:R-:W-:-:S02]  /*13a0*/  ISETP.GT.U32.AND P2, PT, R0, 0x60, PT ;  /* 0x000000600000780c */ /* 0x000fc40003f44070 */
[----:B-1----:R-:W-:Y:S02]  /*13b0*/  SEL R2, R2, RZ, P1 ;  /* 0x000000ff02027207 */ /* 0x002fe40000800000 */
[----:B------:R-:W-:Y:S02]  /*13c0*/  SEL R5, R5, RZ, P2 ;  /* 0x000000ff05057207 */ /* 0x000fe40001000000 */
[----:B------:R-:W-:Y:S02]  /*13d0*/  IADD3 R2, PT, PT, R4, R2, R9 ;  /* 0x0000000204027210 */ /* 0x000fe40007ffe009 */
[----:B------:R-:W-:Y:S02]  /*13e0*/  ISETP.GT.U32.AND P1, PT, R0, 0xa0, PT ;  /* 0x000000a00000780c */ /* 0x000fe40003f24070 */
[----:B------:R-:W-:Y:S02]  /*13f0*/  SEL R6, R6, RZ, P3 ;  /* 0x000000ff06067207 */ /* 0x000fe40001800000 */
[----:B------:R-:W-:-:S02]  /*1400*/  ISETP.GT.U32.AND P2, PT, R0, 0xc0, PT ;  /* 0x000000c00000780c */ /* 0x000fc40003f44070 */
[----:B------:R-:W-:Y:S02]  /*1410*/  ISETP.GT.U32.AND P3, PT, R0, 0xe0, PT ;  /* 0x000000e00000780c */ /* 0x000fe40003f64070 */
[----:B------:R-:W-:Y:S02]  /*1420*/  SEL R7, R7, RZ, P1 ;  /* 0x000000ff07077207 */ /* 0x000fe40000800000 */
[----:B------:R-:W-:Y:S02]  /*1430*/  IADD3 R2, PT, PT, R6, R2, R5 ;  /* 0x0000000206027210 */ /* 0x000fe40007ffe005 */
[----:B--2---:R-:W-:Y:S02]  /*1440*/  SEL R10, R10, RZ, P2 ;  /* 0x000000ff0a0a7207 */ /* 0x004fe40001000000 */
[----:B------:R-:W-:Y:S02]  /*1450*/  SEL R11, R11, RZ, P3 ;  /* 0x000000ff0b0b7207 */ /* 0x000fe40001800000 */
[----:B------:R-:W-:-:S05]  /*1460*/  IADD3 R2, PT, PT, R10, R2, R7 ;  /* 0x000000020a027210 */ /* 0x000fca0007ffe007 */
[----:B------:R-:W-:Y:S01]  /*1470*/  IMAD.IADD R9, R2, 0x1, R11 ;  /* 0x0000000102097824 */ /* 0x000fe200078e020b */
[----:B------:R-:W-:Y:S06]  /*1480*/  BRA `(.L_x_16) ;  /* 0x0000001800907947 */ /* 0x000fec0003800000 */
.L_x_1:
[----:B------:R-:W0:Y:S01]  /*1490*/  S2R R2, SR_TID.X ;  /* 0x0000000000027919 */ /* 0x000e220000002100 */
[----:B------:R-:W1:Y:S02]  /*14a0*/  LDCU.64 UR4, c[0x0][0x380] ;  /* 0x00007000ff0477ac */ /* 0x000e640008000a00 */
[----:B-1----:R-:W-:Y:S01]  /*14b0*/  MOV R14, UR4 ;  /* 0x00000004000e7c02 */ /* 0x002fe20008000f00 */
[----:B------:R-:W-:Y:S02]  /*14c0*/  IMAD.U32 R15, RZ, RZ, UR5 ;  /* 0x00000005ff0f7e24 */ /* 0x000fe4000f8e00ff */
[----:B0-----:R-:W-:-:S04]  /*14d0*/  IMAD R5, R3, 0x1000, R2 ;  /* 0x0000100003057824 */ /* 0x001fc800078e0202 */
[----:B------:R-:W-:-:S05]  /*14e0*/  IMAD.WIDE.U32 R4, R5, 0x2, R14 ;  /* 0x0000000205047825 */ /* 0x000fca00078e000e */
[----:B------:R-:W2:Y:S04]  /*14f0*/  LDG.E.U16 R25, desc[UR6][R4.64] ;  /* 0x0000000604197981 */ /* 0x000ea8000c1e1500 */
[----:B------:R-:W3:Y:S04]  /*1500*/  LDG.E.U16 R20, desc[UR6][R4.64+0x200] ;  /* 0x0002000604147981 */ /* 0x000ee8000c1e1500 */
[----:B------:R-:W4:Y:S04]  /*1510*/  LDG.E.U16 R21, desc[UR6][R4.64+0x400] ;  /* 0x0004000604157981 */ /* 0x000f28000c1e1500 */
[----:B------:R-:W5:Y:S04]  /*1520*/  LDG.E.U16 R22, desc[UR6][R4.64+0x600] ;  /* 0x0006000604167981 */ /* 0x000f68000c1e1500 */
        /* <DEDUP_REMOVED lines=11> */
[----:B------:R0:W5:Y:S01]  /*15e0*/  LDG.E.U16 R19, desc[UR6][R4.64+0x1e00] ;  /* 0x001e000604137981 */ /* 0x000162000c1e1500 */
[----:B--2---:R-:W-:Y:S01]  /*15f0*/  ISETP.NE.AND P0, PT, R25, RZ, PT ;  /* 0x000000ff1900720c */ /* 0x004fe20003f05270 */
[----:B------:R-:W-:Y:S01]  /*1600*/  IMAD.MOV.U32 R25, RZ, RZ, 0x2 ;  /* 0x00000002ff197424 */ /* 0x000fe200078e00ff */
[----:B---3--:R-:W-:-:S02]  /*1610*/  ISETP.NE.AND P1, PT, R20, RZ, PT ;  /* 0x000000ff1400720c */ /* 0x008fc40003f25270 */
[----:B------:R-:W-:Y:S02]  /*1620*/  SEL R20, RZ, 0x1, !P0 ;  /* 0x00000001ff147807 */ /* 0x000fe40004000000 */
[----:B----4-:R-:W-:-:S07]  /*1630*/  ISETP.NE.AND P2, PT, R21, RZ, PT ;  /* 0x000000ff1500720c */ /* 0x010fce0003f45270 */
[----:B------:R-:W-:Y:S02]  /*1640*/  @!P0 IADD3 R25, PT, PT, RZ, 0x1, RZ ;  /* 0x00000001ff198810 */ /* 0x000fe40007ffe0ff */
[----:B-----5:R-:W-:Y:S01]  /*1650*/  ISETP.NE.AND P0, PT, R22, RZ, PT ;  /* 0x000000ff1600720c */ /* 0x020fe20003f05270 */
[----:B------:R-:W-:Y:S01]  /*1660*/  @!P1 IMAD.MOV R25, RZ, RZ, R20 ;  /* 0x000000ffff199224 */ /* 0x000fe200078e0214 */
[----:B------:R-:W-:-:S03]  /*1670*/  ISETP.NE.AND P1, PT, R23, RZ, PT ;  /* 0x000000ff1700720c */ /* 0x000fc60003f25270 */
[C---:B------:R-:W-:Y:S01]  /*1680*/  VIADD R20, R25.reuse, 0x1 ;  /* 0x0000000119147836 */ /* 0x040fe20000000000 */
[----:B------:R-:W-:-:S05]  /*1690*/  @!P2 IADD3 R20, PT, PT, R25, RZ, RZ ;  /* 0x000000ff1914a210 */ /* 0x000fca0007ffe0ff */
[----:B0-----:R-:W-:Y:S02]  /*16a0*/  VIADD R4, R20, 0x1 ;  /* 0x0000000114047836 */ /* 0x001fe40000000000 */
[----:B------:R-:W-:Y:S01]  /*16b0*/  @!P0 IMAD.MOV R4, RZ, RZ, R20 ;  /* 0x000000ffff048224 */ /* 0x000fe200078e0214 */
[----:B------:R-:W-:-:S04]  /*16c0*/  ISETP.NE.AND P0, PT, R24, RZ, PT ;  /* 0x000000ff1800720c */ /* 0x000fc80003f05270 */
[----:B------:R-:W-:Y:S01]  /*16d0*/  IADD3 R5, PT, PT, R4, 0x1, RZ ;  /* 0x0000000104057810 */ /* 0x000fe20007ffe0ff */
[----:B------:R-:W-:Y:S01]  /*16e0*/  @!P1 IMAD.MOV R5, RZ, RZ, R4 ;  /* 0x000000ffff059224 */ /* 0x000fe200078e0204 */
[----:B------:R-:W-:-:S03]  /*16f0*/  ISETP.NE.AND P1, PT, R18, RZ, PT ;  /* 0x000000ff1200720c */ /* 0x000fc60003f25270 */
[----:B------:R-:W-:-:S04]  /*1700*/  VIADD R4, R5, 0x1 ;  /* 0x0000000105047836 */ /* 0x000fc80000000000 */
[----:B------:R-:W-:Y:S02]  /*1710*/  @!P0 IADD3 R4, PT, PT, R5, RZ, RZ ;  /* 0x000000ff05048210 */ /* 0x000fe40007ffe0ff */
[----:B------:R-:W-:-:S03]  /*1720*/  ISETP.NE.AND P0, PT, R17, RZ, PT ;  /* 0x000000ff1100720c */ /* 0x000fc60003f05270 */
[----:B------:R-:W-:Y:S02]  /*1730*/  VIADD R5, R4, 0x1 ;  /* 0x0000000104057836 */ /* 0x000fe40000000000 */
[----:B------:R-:W-:Y:S01]  /*1740*/  @!P1 IMAD.MOV R5, RZ, RZ, R4 ;  /* 0x000000ffff059224 */ /* 0x000fe200078e0204 */
[----:B------:R-:W-:-:S04]  /*1750*/  ISETP.NE.AND P1, PT, R16, RZ, PT ;  /* 0x000000ff1000720c */ /* 0x000fc80003f25270 */
[----:B------:R-:W-:-:S03]  /*1760*/  IADD3 R4, PT, PT, R5, 0x1, RZ ;  /* 0x0000000105047810 */ /* 0x000fc60007ffe0ff */
[----:B------:R-:W-:Y:S01]  /*1770*/  @!P0 IMAD.MOV R4, RZ, RZ, R5 ;  /* 0x000000ffff048224 */ /* 0x000fe200078e0205 */
[----:B------:R-:W-:-:S03]  /*1780*/  ISETP.NE.AND P0, PT, R13, RZ, PT ;  /* 0x000000ff0d00720c */ /* 0x000fc60003f05270 */
[C---:B------:R-:W-:Y:S02]  /*1790*/  VIADD R5, R4.reuse, 0x1 ;  /* 0x0000000104057836 */ /* 0x040fe40000000000 */
[----:B------:R-:W-:Y:S02]  /*17a0*/  @!P1 IADD3 R5, PT, PT, R4, RZ, RZ ;  /* 0x000000ff04059210 */ /* 0x000fe40007ffe0ff */
[----:B------:R-:W-:-:S03]  /*17b0*/  ISETP.NE.AND P1, PT, R12, RZ, PT ;  /* 0x000000ff0c00720c */ /* 0x000fc60003f25270 */
[----:B------:R-:W-:-:S03]  /*17c0*/  VIADD R4, R5, 0x1 ;  /* 0x0000000105047836 */ /* 0x000fc60000000000 */
[----:B------:R-:W-:Y:S01]  /*17d0*/  @!P0 IMAD.MOV R4, RZ, RZ, R5 ;  /* 0x000000ffff048224 */ /* 0x000fe200078e0205 */
[----:B------:R-:W-:-:S04]  /*17e0*/  ISETP.NE.AND P0, PT, R10, RZ, PT ;  /* 0x000000ff0a00720c */ /* 0x000fc80003f05270 */
[----:B------:R-:W-:Y:S02]  /*17f0*/  IADD3 R5, PT, PT, R4, 0x1, RZ ;  /* 0x0000000104057810 */ /* 0x000fe40007ffe0ff */
[----:B------:R-:W-:Y:S01]  /*1800*/  @!P1 IMAD.MOV R5, RZ, RZ, R4 ;  /* 0x000000ffff059224 */ /* 0x000fe200078e0204 */
[----:B------:R-:W-:-:S03]  /*1810*/  ISETP.NE.AND P1, PT, R9, RZ, PT ;  /* 0x000000ff0900720c */ /* 0x000fc60003f25270 */
[----:B------:R-:W-:-:S03]  /*1820*/  VIADD R4, R5, 0x1 ;  /* 0x0000000105047836 */ /* 0x000fc60000000000 */
        /* <DEDUP_REMOVED lines=10> */
[----:B------:R-:W-:-:S03]  /*18d0*/  ISETP.GE.U32.AND P1, PT, R0, R11, PT ;  /* 0x0000000b0000720c */ /* 0x000fc60003f26070 */
[----:B------:R-:W-:-:S03]  /*18e0*/  VIADD R23, R5, 0x1 ;  /* 0x0000000105177836 */ /* 0x000fc60000000000 */
[----:B------:R-:W-:-:S07]  /*18f0*/  @!P0 IMAD.MOV R23, RZ, RZ, R5 ;  /* 0x000000ffff178224 */ /* 0x000fce00078e0205 */
[----:B------:R-:W-:Y:S05]  /*1900*/  @!P1 BRA `(.L_x_17) ;  /* 0x00000014000c9947 */ /* 0x000fea0003800000 */
[----:B------:R-:W-:Y:S01]  /*1910*/  VIADD R0, R6, 0xfffff000 ;  /* 0xfffff00006007836 */ /* 0x000fe20000000000 */
[----:B------:R-:W-:Y:S01]  /*1920*/  LEA R5, R3, R11, 0xc ;  /* 0x0000000b03057211 */ /* 0x000fe200078e60ff */
[----:B------:R-:W-:Y:S01]  /*1930*/  UMOV UR4, URZ ;  /* 0x000000ff00047c82 */ /* 0x000fe20008000000 */
[----:B------:R-:W-:Y:S02]  /*1940*/  LOP3.LUT R4, RZ, R2, RZ, 0x33, !PT ;  /* 0x00000002ff047212 */ /* 0x000fe400078e33ff */
[----:B------:R-:W-:Y:S02]  /*1950*/  ISETP.GT.U32.AND P0, PT, R5, R0, PT ;  /* 0x000000000500720c */ /* 0x000fe40003f04070 */
[----:B------:R-:W-:Y:S02]  /*1960*/  IADD3 R4, PT, PT, -R11, R6, R4 ;  /* 0x000000060b047210 */ /* 0x000fe40007ffe104 */
[----:B------:R-:W-:Y:S01]  /*1970*/  IADD3 R9, PT, PT, R5, 0x800, R2 ;  /* 0x0000080005097810 */ /* 0x000fe20007ffe002 */
[----:B------:R-:W-:-:S02]  /*1980*/  IMAD.MOV.U32 R2, RZ, RZ, R5 ;  /* 0x000000ffff027224 */ /* 0x000fc400078e0005 */
[----:B------:R-:W-:-:S06]  /*1990*/  IMAD R4, R3, -0x1000, R4 ;  /* 0xfffff00003047824 */ /* 0x000fcc00078e0204 */
[----:B------:R-:W-:Y:S05]  /*19a0*/  @P0 BRA `(.L_x_18) ;  /* 0x0000000400400947 */ /* 0x000fea0003800000 */
[----:B------:R-:W0:Y:S08]  /*19b0*/  LDC R8, c[0x0][0x3b0] ;  /* 0x0000ec00ff087b82 */ /* 0x000e300000000800 */
[----:B------:R-:W1:Y:S02]  /*19c0*/  LDC.64 R14, c[0x0][0x380] ;  /* 0x0000e000ff0e7b82 */ /* 0x000e640000000a00 */
.L_x_19:
[----:B------:R-:W2:Y:S02]  /*19d0*/  S2R R6, SR_TID.X ;  /* 0x0000000000067919 */ /* 0x000ea40000002100 */
[----:B--2---:R-:W-:-:S05]  /*19e0*/  IADD3 R7, PT, PT, R6, R5, RZ ;  /* 0x0000000506077210 */ /* 0x004fca0007ffe0ff */
[----:B-1----:R-:W-:-:S05]  /*19f0*/  IMAD.WIDE.U32 R6, R7, 0x2, R14 ;  /* 0x0000000207067825 */ /* 0x002fca00078e000e */
        /* <DEDUP_REMOVED lines=9> */
[----:B------:R-:W5:Y:S01]  /*1a90*/  LDG.E.U16 R18, desc[UR6][R6.64+0x1200] ;  /* 0x0012000606127981 */ /* 0x000f62000c1e1500 */
[----:B------:R-:W-:Y:S01]  /*1aa0*/  VIADD R24, R23, 0x1 ;  /* 0x0000000117187836 */ /* 0x000fe20000000000 */
[----:B--2---:R-:W-:-:S02]  /*1ab0*/  ISETP.NE.AND P0, PT, R19, RZ, PT ;  /* 0x000000ff1300720c */ /* 0x004fc40003f05270 */
[----:B------:R-:W2:Y:S01]  /*1ac0*/  LDG.E.U16 R19, desc[UR6][R6.64+0x1400] ;  /* 0x0014000606137981 */ /* 0x000ea2000c1e1500 */
[----:B---3--:R-:W-:-:S03]  /*1ad0*/  ISETP.NE.AND P1, PT, R21, RZ, PT ;  /* 0x000000ff1500720c */ /* 0x008fc60003f25270 */
[----:B------:R-:W3:Y:S07]  /*1ae0*/  LDG.E.U16 R21, desc[UR6][R6.64+0x1600] ;  /* 0x0016000606157981 */ /* 0x000eee000c1e1500 */
[----:B------:R-:W-:Y:S01]  /*1af0*/  @!P0 IMAD.MOV R24, RZ, RZ, R23 ;  /* 0x000000ffff188224 */ /* 0x000fe200078e0217 */
[----:B----4-:R-:W-:Y:S02]  /*1b00*/  ISETP.NE.AND P0, PT, R22, RZ, PT ;  /* 0x000000ff1600720c */ /* 0x010fe40003f05270 */
[----:B------:R-:W4:Y:S02]  /*1b10*/  LDG.E.U16 R22, desc[UR6][R6.64+0x1800] ;  /* 0x0018000606167981 */ /* 0x000f24000c1e1500 */
[----:B------:R-:W-:Y:S01]  /*1b20*/  IADD3 R25, PT, PT, R24, 0x1, RZ ;  /* 0x0000000118197810 */ /* 0x000fe20007ffe0ff */
[----:B------:R-:W-:-:S02]  /*1b30*/  @!P1 IMAD.MOV R25, RZ, RZ, R24 ;  /* 0x000000ffff199224 */ /* 0x000fc400078e0218 */
[----:B------:R-:W4:Y:S02]  /*1b40*/  LDG.E.U16 R24, desc[UR6][R6.64+0x1a00] ;  /* 0x001a000606187981 */ /* 0x000f24000c1e1500 */
[----:B------:R-:W-:-:S04]  /*1b50*/  VIADD R23, R25, 0x1 ;  /* 0x0000000119177836 */ /* 0x000fc80000000000 */
[----:B------:R-:W-:Y:S02]  /*1b60*/  @!P0 IADD3 R23, PT, PT, R25, RZ, RZ ;  /* 0x000000ff19178210 */ /* 0x000fe40007ffe0ff */
[----:B-----5:R-:W-:Y:S01]  /*1b70*/  ISETP.NE.AND P0, PT, R20, RZ, PT ;  /* 0x000000ff1400720c */ /* 0x020fe20003f05270 */
[----:B------:R-:W5:Y:S04]  /*1b80*/  LDG.E.U16 R25, desc[UR6][R6.64+0x1e00] ;  /* 0x001e000606197981 */ /* 0x000f68000c1e1500 */
[----:B------:R1:W5:Y:S01]  /*1b90*/  LDG.E.U16 R20, desc[UR6][R6.64+0x1c00] ;  /* 0x001c000606147981 */ /* 0x000362000c1e1500 */
[----:B------:R-:W-:Y:S01]  /*1ba0*/  ISETP.NE.AND P1, PT, R10, RZ, PT ;  /* 0x000000ff0a00720c */ /* 0x000fe20003f25270 */
[----:B------:R-:W-:-:S06]  /*1bb0*/  VIADD R10, R23, 0x1 ;  /* 0x00000001170a7836 */ /* 0x000fcc0000000000 */
        /* <DEDUP_REMOVED lines=8> */
[----:B-1----:R-:W-:Y:S02]  /*1c40*/  VIADD R6, R10, 0x1 ;  /* 0x000000010a067836 */ /* 0x002fe40000000000 */
[----:B------:R-:W-:Y:S01]  /*1c50*/  @!P1 IMAD.MOV R6, RZ, RZ, R10 ;  /* 0x000000ffff069224 */ /* 0x000fe200078e020a */
[----:B------:R-:W-:-:S04]  /*1c60*/  ISETP.NE.AND P1, PT, R17, RZ, PT ;  /* 0x000000ff1100720c */ /* 0x000fc80003f25270 */
[----:B------:R-:W-:-:S03]  /*1c70*/  IADD3 R7, PT, PT, R6, 0x1, RZ ;  /* 0x0000000106077810 */ /* 0x000fc60007ffe0ff */
[----:B------:R-:W-:Y:S01]  /*1c80*/  @!P0 IMAD.MOV R7, RZ, RZ, R6 ;  /* 0x000000ffff078224 */ /* 0x000fe200078e0206 */
[----:B------:R-:W-:-:S03]  /*1c90*/  ISETP.NE.AND P0, PT, R18, RZ, PT ;  /* 0x000000ff1200720c */ /* 0x000fc60003f05270 */
[C---:B------:R-:W-:Y:S02]  /*1ca0*/  VIADD R6, R7.reuse, 0x1 ;  /* 0x0000000107067836 */ /* 0x040fe40000000000 */
[----:B------:R-:W-:-:S05]  /*1cb0*/  @!P1 IADD3 R6, PT, PT, R7, RZ, RZ ;  /* 0x000000ff07069210 */ /* 0x000fca0007ffe0ff */
[----:B------:R-:W-:-:S03]  /*1cc0*/  VIADD R7, R6, 0x1 ;  /* 0x0000000106077836 */ /* 0x000fc60000000000 */
[----:B------:R-:W-:-:S05]  /*1cd0*/  @!P0 IMAD.MOV R7, RZ, RZ, R6 ;  /* 0x000000ffff078224 */ /* 0x000fca00078e0206 */
[----:B------:R-:W-:Y:S02]  /*1ce0*/  IADD3 R6, PT, PT, R7, 0x1, RZ ;  /* 0x0000000107067810 */ /* 0x000fe40007ffe0ff */
[----:B--2---:R-:W-:Y:S02]  /*1cf0*/  ISETP.NE.AND P1, PT, R19, RZ, PT ;  /* 0x000000ff1300720c */ /* 0x004fe40003f25270 */
[----:B---3--:R-:W-:-:S11]  /*1d00*/  ISETP.NE.AND P0, PT, R21, RZ, PT ;  /* 0x000000ff1500720c */ /* 0x008fd60003f05270 */
[----:B------:R-:W-:Y:S01]  /*1d10*/  @!P1 IMAD.MOV R6, RZ, RZ, R7 ;  /* 0x000000ffff069224 */ /* 0x000fe200078e0207 */
[----:B----4-:R-:W-:-:S03]  /*1d20*/  ISETP.NE.AND P1, PT, R22, RZ, PT ;  /* 0x000000ff1600720c */ /* 0x010fc60003f25270 */
[C---:B------:R-:W-:Y:S01]  /*1d30*/  VIADD R7, R6.reuse, 0x1 ;  /* 0x0000000106077836 */ /* 0x040fe20000000000 */
[----:B------:R-:W-:Y:S02]  /*1d40*/  @!P0 IADD3 R7, PT, PT, R6, RZ, RZ ;  /* 0x000000ff06078210 */ /* 0x000fe40007ffe0ff */
[----:B------:R-:W-:-:S03]  /*1d50*/  ISETP.NE.AND P0, PT, R24, RZ, PT ;  /* 0x000000ff1800720c */ /* 0x000fc60003f05270 */
[----:B------:R-:W-:-:S04]  /*1d60*/  VIADD R6, R7, 0x1 ;  /* 0x0000000107067836 */ /* 0x000fc80000000000 */
[----:B------:R-:W-:Y:S01]  /*1d70*/  @!P1 IMAD.MOV R6, RZ, RZ, R7 ;  /* 0x000000ffff069224 */ /* 0x000fe200078e0207 */
[----:B-----5:R-:W-:-:S04]  /*1d80*/  ISETP.NE.AND P1, PT, R20, RZ, PT ;  /* 0x000000ff1400720c */ /* 0x020fc80003f25270 */
[----:B------:R-:W-:Y:S01]  /*1d90*/  IADD3 R7, PT, PT, R6, 0x1, RZ ;  /* 0x0000000106077810 */ /* 0x000fe20007ffe0ff */
[----:B------:R-:W-:Y:S02]  /*1da0*/  @!P0 IMAD.MOV R7, RZ, RZ, R6 ;  /* 0x000000ffff078224 */ /* 0x000fe400078e0206 */
[----:B0-----:R-:W-:-:S04]  /*1db0*/  IMAD.MOV.U32 R6, RZ, RZ, R8 ;  /* 0x000000ffff067224 */ /* 0x001fc800078e0008 */
[----:B------:R-:W-:Y:S01]  /*1dc0*/  IMAD.IADD R10, R6, 0x1, -R5 ;  /* 0x00000001060a7824 */ /* 0x000fe200078e0a05 */
[----:B------:R-:W-:Y:S01]  /*1dd0*/  IADD3 R12, PT, PT, R7, 0x1, RZ ;  /* 0x00000001070c7810 */ /* 0x000fe20007ffe0ff */
[----:B------:R-:W-:-:S03]  /*1de0*/  @!P1 IMAD.MOV R12, RZ, RZ, R7 ;  /* 0x000000ffff0c9224 */ /* 0x000fc600078e0207 */
[----:B------:R-:W-:Y:S02]  /*1df0*/  ISETP.GE.U32.AND P1, PT, R10, R11, PT ;  /* 0x0000000b0a00720c */ /* 0x000fe40003f26070 */
[----:B------:R-:W-:Y:S02]  /*1e00*/  ISETP.NE.AND P0, PT, R25, RZ, PT ;  /* 0x000000ff1900720c */ /* 0x000fe40003f05270 */
[----:B------:R-:W-:-:S11]  /*1e10*/  IADD3 R23, PT, PT, R12, 0x1, RZ ;  /* 0x000000010c177810 */ /* 0x000fd60007ffe0ff */
[----:B------:R-:W-:Y:S01]  /*1e20*/  @!P0 IMAD.MOV R23, RZ, RZ, R12 ;  /* 0x000000ffff178224 */ /* 0x000fe200078e020c */
[----:B------:R-:W-:Y:S06]  /*1e30*/  @!P1 BRA `(.L_x_17) ;  /* 0x0000000c00c09947 */ /* 0x000fec0003800000 */
[C---:B------:R-:W-:Y:S01]  /*1e40*/  IMAD.IADD R5, R11.reuse, 0x1, R5 ;  /* 0x000000010b057824 */ /* 0x040fe200078e0205 */
[----:B------:R-:W-:Y:S01]  /*1e50*/  UIADD3 UR4, UPT, UPT, UR4, 0x1, URZ ;  /* 0x0000000104047890 */ /* 0x000fe2000fffe0ff */
[----:B------:R-:W-:Y:S01]  /*1e60*/  IADD3 R2, PT, PT, R11, R2, RZ ;  /* 0x000000020b027210 */ /* 0x000fe20007ffe0ff */
[----:B------:R-:W-:Y:S02]  /*1e70*/  IMAD.IADD R4, R4, 0x1, -R11 ;  /* 0x0000000104047824 */ /* 0x000fe400078e0a0b */
[----:B------:R-:W-:Y:S01]  /*1e80*/  ISETP.GT.U32.AND P0, PT, R5, R0, PT ;  /* 0x000000000500720c */ /* 0x000fe20003f04070 */
[----:B------:R-:W-:-:S12]  /*1e90*/  IMAD.IADD R9, R11, 0x1, R9 ;  /* 0x000000010b097824 */ /* 0x000fd800078e0209 */
[----:B------:R-:W-:Y:S05]  /*1ea0*/  @!P0 BRA `(.L_x_19) ;  /* 0xfffffff800c88947 */ /* 0x000fea000383ffff */
.L_x_18:
[----:B------:R-:W0:Y:S01]  /*1eb0*/  S2R R11, SR_TID.X ;  /* 0x00000000000b7919 */ /* 0x000e220000002100 */
[----:B------:R-:W-:Y:S01]  /*1ec0*/  IADD3 R0, PT, PT, -R5, R6, RZ ;  /* 0x0000000605007210 */ /* 0x000fe20007ffe1ff */
[----:B------:R-:W-:Y:S03]  /*1ed0*/  BSSY.RECONVERGENT B1, `(.L_x_17) ;  /* 0x00000e6000017945 */ /* 0x000fe60003800200 */
[----:B0-----:R-:W-:-:S04]  /*1ee0*/  ISETP.GE.AND P0, PT, R11, R0, PT ;  /* 0x000000000b00720c */ /* 0x001fc80003f06270 */
[----:B------:R-:W-:-:S13]  /*1ef0*/  ISETP.GE.U32.OR P0, PT, R5, R6, P0 ;  /* 0x000000060500720c */ /* 0x000fda0000706470 */
[----:B------:R-:W-:Y:S05]  /*1f00*/  @P0 BRA `(.L_x_20) ;  /* 0x0000000c00880947 */ /* 0x000fea0003800000 */
[----:B------:R-:W0:Y:S01]  /*1f10*/  LDC R7, c[0x0][0x3b4] ;  /* 0x0000ed00ff077b82 */ /* 0x000e220000000800 */
[----:B------:R-:W-:Y:S07]  /*1f20*/  BSSY.RECONVERGENT B2, `(.L_x_21) ;  /* 0x0000078000027945 */ /* 0x000fee0003800200 */
[----:B------:R-:W1:Y:S01]  /*1f30*/  LDC R0, c[0x0][0x3b4] ;  /* 0x0000ed00ff007b82 */ /* 0x000e620000000800 */
[----:B0-----:R-:W-:Y:S01]  /*1f40*/  IMAD.SHL.U32 R8, R7, 0x1000, RZ ;  /* 0x0000100007087824 */ /* 0x001fe200078e00ff */
[----:B------:R-:W-:-:S03]  /*1f50*/  LOP3.LUT R7, RZ, R11, RZ, 0x33, !PT ;  /* 0x0000000bff077212 */ /* 0x000fc600078e33ff */
[----:B------:R-:W-:-:S05]  /*1f60*/  IMAD R8, R3, 0x1000, R8 ;  /* 0x0000100003087824 */ /* 0x000fca00078e0208 */
[----:B------:R-:W-:Y:S01]  /*1f70*/  IADD3 R6, PT, PT, -R8, R6, R7 ;  /* 0x0000000608067210 */ /* 0x000fe20007ffe107 */
[----:B-1----:R-:W-:Y:S01]  /*1f80*/  IMAD R7, R0, UR4, RZ ;  /* 0x0000000400077c24 */ /* 0x002fe2000f8e02ff */
[----:B------:R-:W-:-:S03]  /*1f90*/  MOV R0, R11 ;  /* 0x0000000b00007202 */ /* 0x000fc60000000f00 */
[----:B------:R-:W-:-:S05]  /*1fa0*/  IMAD R6, R7, -0x1000, R6 ;  /* 0xfffff00007067824 */ /* 0x000fca00078e0206 */
[C---:B------:R-:W-:Y:S02]  /*1fb0*/  ISETP.GE.U32.AND P0, PT, R6.reuse, 0xf00, PT ;  /* 0x00000f000600780c */ /* 0x040fe40003f06070 */
[----:B------:R-:W-:-:S04]  /*1fc0*/  LEA.HI R6, R6, 0x1, RZ, 0x18 ;  /* 0x0000000106067811 */ /* 0x000fc800078fc0ff */
[----:B------:R-:W-:-:S07]  /*1fd0*/  LOP3.LUT R7, R6, 0xf, RZ, 0xc0, !PT ;  /* 0x0000000f06077812 */ /* 0x000fce00078ec0ff */
[----:B------:R-:W-:Y:S05]  /*1fe0*/  @!P0 BRA `(.L_x_22) ;  /* 0x0000000400ac8947 */ /* 0x000fea0003800000 */
[----:B------:R-:W-:Y:S01]  /*1ff0*/  LEA.HI R0, R4, 0x1, RZ, 0x18 ;  /* 0x0000000104007811 */ /* 0x000fe200078fc0ff */
[----:B------:R-:W-:Y:S03]  /*2000*/  BSSY.RECONVERGENT B3, `(.L_x_23) ;  /* 0x0000068000037945 */ /* 0x000fe60003800200 */
[----:B------:R-:W-:Y:S02]  /*2010*/  LOP3.LUT R8, R0, 0x1fffff0, RZ, 0xc0, !PT ;  /* 0x01fffff000087812 */ /* 0x000fe400078ec0ff */
[----:B------:R-:W-:-:S03]  /*2020*/  LOP3.LUT R0, R11, 0x800, RZ, 0xfc, !PT ;  /* 0x000008000b007812 */ /* 0x000fc600078efcff */
[----:B------:R-:W-:-:S07]  /*2030*/  IMAD.MOV R8, RZ, RZ, -R8 ;  /* 0x000000ffff087224 */ /* 0x000fce00078e0a08 */
.L_x_24:
[C---:B------:R-:W-:Y:S01]  /*2040*/  VIADD R13, R9.reuse, 0xfffff800 ;  /* 0xfffff800090d7836 */ /* 0x040fe20000000000 */
[----:B------:R-:W-:-:S03]  /*2050*/  IADD3 R29, PT, PT, R9, -0x700, RZ ;  /* 0xfffff900091d7810 */ /* 0x000fc60007ffe0ff */
[----:B------:R-:W-:-:S04]  /*2060*/  IMAD.WIDE.U32 R12, R13, 0x2, R14 ;  /* 0x000000020d0c7825 */ /* 0x000fc800078e000e */
[----:B------:R-:W-:Y:S01]  /*2070*/  IMAD.WIDE.U32 R28, R29, 0x2, R14 ;  /* 0x000000021d1c7825 */ /* 0x000fe200078e000e */
[----:B------:R0:W2:Y:S05]  /*2080*/  LDG.E.U16 R27, desc[UR6][R12.64] ;  /* 0x000000060c1b7981 */ /* 0x0000aa000c1e1500 */
[----:B------:R-:W3:Y:S01]  /*2090*/  LDG.E.U16 R28, desc[UR6][R28.64] ;  /* 0x000000061c1c7981 */ /* 0x000ee2000c1e1500 */
[----:B------:R-:W-:-:S04]  /*20a0*/  VIADD R17, R9, 0xfffffa00 ;  /* 0xfffffa0009117836 */ /* 0x000fc80000000000 */
[----:B------:R-:W-:-:S05]  /*20b0*/  IMAD.WIDE.U32 R16, R17, 0x2, R14 ;  /* 0x0000000211107825 */ /* 0x000fca00078e000e */
[----:B------:R1:W4:Y:S01]  /*20c0*/  LDG.E.U16 R22, desc[UR6][R16.64] ;  /* 0x0000000610167981 */ /* 0x000322000c1e1500 */
[C---:B------:R-:W-:Y:S01]  /*20d0*/  VIADD R11, R9.reuse, 0xfffffb00 ;  /* 0xfffffb00090b7836 */ /* 0x040fe20000000000 */
[----:B------:R-:W-:-:S03]  /*20e0*/  IADD3 R21, PT, PT, R9, -0x400, RZ ;  /* 0xfffffc0009157810 */ /* 0x000fc60007ffe0ff */
[----:B------:R-:W-:-:S04]  /*20f0*/  IMAD.WIDE.U32 R10, R11, 0x2, R14 ;  /* 0x000000020b0a7825 */ /* 0x000fc800078e000e */
[--C-:B------:R-:W-:Y:S02]  /*2100*/  IMAD.WIDE.U32 R20, R21, 0x2, R14.reuse ;  /* 0x0000000215147825 */ /* 0x100fe400078e000e */
[----:B------:R-:W5:Y:S02]  /*2110*/  LDG.E.U16 R10, desc[UR6][R10.64] ;  /* 0x000000060a0a7981 */ /* 0x000f64000c1e1500 */
[C---:B------:R-:W-:Y:S02]  /*2120*/  VIADD R19, R9.reuse, 0xfffffd00 ;  /* 0xfffffd0009137836 */ /* 0x040fe40000000000 */
[----:B0-----:R-:W-:Y:S02]  /*2130*/  VIADD R13, R9, 0xfffffe00 ;  /* 0xfffffe00090d7836 */ /* 0x001fe40000000000 */
[--C-:B------:R-:W-:Y:S01]  /*2140*/  IMAD.WIDE.U32 R18, R19, 0x2, R14.reuse ;  /* 0x0000000213127825 */ /* 0x100fe200078e000e */
[----:B------:R-:W5:Y:S03]  /*2150*/  LDG.E.U16 R11, desc[UR6][R20.64] ;  /* 0x00000006140b7981 */ /* 0x000f66000c1e1500 */
[----:B-1----:R-:W-:Y:S01]  /*2160*/  IMAD.WIDE.U32 R16, R13, 0x2, R14 ;  /* 0x000000020d107825 */ /* 0x002fe200078e000e */
[----:B------:R-:W5:Y:S01]  /*2170*/  LDG.E.U16 R12, desc[UR6][R18.64] ;  /* 0x00000006120c7981 */ /* 0x000f62000c1e1500 */
[----:B------:R-:W-:-:S03]  /*2180*/  IADD3 R25, PT, PT, R9, -0x100, RZ ;  /* 0xffffff0009197810 */ /* 0x000fc60007ffe0ff */
[----:B------:R0:W5:Y:S02]  /*2190*/  LDG.E.U16 R13, desc[UR6][R16.64] ;  /* 0x00000006100d7981 */ /* 0x000164000c1e1500 */
[----:B------:R-:W-:-:S06]  /*21a0*/  IMAD.WIDE.U32 R24, R25, 0x2, R14 ;  /* 0x0000000219187825 */ /* 0x000fcc00078e000e */
[----:B------:R-:W5:Y:S01]  /*21b0*/  LDG.E.U16 R24, desc[UR6][R24.64] ;  /* 0x0000000618187981 */ /* 0x000f62000c1e1500 */
[C---:B------:R-:W-:Y:S02]  /*21c0*/  VIADD R29, R9.reuse, 0x100 ;  /* 0x00000100091d7836 */ /* 0x040fe40000000000 */
[----:B0-----:R-:W-:-:S04]  /*21d0*/  IMAD.WIDE.U32 R16, R9, 0x2, R14 ;  /* 0x0000000209107825 */ /* 0x001fc800078e000e */
[--C-:B------:R-:W-:Y:S01]  /*21e0*/  IMAD.WIDE.U32 R20, R29, 0x2, R14.reuse ;  /* 0x000000021d147825 */ /* 0x100fe200078e000e */
[----:B------:R0:W5:Y:S03]  /*21f0*/  LDG.E.U16 R25, desc[UR6][R16.64] ;  /* 0x0000000610197981 */ /* 0x000166000c1e1500 */
[----:B------:R-:W-:Y:S01]  /*2200*/  VIADD R29, R9, 0x200 ;  /* 0x00000200091d7836 */ /* 0x000fe20000000000 */
[----:B------:R1:W5:Y:S03]  /*2210*/  LDG.E.U16 R26, desc[UR6][R20.64] ;  /* 0x00000006141a7981 */ /* 0x000366000c1e1500 */
[----:B------:R-:W-:Y:S01]  /*2220*/  IMAD.WIDE.U32 R18, R29, 0x2, R14 ;  /* 0x000000021d127825 */ /* 0x000fe200078e000e */
[----:B------:R-:W-:-:S05]  /*2230*/  IADD3 R29, PT, PT, R9, 0x300, RZ ;  /* 0x00000300091d7810 */ /* 0x000fca0007ffe0ff */
[----:B0-----:R-:W-:-:S04]  /*2240*/  IMAD.WIDE.U32 R16, R29, 0x2, R14 ;  /* 0x000000021d107825 */ /* 0x001fc800078e000e */
[C---:B------:R-:W-:Y:S02]  /*2250*/  VIADD R29, R9.reuse, 0x400 ;  /* 0x00000400091d7836 */ /* 0x040fe40000000000 */
[----:B-1----:R-:W-:Y:S01]  /*2260*/  VIADD R21, R9, 0x500 ;  /* 0x0000050009157836 */ /* 0x002fe20000000000 */
[----:B--2---:R-:W-:Y:S02]  /*2270*/  ISETP.NE.AND P0, PT, R27, RZ, PT ;  /* 0x000000ff1b00720c */ /* 0x004fe40003f05270 */
[----:B------:R0:W2:Y:S01]  /*2280*/  LDG.E.U16 R27, desc[UR6][R18.64] ;  /* 0x00000006121b7981 */ /* 0x0000a2000c1e1500 */
[----:B---3--:R-:W-:-:S03]  /*2290*/  ISETP.NE.AND P1, PT, R28, RZ, PT ;  /* 0x000000ff1c00720c */ /* 0x008fc60003f25270 */
[----:B------:R1:W3:Y:S01]  /*22a0*/  LDG.E.U16 R28, desc[UR6][R16.64] ;  /* 0x00000006101c7981 */ /* 0x0002e2000c1e1500 */
[----:B0-----:R-:W-:-:S06]  /*22b0*/  VIADD R18, R23, 0x1 ;  /* 0x0000000117127836 */ /* 0x001fcc0000000000 */
[----:B------:R-:W-:Y:S01]  /*22c0*/  @!P0 IADD3 R18, PT, PT, R23, RZ, RZ ;  /* 0x000000ff17128210 */ /* 0x000fe20007ffe0ff */
[----:B-1----:R-:W-:-:S04]  /*22d0*/  IMAD.WIDE.U32 R16, R29, 0x2, R14 ;  /* 0x000000021d107825 */ /* 0x002fc800078e000e */
[C---:B------:R-:W-:Y:S01]  /*22e0*/  VIADD R29, R18.reuse, 0x1 ;  /* 0x00000001121d7836 */ /* 0x040fe20000000000 */
[----:B------:R-:W-:Y:S01]  /*22f0*/  @!P1 IADD3 R29, PT, PT, R18, RZ, RZ ;  /* 0x000000ff121d9210 */ /* 0x000fe20007ffe0ff */
[----:B------:R-:W3:Y:S01]  /*2300*/  LDG.E.U16 R16, desc[UR6][R16.64] ;  /* 0x0000000610107981 */ /* 0x000ee2000c1e1500 */
[----:B------:R-:W-:-:S04]  /*2310*/  IMAD.WIDE.U32 R18, R21, 0x2, R14 ;  /* 0x0000000215127825 */ /* 0x000fc800078e000e */
[----:B------:R-:W-:Y:S02]  /*2320*/  VIADD R21, R9, 0x600 ;  /* 0x0000060009157836 */ /* 0x000fe40000000000 */
[----:B------:R-:W3:Y:S02]  /*2330*/  LDG.E.U16 R18, desc[UR6][R18.64] ;  /* 0x0000000612127981 */ /* 0x000ee4000c1e1500 */
[----:B------:R-:W-:-:S06]  /*2340*/  IMAD.WIDE.U32 R20, R21, 0x2, R14 ;  /* 0x0000000215147825 */ /* 0x000fcc00078e000e */
[----:B------:R-:W3:Y:S01]  /*2350*/  LDG.E.U16 R20, desc[UR6][R20.64] ;  /* 0x0000000614147981 */ /* 0x000ee2000c1e1500 */
[----:B------:R-:W-:Y:S01]  /*2360*/  VIADD R23, R9, 0x700 ;  /* 0x0000070009177836 */ /* 0x000fe20000000000 */
[----:B----4-:R-:W-:-:S03]  /*2370*/  ISETP.NE.AND P0, PT, R22, RZ, PT ;  /* 0x000000ff1600720c */ /* 0x010fc60003f05270 */
[----:B------:R-:W-:-:S06]  /*2380*/  IMAD.WIDE.U32 R22, R23, 0x2, R14 ;  /* 0x0000000217167825 */ /* 0x000fcc00078e000e */
[----:B------:R-:W4:Y:S01]  /*2390*/  LDG.E.U16 R22, desc[UR6][R22.64] ;  /* 0x0000000616167981 */ /* 0x000f22000c1e1500 */
[----:B-----5:R-:W-:Y:S02]  /*23a0*/  ISETP.NE.AND P1, PT, R10, RZ, PT ;  /* 0x000000ff0a00720c */ /* 0x020fe40003f25270 */
[----:B------:R-:W-:Y:S01]  /*23b0*/  IADD3 R10, PT, PT, R29, 0x1, RZ ;  /* 0x000000011d0a7810 */ /* 0x000fe20007ffe0ff */
[----:B------:R-:W-:Y:S01]  /*23c0*/  @!P0 IMAD.MOV R10, RZ, RZ, R29 ;  /* 0x000000ffff0a8224 */ /* 0x000fe200078e021d */
[----:B------:R-:W-:-:S03]  /*23d0*/  ISETP.NE.AND P0, PT, R11, RZ, PT ;  /* 0x000000ff0b00720c */ /* 0x000fc60003f05270 */
[----:B------:R-:W-:-:S06]  /*23e0*/  VIADD R11, R10, 0x1 ;  /* 0x000000010a0b7836 */ /* 0x000fcc0000000000 */
        /* <DEDUP_REMOVED lines=15> */
[----:B------:R-:W-:-:S04]  /*24e0*/  @!P0 IMAD.MOV R10, RZ, RZ, R11 ;  /* 0x000000ffff0a8224 */ /* 0x000fc800078e020b */
[----:B------:R-:W-:-:S03]  /*24f0*/  VIADD R11, R10, 0x1 ;  /* 0x000000010a0b7836 */ /* 0x000fc60000000000 */
[----:B------:R-:W-:-:S05]  /*2500*/  @!P1 IADD3 R11, PT, PT, R10, RZ, RZ ;  /* 0x000000ff0a0b9210 */ /* 0x000fca0007ffe0ff */
[----:B------:R-:W-:Y:S02]  /*2510*/  VIADD R10, R11, 0x1 ;  /* 0x000000010b0a7836 */ /* 0x000fe40000000000 */
[----:B------:R-:W-:Y:S01]  /*2520*/  VIADD R8, R8, 0x10 ;  /* 0x0000001008087836 */ /* 0x000fe20000000000 */
[----:B------:R-:W-:Y:S01]  /*2530*/  IADD3 R9, PT, PT, R9, 0x1000, RZ ;  /* 0x0000100009097810 */ /* 0x000fe20007ffe0ff */
[----:B------:R-:W-:Y:S01]  /*2540*/  VIADD R0, R0, 0x1000 ;  /* 0x0000100000007836 */ /* 0x000fe20000000000 */
[----:B--2---:R-:W-:Y:S02]  /*2550*/  ISETP.NE.AND P0, PT, R27, RZ, PT ;  /* 0x000000ff1b00720c */ /* 0x004fe40003f05270 */
[----:B---3--:R-:W-:-:S11]  /*2560*/  ISETP.NE.AND P1, PT, R28, RZ, PT ;  /* 0x000000ff1c00720c */ /* 0x008fd60003f25270 */
        /* <DEDUP_REMOVED lines=9> */
[----:B------:R-:W-:-:S05]  /*2600*/  @!P1 IMAD.MOV R11, RZ, RZ, R10 ;  /* 0x000000ffff0b9224 */ /* 0x000fca00078e020a */
[----:B------:R-:W-:-:S03]  /*2610*/  IADD3 R10, PT, PT, R11, 0x1, RZ ;  /* 0x000000010b0a7810 */ /* 0x000fc60007ffe0ff */
[----:B------:R-:W-:Y:S01]  /*2620*/  @!P0 IMAD.MOV R10, RZ, RZ, R11 ;  /* 0x000000ffff0a8224 */ /* 0x000fe200078e020b */
[----:B------:R-:W-:Y:S02]  /*2630*/  ISETP.NE.AND P0, PT, R8, RZ, PT ;  /* 0x000000ff0800720c */ /* 0x000fe40003f05270 */
[----:B----4-:R-:W-:Y:S02]  /*2640*/  ISETP.NE.AND P1, PT, R22, RZ, PT ;  /* 0x000000ff1600720c */ /* 0x010fe40003f25270 */
[----:B------:R-:W-:-:S11]  /*2650*/  IADD3 R23, PT, PT, R10, 0x1, RZ ;  /* 0x000000010a177810 */ /* 0x000fd60007ffe0ff */
[----:B------:R-:W-:Y:S01]  /*2660*/  @!P1 IMAD.MOV R23, RZ, RZ, R10 ;  /* 0x000000ffff179224 */ /* 0x000fe200078e020a */
[----:B------:R-:W-:Y:S06]  /*2670*/  @P0 BRA `(.L_x_24) ;  /* 0xfffffff800700947 */ /* 0x000fec000383ffff */
[----:B------:R-:W-:Y:S05]  /*2680*/  BSYNC.RECONVERGENT B3 ;  /* 0x0000000000037941 */ /* 0x000fea0003800200 */
.L_x_23:
[----:B------:R-:W-:-:S07]  /*2690*/  VIADD R0, R0, 0xfffff800 ;  /* 0xfffff80000007836 */ /* 0x000fce0000000000 */
.L_x_22:
[----:B------:R-:W-:Y:S05]  /*26a0*/  BSYNC.RECONVERGENT B2 ;  /* 0x0000000000027941 */ /* 0x000fea0003800200 */
.L_x_21:
[----:B------:R-:W-:-:S13]  /*26b0*/  ISETP.NE.AND P0, PT, R7, RZ, PT ;  /* 0x000000ff0700720c */ /* 0x000fda0003f05270 */
[----:B------:R-:W-:Y:S05]  /*26c0*/  @!P0 BRA `(.L_x_20) ;  /* 0x0000000400988947 */ /* 0x000fea0003800000 */
[----:B------:R-:W-:Y:S01]  /*26d0*/  ISETP.GE.U32.AND P1, PT, R7, 0x8, PT ;  /* 0x000000080700780c */ /* 0x000fe20003f26070 */
[----:B------:R-:W-:Y:S01]  /*26e0*/  BSSY.RECONVERGENT B2, `(.L_x_25) ;  /* 0x0000035000027945 */ /* 0x000fe20003800200 */
[----:B------:R-:W-:-:S04]  /*26f0*/  LOP3.LUT R22, R6, 0x7, RZ, 0xc0, !PT ;  /* 0x0000000706167812 */ /* 0x000fc800078ec0ff */
[----:B------:R-:W-:-:S07]  /*2700*/  ISETP.NE.AND P0, PT, R22, RZ, PT ;  /* 0x000000ff1600720c */ /* 0x000fce0003f05270 */
[----:B------:R-:W-:Y:S06]  /*2710*/  @!P1 BRA `(.L_x_26) ;  /* 0x0000000000c49947 */ /* 0x000fec0003800000 */
[----:B------:R-:W-:-:S04]  /*2720*/  IMAD.IADD R17, R0, 0x1, R5 ;  /* 0x0000000100117824 */ /* 0x000fc800078e0205 */
[C---:B------:R-:W-:Y:S01]  /*2730*/  IMAD.WIDE.U32 R8, R17.reuse, 0x2, R14 ;  /* 0x0000000211087825 */ /* 0x040fe200078e000e */
[----:B------:R-:W-:-:S04]  /*2740*/  IADD3 R11, PT, PT, R17, 0x100, RZ ;  /* 0x00000100110b7810 */ /* 0x000fc80007ffe0ff */
[----:B------:R0:W2:Y:S01]  /*2750*/  LDG.E.U16 R7, desc[UR6][R8.64] ;  /* 0x0000000608077981 */ /* 0x0000a2000c1e1500 */
[----:B------:R-:W-:-:S04]  /*2760*/  IMAD.WIDE.U32 R10, R11, 0x2, R14 ;  /* 0x000000020b0a7825 */ /* 0x000fc800078e000e */
[C---:B------:R-:W-:Y:S01]  /*2770*/  VIADD R25, R17.reuse, 0x200 ;  /* 0x0000020011197836 */ /* 0x040fe20000000000 */
[----:B------:R1:W3:Y:S01]  /*2780*/  LDG.E.U16 R18, desc[UR6][R10.64] ;  /* 0x000000060a127981 */ /* 0x0002e2000c1e1500 */
[----:B------:R-:W-:Y:S02]  /*2790*/  VIADD R21, R17, 0x300 ;  /* 0x0000030011157836 */ /* 0x000fe40000000000 */
[----:B------:R-:W-:Y:S01]  /*27a0*/  IMAD.WIDE.U32 R24, R25, 0x2, R14 ;  /* 0x0000000219187825 */ /* 0x000fe200078e000e */
[----:B------:R-:W-:-:S03]  /*27b0*/  IADD3 R13, PT, PT, R17, 0x400, RZ ;  /* 0x00000400110d7810 */ /* 0x000fc60007ffe0ff */
[--C-:B------:R-:W-:Y:S01]  /*27c0*/  IMAD.WIDE.U32 R20, R21, 0x2, R14.reuse ;  /* 0x0000000215147825 */ /* 0x100fe200078e000e */
[----:B------:R-:W4:Y:S03]  /*27d0*/  LDG.E.U16 R19, desc[UR6][R24.64] ;  /* 0x0000000618137981 */ /* 0x000f26000c1e1500 */
[----:B------:R-:W-:Y:S02]  /*27e0*/  IMAD.WIDE.U32 R12, R13, 0x2, R14 ;  /* 0x000000020d0c7825 */ /* 0x000fe400078e000e */
[----:B------:R-:W5:Y:S02]  /*27f0*/  LDG.E.U16 R20, desc[UR6][R20.64] ;  /* 0x0000000614147981 */ /* 0x000f64000c1e1500 */
[C---:B0-----:R-:W-:Y:S02]  /*2800*/  VIADD R9, R17.reuse, 0x500 ;  /* 0x0000050011097836 */ /* 0x041fe40000000000 */
[----:B------:R-:W5:Y:S01]  /*2810*/  LDG.E.U16 R12, desc[UR6][R12.64] ;  /* 0x000000060c0c7981 */ /* 0x000f62000c1e1500 */
[----:B-1----:R-:W-:-:S02]  /*2820*/  VIADD R11, R17, 0x600 ;  /* 0x00000600110b7836 */ /* 0x002fc40000000000 */
[----:B------:R-:W-:Y:S01]  /*2830*/  IMAD.WIDE.U32 R8, R9, 0x2, R14 ;  /* 0x0000000209087825 */ /* 0x000fe200078e000e */
[----:B------:R-:W-:-:S03]  /*2840*/  IADD3 R17, PT, PT, R17, 0x700, RZ ;  /* 0x0000070011117810 */ /* 0x000fc60007ffe0ff */
[--C-:B------:R-:W-:Y:S02]  /*2850*/  IMAD.WIDE.U32 R10, R11, 0x2, R14.reuse ;  /* 0x000000020b0a7825 */ /* 0x100fe400078e000e */
[----:B------:R0:W5:Y:S02]  /*2860*/  LDG.E.U16 R9, desc[UR6][R8.64] ;  /* 0x0000000608097981 */ /* 0x000164000c1e1500 */
[----:B------:R-:W-:Y:S02]  /*2870*/  IMAD.WIDE.U32 R16, R17, 0x2, R14 ;  /* 0x0000000211107825 */ /* 0x000fe400078e000e */
[----:B------:R-:W5:Y:S04]  /*2880*/  LDG.E.U16 R10, desc[UR6][R10.64] ;  /* 0x000000060a0a7981 */ /* 0x000f68000c1e1500 */
[----:B------:R-:W5:Y:S01]  /*2890*/  LDG.E.U16 R16, desc[UR6][R16.64] ;  /* 0x0000000610107981 */ /* 0x000f62000c1e1500 */
[----:B------:R-:W-:Y:S01]  /*28a0*/  VIADD R0, R0, 0x800 ;  /* 0x0000080000007836 */ /* 0x000fe20000000000 */
[----:B--2---:R-:W-:Y:S01]  /*28b0*/  ISETP.NE.AND P1, PT, R7, RZ, PT ;  /* 0x000000ff0700720c */ /* 0x004fe20003f25270 */
[----:B------:R-:W-:Y:S01]  /*28c0*/  VIADD R7, R23, 0x1 ;  /* 0x0000000117077836 */ /* 0x000fe20000000000 */
[----:B---3--:R-:W-:-:S11]  /*28d0*/  ISETP.NE.AND P2, PT, R18, RZ, PT ;  /* 0x000000ff1200720c */ /* 0x008fd60003f45270 */
[----:B------:R-:W-:Y:S01]  /*28e0*/  @!P1 IMAD.MOV R7, RZ, RZ, R23 ;  /* 0x000000ffff079224 */ /* 0x000fe200078e0217 */
[----:B----4-:R-:W-:-:S04]  /*28f0*/  ISETP.NE.AND P1, PT, R19, RZ, PT ;  /* 0x000000ff1300720c */ /* 0x010fc80003f25270 */
[----:B0-----:R-:W-:Y:S01]  /*2900*/  IADD3 R8, PT, PT, R7, 0x1, RZ ;  /* 0x0000000107087810 */ /* 0x001fe20007ffe0ff */
[----:B------:R-:W-:Y:S01]  /*2910*/  @!P2 IMAD.MOV R8, RZ, RZ, R7 ;  /* 0x000000ffff08a224 */ /* 0x000fe200078e0207 */
[----:B-----5:R-:W-:-:S03]  /*2920*/  ISETP.NE.AND P2, PT, R20, RZ, PT ;  /* 0x000000ff1400720c */ /* 0x020fc60003f45270 */
        /* <DEDUP_REMOVED lines=13> */
[----:B------:R-:W-:-:S05]  /*2a00*/  @!P1 IMAD.MOV R7, RZ, RZ, R8 ;  /* 0x000000ffff079224 */ /* 0x000fca00078e0208 */
[----:B------:R-:W-:Y:S02]  /*2a10*/  IADD3 R23, PT, PT, R7, 0x1, RZ ;  /* 0x0000000107177810 */ /* 0x000fe40007ffe0ff */
[----:B------:R-:W-:-:S07]  /*2a20*/  @!P2 IMAD.MOV R23, RZ, RZ, R7 ;  /* 0x000000ffff17a224 */ /* 0x000fce00078e0207 */
.L_x_26:
[----:B------:R-:W-:Y:S05]  /*2a30*/  BSYNC.RECONVERGENT B2 ;  /* 0x0000000000027941 */ /* 0x000fea0003800200 */
.L_x_25:
[----:B------:R-:W-:Y:S05]  /*2a40*/  @!P0 BRA `(.L_x_20) ;  /* 0x0000000000b88947 */ /* 0x000fea0003800000 */
[----:B------:R-:W-:Y:S01]  /*2a50*/  ISETP.GE.U32.AND P1, PT, R22, 0x4, PT ;  /* 0x000000041600780c */ /* 0x000fe20003f26070 */
[----:B------:R-:W-:Y:S01]  /*2a60*/  BSSY.RECONVERGENT B2, `(.L_x_27) ;  /* 0x000001c000027945 */ /* 0x000fe20003800200 */
[----:B------:R-:W-:-:S11]  /*2a70*/  LOP3.LUT P0, RZ, R6, 0x3, RZ, 0xc0, !PT ;  /* 0x0000000306ff7812 */ /* 0x000fd6000780c0ff */
[----:B------:R-:W-:Y:S05]  /*2a80*/  @!P1 BRA `(.L_x_28) ;  /* 0x0000000000649947 */ /* 0x000fea0003800000 */
[----:B------:R-:W-:-:S05]  /*2a90*/  IADD3 R5, PT, PT, R0, R5, RZ ;  /* 0x0000000500057210 */ /* 0x000fca0007ffe0ff */
[----:B------:R-:W-:-:S04]  /*2aa0*/  IMAD.WIDE.U32 R6, R5, 0x2, R14 ;  /* 0x0000000205067825 */ /* 0x000fc800078e000e */
[C---:B------:R-:W-:Y:S02]  /*2ab0*/  VIADD R9, R5.reuse, 0x100 ;  /* 0x0000010005097836 */ /* 0x040fe40000000000 */
[----:B------:R-:W2:Y:S01]  /*2ac0*/  LDG.E.U16 R6, desc[UR6][R6.64] ;  /* 0x0000000606067981 */ /* 0x000ea2000c1e1500 */
[----:B------:R-:W-:Y:S02]  /*2ad0*/  VIADD R11, R5, 0x200 ;  /* 0x00000200050b7836 */ /* 0x000fe40000000000 */
[----:B------:R-:W-:Y:S01]  /*2ae0*/  IMAD.WIDE.U32 R8, R9, 0x2, R14 ;  /* 0x0000000209087825 */ /* 0x000fe200078e000e */
[----:B------:R-:W-:-:S03]  /*2af0*/  IADD3 R13, PT, PT, R5, 0x300, RZ ;  /* 0x00000300050d7810 */ /* 0x000fc60007ffe0ff */
[--C-:B------:R-:W-:Y:S02]  /*2b00*/  IMAD.WIDE.U32 R10, R11, 0x2, R14.reuse ;  /* 0x000000020b0a7825 */ /* 0x100fe400078e000e */
[----:B------:R-:W3:Y:S02]  /*2b10*/  LDG.E.U16 R8, desc[UR6][R8.64] ;  /* 0x0000000608087981 */ /* 0x000ee4000c1e1500 */
[----:B------:R-:W-:Y:S02]  /*2b20*/  IMAD.WIDE.U32 R12, R13, 0x2, R14 ;  /* 0x000000020d0c7825 */ /* 0x000fe400078e000e */
[----:B------:R-:W4:Y:S04]  /*2b30*/  LDG.E.U16 R10, desc[UR6][R10.64] ;  /* 0x000000060a0a7981 */ /* 0x000f28000c1e1500 */
[----:B------:R-:W5:Y:S01]  /*2b40*/  LDG.E.U16 R12, desc[UR6][R12.64] ;  /* 0x000000060c0c7981 */ /* 0x000f62000c1e1500 */
[----:B------:R-:W-:-:S02]  /*2b50*/  VIADD R5, R23, 0x1 ;  /* 0x0000000117057836 */ /* 0x000fc40000000000 */
[----:B------:R-:W-:Y:S01]  /*2b60*/  VIADD R0, R0, 0x400 ;  /* 0x0000040000007836 */ /* 0x000fe20000000000 */
[----:B--2---:R-:W-:Y:S02]  /*2b70*/  ISETP.NE.AND P1, PT, R6, RZ, PT ;  /* 0x000000ff0600720c */ /* 0x004fe40003f25270 */
[----:B---3--:R-:W-:-:S11]  /*2b80*/  ISETP.NE.AND P2, PT, R8, RZ, PT ;  /* 0x000000ff0800720c */ /* 0x008fd60003f45270 */
[----:B------:R-:W-:Y:S01]  /*2b90*/  @!P1 IMAD.MOV R5, RZ, RZ, R23 ;  /* 0x000000ffff059224 */ /* 0x000fe200078e0217 */
[----:B----4-:R-:W-:-:S04]  /*2ba0*/  ISETP.NE.AND P1, PT, R10, RZ, PT ;  /* 0x000000ff0a00720c */ /* 0x010fc80003f25270 */
[----:B------:R-:W-:Y:S01]  /*2bb0*/  IADD3 R6, PT, PT, R5, 0x1, RZ ;  /* 0x0000000105067810 */ /* 0x000fe20007ffe0ff */
[----:B------:R-:W-:Y:S01]  /*2bc0*/  @!P2 IMAD.MOV R6, RZ, RZ, R5 ;  /* 0x000000ffff06a224 */ /* 0x000fe200078e0205 */
[----:B-----5:R-:W-:-:S03]  /*2bd0*/  ISETP.NE.AND P2, PT, R12, RZ, PT ;  /* 0x000000ff0c00720c */ /* 0x020fc60003f45270 */
[----:B------:R-:W-:-:S04]  /*2be0*/  VIADD R5, R6, 0x1 ;  /* 0x0000000106057836 */ /* 0x000fc80000000000 */
[----:B------:R-:W-:-:S05]  /*2bf0*/  @!P1 IADD3 R5, PT, PT, R6, RZ, RZ ;  /* 0x000000ff06059210 */ /* 0x000fca0007ffe0ff */
[C---:B------:R-:W-:Y:S01]  /*2c00*/  VIADD R23, R5.reuse, 0x1 ;  /* 0x0000000105177836 */ /* 0x040fe20000000000 */
[----:B------:R-:W-:-:S07]  /*2c10*/  @!P2 IADD3 R23, PT, PT, R5, RZ, RZ ;  /* 0x000000ff0517a210 */ /* 0x000fce0007ffe0ff */
.L_x_28:
[----:B------:R-:W-:Y:S05]  /*2c20*/  BSYNC.RECONVERGENT B2 ;  /* 0x0000000000027941 */ /* 0x000fea0003800200 */
.L_x_27:
[----:B------:R-:W-:Y:S05]  /*2c30*/  @!P0 BRA `(.L_x_20) ;  /* 0x00000000003c8947 */ /* 0x000fea0003800000 */
[----:B------:R-:W-:Y:S01]  /*2c40*/  LOP3.LUT R4, R4, 0xffff, RZ, 0xc0, !PT ;  /* 0x0000ffff04047812 */ /* 0x000fe200078ec0ff */
[----:B------:R-:W-:-:S03]  /*2c50*/  IMAD.IADD R7, R0, 0x1, R2 ;  /* 0x0000000100077824 */ /* 0x000fc600078e0202 */
[----:B------:R-:W-:-:S04]  /*2c60*/  LEA.HI R4, R4, 0x1, RZ, 0x18 ;  /* 0x0000000104047811 */ /* 0x000fc800078fc0ff */
[----:B------:R-:W-:-:S05]  /*2c70*/  LOP3.LUT R4, R4, 0x3, RZ, 0xc0, !PT ;  /* 0x0000000304047812 */ /* 0x000fca00078ec0ff */
[----:B------:R-:W-:-:S07]  /*2c80*/  IMAD.MOV R0, RZ, RZ, -R4 ;  /* 0x000000ffff007224 */ /* 0x000fce00078e0a04 */
.L_x_29:
[----:B------:R-:W-:-:S06]  /*2c90*/  IMAD.WIDE.U32 R4, R7, 0x2, R14 ;  /* 0x0000000207047825 */ /* 0x000fcc00078e000e */
        /* <DEDUP_REMOVED lines=9> */
.L_x_20:
[----:B------:R-:W-:Y:S05]  /*2d30*/  BSYNC.RECONVERGENT B1 ;  /* 0x0000000000017941 */ /* 0x000fea0003800200 */
.L_x_17:
[----:B------:R-:W0:Y:S01]  /*2d40*/  S2R R0, SR_LANEID ;  /* 0x0000000000007919 */ /* 0x000e220000000000 */
[----:B------:R-:W1:Y:S01]  /*2d50*/  REDUX.SUM UR4, R23 ;  /* 0x00000000170473c4 */ /* 0x000e62000000c000 */
[----:B------:R-:W2:Y:S01]  /*2d60*/  S2R R4, SR_TID.X ;  /* 0x0000000000047919 */ /* 0x000ea20000002100 */
[----:B-1----:R-:W-:Y:S01]  /*2d70*/  IMAD.U32 R9, RZ, RZ, UR4 ;  /* 0x00000004ff097e24 */ /* 0x002fe2000f8e00ff */
[----:B0-----:R-:W-:-:S13]  /*2d80*/  ISETP.NE.AND P0, PT, R0, RZ, PT ;  /* 0x000000ff0000720c */ /* 0x001fda0003f05270 */
[----:B------:R-:W0:Y:S01]  /*2d90*/  @!P0 S2R R5, SR_CgaCtaId ;  /* 0x0000000000058919 */ /* 0x000e220000008800 */
[----:B------:R-:W-:Y:S02]  /*2da0*/  @!P0 MOV R2, 0x400 ;  /* 0x0000040000028802 */ /* 0x000fe40000000f00 */
[----:B--2---:R-:W-:-:S04]  /*2db0*/  @!P0 SHF.R.U32.HI R0, RZ, 0x3, R4 ;  /* 0x00000003ff008819 */ /* 0x004fc80000011604 */
        /* <DEDUP_REMOVED lines=16> */
[----:B------:R-:W-:-:S07]  /*2ec0*/  IMAD.IADD R9, R0, 0x1, R11 ;  /* 0x0000000100097824 */ /* 0x000fce00078e020b */
.L_x_16:
[----:B------:R-:W-:Y:S05]  /*2ed0*/  BSYNC.RECONVERGENT B0 ;  /* 0x0000000000007941 */ /* 0x000fea0003800200 */
.L_x_0:
[----:B------:R-:W-:Y:S05]  /*2ee0*/  @P0 EXIT ;  /* 0x000000000000094d */ /* 0x000fea0003800000 */
[----:B------:R-:W0:Y:S02]  /*2ef0*/  LDC.64 R4, c[0x0][0x390] ;  /* 0x0000e400ff047b82 */ /* 0x000e240000000a00 */
[----:B0-----:R-:W-:-:S05]  /*2f00*/  IMAD.WIDE.U32 R2, R3, 0x4, R4 ;  /* 0x0000000403027825 */ /* 0x001fca00078e0004 */
[----:B------:R-:W-:Y:S01]  /*2f10*/  STG.E desc[UR6][R2.64], R9 ;  /* 0x0000000902007986 */ /* 0x000fe2000c101906 */
[----:B------:R-:W-:Y:S05]  /*2f20*/  EXIT ;  /* 0x000000000000794d */ /* 0x000fea0003800000 */
.L_x_30:
[----:B------:R-:W-:-:S00]  /*2f30*/  BRA `(.L_x_30) ;  /* 0xfffffffc00fc7947 */ /* 0x000fc0000383ffff */
[----:B------:R-:W-:-:S00]  /*2f40*/  NOP ;  /* 0x0000000000007918 */ /* 0x000fc00000000000 */
        /* <DEDUP_REMOVED lines=11> */
.L_x_3650:


//--------------------- .text._ZN3cub18CUB_300001_SM_10006detail6reduce28DeviceReduceSingleTileKernelINS2_10policy_hubIjjN4cuda3std3__44plusIvEEE10Policy1000EN6thrust24THRUST_300001_SM_1000_NS18transform_iteratorI9NonZeroOpIsEPKsNSD_11use_defaultESJ_EEPjjS9_jjNS7_10__identityEEEvT0_T1_T2_T3_T4_T6_ --------------------------
	.section	.text._ZN3cub18CUB_300001_SM_10006detail6reduce28DeviceReduceSingleTileKernelINS2_10policy_hubIjjN4cuda3std3__44plusIvEEE10Policy1000EN6thrust24THRUST_300001_SM_1000_NS18transform_iteratorI9NonZeroOpIsEPKsNSD_11use_defaultESJ_EEPjjS9_jjNS7_10__identityEEEvT0_T1_T2_T3_T4_T6_,"ax",@progbits
	.align	128
        .global         _ZN3cub18CUB_300001_SM_10006detail6reduce28DeviceReduceSingleTileKernelINS2_10policy_hubIjjN4cuda3std3__44plusIvEEE10Policy1000EN6thrust24THRUST_300001_SM_1000_NS18transform_iteratorI9NonZeroOpIsEPKsNSD_11use_defaultESJ_EEPjjS9_jjNS7_10__identityEEEvT0_T1_T2_T3_T4_T6_
        .type           _ZN3cub18CUB_300001_SM_10006detail6reduce28DeviceReduceSingleTileKernelINS2_10policy_hubIjjN4cuda3std3__44plusIvEEE10Policy1000EN6thrust24THRUST_300001_SM_1000_NS18transform_iteratorI9NonZeroOpIsEPKsNSD_11use_defaultESJ_EEPjjS9_jjNS7_10__identityEEEvT0_T1_T2_T3_T4_T6_,@function
        .size           _ZN3cub18CUB_300001_SM_10006detail6reduce28DeviceReduceSingleTileKernelINS2_10policy_hubIjjN4cuda3std3__44plusIvEEE10Policy1000EN6thrust24THRUST_300001_SM_1000_NS18transform_iteratorI9NonZeroOpIsEPKsNSD_11use_defaultESJ_EEPjjS9_jjNS7_10__identityEEEvT0_T1_T2_T3_T4_T6_,(.L_x_3651 - _ZN3cub18CUB_300001_SM_10006detail6reduce28DeviceReduceSingleTileKernelINS2_10policy_hubIjjN4cuda3std3__44plusIvEEE10Policy1000EN6thrust24THRUST_300001_SM_1000_NS18transform_iteratorI9NonZeroOpIsEPKsNSD_11use_defaultESJ_EEPjjS9_jjNS7_10__identityEEEvT0_T1_T2_T3_T4_T6_)
        .other          _ZN3cub18CUB_300001_SM_10006detail6reduce28DeviceReduceSingleTileKernelINS2_10policy_hubIjjN4cuda3std3__44plusIvEEE10Policy1000EN6thrust24THRUST_300001_SM_1000_NS18transform_iteratorI9NonZeroOpIsEPKsNSD_11use_defaultESJ_EEPjjS9_jjNS7_10__identityEEEvT0_T1_T2_T3_T4_T6_,@"STO_CUDA_ENTRY STV_DEFAULT"
_ZN3cub18CUB_300001_SM_10006detail6reduce28DeviceReduceSingleTileKernelINS2_10policy_hubIjjN4cuda3std3__44plusIvEEE10Policy1000EN6thrust24THRUST_300001_SM_1000_NS18transform_iteratorI9NonZeroOpIsEPKsNSD_11use_defaultESJ_EEPjjS9_jjNS7_10__identityEEEvT0_T1_T2_T3_T4_T6_:
.text._ZN3cub18CUB_300001_SM_10006detail6reduce28DeviceReduceSingleTileKernelINS2_10policy_hubIjjN4cuda3std3__44plusIvEEE10Policy1000EN6thrust24THRUST_300001_SM_1000_NS18transform_iteratorI9NonZeroOpIsEPKsNSD_11use_defaultESJ_EEPjjS9_jjNS7_10__identityEEEvT0_T1_T2_T3_T4_T6_:
[----:B------:R-:W-:Y:S01]  /*0000*/  LDC R1, c[0x0][0x37c] ;  /* 0x0000df00ff017b82 */ /* 0x000fe20000000800 */
[----:B------:R-:W0:Y:S01]  /*0010*/  LDCU UR4, c[0x0][0x398] ;  /* 0x00007300ff0477ac */ /* 0x000e220008000800 */
[----:B------:R-:W1:Y:S01]  /*0020*/  LDCU.64 UR6, c[0x0][0x358] ;  /* 0x00006b00ff0677ac */ /* 0x000e620008000a00 */
[----:B0-----:R-:W-:-:S05]  /*0030*/  IMAD.U32 R4, RZ, RZ, UR4 ;  /* 0x00000004ff047e24 */ /* 0x001fca000f8e00ff */
[----:B------:R-:W-:-:S13]  /*0040*/  ISETP.NE.AND P0, PT, R4, RZ, PT ;  /* 0x000000ff0400720c */ /* 0x000fda0003f05270 */
[----:B-1----:R-:W-:Y:S05]  /*0050*/  @P0 BRA `(.L_x_31) ;  /* 0x00000000001c0947 */ /* 0x002fea0003800000 */
[----:B------:R-:W0:Y:S02]  /*0060*/  S2R R0, SR_TID.X ;  /* 0x0000000000007919 */ /* 0x000e240000002100 */
[----:B0-----:R-:W-:-:S13]  /*0070*/  ISETP.NE.AND P0, PT, R0, RZ, PT ;  /* 0x000000ff0000720c */ /* 0x001fda0003f05270 */
[----:B------:R-:W-:Y:S05]  /*0080*/  @P0 EXIT ;  /* 0x000000000000094d */ /* 0x000fea0003800000 */
[----:B------:R-:W0:Y:S08]  /*0090*/  LDC R5, c[0x0][0x3a0] ;  /* 0x0000e800ff057b82 */ /* 0x000e300000000800 */
[----:B------:R-:W0:Y:S02]  /*00a0*/  LDC.64 R2, c[0x0][0x390] ;  /* 0x0000e400ff027b82 */ /* 0x000e240000000a00 */
[----:B0-----:R-:W-:Y:S01]  /*00b0*/  STG.E desc[UR6][R2.64], R5 ;  /* 0x0000000502007986 */ /* 0x001fe2000c101906 */
[----:B------:R-:W-:Y:S05]  /*00c0*/  EXIT ;  /* 0x000000000000794d */ /* 0x000fea0003800000 */
.L_x_31:
[----:B------:R-:W-:Y:S01]  /*00d0*/  ISETP.GT.U32.AND P0, PT, R4, 0xfff, PT ;  /* 0x00000fff0400780c */ /* 0x000fe20003f04070 */
[----:B------:R-:W-:-:S12]  /*00e0*/  BSSY.RECONVERGENT B0, `(.L_x_32) ;  /* 0x0000296000007945 */ /* 0x000fd80003800200 */
[----:B------:R-:W-:Y:S05]  /*00f0*/  @P0 BRA `(.L_x_33) ;  /* 0x0000001000200947 */ /* 0x000fea0003800000 */
[----:B------:R-:W0:Y:S01]  /*0100*/  S2R R5, SR_TID.X ;  /* 0x0000000000057919 */ /* 0x000e220000002100 */
[----:B------:R-:W-:Y:S01]  /*0110*/  BSSY.RECONVERGENT B1, `(.L_x_34) ;  /* 0x000000b000017945 */ /* 0x000fe20003800200 */
[----:B------:R-:W-:Y:S01]  /*0120*/  IMAD.MOV.U32 R0, RZ, RZ, RZ ;  /* 0x000000ffff007224 */ /* 0x000fe200078e00ff */
[----:B0-----:R-:W-:Y:S01]  /*0130*/  ISETP.GE.U32.AND P0, PT, R5, R4, PT ;  /* 0x000000040500720c */ /* 0x001fe20003f06070 */
[----:B------:R-:W-:-:S12]  /*0140*/  IMAD.MOV.U32 R7, RZ, RZ, R5 ;  /* 0x000000ffff077224 */ /* 0x000fd800078e0005 */
[----:B------:R-:W-:Y:S05]  /*0150*/  @P0 BRA `(.L_x_35) ;  /* 0x0000000000180947 */ /* 0x000fea0003800000 */
[----:B------:R-:W0:Y:S02]  /*0160*/  LDC.64 R2, c[0x0][0x380] ;  /* 0x0000e000ff027b82 */ /* 0x000e240000000a00 */
[----:B0-----:R-:W-:-:S06]  /*0170*/  IMAD.WIDE.U32 R2, R5, 0x2, R2 ;  /* 0x0000000205027825 */ /* 0x001fcc00078e0002 */
[----:B------:R-:W2:Y:S01]  /*0180*/  LDG.E.U16 R2, desc[UR6][R2.64] ;  /* 0x0000000602027981 */ /* 0x000ea2000c1e1500 */
[----:B------:R-:W-:Y:S01]  /*0190*/  VIADD R7, R5, 0x100 ;  /* 0x0000010005077836 */ /* 0x000fe20000000000 */
[----:B--2---:R-:W-:-:S04]  /*01a0*/  ISETP.NE.AND P0, PT, R2, RZ, PT ;  /* 0x000000ff0200720c */ /* 0x004fc80003f05270 */
[----:B------:R-:W-:-:S09]  /*01b0*/  SEL R0, RZ, 0x1, !P0 ;  /* 0x00000001ff007807 */ /* 0x000fd20004000000 */
.L_x_35:
[----:B------:R-:W-:Y:S05]  /*01c0*/  BSYNC.RECONVERGENT B1 ;  /* 0x0000000000017941 */ /* 0x000fea0003800200 */
.L_x_34:
[----:B------:R-:W-:Y:S01]  /*01d0*/  ISETP.GE.U32.AND P0, PT, R7, R4, PT ;  /* 0x000000040700720c */ /* 0x000fe20003f06070 */
[----:B------:R-:W-:-:S12]  /*01e0*/  BSSY.RECONVERGENT B1, `(.L_x_36) ;  /* 0x00000a9000017945 */ /* 0x000fd80003800200 */
[----:B------:R-:W-:Y:S05]  /*01f0*/  @P0 BRA `(.L_x_37) ;  /* 0x00000008009c0947 */ /* 0x000fea0003800000 */
[----:B------:R-:W-:Y:S01]  /*0200*/  LOP3.LUT R3, RZ, R7, RZ, 0x33, !PT ;  /* 0x00000007ff037212 */ /* 0x000fe200078e33ff */
[----:B------:R-:W-:Y:S03]  /*0210*/  BSSY.RECONVERGENT B2, `(.L_x_38) ;  /* 0x0000053000027945 */ /* 0x000fe60003800200 */
[----:B------:R-:W-:-:S04]  /*0220*/  IADD3 R3, PT, PT, R3, R4, RZ ;  /* 0x0000000403037210 */ /* 0x000fc80007ffe0ff */
[C---:B------:R-:W-:Y:S02]  /*0230*/  ISETP.GE.U32.AND P1, PT, R3.reuse, 0xf00, PT ;  /* 0x00000f000300780c */ /* 0x040fe40003f26070 */
[----:B------:R-:W-:-:S04]  /*0240*/  LEA.HI R6, R3, 0x1, RZ, 0x18 ;  /* 0x0000000103067811 */ /* 0x000fc800078fc0ff */
[----:B------:R-:W-:-:S04]  /*0250*/  LOP3.LUT R21, R6, 0xf, RZ, 0xc0, !PT ;  /* 0x0000000f06157812 */ /* 0x000fc800078ec0ff */
[----:B------:R-:W-:-:S03]  /*0260*/  ISETP.NE.AND P0, PT, R21, RZ, PT ;  /* 0x000000ff1500720c */ /* 0x000fc60003f05270 */
[----:B------:R-:W-:Y:S10]  /*0270*/  @!P1 BRA `(.L_x_39) ;  /* 0x0000000400309947 */ /* 0x000ff40003800000 */
[----:B------:R-:W0:Y:S01]  /*0280*/  LDC.64 R2, c[0x0][0x380] ;  /* 0x0000e000ff027b82 */ /* 0x000e220000000a00 */
[----:B------:R-:W-:-:S05]  /*0290*/  LOP3.LUT R8, R6, 0x1fffff0, RZ, 0xc0, !PT ;  /* 0x01fffff006087812 */ /* 0x000fca00078ec0ff */
[----:B------:R-:W-:Y:S02]  /*02a0*/  IMAD.MOV R8, RZ, RZ, -R8 ;  /* 0x000000ffff087224 */ /* 0x000fe400078e0a08 */
[----:B0-----:R-:W-:-:S03]  /*02b0*/  IMAD.WIDE.U32 R2, R7, 0x2, R2 ;  /* 0x0000000207027825 */ /* 0x001fc600078e0002 */
[----:B------:R-:W-:-:S05]  /*02c0*/  IADD3 R2, P1, PT, R2, 0x1000, RZ ;  /* 0x0000100002027810 */ /* 0x000fca0007f3e0ff */
[----:B------:R-:W-:-:S08]  /*02d0*/  IMAD.X R3, RZ, RZ, R3, P1 ;  /* 0x000000ffff037224 */ /* 0x000fd000008e0603 */
.L_x_40:
        /* <DEDUP_REMOVED lines=15> */
[----:B------:R-:W5:Y:S01]  /*03d0*/  LDG.E.U16 R9, desc[UR6][R2.64+0xe00] ;  /* 0x000e000602097981 */ /* 0x000f62000c1e1500 */
[----:B------:R-:W-:-:S02]  /*03e0*/  VIADD R8, R8, 0x10 ;  /* 0x0000001008087836 */ /* 0x000fc40000000000 */
[----:B------:R-:W-:Y:S01]  /*03f0*/  VIADD R7, R7, 0x1000 ;  /* 0x0000100007077836 */ /* 0x000fe20000000000 */
[----:B--2---:R-:W-:Y:S02]  /*0400*/  ISETP.NE.AND P1, PT, R25, RZ, PT ;  /* 0x000000ff1900720c */ /* 0x004fe40003f25270 */
[----:B---3--:R-:W-:Y:S01]  /*0410*/  ISETP.NE.AND P2, PT, R19, RZ, PT ;  /* 0x000000ff1300720c */ /* 0x008fe20003f45270 */
[----:B------:R-:W-:-:S10]  /*0420*/  VIADD R19, R0, 0x1 ;  /* 0x0000000100137836 */ /* 0x000fd40000000000 */
[----:B------:R-:W-:Y:S01]  /*0430*/  @!P1 IMAD.MOV R19, RZ, RZ, R0 ;  /* 0x000000ffff139224 */ /* 0x000fe200078e0200 */
[----:B----4-:R-:W-:-:S04]  /*0440*/  ISETP.NE.AND P1, PT, R20, RZ, PT ;  /* 0x000000ff1400720c */ /* 0x010fc80003f25270 */
[----:B------:R-:W-:Y:S01]  /*0450*/  IADD3 R0, PT, PT, R19, 0x1, RZ ;  /* 0x0000000113007810 */ /* 0x000fe20007ffe0ff */
[----:B------:R-:W-:Y:S01]  /*0460*/  @!P2 IMAD.MOV R0, RZ, RZ, R19 ;  /* 0x000000ffff00a224 */ /* 0x000fe200078e0213 */
[----:B-----5:R-:W-:-:S03]  /*0470*/  ISETP.NE.AND P2, PT, R22, RZ, PT ;  /* 0x000000ff1600720c */ /* 0x020fc60003f45270 */
[----:B------:R-:W-:-:S04]  /*0480*/  VIADD R19, R0, 0x1 ;  /* 0x0000000100137836 */ /* 0x000fc80000000000 */
[----:B------:R-:W-:Y:S01]  /*0490*/  @!P1 IMAD.MOV R19, RZ, RZ, R0 ;  /* 0x000000ffff139224 */ /* 0x000fe200078e0200 */
[----:B------:R-:W-:-:S03]  /*04a0*/  ISETP.NE.AND P1, PT, R23, RZ, PT ;  /* 0x000000ff1700720c */ /* 0x000fc60003f25270 */
[C---:B------:R-:W-:Y:S02]  /*04b0*/  VIADD R0, R19.reuse, 0x1 ;  /* 0x0000000113007836 */ /* 0x040fe40000000000 */
[----:B------:R-:W-:Y:S02]  /*04c0*/  @!P2 IADD3 R0, PT, PT, R19, RZ, RZ ;  /* 0x000000ff1300a210 */ /* 0x000fe40007ffe0ff */
[----:B------:R-:W-:-:S03]  /*04d0*/  ISETP.NE.AND P2, PT, R24, RZ, PT ;  /* 0x000000ff1800720c */ /* 0x000fc60003f45270 */
[----:B------:R-:W-:-:S03]  /*04e0*/  VIADD R19, R0, 0x1 ;  /* 0x0000000100137836 */ /* 0x000fc60000000000 */
[----:B------:R-:W-:Y:S01]  /*04f0*/  @!P1 IMAD.MOV R19, RZ, RZ, R0 ;  /* 0x000000ffff139224 */ /* 0x000fe200078e0200 */
[----:B------:R-:W-:-:S03]  /*0500*/  ISETP.NE.AND P1, PT, R18, RZ, PT ;  /* 0x000000ff1200720c */ /* 0x000fc60003f25270 */
[----:B------:R-:W-:-:S03]  /*0510*/  VIADD R0, R19, 0x1 ;  /* 0x0000000113007836 */ /* 0x000fc60000000000 */
[----:B------:R-:W-:Y:S01]  /*0520*/  @!P2 IMAD.MOV R0, RZ, RZ, R19 ;  /* 0x000000ffff00a224 */ /* 0x000fe200078e0213 */
[----:B------:R-:W-:-:S04]  /*0530*/  ISETP.NE.AND P2, PT, R17, RZ, PT ;  /* 0x000000ff1100720c */ /* 0x000fc80003f45270 */
[----:B------:R-:W-:Y:S02]  /*0540*/  IADD3 R17, PT, PT, R0, 0x1, RZ ;  /* 0x0000000100117810 */ /* 0x000fe40007ffe0ff */
[----:B------:R-:W-:Y:S01]  /*0550*/  @!P1 IMAD.MOV R17, RZ, RZ, R0 ;  /* 0x000000ffff119224 */ /* 0x000fe200078e0200 */
[----:B------:R-:W-:Y:S02]  /*0560*/  ISETP.NE.AND P1, PT, R16, RZ, PT ;  /* 0x000000ff1000720c */ /* 0x000fe40003f25270 */
[----:B------:R-:W-:Y:S01]  /*0570*/  ISETP.NE.AND P3, PT, R10, RZ, PT ;  /* 0x000000ff0a00720c */ /* 0x000fe20003f65270 */
[----:B------:R-:W-:-:S03]  /*0580*/  VIADD R0, R17, 0x1 ;  /* 0x0000000111007836 */ /* 0x000fc60000000000 */
[----:B------:R-:W-:Y:S01]  /*0590*/  @!P2 IMAD.MOV R0, RZ, RZ, R17 ;  /* 0x000000ffff00a224 */ /* 0x000fe200078e0211 */
[----:B------:R-:W-:-:S03]  /*05a0*/  ISETP.NE.AND P2, PT, R15, RZ, PT ;  /* 0x000000ff0f00720c */ /* 0x000fc60003f45270 */
[----:B------:R-:W-:-:S03]  /*05b0*/  VIADD R15, R0, 0x1 ;  /* 0x00000001000f7836 */ /* 0x000fc60000000000 */
[----:B------:R-:W-:Y:S02]  /*05c0*/  @!P1 IADD3 R15, PT, PT, R0, RZ, RZ ;  /* 0x000000ff000f9210 */ /* 0x000fe40007ffe0ff */
[----:B------:R-:W-:-:S03]  /*05d0*/  ISETP.NE.AND P1, PT, R14, RZ, PT ;  /* 0x000000ff0e00720c */ /* 0x000fc60003f25270 */
[----:B------:R-:W-:Y:S02]  /*05e0*/  VIADD R0, R15, 0x1 ;  /* 0x000000010f007836 */ /* 0x000fe40000000000 */
[----:B------:R-:W-:Y:S01]  /*05f0*/  @!P2 IMAD.MOV R0, RZ, RZ, R15 ;  /* 0x000000ffff00a224 */ /* 0x000fe200078e020f */
[----:B------:R-:W-:-:S03]  /*0600*/  ISETP.NE.AND P2, PT, R13, RZ, PT ;  /* 0x000000ff0d00720c */ /* 0x000fc60003f45270 */
[----:B------:R-:W-:-:S04]  /*0610*/  VIADD R13, R0, 0x1 ;  /* 0x00000001000d7836 */ /* 0x000fc80000000000 */
[----:B------:R-:W-:Y:S01]  /*0620*/  @!P1 IMAD.MOV R13, RZ, RZ, R0 ;  /* 0x000000ffff0d9224 */ /* 0x000fe200078e0200 */
[----:B------:R-:W-:-:S04]  /*0630*/  ISETP.NE.AND P1, PT, R12, RZ, PT ;  /* 0x000000ff0c00720c */ /* 0x000fc80003f25270 */
[----:B------:R-:W-:Y:S01]  /*0640*/  IADD3 R0, PT, PT, R13, 0x1, RZ ;  /* 0x000000010d007810 */ /* 0x000fe20007ffe0ff */
[----:B------:R-:W-:Y:S01]  /*0650*/  @!P2 IMAD.MOV R0, RZ, RZ, R13 ;  /* 0x000000ffff00a224 */ /* 0x000fe200078e020d */
[----:B------:R-:W-:-:S03]  /*0660*/  ISETP.NE.AND P2, PT, R11, RZ, PT ;  /* 0x000000ff0b00720c */ /* 0x000fc60003f45270 */
[----:B------:R-:W-:-:S04]  /*0670*/  VIADD R11, R0, 0x1 ;  /* 0x00000001000b7836 */ /* 0x000fc80000000000 */
[----:B------:R-:W-:Y:S01]  /*0680*/  @!P1 IMAD.MOV R11, RZ, RZ, R0 ;  /* 0x000000ffff0b9224 */ /* 0x000fe200078e0200 */
[----:B------:R-:W-:-:S03]  /*0690*/  ISETP.NE.AND P1, PT, R9, RZ, PT ;  /* 0x000000ff0900720c */ /* 0x000fc60003f25270 */
[C---:B------:R-:W-:Y:S02]  /*06a0*/  VIADD R0, R11.reuse, 0x1 ;  /* 0x000000010b007836 */ /* 0x040fe40000000000 */
[----:B------:R-:W-:Y:S02]  /*06b0*/  @!P2 IADD3 R0, PT, PT, R11, RZ, RZ ;  /* 0x000000ff0b00a210 */ /* 0x000fe40007ffe0ff */
[----:B------:R-:W-:-:S03]  /*06c0*/  ISETP.NE.AND P2, PT, R8, RZ, PT ;  /* 0x000000ff0800720c */ /* 0x000fc60003f45270 */
[----:B------:R-:W-:Y:S02]  /*06d0*/  VIADD R9, R0, 0x1 ;  /* 0x0000000100097836 */ /* 0x000fe40000000000 */
[----:B------:R-:W-:Y:S01]  /*06e0*/  @!P3 IMAD.MOV R9, RZ, RZ, R0 ;  /* 0x000000ffff09b224 */ /* 0x000fe200078e0200 */
[----:B------:R-:W-:-:S03]  /*06f0*/  IADD3 R2, P3, PT, R2, 0x2000, RZ ;  /* 0x0000200002027810 */ /* 0x000fc60007f7e0ff */
[----:B------:R-:W-:Y:S01]  /*0700*/  VIADD R0, R9, 0x1 ;  /* 0x0000000109007836 */ /* 0x000fe20000000000 */
[----:B------:R-:W-:Y:S01]  /*0710*/  IADD3.X R3, PT, PT, RZ, R3, RZ, P3, !PT ;  /* 0x00000003ff037210 */ /* 0x000fe20001ffe4ff */
[----:B------:R-:W-:Y:S02]  /*0720*/  @!P1 IMAD.MOV R0, RZ, RZ, R9 ;  /* 0x000000ffff009224 */ /* 0x000fe400078e0209 */
[----:B------:R-:W-:Y:S06]  /*0730*/  @P2 BRA `(.L_x_40) ;  /* 0xfffffff800e82947 */ /* 0x000fec000383ffff */
.L_x_39:
[----:B------:R-:W-:Y:S05]  /*0740*/  BSYNC.RECONVERGENT B2 ;  /* 0x0000000000027941 */ /* 0x000fea0003800200 */
.L_x_38:
[----:B------:R-:W-:Y:S05]  /*0750*/  @!P0 BRA `(.L_x_37) ;  /* 0x0000000400448947 */ /* 0x000fea0003800000 */
[----:B------:R-:W-:Y:S01]  /*0760*/  ISETP.GE.U32.AND P1, PT, R21, 0x8, PT ;  /* 0x000000081500780c */ /* 0x000fe20003f26070 */
[----:B------:R-:W-:Y:S01]  /*0770*/  BSSY.RECONVERGENT B2, `(.L_x_41) ;  /* 0x0000027000027945 */ /* 0x000fe20003800200 */
[----:B------:R-:W-:-:S04]  /*0780*/  LOP3.LUT R16, R6, 0x7, RZ, 0xc0, !PT ;  /* 0x0000000706107812 */ /* 0x000fc800078ec0ff */
[----:B------:R-:W-:-:S07]  /*0790*/  ISETP.NE.AND P0, PT, R16, RZ, PT ;  /* 0x000000ff1000720c */ /* 0x000fce0003f05270 */
[----:B------:R-:W-:Y:S06]  /*07a0*/  @!P1 BRA `(.L_x_42) ;  /* 0x00000000008c9947 */ /* 0x000fec0003800000 */
[----:B------:R-:W0:Y:S02]  /*07b0*/  LDC.64 R2, c[0x0][0x380] ;  /* 0x0000e000ff027b82 */ /* 0x000e240000000a00 */
[----:B0-----:R-:W-:-:S05]  /*07c0*/  IMAD.WIDE.U32 R2, R7, 0x2, R2 ;  /* 0x0000000207027825 */ /* 0x001fca00078e0002 */
[----:B------:R-:W2:Y:S04]  /*07d0*/  LDG.E.U16 R15, desc[UR6][R2.64] ;  /* 0x00000006020f7981 */ /* 0x000ea8000c1e1500 */
[----:B------:R-:W3:Y:S04]  /*07e0*/  LDG.E.U16 R8, desc[UR6][R2.64+0x200] ;  /* 0x0002000602087981 */ /* 0x000ee8000c1e1500 */
[----:B------:R-:W4:Y:S04]  /*07f0*/  LDG.E.U16 R9, desc[UR6][R2.64+0x400] ;  /* 0x0004000602097981 */ /* 0x000f28000c1e1500 */
[----:B------:R-:W5:Y:S04]  /*0800*/  LDG.E.U16 R10, desc[UR6][R2.64+0x600] ;  /* 0x00060006020a7981 */ /* 0x000f68000c1e1500 */
[----:B------:R-:W5:Y:S04]  /*0810*/  LDG.E.U16 R11, desc[UR6][R2.64+0x800] ;  /* 0x00080006020b7981 */ /* 0x000f68000c1e1500 */
[----:B------:R-:W5:Y:S04]  /*0820*/  LDG.E.U16 R12, desc[UR6][R2.64+0xa00] ;  /* 0x000a0006020c7981 */ /* 0x000f68000c1e1500 */
[----:B------:R-:W5:Y:S04]  /*0830*/  LDG.E.U16 R13, desc[UR6][R2.64+0xc00] ;  /* 0x000c0006020d7981 */ /* 0x000f68000c1e1500 */
[----:B------:R0:W5:Y:S01]  /*0840*/  LDG.E.U16 R14, desc[UR6][R2.64+0xe00] ;  /* 0x000e0006020e7981 */ /* 0x000162000c1e1500 */
[----:B------:R-:W-:Y:S01]  /*0850*/  VIADD R7, R7, 0x800 ;  /* 0x0000080007077836 */ /* 0x000fe20000000000 */
[----:B--2---:R-:W-:-:S02]  /*0860*/  ISETP.NE.AND P1, PT, R15, RZ, PT ;  /* 0x000000ff0f00720c */ /* 0x004fc40003f25270 */
        /* <DEDUP_REMOVED lines=13> */
[----:B0-----:R-:W-:-:S03]  /*0940*/  VIADD R2, R0, 0x1 ;  /* 0x0000000100027836 */ /* 0x001fc60000000000 */
[----:B------:R-:W-:Y:S01]  /*0950*/  @!P1 IMAD.MOV R2, RZ, RZ, R0 ;  /* 0x000000ffff029224 */ /* 0x000fe200078e0200 */
[----:B------:R-:W-:-:S03]  /*0960*/  ISETP.NE.AND P1, PT, R13, RZ, PT ;  /* 0x000000ff0d00720c */ /* 0x000fc60003f25270 */
[----:B------:R-:W-:-:S03]  /*0970*/  VIADD R0, R2, 0x1 ;  /* 0x0000000102007836 */ /* 0x000fc60000000000 */
[----:B------:R-:W-:Y:S01]  /*0980*/  @!P2 IMAD.MOV R0, RZ, RZ, R2 ;  /* 0x000000ffff00a224 */ /* 0x000fe200078e0202 */
[----:B------:R-:W-:-:S04]  /*0990*/  ISETP.NE.AND P2, PT, R14, RZ, PT ;  /* 0x000000ff0e00720c */ /* 0x000fc80003f45270 */
[----:B------:R-:W-:Y:S02]  /*09a0*/  IADD3 R2, PT, PT, R0, 0x1, RZ ;  /* 0x0000000100027810 */ /* 0x000fe40007ffe0ff */
[----:B------:R-:W-:-:S04]  /*09b0*/  @!P1 IMAD.MOV R2, RZ, RZ, R0 ;  /* 0x000000ffff029224 */ /* 0x000fc800078e0200 */
[----:B------:R-:W-:-:S03]  /*09c0*/  VIADD R0, R2, 0x1 ;  /* 0x0000000102007836 */ /* 0x000fc60000000000 */
[----:B------:R-:W-:-:S07]  /*09d0*/  @!P2 IMAD.MOV R0, RZ, RZ, R2 ;  /* 0x000000ffff00a224 */ /* 0x000fce00078e0202 */
.L_x_42:
[----:B------:R-:W-:Y:S05]  /*09e0*/  BSYNC.RECONVERGENT B2 ;  /* 0x0000000000027941 */ /* 0x000fea0003800200 */
.L_x_41:
        /* <DEDUP_REMOVED lines=11> */
[----:B------:R-:W5:Y:S01]  /*0aa0*/  LDG.E.U16 R10, desc[UR6][R2.64+0x600] ;  /* 0x00060006020a7981 */ /* 0x000f62000c1e1500 */
[----:B------:R-:W-:Y:S01]  /*0ab0*/  VIADD R7, R7, 0x400 ;  /* 0x0000040007077836 */ /* 0x000fe20000000000 */
[----:B--2---:R-:W-:-:S02]  /*0ac0*/  ISETP.NE.AND P1, PT, R11, RZ, PT ;  /* 0x000000ff0b00720c */ /* 0x004fc40003f25270 */
[----:B---3--:R-:W-:Y:S02]  /*0ad0*/  ISETP.NE.AND P2, PT, R6, RZ, PT ;  /* 0x000000ff0600720c */ /* 0x008fe40003f45270 */
[----:B------:R-:W-:-:S09]  /*0ae0*/  IADD3 R6, PT, PT, R0, 0x1, RZ ;  /* 0x0000000100067810 */ /* 0x000fd20007ffe0ff */
[----:B------:R-:W-:Y:S01]  /*0af0*/  @!P1 IMAD.MOV R6, RZ, RZ, R0 ;  /* 0x000000ffff069224 */ /* 0x000fe200078e0200 */
[----:B----4-:R-:W-:-:S03]  /*0b00*/  ISETP.NE.AND P1, PT, R9, RZ, PT ;  /* 0x000000ff0900720c */ /* 0x010fc60003f25270 */
[----:B------:R-:W-:Y:S02]  /*0b10*/  VIADD R0, R6, 0x1 ;  /* 0x0000000106007836 */ /* 0x000fe40000000000 */
[----:B------:R-:W-:Y:S01]  /*0b20*/  @!P2 IMAD.MOV R0, RZ, RZ, R6 ;  /* 0x000000ffff00a224 */ /* 0x000fe200078e0206 */
[----:B-----5:R-:W-:-:S03]  /*0b30*/  ISETP.NE.AND P2, PT, R10, RZ, PT ;  /* 0x000000ff0a00720c */ /* 0x020fc60003f45270 */
[----:B------:R-:W-:-:S04]  /*0b40*/  VIADD R6, R0, 0x1 ;  /* 0x0000000100067836 */ /* 0x000fc80000000000 */
[----:B------:R-:W-:-:S05]  /*0b50*/  @!P1 IADD3 R6, PT, PT, R0, RZ, RZ ;  /* 0x000000ff00069210 */ /* 0x000fca0007ffe0ff */
[----:B------:R-:W-:Y:S02]  /*0b60*/  VIADD R0, R6, 0x1 ;  /* 0x0000000106007836 */ /* 0x000fe40000000000 */
[----:B------:R-:W-:-:S07]  /*0b70*/  @!P2 IMAD.MOV R0, RZ, RZ, R6 ;  /* 0x000000ffff00a224 */ /* 0x000fce00078e0206 */
.L_x_44:
[----:B------:R-:W-:Y:S05]  /*0b80*/  BSYNC.RECONVERGENT B2 ;  /* 0x0000000000027941 */ /* 0x000fea0003800200 */
.L_x_43:
[----:B------:R-:W-:Y:S05]  /*0b90*/  @!P0 BRA `(.L_x_37) ;  /* 0x0000000000348947 */ /* 0x000fea0003800000 */
[----:B------:R-:W0:Y:S01]  /*0ba0*/  LDC.64 R2, c[0x0][0x380] ;  /* 0x0000e000ff027b82 */ /* 0x000e220000000a00 */
[----:B------:R-:W-:Y:S02]  /*0bb0*/  IMAD.MOV R6, RZ, RZ, -R8 ;  /* 0x000000ffff067224 */ /* 0x000fe400078e0a08 */
[----:B0-----:R-:W-:-:S07]  /*0bc0*/  IMAD.WIDE.U32 R2, R7, 0x2, R2 ;  /* 0x0000000207027825 */ /* 0x001fce00078e0002 */
.L_x_45:
[----:B------:R0:W2:Y:S01]  /*0bd0*/  LDG.E.U16 R7, desc[UR6][R2.64] ;  /* 0x0000000602077981 */ /* 0x0000a2000c1e1500 */
[----:B------:R-:W-:-:S04]  /*0be0*/  IADD3 R6, PT, PT, R6, 0x1, RZ ;  /* 0x0000000106067810 */ /* 0x000fc80007ffe0ff */
[----:B------:R-:W-:Y:S02]  /*0bf0*/  ISETP.NE.AND P1, PT, R6, RZ, PT ;  /* 0x000000ff0600720c */ /* 0x000fe40003f25270 */
[----:B0-----:R-:W-:-:S05]  /*0c00*/  IADD3 R2, P2, PT, R2, 0x200, RZ ;  /* 0x0000020002027810 */ /* 0x001fca0007f5e0ff */
[----:B------:R-:W-:Y:S01]  /*0c10*/  IMAD.X R3, RZ, RZ, R3, P2 ;  /* 0x000000ffff037224 */ /* 0x000fe200010e0603 */
[----:B--2---:R-:W-:Y:S01]  /*0c20*/  ISETP.NE.AND P0, PT, R7, RZ, PT ;  /* 0x000000ff0700720c */ /* 0x004fe20003f05270 */
[----:B------:R-:W-:-:S12]  /*0c30*/  VIADD R7, R0, 0x1 ;  /* 0x0000000100077836 */ /* 0x000fd80000000000 */
[----:B------:R-:W-:-:S04]  /*0c40*/  @!P0 IMAD.MOV R7, RZ, RZ, R0 ;  /* 0x000000ffff078224 */ /* 0x000fc800078e0200 */
[----:B------:R-:W-:Y:S01]  /*0c50*/  IMAD.MOV.U32 R0, RZ, RZ, R7 ;  /* 0x000000ffff007224 */ /* 0x000fe200078e0007 */
[----:B------:R-:W-:Y:S06]  /*0c60*/  @P1 BRA `(.L_x_45) ;  /* 0xfffffffc00d81947 */ /* 0x000fec000383ffff */
.L_x_37:
[----:B------:R-:W-:Y:S05]  /*0c70*/  BSYNC.RECONVERGENT B1 ;  /* 0x0000000000017941 */ /* 0x000fea0003800200 */
.L_x_36:
[----:B------:R-:W-:-:S13]  /*0c80*/  ISETP.GE.U32.AND P0, PT, R4, 0x100, PT ;  /* 0x000001000400780c */ /* 0x000fda0003f06070 */
[----:B------:R-:W-:Y:S05]  /*0c90*/  @!P0 BRA `(.L_x_46) ;  /* 0x0000000000648947 */ /* 0x000fea0003800000 */
[----:B------:R-:W0:Y:S01]  /*0ca0*/  S2R R2, SR_LANEID ;  /* 0x0000000000027919 */ /* 0x000e220000000000 */
[----:B------:R-:W1:Y:S01]  /*0cb0*/  REDUX.SUM UR4, R0 ;  /* 0x00000000000473c4 */ /* 0x000e62000000c000 */
[----:B0-----:R-:W-:-:S13]  /*0cc0*/  ISETP.NE.AND P0, PT, R2, RZ, PT ;  /* 0x000000ff0200720c */ /* 0x001fda0003f05270 */
[----:B------:R-:W0:Y:S01]  /*0cd0*/  @!P0 S2R R4, SR_CgaCtaId ;  /* 0x0000000000048919 */ /* 0x000e220000008800 */
[----:B------:R-:W-:Y:S02]  /*0ce0*/  @!P0 MOV R3, 0x400 ;  /* 0x0000040000038802 */ /* 0x000fe40000000f00 */
[----:B------:R-:W-:-:S04]  /*0cf0*/  @!P0 SHF.R.U32.HI R2, RZ, 0x3, R5 ;  /* 0x00000003ff028819 */ /* 0x000fc80000011605 */
[----:B------:R-:W-:Y:S02]  /*0d00*/  @!P0 LOP3.LUT R2, R2, 0x7c, RZ, 0xc0, !PT ;  /* 0x0000007c02028812 */ /* 0x000fe400078ec0ff */
[----:B0-----:R-:W-:Y:S02]  /*0d10*/  @!P0 LEA R7, R4, R3, 0x18 ;  /* 0x0000000304078211 */ /* 0x001fe400078ec0ff */
[----:B-1----:R-:W-:-:S03]  /*0d20*/  MOV R3, UR4 ;  /* 0x0000000400037c02 */ /* 0x002fc60008000f00 */
[----:B------:R-:W-:-:S05]  /*0d30*/  @!P0 IMAD.IADD R2, R2, 0x1, R7 ;  /* 0x0000000102028824 */ /* 0x000fca00078e0207 */
        /* <DEDUP_REMOVED lines=15> */
.L_x_46:
[----:B------:R-:W-:-:S04]  /*0e30*/  LOP3.LUT R2, R5, 0x3e0, RZ, 0xc0, !PT ;  /* 0x000003e005027812 */ /* 0x000fc800078ec0ff */
[----:B------:R-:W-:Y:S01]  /*0e40*/  LOP3.LUT R7, RZ, R2, RZ, 0x33, !PT ;  /* 0x00000002ff077212 */ /* 0x000fe200078e33ff */
[----:B------:R-:W-:-:S04]  /*0e50*/  VIADD R3, R2, 0x20 ;  /* 0x0000002002037836 */ /* 0x000fc80000000000 */
[----:B------:R-:W-:Y:S01]  /*0e60*/  IMAD.IADD R7, R7, 0x1, R4 ;  /* 0x0000000107077824 */ /* 0x000fe200078e0204 */
[----:B------:R-:W-:Y:S02]  /*0e70*/  ISETP.GT.U32.AND P0, PT, R3, R4, PT ;  /* 0x000000040300720c */ /* 0x000fe40003f04070 */
[----:B------:R-:W0:Y:S02]  /*0e80*/  S2R R3, SR_LANEID ;  /* 0x0000000000037919 */ /* 0x000e240000000000 */
[----:B------:R-:W-:-:S08]  /*0e90*/  SEL R7, R7, 0x1f, P0 ;  /* 0x0000001f07077807 */ /* 0x000fd00000000000 */
[----:B------:R-:W1:Y:S01]  /*0ea0*/  SHFL.DOWN P0, R2, R0, 0x1, R7 ;  /* 0x0820000000027989 */ /* 0x000e620000000007 */
[----:B0-----:R-:W-:Y:S02]  /*0eb0*/  ISETP.NE.AND P1, PT, R3, RZ, PT ;  /* 0x000000ff0300720c */ /* 0x001fe40003f25270 */
[----:B-1----:R-:W-:-:S05]  /*0ec0*/  @P0 IADD3 R2, PT, PT, R2, R0, RZ ;  /* 0x0000000002020210 */ /* 0x002fca0007ffe0ff */
[----:B------:R-:W0:Y:S06]  /*0ed0*/  SHFL.DOWN P0, R6, R2, 0x2, R7 ;  /* 0x0840000002067989 */ /* 0x000e2c0000000007 */
[----:B------:R-:W1:Y:S01]  /*0ee0*/  @!P1 S2R R12, SR_CgaCtaId ;  /* 0x00000000000c9919 */ /* 0x000e620000008800 */
[----:B------:R-:W-:Y:S02]  /*0ef0*/  @!P1 MOV R9, 0x400 ;  /* 0x0000040000099802 */ /* 0x000fe40000000f00 */
[----:B------:R-:W-:-:S04]  /*0f00*/  @!P1 SHF.R.U32.HI R0, RZ, 0x3, R5 ;  /* 0x00000003ff009819 */ /* 0x000fc80000011605 */
[----:B------:R-:W-:Y:S01]  /*0f10*/  @!P1 LOP3.LUT R0, R0, 0x7c, RZ, 0xc0, !PT ;  /* 0x0000007c00009812 */ /* 0x000fe200078ec0ff */
[----:B0-----:R-:W-:-:S05]  /*0f20*/  @P0 IMAD.IADD R6, R2, 0x1, R6 ;  /* 0x0000000102060824 */ /* 0x001fca00078e0206 */
[----:B------:R-:W0:Y:S01]  /*0f30*/  SHFL.DOWN P0, R8, R6, 0x4, R7 ;  /* 0x0880000006087989 */ /* 0x000e220000000007 */
[----:B-1----:R-:W-:-:S05]  /*0f40*/  @!P1 LEA R9, R12, R9, 0x18 ;  /* 0x000000090c099211 */ /* 0x002fca00078ec0ff */
[----:B------:R-:W-:Y:S02]  /*0f50*/  @!P1 IMAD.IADD R0, R0, 0x1, R9 ;  /* 0x0000000100009824 */ /* 0x000fe400078e0209 */
[----:B0-----:R-:W-:-:S05]  /*0f60*/  @P0 IMAD.IADD R8, R6, 0x1, R8 ;  /* 0x0000000106080824 */ /* 0x001fca00078e0208 */
        /* <DEDUP_REMOVED lines=33> */
.L_x_33:
[----:B------:R-:W0:Y:S01]  /*1180*/  S2R R0, SR_TID.X ;  /* 0x0000000000007919 */ /* 0x000e220000002100 */
[----:B------:R-:W1:Y:S02]  /*1190*/  LDCU.64 UR4, c[0x0][0x380] ;  /* 0x00007000ff0477ac */ /* 0x000e640008000a00 */
[----:B-1----:R-:W-:Y:S02]  /*11a0*/  IMAD.U32 R14, RZ, RZ, UR4 ;  /* 0x00000004ff0e7e24 */ /* 0x002fe4000f8e00ff */
[----:B------:R-:W-:Y:S02]  /*11b0*/  IMAD.U32 R15, RZ, RZ, UR5 ;  /* 0x00000005ff0f7e24 */ /* 0x000fe4000f8e00ff */
        /* <DEDUP_REMOVED lines=17> */
[----:B------:R-:W-:Y:S01]  /*12d0*/  VIADD R23, R4, 0xfffff000 ;  /* 0xfffff00004177836 */ /* 0x000fe20000000000 */
[----:B------:R-:W-:Y:S01]  /*12e0*/  UMOV UR4, 0x1000 ;  /* 0x0000100000047882 */ /* 0x000fe20000000000 */
        /* <DEDUP_REMOVED lines=9> */
[----:B------:R-:W-:Y:S02]  /*1380*/  VIADD R12, R22, 0x1 ;  /* 0x00000001160c7836 */ /* 0x000fe40000000000 */
[----:B------:R-:W-:-:S04]  /*1390*/  @!P2 IMAD.MOV R12, RZ, RZ, R22 ;  /* 0x000000ffff0ca224 */ /* 0x000fc800078e0216 */
[C---:B0-----:R-:W-:Y:S02]  /*13a0*/  VIADD R2, R12.reuse, 0x1 ;  /* 0x000000010c027836 */ /* 0x041fe40000000000 */
        /* <DEDUP_REMOVED lines=34> */
[----:B------:R-:W-:-:S03]  /*15d0*/  ISETP.GE.U32.AND P1, PT, R23, 0x1000, PT ;  /* 0x000010001700780c */ /* 0x000fc60003f26070 */
[----:B------:R-:W-:-:S04]  /*15e0*/  VIADD R6, R3, 0x1 ;  /* 0x0000000103067836 */ /* 0x000fc80000000000 */
[----:B------:R-:W-:-:S06]  /*15f0*/  @!P0 IADD3 R6, PT, PT, R3, RZ, RZ ;  /* 0x000000ff03068210 */ /* 0x000fcc0007ffe0ff */
[----:B------:R-:W-:Y:S05]  /*1600*/  @!P1 BRA `(.L_x_48) ;  /* 0x00000004002c9947 */ /* 0x000fea0003800000 */
[----:B------:R-:W0:Y:S01]  /*1610*/  LDC R4, c[0x0][0x398] ;  /* 0x0000e600ff047b82 */ /* 0x000e220000000800 */
[----:B------:R-:W-:-:S07]  /*1620*/  UMOV UR4, 0x1000 ;  /* 0x0000100000047882 */ /* 0x000fce0000000000 */
[----:B------:R-:W1:Y:S02]  /*1630*/  LDC.64 R14, c[0x0][0x380] ;  /* 0x0000e000ff0e7b82 */ /* 0x000e640000000a00 */
.L_x_50:
[----:B------:R-:W-:-:S04]  /*1640*/  VIADD R3, R0, UR4 ;  /* 0x0000000400037c36 */ /* 0x000fc80008000000 */
        /* <DEDUP_REMOVED lines=17> */
[----:B--2---:R-:W-:-:S02]  /*1760*/  ISETP.NE.AND P0, PT, R24, RZ, PT ;  /* 0x000000ff1800720c */ /* 0x004fc40003f05270 */
[----:B---3--:R-:W-:Y:S01]  /*1770*/  ISETP.NE.AND P1, PT, R19, RZ, PT ;  /* 0x000000ff1300720c */ /* 0x008fe20003f25270 */
[----:B------:R-:W-:-:S10]  /*1780*/  VIADD R19, R6, 0x1 ;  /* 0x0000000106137836 */ /* 0x000fd40000000000 */
[----:B------:R-:W-:Y:S01]  /*1790*/  @!P0 IMAD.MOV R19, RZ, RZ, R6 ;  /* 0x000000ffff138224 */ /* 0x000fe200078e0206 */
[----:B----4-:R-:W-:-:S03]  /*17a0*/  ISETP.NE.AND P0, PT, R20, RZ, PT ;  /* 0x000000ff1400720c */ /* 0x010fc60003f05270 */
[C---:B------:R-:W-:Y:S01]  /*17b0*/  VIADD R6, R19.reuse, 0x1 ;  /* 0x0000000113067836 */ /* 0x040fe20000000000 */
[----:B------:R-:W-:Y:S02]  /*17c0*/  @!P1 IADD3 R6, PT, PT, R19, RZ, RZ ;  /* 0x000000ff13069210 */ /* 0x000fe40007ffe0ff */
[----:B-----5:R-:W-:-:S03]  /*17d0*/  ISETP.NE.AND P1, PT, R21, RZ, PT ;  /* 0x000000ff1500720c */ /* 0x020fc60003f25270 */
[----:B------:R-:W-:-:S04]  /*17e0*/  VIADD R19, R6, 0x1 ;  /* 0x0000000106137836 */ /* 0x000fc80000000000 */
[----:B------:R-:W-:Y:S01]  /*17f0*/  @!P0 IMAD.MOV R19, RZ, RZ, R6 ;  /* 0x000000ffff138224 */ /* 0x000fe200078e0206 */
[----:B------:R-:W-:-:S03]  /*1800*/  ISETP.NE.AND P0, PT, R22, RZ, PT ;  /* 0x000000ff1600720c */ /* 0x000fc60003f05270 */
[----:B-1----:R-:W-:Y:S02]  /*1810*/  VIADD R2, R19, 0x1 ;  /* 0x0000000113027836 */ /* 0x002fe40000000000 */
[----:B------:R-:W-:Y:S01]  /*1820*/  @!P1 IMAD.MOV R2, RZ, RZ, R19 ;  /* 0x000000ffff029224 */ /* 0x000fe200078e0213 */
[----:B------:R-:W-:-:S04]  /*1830*/  ISETP.NE.AND P1, PT, R17, RZ, PT ;  /* 0x000000ff1100720c */ /* 0x000fc80003f25270 */
[----:B------:R-:W-:-:S03]  /*1840*/  IADD3 R3, PT, PT, R2, 0x1, RZ ;  /* 0x0000000102037810 */ /* 0x000fc60007ffe0ff */
[----:B------:R-:W-:Y:S01]  /*1850*/  @!P0 IMAD.MOV R3, RZ, RZ, R2 ;  /* 0x000000ffff038224 */ /* 0x000fe200078e0202 */
[----:B------:R-:W-:-:S03]  /*1860*/  ISETP.NE.AND P0, PT, R16, RZ, PT ;  /* 0x000000ff1000720c */ /* 0x000fc60003f05270 */
[----:B------:R-:W-:Y:S02]  /*1870*/  VIADD R2, R3, 0x1 ;  /* 0x0000000103027836 */ /* 0x000fe40000000000 */
[----:B------:R-:W-:Y:S01]  /*1880*/  @!P1 IMAD.MOV R2, RZ, RZ, R3 ;  /* 0x000000ffff029224 */ /* 0x000fe200078e0203 */
[----:B------:R-:W-:-:S03]  /*1890*/  ISETP.NE.AND P1, PT, R13, RZ, PT ;  /* 0x000000ff0d00720c */ /* 0x000fc60003f25270 */
[----:B------:R-:W-:-:S04]  /*18a0*/  VIADD R3, R2, 0x1 ;  /* 0x0000000102037836 */ /* 0x000fc80000000000 */
        /* <DEDUP_REMOVED lines=19> */
[----:B------:R-:W-:Y:S01]  /*19e0*/  ISETP.NE.AND P0, PT, R5, RZ, PT ;  /* 0x000000ff0500720c */ /* 0x000fe20003f05270 */
[----:B0-----:R-:W-:-:S03]  /*19f0*/  VIADD R5, R4, -UR4 ;  /* 0x8000000404057c36 */ /* 0x001fc60008000000 */
[----:B------:R-:W-:Y:S01]  /*1a00*/  IADD3 R2, PT, PT, R3, 0x1, RZ ;  /* 0x0000000103027810 */ /* 0x000fe20007ffe0ff */
[----:B------:R-:W-:Y:S01]  /*1a10*/  @!P1 IMAD.MOV R2, RZ, RZ, R3 ;  /* 0x000000ffff029224 */ /* 0x000fe200078e0203 */
[----:B------:R-:W-:-:S03]  /*1a20*/  ISETP.NE.AND P1, PT, R18, RZ, PT ;  /* 0x000000ff1200720c */ /* 0x000fc60003f25270 */
[----:B------:R-:W-:-:S04]  /*1a30*/  VIADD R3, R2, 0x1 ;  /* 0x0000000102037836 */ /* 0x000fc80000000000 */
[----:B------:R-:W-:Y:S02]  /*1a40*/  @!P0 IADD3 R3, PT, PT, R2, RZ, RZ ;  /* 0x000000ff02038210 */ /* 0x000fe40007ffe0ff */
[----:B------:R-:W-:-:S03]  /*1a50*/  ISETP.GE.U32.AND P0, PT, R5, 0x1000, PT ;  /* 0x000010000500780c */ /* 0x000fc60003f06070 */
[----:B------:R-:W-:Y:S02]  /*1a60*/  VIADD R6, R3, 0x1 ;  /* 0x0000000103067836 */ /* 0x000fe40000000000 */
[----:B------:R-:W-:-:S08]  /*1a70*/  @!P1 IMAD.MOV R6, RZ, RZ, R3 ;  /* 0x000000ffff069224 */ /* 0x000fd000078e0203 */
[----:B------:R-:W-:Y:S05]  /*1a80*/  @!P0 BRA `(.L_x_49) ;  /* 0x0000000c008c8947 */ /* 0x000fea0003800000 */
[----:B------:R-:W-:-:S06]  /*1a90*/  UIADD3 UR4, UPT, UPT, UR4, 0x1000, URZ ;  /* 0x0000100004047890 */ /* 0x000fcc000fffe0ff */
[----:B------:R-:W-:-:S13]  /*1aa0*/  ISETP.LT.U32.AND P0, PT, R23, UR4, PT ;  /* 0x0000000417007c0c */ /* 0x000fda000bf01070 */
[----:B------:R-:W-:Y:S05]  /*1ab0*/  @!P0 BRA `(.L_x_50) ;  /* 0xfffffff800e08947 */ /* 0x000fea000383ffff */
.L_x_48:
[----:B------:R-:W-:Y:S01]  /*1ac0*/  VIADD R3, R4, -UR4 ;  /* 0x8000000404037c36 */ /* 0x000fe20008000000 */
[----:B------:R-:W-:Y:S04]  /*1ad0*/  BSSY.RECONVERGENT B1, `(.L_x_49) ;  /* 0x00000de000017945 */ /* 0x000fe80003800200 */
[----:B------:R-:W-:-:S04]  /*1ae0*/  ISETP.GE.AND P0, PT, R0, R3, PT ;  /* 0x000000030000720c */ /* 0x000fc80003f06270 */
[----:B------:R-:W-:-:S13]  /*1af0*/  ISETP.LE.U32.OR P0, PT, R4, UR4, P0 ;  /* 0x0000000404007c0c */ /* 0x000fda0008703470 */
[----:B------:R-:W-:Y:S05]  /*1b00*/  @P0 BRA `(.L_x_51) ;  /* 0x0000000c00680947 */ /* 0x000fea0003800000 */
[-C--:B------:R-:W-:Y:S01]  /*1b10*/  LOP3.LUT R3, RZ, R0.reuse, RZ, 0x33, !PT ;  /* 0x00000000ff037212 */ /* 0x080fe200078e33ff */
[----:B------:R-:W-:Y:S01]  /*1b20*/  BSSY.RECONVERGENT B2, `(.L_x_52) ;  /* 0x0000072000027945 */ /* 0x000fe20003800200 */
[----:B------:R-:W-:Y:S02]  /*1b30*/  MOV R2, R0 ;  /* 0x0000000000027202 */ /* 0x000fe40000000f00 */
[----:B------:R-:W-:-:S04]  /*1b40*/  IADD3 R3, PT, PT, R4, -UR4, R3 ;  /* 0x8000000404037c10 */ /* 0x000fc8000fffe003 */
[C---:B------:R-:W-:Y:S02]  /*1b50*/  ISETP.GE.U32.AND P0, PT, R3.reuse, 0xf00, PT ;  /* 0x00000f000300780c */ /* 0x040fe40003f06070 */
[----:B------:R-:W-:-:S04]  /*1b60*/  LEA.HI R3, R3, 0x1, RZ, 0x18 ;  /* 0x0000000103037811 */ /* 0x000fc800078fc0ff */
[----:B------:R-:W-:-:S07]  /*1b70*/  LOP3.LUT R4, R3, 0xf, RZ, 0xc0, !PT ;  /* 0x0000000f03047812 */ /* 0x000fce00078ec0ff */
[----:B------:R-:W-:Y:S05]  /*1b80*/  @!P0 BRA `(.L_x_53) ;  /* 0x0000000400ac8947 */ /* 0x000fea0003800000 */
[----:B------:R-:W-:Y:S01]  /*1b90*/  LOP3.LUT R5, R3, 0x1fffff0, RZ, 0xc0, !PT ;  /* 0x01fffff003057812 */ /* 0x000fe200078ec0ff */
[----:B------:R-:W-:Y:S01]  /*1ba0*/  BSSY.RECONVERGENT B3, `(.L_x_54) ;  /* 0x0000068000037945 */ /* 0x000fe20003800200 */
[C---:B------:R-:W-:Y:S01]  /*1bb0*/  LOP3.LUT R2, R0.reuse, 0x800, RZ, 0xfc, !PT ;  /* 0x0000080000027812 */ /* 0x040fe200078efcff */
[----:B------:R-:W-:Y:S02]  /*1bc0*/  VIADD R7, R0, UR4 ;  /* 0x0000000400077c36 */ /* 0x000fe40008000000 */
[----:B------:R-:W-:-:S07]  /*1bd0*/  IMAD.MOV R5, RZ, RZ, -R5 ;  /* 0x000000ffff057224 */ /* 0x000fce00078e0a05 */
.L_x_55:
[----:B------:R-:W-:-:S04]  /*1be0*/  IMAD.WIDE.U32 R12, R7, 0x2, R14 ;  /* 0x00000002070c7825 */ /* 0x000fc800078e000e */
[C---:B------:R-:W-:Y:S01]  /*1bf0*/  VIADD R17, R7.reuse, 0x100 ;  /* 0x0000010007117836 */ /* 0x040fe20000000000 */
[----:B------:R0:W2:Y:S01]  /*1c00*/  LDG.E.U16 R8, desc[UR6][R12.64] ;  /* 0x000000060c087981 */ /* 0x0000a2000c1e1500 */
[----:B------:R-:W-:Y:S02]  /*1c10*/  IADD3 R19, PT, PT, R7, 0x200, RZ ;  /* 0x0000020007137810 */ /* 0x000fe40007ffe0ff */
[----:B------:R-:W-:-:S04]  /*1c20*/  IMAD.WIDE.U32 R16, R17, 0x2, R14 ;  /* 0x0000000211107825 */ /* 0x000fc800078e000e */
[--C-:B------:R-:W-:Y:S01]  /*1c30*/  IMAD.WIDE.U32 R18, R19, 0x2, R14.reuse ;  /* 0x0000000213127825 */ /* 0x100fe200078e000e */
[----:B------:R1:W3:Y:S03]  /*1c40*/  LDG.E.U16 R9, desc[UR6][R16.64] ;  /* 0x0000000610097981 */ /* 0x0002e6000c1e1500 */
[C---:B------:R-:W-:Y:S01]  /*1c50*/  VIADD R21, R7.reuse, 0x300 ;  /* 0x0000030007157836 */ /* 0x040fe20000000000 */
[----:B------:R4:W5:Y:S01]  /*1c60*/  LDG.E.U16 R10, desc[UR6][R18.64] ;  /* 0x00000006120a7981 */ /* 0x000962000c1e1500 */
[----:B------:R-:W-:Y:S02]  /*1c70*/  VIADD R29, R7, 0x400 ;  /* 0x00000400071d7836 */ /* 0x000fe40000000000 */
[----:B------:R-:W-:-:S04]  /*1c80*/  IMAD.WIDE.U32 R20, R21, 0x2, R14 ;  /* 0x0000000215147825 */ /* 0x000fc800078e000e */
[--C-:B------:R-:W-:Y:S01]  /*1c90*/  IMAD.WIDE.U32 R28, R29, 0x2, R14.reuse ;  /* 0x000000021d1c7825 */ /* 0x100fe200078e000e */
[----:B------:R4:W5:Y:S03]  /*1ca0*/  LDG.E.U16 R11, desc[UR6][R20.64] ;  /* 0x00000006140b7981 */ /* 0x000966000c1e1500 */
[C---:B------:R-:W-:Y:S02]  /*1cb0*/  VIADD R23, R7.reuse, 0x500 ;  /* 0x0000050007177836 */ /* 0x040fe40000000000 */
[----:B------:R-:W5:Y:S01]  /*1cc0*/  LDG.E.U16 R28, desc[UR6][R28.64] ;  /* 0x000000061c1c7981 */ /* 0x000f62000c1e1500 */
[----:B0-----:R-:W-:Y:S01]  /*1cd0*/  IADD3 R13, PT, PT, R7, 0x600, RZ ;  /* 0x00000600070d7810 */ /* 0x001fe20007ffe0ff */
[----:B------:R-:W-:-:S04]  /*1ce0*/  IMAD.WIDE.U32 R22, R23, 0x2, R14 ;  /* 0x0000000217167825 */ /* 0x000fc800078e000e */
[--C-:B------:R-:W-:Y:S01]  /*1cf0*/  IMAD.WIDE.U32 R12, R13, 0x2, R14.reuse ;  /* 0x000000020d0c7825 */ /* 0x100fe200078e000e */
[----:B------:R0:W5:Y:S03]  /*1d00*/  LDG.E.U16 R27, desc[UR6][R22.64] ;  /* 0x00000006161b7981 */ /* 0x000166000c1e1500 */
[C---:B-1----:R-:W-:Y:S01]  /*1d10*/  VIADD R17, R7.reuse, 0x700 ;  /* 0x0000070007117836 */ /* 0x042fe20000000000 */
[----:B------:R-:W5:Y:S01]  /*1d20*/  LDG.E.U16 R26, desc[UR6][R12.64] ;  /* 0x000000060c1a7981 */ /* 0x000f62000c1e1500 */
[----:B----4-:R-:W-:Y:S02]  /*1d30*/  VIADD R19, R7, 0x800 ;  /* 0x0000080007137836 */ /* 0x010fe40000000000 */
[----:B------:R-:W-:-:S04]  /*1d40*/  IMAD.WIDE.U32 R16, R17, 0x2, R14 ;  /* 0x0000000211107825 */ /* 0x000fc800078e000e */
[--C-:B------:R-:W-:Y:S01]  /*1d50*/  IMAD.WIDE.U32 R18, R19, 0x2, R14.reuse ;  /* 0x0000000213127825 */ /* 0x100fe200078e000e */
[----:B------:R-:W4:Y:S03]  /*1d60*/  LDG.E.U16 R25, desc[UR6][R16.64] ;  /* 0x0000000610197981 */ /* 0x000f26000c1e1500 */
[C---:B------:R-:W-:Y:S01]  /*1d70*/  VIADD R21, R7.reuse, 0x900 ;  /* 0x0000090007157836 */ /* 0x040fe20000000000 */
[----:B------:R1:W4:Y:S01]  /*1d80*/  LDG.E.U16 R24, desc[UR6][R18.64] ;  /* 0x0000000612187981 */ /* 0x000322000c1e1500 */
[----:B0-----:R-:W-:Y:S02]  /*1d90*/  IADD3 R23, PT, PT, R7, 0xa00, RZ ;  /* 0x00000a0007177810 */ /* 0x001fe40007ffe0ff */
[----:B------:R-:W-:-:S04]  /*1da0*/  IMAD.WIDE.U32 R20, R21, 0x2, R14 ;  /* 0x0000000215147825 */ /* 0x000fc800078e000e */
[--C-:B------:R-:W-:Y:S01]  /*1db0*/  IMAD.WIDE.U32 R22, R23, 0x2, R14.reuse ;  /* 0x0000000217167825 */ /* 0x100fe200078e000e */
[----:B------:R0:W4:Y:S03]  /*1dc0*/  LDG.E.U16 R13, desc[UR6][R20.64] ;  /* 0x00000006140d7981 */ /* 0x000126000c1e1500 */
[C---:B------:R-:W-:Y:S01]  /*1dd0*/  VIADD R29, R7.reuse, 0xb00 ;  /* 0x00000b00071d7836 */ /* 0x040fe20000000000 */
[----:B------:R-:W4:Y:S01]  /*1de0*/  LDG.E.U16 R12, desc[UR6][R22.64] ;  /* 0x00000006160c7981 */ /* 0x000f22000c1e1500 */
[----:B-1----:R-:W-:Y:S02]  /*1df0*/  VIADD R19, R7, 0xc00 ;  /* 0x00000c0007137836 */ /* 0x002fe40000000000 */
[----:B------:R-:W-:-:S05]  /*1e00*/  IMAD.WIDE.U32 R16, R29, 0x2, R14 ;  /* 0x000000021d107825 */ /* 0x000fca00078e000e */
[----:B------:R1:W4:Y:S01]  /*1e10*/  LDG.E.U16 R29, desc[UR6][R16.64] ;  /* 0x00000006101d7981 */ /* 0x000322000c1e1500 */
[----:B0-----:R-:W-:Y:S01]  /*1e20*/  IADD3 R21, PT, PT, R7, 0xe00, RZ ;  /* 0x00000e0007157810 */ /* 0x001fe20007ffe0ff */
[----:B-1----:R-:W-:-:S04]  /*1e30*/  IMAD.WIDE.U32 R16, R19, 0x2, R14 ;  /* 0x0000000213107825 */ /* 0x002fc800078e000e */
[----:B------:R-:W-:Y:S02]  /*1e40*/  VIADD R19, R7, 0xd00 ;  /* 0x00000d0007137836 */ /* 0x000fe40000000000 */
[----:B------:R-:W4:Y:S02]  /*1e50*/  LDG.E.U16 R16, desc[UR6][R16.64] ;  /* 0x0000000610107981 */ /* 0x000f24000c1e1500 */
[----:B------:R-:W-:-:S04]  /*1e60*/  IMAD.WIDE.U32 R18, R19, 0x2, R14 ;  /* 0x0000000213127825 */ /* 0x000fc800078e000e */
[--C-:B------:R-:W-:Y:S02]  /*1e70*/  IMAD.WIDE.U32 R20, R21, 0x2, R14.reuse ;  /* 0x0000000215147825 */ /* 0x100fe400078e000e */
[----:B------:R-:W4:Y:S02]  /*1e80*/  LDG.E.U16 R18, desc[UR6][R18.64] ;  /* 0x0000000612127981 */ /* 0x000f24000c1e1500 */
[----:B------:R-:W-:Y:S02]  /*1e90*/  VIADD R23, R7, 0xf00 ;  /* 0x00000f0007177836 */ /* 0x000fe40000000000 */
[----:B------:R-:W4:Y:S02]  /*1ea0*/  LDG.E.U16 R20, desc[UR6][R20.64] ;  /* 0x0000000614147981 */ /* 0x000f24000c1e1500 */
[----:B------:R-:W-:-:S06]  /*1eb0*/  IMAD.WIDE.U32 R22, R23, 0x2, R14 ;  /* 0x0000000217167825 */ /* 0x000fcc00078e000e */
[----:B------:R-:W4:Y:S01]  /*1ec0*/  LDG.E.U16 R22, desc[UR6][R22.64] ;  /* 0x0000000616167981 */ /* 0x000f22000c1e1500 */
[----:B------:R-:W-:Y:S01]  /*1ed0*/  VIADD R5, R5, 0x10 ;  /* 0x0000001005057836 */ /* 0x000fe20000000000 */
[----:B------:R-:W-:Y:S01]  /*1ee0*/  IADD3 R7, PT, PT, R7, 0x1000, RZ ;  /* 0x0000100007077810 */ /* 0x000fe20007ffe0ff */
[----:B------:R-:W-:Y:S01]  /*1ef0*/  VIADD R2, R2, 0x1000 ;  /* 0x0000100002027836 */ /* 0x000fe20000000000 */
[----:B--2---:R-:W-:Y:S01]  /*1f00*/  ISETP.NE.AND P0, PT, R8, RZ, PT ;  /* 0x000000ff0800720c */ /* 0x004fe20003f05270 */
[----:B------:R-:W-:Y:S01]  /*1f10*/  VIADD R8, R6, 0x1 ;  /* 0x0000000106087836 */ /* 0x000fe20000000000 */
[----:B---3--:R-:W-:-:S11]  /*1f20*/  ISETP.NE.AND P1, PT, R9, RZ, PT ;  /* 0x000000ff0900720c */ /* 0x008fd60003f25270 */
[----:B------:R-:W-:Y:S01]  /*1f30*/  @!P0 IMAD.MOV R8, RZ, RZ, R6 ;  /* 0x000000ffff088224 */ /* 0x000fe200078e0206 */
[----:B-----5:R-:W-:-:S04]  /*1f40*/  ISETP.NE.AND P0, PT, R10, RZ, PT ;  /* 0x000000ff0a00720c */ /* 0x020fc80003f05270 */
        /* <DEDUP_REMOVED lines=14> */
[----:B----4-:R-:W-:-:S03]  /*2030*/  ISETP.NE.AND P1, PT, R25, RZ, PT ;  /* 0x000000ff1900720c */ /* 0x010fc60003f25270 */
        /* <DEDUP_REMOVED lines=28> */
[----:B------:R-:W-:-:S08]  /*2200*/  @!P1 IMAD.MOV R6, RZ, RZ, R8 ;  /* 0x000000ffff069224 */ /* 0x000fd000078e0208 */
[----:B------:R-:W-:Y:S05]  /*2210*/  @P0 BRA `(.L_x_55) ;  /* 0xfffffff800700947 */ /* 0x000fea000383ffff */
[----:B------:R-:W-:Y:S05]  /*2220*/  BSYNC.RECONVERGENT B3 ;  /* 0x0000000000037941 */ /* 0x000fea0003800200 */
.L_x_54:
[----:B------:R-:W-:-:S07]  /*2230*/  VIADD R2, R2, 0xfffff800 ;  /* 0xfffff80002027836 */ /* 0x000fce0000000000 */
.L_x_53:
[----:B------:R-:W-:Y:S05]  /*2240*/  BSYNC.RECONVERGENT B2 ;  /* 0x0000000000027941 */ /* 0x000fea0003800200 */
.L_x_52:
[----:B------:R-:W-:-:S13]  /*2250*/  ISETP.NE.AND P0, PT, R4, RZ, PT ;  /* 0x000000ff0400720c */ /* 0x000fda0003f05270 */
[----:B------:R-:W-:Y:S05]  /*2260*/  @!P0 BRA `(.L_x_51) ;  /* 0x0000000400908947 */ /* 0x000fea0003800000 */
[----:B------:R-:W-:Y:S01]  /*2270*/  ISETP.GE.U32.AND P1, PT, R4, 0x8, PT ;  /* 0x000000080400780c */ /* 0x000fe20003f26070 */
[----:B------:R-:W-:Y:S01]  /*2280*/  BSSY.RECONVERGENT B2, `(.L_x_56) ;  /* 0x0000035000027945 */ /* 0x000fe20003800200 */
[----:B------:R-:W-:-:S04]  /*2290*/  LOP3.LUT R24, R3, 0x7, RZ, 0xc0, !PT ;  /* 0x0000000703187812 */ /* 0x000fc800078ec0ff */
[----:B------:R-:W-:-:S07]  /*22a0*/  ISETP.NE.AND P0, PT, R24, RZ, PT ;  /* 0x000000ff1800720c */ /* 0x000fce0003f05270 */
[----:B------:R-:W-:Y:S06]  /*22b0*/  @!P1 BRA `(.L_x_57) ;  /* 0x0000000000c49947 */ /* 0x000fec0003800000 */
[----:B------:R-:W-:-:S04]  /*22c0*/  VIADD R5, R2, UR4 ;  /* 0x0000000402057c36 */ /* 0x000fc80008000000 */
[----:B------:R-:W-:-:S04]  /*22d0*/  IMAD.WIDE.U32 R10, R5, 0x2, R14 ;  /* 0x00000002050a7825 */ /* 0x000fc800078e000e */
[C---:B------:R-:W-:Y:S01]  /*22e0*/  VIADD R13, R5.reuse, 0x100 ;  /* 0x00000100050d7836 */ /* 0x040fe20000000000 */
[----:B------:R0:W2:Y:S01]  /*22f0*/  LDG.E.U16 R4, desc[UR6][R10.64] ;  /* 0x000000060a047981 */ /* 0x0000a2000c1e1500 */
[----:B------:R-:W-:Y:S02]  /*2300*/  IADD3 R17, PT, PT, R5, 0x200, RZ ;  /* 0x0000020005117810 */ /* 0x000fe40007ffe0ff */
[----:B------:R-:W-:-:S05]  /*2310*/  IMAD.WIDE.U32 R12, R13, 0x2, R14 ;  /* 0x000000020d0c7825 */ /* 0x000fca00078e000e */
[----:B------:R1:W3:Y:S01]  /*2320*/  LDG.E.U16 R7, desc[UR6][R12.64] ;  /* 0x000000060c077981 */ /* 0x0002e2000c1e1500 */
[----:B------:R-:W-:-:S04]  /*2330*/  IMAD.WIDE.U32 R16, R17, 0x2, R14 ;  /* 0x0000000211107825 */ /* 0x000fc800078e000e */
[C---:B------:R-:W-:Y:S01]  /*2340*/  VIADD R19, R5.reuse, 0x300 ;  /* 0x0000030005137836 */ /* 0x040fe20000000000 */
[----:B------:R-:W4:Y:S01]  /*2350*/  LDG.E.U16 R8, desc[UR6][R16.64] ;  /* 0x0000000610087981 */ /* 0x000f22000c1e1500 */
[----:B------:R-:W-:Y:S02]  /*2360*/  VIADD R21, R5, 0x400 ;  /* 0x0000040005157836 */ /* 0x000fe40000000000 */
[----:B------:R-:W-:-:S05]  /*2370*/  IMAD.WIDE.U32 R18, R19, 0x2, R14 ;  /* 0x0000000213127825 */ /* 0x000fca00078e000e */
[----:B------:R-:W5:Y:S01]  /*2380*/  LDG.E.U16 R9, desc[UR6][R18.64] ;  /* 0x0000000612097981 */ /* 0x000f62000c1e1500 */
[----:B------:R-:W-:-:S04]  /*2390*/  IMAD.WIDE.U32 R20, R21, 0x2, R14 ;  /* 0x0000000215147825 */ /* 0x000fc800078e000e */
[C---:B------:R-:W-:Y:S02]  /*23a0*/  VIADD R23, R5.reuse, 0x500 ;  /* 0x0000050005177836 */ /* 0x040fe40000000000 */
[----:B------:R-:W5:Y:S01]  /*23b0*/  LDG.E.U16 R20, desc[UR6][R20.64] ;  /* 0x0000000614147981 */ /* 0x000f62000c1e1500 */
[----:B0-----:R-:W-:Y:S01]  /*23c0*/  IADD3 R11, PT, PT, R5, 0x600, RZ ;  /* 0x00000600050b7810 */ /* 0x001fe20007ffe0ff */
[----:B------:R-:W-:-:S04]  /*23d0*/  IMAD.WIDE.U32 R22, R23, 0x2, R14 ;  /* 0x0000000217167825 */ /* 0x000fc800078e000e */
[--C-:B------:R-:W-:Y:S02]  /*23e0*/  IMAD.WIDE.U32 R10, R11, 0x2, R14.reuse ;  /* 0x000000020b0a7825 */ /* 0x100fe400078e000e */
[----:B------:R-:W5:Y:S02]  /*23f0*/  LDG.E.U16 R22, desc[UR6][R22.64] ;  /* 0x0000000616167981 */ /* 0x000f64000c1e1500 */
[----:B-1----:R-:W-:Y:S02]  /*2400*/  VIADD R13, R5, 0x700 ;  /* 0x00000700050d7836 */ /* 0x002fe40000000000 */
[----:B------:R-:W5:Y:S02]  /*2410*/  LDG.E.U16 R10, desc[UR6][R10.64] ;  /* 0x000000060a0a7981 */ /* 0x000f64000c1e1500 */
[----:B------:R-:W-:-:S06]  /*2420*/  IMAD.WIDE.U32 R12, R13, 0x2, R14 ;  /* 0x000000020d0c7825 */ /* 0x000fcc00078e000e */
[----:B------:R-:W5:Y:S01]  /*2430*/  LDG.E.U16 R12, desc[UR6][R12.64] ;  /* 0x000000060c0c7981 */ /* 0x000f62000c1e1500 */
[----:B------:R-:W-:Y:S01]  /*2440*/  VIADD R2, R2, 0x800 ;  /* 0x0000080002027836 */ /* 0x000fe20000000000 */
[----:B--2---:R-:W-:Y:S01]  /*2450*/  ISETP.NE.AND P1, PT, R4, RZ, PT ;  /* 0x000000ff0400720c */ /* 0x004fe20003f25270 */
[----:B------:R-:W-:Y:S01]  /*2460*/  VIADD R4, R6, 0x1 ;  /* 0x0000000106047836 */ /* 0x000fe20000000000 */
[----:B---3--:R-:W-:-:S11]  /*2470*/  ISETP.NE.AND P2, PT, R7, RZ, PT ;  /* 0x000000ff0700720c */ /* 0x008fd60003f45270 */
[----:B------:R-:W-:Y:S01]  /*2480*/  @!P1 IMAD.MOV R4, RZ, RZ, R6 ;  /* 0x000000ffff049224 */ /* 0x000fe200078e0206 */
[----:B----4-:R-:W-:-:S04]  /*2490*/  ISETP.NE.AND P1, PT, R8, RZ, PT ;  /* 0x000000ff0800720c */ /* 0x010fc80003f25270 */
[----:B------:R-:W-:Y:S01]  /*24a0*/  IADD3 R5, PT, PT, R4, 0x1, RZ ;  /* 0x0000000104057810 */ /* 0x000fe20007ffe0ff */
[----:B------:R-:W-:Y:S01]  /*24b0*/  @!P2 IMAD.MOV R5, RZ, RZ, R4 ;  /* 0x000000ffff05a224 */ /* 0x000fe200078e0204 */
[----:B-----5:R-:W-:-:S03]  /*24c0*/  ISETP.NE.AND P2, PT, R9, RZ, PT ;  /* 0x000000ff0900720c */ /* 0x020fc60003f45270 */
        /* <DEDUP_REMOVED lines=13> */
[----:B------:R-:W-:-:S05]  /*25a0*/  @!P1 IMAD.MOV R4, RZ, RZ, R5 ;  /* 0x000000ffff049224 */ /* 0x000fca00078e0205 */
[----:B------:R-:W-:Y:S01]  /*25b0*/  IADD3 R6, PT, PT, R4, 0x1, RZ ;  /* 0x0000000104067810 */ /* 0x000fe20007ffe0ff */
[----:B------:R-:W-:-:S07]  /*25c0*/  @!P2 IMAD.MOV R6, RZ, RZ, R4 ;  /* 0x000000ffff06a224 */ /* 0x000fce00078e0204 */
.L_x_57:
[----:B------:R-:W-:Y:S05]  /*25d0*/  BSYNC.RECONVERGENT B2 ;  /* 0x0000000000027941 */ /* 0x000fea0003800200 */
.L_x_56:
[----:B------:R-:W-:Y:S05]  /*25e0*/  @!P0 BRA `(.L_x_51) ;  /* 0x0000000000b08947 */ /* 0x000fea0003800000 */
[----:B------:R-:W-:Y:S01]  /*25f0*/  ISETP.GE.U32.AND P1, PT, R24, 0x4, PT ;  /* 0x000000041800780c */ /* 0x000fe20003f26070 */
[----:B------:R-:W-:Y:S01]  /*2600*/  BSSY.RECONVERGENT B2, `(.L_x_58) ;  /* 0x000001d000027945 */ /* 0x000fe20003800200 */
[----:B------:R-:W-:-:S04]  /*2610*/  LOP3.LUT R7, R3, 0x3, RZ, 0xc0, !PT ;  /* 0x0000000303077812 */ /* 0x000fc800078ec0ff */
[----:B------:R-:W-:-:S07]  /*2620*/  ISETP.NE.AND P0, PT, R7, RZ, PT ;  /* 0x000000ff0700720c */ /* 0x000fce0003f05270 */
[----:B------:R-:W-:Y:S06]  /*2630*/  @!P1 BRA `(.L_x_59) ;  /* 0x0000000000649947 */ /* 0x000fec0003800000 */
[----:B------:R-:W-:-:S04]  /*2640*/  VIADD R3, R2, UR4 ;  /* 0x0000000402037c36 */ /* 0x000fc80008000000 */
[C---:B------:R-:W-:Y:S01]  /*2650*/  IMAD.WIDE.U32 R4, R3.reuse, 0x2, R14 ;  /* 0x0000000203047825 */ /* 0x040fe200078e000e */
[----:B------:R-:W-:-:S05]  /*2660*/  IADD3 R9, PT, PT, R3, 0x100, RZ ;  /* 0x0000010003097810 */ /* 0x000fca0007ffe0ff */
[----:B------:R-:W2:Y:S01]  /*2670*/  LDG.E.U16 R4, desc[UR6][R4.64] ;  /* 0x0000000604047981 */ /* 0x000ea2000c1e1500 */
[----:B------:R-:W-:-:S04]  /*2680*/  IMAD.WIDE.U32 R8, R9, 0x2, R14 ;  /* 0x0000000209087825 */ /* 0x000fc800078e000e */
[C---:B------:R-:W-:Y:S02]  /*2690*/  VIADD R11, R3.reuse, 0x200 ;  /* 0x00000200030b7836 */ /* 0x040fe40000000000 */
[----:B------:R-:W3:Y:S01]  /*26a0*/  LDG.E.U16 R8, desc[UR6][R8.64] ;  /* 0x0000000608087981 */ /* 0x000ee2000c1e1500 */
[----:B------:R-:W-:Y:S02]  /*26b0*/  VIADD R13, R3, 0x300 ;  /* 0x00000300030d7836 */ /* 0x000fe40000000000 */
[----:B------:R-:W-:-:S04]  /*26c0*/  IMAD.WIDE.U32 R10, R11, 0x2, R14 ;  /* 0x000000020b0a7825 */ /* 0x000fc800078e000e */
[----:B------:R-:W-:Y:S02]  /*26d0*/  IMAD.WIDE.U32 R12, R13, 0x2, R14 ;  /* 0x000000020d0c7825 */ /* 0x000fe400078e000e */
[----:B------:R-:W4:Y:S04]  /*26e0*/  LDG.E.U16 R10, desc[UR6][R10.64] ;  /* 0x000000060a0a7981 */ /* 0x000f28000c1e1500 */
[----:B------:R-:W5:Y:S01]  /*26f0*/  LDG.E.U16 R12, desc[UR6][R12.64] ;  /* 0x000000060c0c7981 */ /* 0x000f62000c1e1500 */
[----:B------:R-:W-:Y:S02]  /*2700*/  VIADD R3, R6, 0x1 ;  /* 0x0000000106037836 */ /* 0x000fe40000000000 */
[----:B------:R-:W-:Y:S01]  /*2710*/  VIADD R2, R2, 0x400 ;  /* 0x0000040002027836 */ /* 0x000fe20000000000 */
[----:B--2---:R-:W-:-:S02]  /*2720*/  ISETP.NE.AND P1, PT, R4, RZ, PT ;  /* 0x000000ff0400720c */ /* 0x004fc40003f25270 */
[----:B---3--:R-:W-:-:S11]  /*2730*/  ISETP.NE.AND P2, PT, R8, RZ, PT ;  /* 0x000000ff0800720c */ /* 0x008fd60003f45270 */
[----:B------:R-:W-:Y:S02]  /*2740*/  @!P1 IADD3 R3, PT, PT, R6, RZ, RZ ;  /* 0x000000ff06039210 */ /* 0x000fe40007ffe0ff */
        /* <DEDUP_REMOVED lines=8> */
.L_x_59:
[----:B------:R-:W-:Y:S05]  /*27d0*/  BSYNC.RECONVERGENT B2 ;  /* 0x0000000000027941 */ /* 0x000fea0003800200 */
.L_x_58:
[----:B------:R-:W-:Y:S05]  /*27e0*/  @!P0 BRA `(.L_x_51) ;  /* 0x0000000000308947 */ /* 0x000fea0003800000 */
[----:B------:R-:W-:Y:S01]  /*27f0*/  IADD3 R5, PT, PT, R2, UR4, RZ ;  /* 0x0000000402057c10 */ /* 0x000fe2000fffe0ff */
[----:B------:R-:W-:-:S07]  /*2800*/  IMAD.MOV R4, RZ, RZ, -R7 ;  /* 0x000000ffff047224 */ /* 0x000fce00078e0a07 */
.L_x_60:
[----:B------:R-:W-:-:S06]  /*2810*/  IMAD.WIDE.U32 R2, R5, 0x2, R14 ;  /* 0x0000000205027825 */ /* 0x000fcc00078e000e */
[----:B------:R-:W2:Y:S01]  /*2820*/  LDG.E.U16 R2, desc[UR6][R2.64] ;  /* 0x0000000602027981 */ /* 0x000ea2000c1e1500 */
[----:B------:R-:W-:Y:S02]  /*2830*/  VIADD R4, R4, 0x1 ;  /* 0x0000000104047836 */ /* 0x000fe40000000000 */
[----:B------:R-:W-:Y:S02]  /*2840*/  VIADD R7, R6, 0x1 ;  /* 0x0000000106077836 */ /* 0x000fe40000000000 */
[----:B------:R-:W-:Y:S01]  /*2850*/  VIADD R5, R5, 0x100 ;  /* 0x0000010005057836 */ /* 0x000fe20000000000 */
[----:B------:R-:W-:Y:S02]  /*2860*/  ISETP.NE.AND P1, PT, R4, RZ, PT ;  /* 0x000000ff0400720c */ /* 0x000fe40003f25270 */
[----:B--2---:R-:W-:-:S13]  /*2870*/  ISETP.NE.AND P0, PT, R2, RZ, PT ;  /* 0x000000ff0200720c */ /* 0x004fda0003f05270 */
[----:B------:R-:W-:-:S05]  /*2880*/  @!P0 IADD3 R7, PT, PT, R6, RZ, RZ ;  /* 0x000000ff06078210 */ /* 0x000fca0007ffe0ff */
[----:B------:R-:W-:Y:S01]  /*2890*/  IMAD.MOV.U32 R6, RZ, RZ, R7 ;  /* 0x000000ffff067224 */ /* 0x000fe200078e0007 */
[----:B------:R-:W-:Y:S06]  /*28a0*/  @P1 BRA `(.L_x_60) ;  /* 0xfffffffc00d81947 */ /* 0x000fec000383ffff */
.L_x_51:
[----:B------:R-:W-:Y:S05]  /*28b0*/  BSYNC.RECONVERGENT B1 ;  /* 0x0000000000017941 */ /* 0x000fea0003800200 */
.L_x_49:
[----:B------:R-:W0:Y:S01]  /*28c0*/  S2R R2, SR_LANEID ;  /* 0x0000000000027919 */ /* 0x000e220000000000 */
[----:B------:R-:W1:Y:S01]  /*28d0*/  REDUX.SUM UR4, R6 ;  /* 0x00000000060473c4 */ /* 0x000e62000000c000 */
[----:B0-----:R-:W-:-:S13]  /*28e0*/  ISETP.NE.AND P0, PT, R2, RZ, PT ;  /* 0x000000ff0200720c */ /* 0x001fda0003f05270 */
[----:B------:R-:W0:Y:S01]  /*28f0*/  @!P0 S2R R4, SR_CgaCtaId ;  /* 0x0000000000048919 */ /* 0x000e220000008800 */
[----:B------:R-:W-:Y:S02]  /*2900*/  @!P0 MOV R3, 0x400 ;  /* 0x0000040000038802 */ /* 0x000fe40000000f00 */
[----:B------:R-:W-:-:S04]  /*2910*/  @!P0 SHF.R.U32.HI R2, RZ, 0x3, R0 ;  /* 0x00000003ff028819 */ /* 0x000fc80000011600 */
[----:B------:R-:W-:Y:S02]  /*2920*/  @!P0 LOP3.LUT R2, R2, 0x7c, RZ, 0xc0, !PT ;  /* 0x0000007c02028812 */ /* 0x000fe400078ec0ff */
[----:B0-----:R-:W-:Y:S01]  /*2930*/  @!P0 LEA R5, R4, R3, 0x18 ;  /* 0x0000000304058211 */ /* 0x001fe200078ec0ff */
[----:B-1----:R-:W-:-:S03]  /*2940*/  IMAD.U32 R3, RZ, RZ, UR4 ;  /* 0x00000004ff037e24 */ /* 0x002fc6000f8e00ff */
        /* <DEDUP_REMOVED lines=15> */
.L_x_47:
[----:B------:R-:W-:Y:S05]  /*2a40*/  BSYNC.RECONVERGENT B0 ;  /* 0x0000000000007941 */ /* 0x000fea0003800200 */
.L_x_32:
[----:B------:R-:W-:Y:S05]  /*2a50*/  @P0 EXIT ;  /* 0x000000000000094d */ /* 0x000fea0003800000 */
[----:B------:R-:W0:Y:S01]  /*2a60*/  LDC.64 R4, c[0x0][0x390] ;  /* 0x0000e400ff047b82 */ /* 0x000e220000000a00 */
[----:B------:R-:W1:Y:S02]  /*2a70*/  LDCU UR4, c[0x0][0x3a0] ;  /* 0x00007400ff0477ac */ /* 0x000e640008000800 */
[----:B-1----:R-:W-:-:S05]  /*2a80*/  VIADD R3, R3, UR4 ;  /* 0x0000000403037c36 */ /* 0x002fca0008000000 */
[----:B0-----:R-:W-:Y:S01]  /*2a90*/  STG.E desc[UR6][R4.64], R3 ;  /* 0x0000000304007986 */ /* 0x001fe2000c101906 */
[----:B------:R-:W-:Y:S05]  /*2aa0*/  EXIT ;  /* 0x000000000000794d */ /* 0x000fea0003800000 */
.L_x_61:
        /* <DEDUP_REMOVED lines=13> */
.L_x_3651:


//--------------------- .text._ZN3cub18CUB_300001_SM_10006detail6reduce18DeviceReduceKernelINS2_10policy_hubIjjN4cuda3std3__44plusIvEEE10Policy1000EN6thrust24THRUST_300001_SM_1000_NS18transform_iteratorI9NonZeroOpIiEPKiNSD_11use_defaultESJ_EEjS9_jNS7_10__identityEEEvT0_PT3_T1_NS0_13GridEvenShareISP_EET2_T4_ --------------------------
	.section	.text._ZN3cub18CUB_300001_SM_10006detail6reduce18DeviceReduceKernelINS2_10policy_hubIjjN4cuda3std3__44plusIvEEE10Policy1000EN6thrust24THRUST_300001_SM_1000_NS18transform_iteratorI9NonZeroOpIiEPKiNSD_11use_defaultESJ_EEjS9_jNS7_10__identityEEEvT0_PT3_T1_NS0_13GridEvenShareISP_EET2_T4_,"ax",@progbits
	.align	128
        .global         _ZN3cub18CUB_300001_SM_10006detail6reduce18DeviceReduceKernelINS2_10policy_hubIjjN4cuda3std3__44plusIvEEE10Policy1000EN6thrust24THRUST_300001_SM_1000_NS18transform_iteratorI9NonZeroOpIiEPKiNSD_11use_defaultESJ_EEjS9_jNS7_10__identityEEEvT0_PT3_T1_NS0_13GridEvenShareISP_EET2_T4_
        .type           _ZN3cub18CUB_300001_SM_10006detail6reduce18DeviceReduceKernelINS2_10policy_hubIjjN4cuda3std3__44plusIvEEE10Policy1000EN6thrust24THRUST_300001_SM_1000_NS18transform_iteratorI9NonZeroOpIiEPKiNSD_11use_defaultESJ_EEjS9_jNS7_10__identityEEEvT0_PT3_T1_NS0_13GridEvenShareISP_EET2_T4_,@function
        .size           _ZN3cub18CUB_300001_SM_10006detail6reduce18DeviceReduceKernelINS2_10policy_hubIjjN4cuda3std3__44plusIvEEE10Policy1000EN6thrust24THRUST_300001_SM_1000_NS18transform_iteratorI9NonZeroOpIiEPKiNSD_11use_defaultESJ_EEjS9_jNS7_10__identityEEEvT0_PT3_T1_NS0_13GridEvenShareISP_EET2_T4_,(.L_x_3652 - _ZN3cub18CUB_300001_SM_10006detail6reduce18DeviceReduceKernelINS2_10policy_hubIjjN4cuda3std3__44plusIvEEE10Policy1000EN6thrust24THRUST_300001_SM_1000_NS18transform_iteratorI9NonZeroOpIiEPKiNSD_11use_defaultESJ_EEjS9_jNS7_10__identityEEEvT0_PT3_T1_NS0_13GridEvenShareISP_EET2_T4_)
        .other          _ZN3cub18CUB_300001_SM_10006detail6reduce18DeviceReduceKernelINS2_10policy_hubIjjN4cuda3std3__44plusIvEEE10Policy1000EN6thrust24THRUST_300001_SM_1000_NS18transform_iteratorI9NonZeroOpIiEPKiNSD_11use_defaultESJ_EEjS9_jNS7_10__identityEEEvT0_PT3_T1_NS0_13GridEvenShareISP_EET2_T4_,@"STO_CUDA_ENTRY STV_DEFAULT"
_ZN3cub18CUB_300001_SM_10006detail6reduce18DeviceReduceKernelINS2_10policy_hubIjjN4cuda3std3__44plusIvEEE10Policy1000EN6thrust24THRUST_300001_SM_1000_NS18transform_iteratorI9NonZeroOpIiEPKiNSD_11use_defaultESJ_EEjS9_jNS7_10__identityEEEvT0_PT3_T1_NS0_13GridEvenShareISP_EET2_T4_:
.text._ZN3cub18CUB_300001_SM_10006detail6reduce18DeviceReduceKernelINS2_10policy_hubIjjN4cuda3std3__44plusIvEEE10Policy1000EN6thrust24THRUST_300001_SM_1000_NS18transform_iteratorI9NonZeroOpIiEPKiNSD_11use_defaultESJ_EEjS9_jNS7_10__identityEEEvT0_PT3_T1_NS0_13GridEvenShareISP_EET2_T4_:
        /* <DEDUP_REMOVED lines=18> */
[----:B------:R-:W2:Y:S01]  /*0120*/  LDG.E R4, desc[UR6][R4.64] ;  /* 0x0000000604047981 */ /* 0x000ea2000c1e1900 */
[----:B------:R-:W-:Y:S01]  /*0130*/  VIADD R8, R2, 0x100 ;  /* 0x0000010002087836 */ /* 0x000fe20000000000 */
[----:B--2---:R-:W-:-:S04]  /*0140*/  ISETP.NE.AND P0, PT, R4, RZ, PT ;  /* 0x000000ff0400720c */ /* 0x004fc80003f05270 */
[----:B------:R-:W-:-:S09]  /*0150*/  SEL R18, RZ, 0x1, !P0 ;  /* 0x00000001ff127807 */ /* 0x000fd20004000000 */
.L_x_65:
[----:B------:R-:W-:Y:S05]  /*0160*/  BSYNC.RECONVERGENT B1 ;  /* 0x0000000000017941 */ /* 0x000fea0003800200 */
.L_x_64:
        /* <DEDUP_REMOVED lines=17> */
.L_x_71:
[----:B0-----:R-:W-:-:S05]  /*0280*/  IMAD.WIDE.U32 R12, R8, 0x4, R14 ;  /* 0x00000004080c7825 */ /* 0x001fca00078e000e */
[----:B------:R-:W2:Y:S01]  /*0290*/  LDG.E R19, desc[UR6][R12.64] ;  /* 0x000000060c137981 */ /* 0x000ea2000c1e1900 */
[----:B------:R-:W-:-:S04]  /*02a0*/  VIADD R23, R8, 0x100 ;  /* 0x0000010008177836 */ /* 0x000fc80000000000 */
[----:B------:R-:W-:-:S06]  /*02b0*/  IMAD.WIDE.U32 R22, R23, 0x4, R14 ;  /* 0x0000000417167825 */ /* 0x000fcc00078e000e */
[----:B------:R-:W3:Y:S01]  /*02c0*/  LDG.E R22, desc[UR6][R22.64] ;  /* 0x0000000616167981 */ /* 0x000ee2000c1e1900 */
[C---:B------:R-:W-:Y:S02]  /*02d0*/  VIADD R29, R8.reuse, 0x200 ;  /* 0x00000200081d7836 */ /* 0x040fe40000000000 */
[C---:B------:R-:W-:Y:S02]  /*02e0*/  VIADD R25, R8.reuse, 0x300 ;  /* 0x0000030008197836 */ /* 0x040fe40000000000 */
[----:B------:R-:W-:Y:S01]  /*02f0*/  IMAD.WIDE.U32 R28, R29, 0x4, R14 ;  /* 0x000000041d1c7825 */ /* 0x000fe200078e000e */
[----:B------:R-:W-:-:S04]  /*0300*/  IADD3 R27, PT, PT, R8, 0x400, RZ ;  /* 0x00000400081b7810 */ /* 0x000fc80007ffe0ff */
[----:B------:R0:W4:Y:S01]  /*0310*/  LDG.E R9, desc[UR6][R28.64] ;  /* 0x000000061c097981 */ /* 0x000122000c1e1900 */
[----:B------:R-:W-:-:S04]  /*0320*/  IMAD.WIDE.U32 R24, R25, 0x4, R14 ;  /* 0x0000000419187825 */ /* 0x000fc800078e000e */
[--C-:B------:R-:W-:Y:S01]  /*0330*/  IMAD.WIDE.U32 R26, R27, 0x4, R14.reuse ;  /* 0x000000041b1a7825 */ /* 0x100fe200078e000e */
[----:B------:R-:W5:Y:S03]  /*0340*/  LDG.E R10, desc[UR6][R24.64] ;  /* 0x00000006180a7981 */ /* 0x000f66000c1e1900 */
[C---:B------:R-:W-:Y:S01]  /*0350*/  VIADD R21, R8.reuse, 0x500 ;  /* 0x0000050008157836 */ /* 0x040fe20000000000 */
[----:B------:R1:W5:Y:S01]  /*0360*/  LDG.E R11, desc[UR6][R26.64] ;  /* 0x000000061a0b7981 */ /* 0x000362000c1e1900 */
[----:B------:R-:W-:Y:S02]  /*0370*/  VIADD R17, R8, 0x600 ;  /* 0x0000060008117836 */ /* 0x000fe40000000000 */
[----:B------:R-:W-:-:S04]  /*0380*/  IMAD.WIDE.U32 R20, R21, 0x4, R14 ;  /* 0x0000000415147825 */ /* 0x000fc800078e000e */
[--C-:B------:R-:W-:Y:S01]  /*0390*/  IMAD.WIDE.U32 R16, R17, 0x4, R14.reuse ;  /* 0x0000000411107825 */ /* 0x100fe200078e000e */
[----:B------:R-:W5:Y:S03]  /*03a0*/  LDG.E R12, desc[UR6][R20.64] ;  /* 0x00000006140c7981 */ /* 0x000f66000c1e1900 */
[C---:B0-----:R-:W-:Y:S01]  /*03b0*/  VIADD R29, R8.reuse, 0x700 ;  /* 0x00000700081d7836 */ /* 0x041fe20000000000 */
[----:B------:R0:W5:Y:S01]  /*03c0*/  LDG.E R13, desc[UR6][R16.64] ;  /* 0x00000006100d7981 */ /* 0x000162000c1e1900 */
[----:B------:R-:W-:Y:S02]  /*03d0*/  IADD3 R23, PT, PT, R8, 0x800, RZ ;  /* 0x0000080008177810 */ /* 0x000fe40007ffe0ff */
[----:B------:R-:W-:-:S05]  /*03e0*/  IMAD.WIDE.U32 R28, R29, 0x4, R14 ;  /* 0x000000041d1c7825 */ /* 0x000fca00078e000e */
[----:B------:R-:W5:Y:S01]  /*03f0*/  LDG.E R24, desc[UR6][R28.64] ;  /* 0x000000061c187981 */ /* 0x000f62000c1e1900 */
[----:B-1----:R-:W-:Y:S02]  /*0400*/  VIADD R27, R8, 0x900 ;  /* 0x00000900081b7836 */ /* 0x002fe40000000000 */
[----:B0-----:R-:W-:-:S05]  /*0410*/  IMAD.WIDE.U32 R16, R23, 0x4, R14 ;  /* 0x0000000417107825 */ /* 0x001fca00078e000e */
[----:B------:R0:W5:Y:S01]  /*0420*/  LDG.E R25, desc[UR6][R16.64] ;  /* 0x0000000610197981 */ /* 0x000162000c1e1900 */
[----:B------:R-:W-:-:S04]  /*0430*/  IMAD.WIDE.U32 R26, R27, 0x4, R14 ;  /* 0x000000041b1a7825 */ /* 0x000fc800078e000e */
[C---:B------:R-:W-:Y:S02]  /*0440*/  VIADD R21, R8.reuse, 0xa00 ;  /* 0x00000a0008157836 */ /* 0x040fe40000000000 */
[----:B------:R-:W5:Y:S01]  /*0450*/  LDG.E R26, desc[UR6][R26.64] ;  /* 0x000000061a1a7981 */ /* 0x000f62000c1e1900 */
[----:B------:R-:W-:Y:S02]  /*0460*/  VIADD R23, R8, 0xb00 ;  /* 0x00000b0008177836 */ /* 0x000fe40000000000 */
[----:B------:R-:W-:-:S04]  /*0470*/  IMAD.WIDE.U32 R20, R21, 0x4, R14 ;  /* 0x0000000415147825 */ /* 0x000fc800078e000e */
[----:B0-----:R-:W-:Y:S01]  /*0480*/  IMAD.WIDE.U32 R16, R23, 0x4, R14 ;  /* 0x0000000417107825 */ /* 0x001fe200078e000e */
[----:B------:R0:W5:Y:S04]  /*0490*/  LDG.E R27, desc[UR6][R20.64] ;  /* 0x00000006141b7981 */ /* 0x000168000c1e1900 */
[----:B------:R1:W5:Y:S01]  /*04a0*/  LDG.E R28, desc[UR6][R16.64] ;  /* 0x00000006101c7981 */ /* 0x000362000c1e1900 */
[----:B------:R-:W-:Y:S01]  /*04b0*/  VIADD R29, R18, 0x1 ;  /* 0x00000001121d7836 */ /* 0x000fe20000000000 */
[----:B0-----:R-:W-:-:S05]  /*04c0*/  IADD3 R21, PT, PT, R8, 0xe00, RZ ;  /* 0x00000e0008157810 */ /* 0x001fca0007ffe0ff */
[----:B------:R-:W-:-:S06]  /*04d0*/  IMAD.WIDE.U32 R20, R21, 0x4, R14 ;  /* 0x0000000415147825 */ /* 0x000fcc00078e000e */
[----:B------:R-:W5:Y:S01]  /*04e0*/  LDG.E R20, desc[UR6][R20.64] ;  /* 0x0000000614147981 */ /* 0x000f62000c1e1900 */
[C---:B------:R-:W-:Y:S01]  /*04f0*/  VIADD R23, R8.reuse, 0xf00 ;  /* 0x00000f0008177836 */ /* 0x040fe20000000000 */
[----:B--2---:R-:W-:Y:S02]  /*0500*/  ISETP.NE.AND P0, PT, R19, RZ, PT ;  /* 0x000000ff1300720c */ /* 0x004fe40003f05270 */
[----:B------:R-:W-:-:S05]  /*0510*/  IADD3 R19, PT, PT, R8, 0xc00, RZ ;  /* 0x00000c0008137810 */ /* 0x000fca0007ffe0ff */
[----:B-1----:R-:W-:-:S04]  /*0520*/  IMAD.WIDE.U32 R16, R19, 0x4, R14 ;  /* 0x0000000413107825 */ /* 0x002fc800078e000e */
[----:B------:R-:W-:Y:S02]  /*0530*/  VIADD R19, R8, 0xd00 ;  /* 0x00000d0008137836 */ /* 0x000fe40000000000 */
[----:B------:R-:W2:Y:S01]  /*0540*/  LDG.E R16, desc[UR6][R16.64] ;  /* 0x0000000610107981 */ /* 0x000ea2000c1e1900 */
[----:B------:R-:W-:Y:S02]  /*0550*/  @!P0 IMAD.MOV R29, RZ, RZ, R18 ;  /* 0x000000ffff1d8224 */ /* 0x000fe400078e0212 */
[----:B------:R-:W-:-:S06]  /*0560*/  IMAD.WIDE.U32 R18, R19, 0x4, R14 ;  /* 0x0000000413127825 */ /* 0x000fcc00078e000e */
[----:B------:R-:W2:Y:S01]  /*0570*/  LDG.E R18, desc[UR6][R18.64] ;  /* 0x0000000612127981 */ /* 0x000ea2000c1e1900 */
[----:B---3--:R-:W-:Y:S01]  /*0580*/  ISETP.NE.AND P0, PT, R22, RZ, PT ;  /* 0x000000ff1600720c */ /* 0x008fe20003f05270 */
[----:B------:R-:W-:-:S06]  /*0590*/  IMAD.WIDE.U32 R22, R23, 0x4, R14 ;  /* 0x0000000417167825 */ /* 0x000fcc00078e000e */
[----:B------:R-:W3:Y:S01]  /*05a0*/  LDG.E R22, desc[UR6][R22.64] ;  /* 0x0000000616167981 */ /* 0x000ee2000c1e1900 */
        /* <DEDUP_REMOVED lines=50> */
.L_x_70:
[----:B------:R-:W-:-:S07]  /*08d0*/  VIADD R8, R4, 0xfffff800 ;  /* 0xfffff80004087836 */ /* 0x000fce0000000000 */
.L_x_69:
[----:B------:R-:W-:Y:S05]  /*08e0*/  BSYNC.RECONVERGENT B2 ;  /* 0x0000000000027941 */ /* 0x000fea0003800200 */
.L_x_68:
        /* <DEDUP_REMOVED lines=13> */
[----:B------:R0:W2:Y:S04]  /*09c0*/  LDG.E R4, desc[UR6][R10.64] ;  /* 0x000000060a047981 */ /* 0x0000a8000c1e1900 */
[----:B------:R1:W3:Y:S01]  /*09d0*/  LDG.E R14, desc[UR6][R12.64] ;  /* 0x000000060c0e7981 */ /* 0x0002e2000c1e1900 */
[----:B------:R-:W-:-:S04]  /*09e0*/  IMAD.WIDE.U32 R22, R23, 0x4, R6 ;  /* 0x0000000417167825 */ /* 0x000fc800078e0006 */
[C---:B------:R-:W-:Y:S01]  /*09f0*/  VIADD R25, R9.reuse, 0x300 ;  /* 0x0000030009197836 */ /* 0x040fe20000000000 */
[----:B------:R-:W4:Y:S01]  /*0a00*/  LDG.E R15, desc[UR6][R22.64] ;  /* 0x00000006160f7981 */ /* 0x000f22000c1e1900 */
[----:B------:R-:W-:Y:S02]  /*0a10*/  IADD3 R17, PT, PT, R9, 0x400, RZ ;  /* 0x0000040009117810 */ /* 0x000fe40007ffe0ff */
[----:B------:R-:W-:-:S05]  /*0a20*/  IMAD.WIDE.U32 R24, R25, 0x4, R6 ;  /* 0x0000000419187825 */ /* 0x000fca00078e0006 */
[----:B------:R-:W5:Y:S01]  /*0a30*/  LDG.E R19, desc[UR6][R24.64] ;  /* 0x0000000618137981 */ /* 0x000f62000c1e1900 */
[----:B------:R-:W-:-:S04]  /*0a40*/  IMAD.WIDE.U32 R16, R17, 0x4, R6 ;  /* 0x0000000411107825 */ /* 0x000fc800078e0006 */
[C---:B0-----:R-:W-:Y:S02]  /*0a50*/  VIADD R11, R9.reuse, 0x500 ;  /* 0x00000500090b7836 */ /* 0x041fe40000000000 */
[----:B------:R-:W5:Y:S01]  /*0a60*/  LDG.E R16, desc[UR6][R16.64] ;  /* 0x0000000610107981 */ /* 0x000f62000c1e1900 */
[----:B-1----:R-:W-:Y:S02]  /*0a70*/  VIADD R13, R9, 0x600 ;  /* 0x00000600090d7836 */ /* 0x002fe40000000000 */
[----:B------:R-:W-:-:S06]  /*0a80*/  IMAD.WIDE.U32 R10, R11, 0x4, R6 ;  /* 0x000000040b0a7825 */ /* 0x000fcc00078e0006 */
[----:B------:R-:W5:Y:S01]  /*0a90*/  LDG.E R10, desc[UR6][R10.64] ;  /* 0x000000060a0a7981 */ /* 0x000f62000c1e1900 */
[----:B------:R-:W-:-:S04]  /*0aa0*/  IMAD.WIDE.U32 R12, R13, 0x4, R6 ;  /* 0x000000040d0c7825 */ /* 0x000fc800078e0006 */
[----:B------:R-:W-:Y:S02]  /*0ab0*/  VIADD R9, R9, 0x700 ;  /* 0x0000070009097836 */ /* 0x000fe40000000000 */
[----:B------:R-:W5:Y:S02]  /*0ac0*/  LDG.E R12, desc[UR6][R12.64] ;  /* 0x000000060c0c7981 */ /* 0x000f64000c1e1900 */
[----:B------:R-:W-:-:S06]  /*0ad0*/  IMAD.WIDE.U32 R6, R9, 0x4, R6 ;  /* 0x0000000409067825 */ /* 0x000fcc00078e0006 */
[----:B------:R0:W5:Y:S01]  /*0ae0*/  LDG.E R6, desc[UR6][R6.64] ;  /* 0x0000000606067981 */ /* 0x000162000c1e1900 */
        /* <DEDUP_REMOVED lines=25> */
.L_x_73:
[----:B------:R-:W-:Y:S05]  /*0c80*/  BSYNC.RECONVERGENT B2 ;  /* 0x0000000000027941 */ /* 0x000fea0003800200 */
.L_x_72:
        /* <DEDUP_REMOVED lines=12> */
[----:B------:R-:W2:Y:S01]  /*0d50*/  LDG.E R10, desc[UR6][R10.64] ;  /* 0x000000060a0a7981 */ /* 0x000ea2000c1e1900 */
[----:B------:R-:W-:-:S03]  /*0d60*/  IADD3 R7, PT, PT, R7, 0x300, RZ ;  /* 0x0000030007077810 */ /* 0x000fc60007ffe0ff */
[----:B------:R-:W3:Y:S01]  /*0d70*/  LDG.E R12, desc[UR6][R12.64] ;  /* 0x000000060c0c7981 */ /* 0x000ee2000c1e1900 */
[----:B------:R-:W-:-:S04]  /*0d80*/  IMAD.WIDE.U32 R14, R15, 0x4, R4 ;  /* 0x000000040f0e7825 */ /* 0x000fc800078e0004 */
[----:B------:R-:W-:Y:S02]  /*0d90*/  IMAD.WIDE.U32 R4, R7, 0x4, R4 ;  /* 0x0000000407047825 */ /* 0x000fe400078e0004 */
[----:B------:R-:W4:Y:S04]  /*0da0*/  LDG.E R14, desc[UR6][R14.64] ;  /* 0x000000060e0e7981 */ /* 0x000f28000c1e1900 */
[----:B------:R-:W5:Y:S01]  /*0db0*/  LDG.E R4, desc[UR6][R4.64] ;  /* 0x0000000604047981 */ /* 0x000f62000c1e1900 */
        /* <DEDUP_REMOVED lines=13> */
.L_x_75:
[----:B------:R-:W-:Y:S05]  /*0e90*/  BSYNC.RECONVERGENT B2 ;  /* 0x0000000000027941 */ /* 0x000fea0003800200 */
.L_x_74:
[----:B------:R-:W-:Y:S05]  /*0ea0*/  @!P0 BRA `(.L_x_67) ;  /* 0x0000000000348947 */ /* 0x000fea0003800000 */
[----:B------:R-:W0:Y:S01]  /*0eb0*/  LDC.64 R10, c[0x0][0x380] ;  /* 0x0000e000ff0a7b82 */ /* 0x000e220000000a00 */
[----:B------:R-:W-:Y:S02]  /*0ec0*/  IMAD R7, R3, 0x1000, R8 ;  /* 0x0000100003077824 */ /* 0x000fe400078e0208 */
[----:B------:R-:W-:-:S07]  /*0ed0*/  IMAD.MOV R6, RZ, RZ, -R6 ;  /* 0x000000ffff067224 */ /* 0x000fce00078e0a06 */
.L_x_76:
[----:B0-----:R-:W-:-:S06]  /*0ee0*/  IMAD.WIDE.U32 R4, R7, 0x4, R10 ;  /* 0x0000000407047825 */ /* 0x001fcc00078e000a */
[----:B------:R-:W2:Y:S01]  /*0ef0*/  LDG.E R4, desc[UR6][R4.64] ;  /* 0x0000000604047981 */ /* 0x000ea2000c1e1900 */
        /* <DEDUP_REMOVED lines=8> */
.L_x_67:
[----:B------:R-:W-:Y:S05]  /*0f80*/  BSYNC.RECONVERGENT B1 ;  /* 0x0000000000017941 */ /* 0x000fea0003800200 */
.L_x_66:
        /* <DEDUP_REMOVED lines=27> */
.L_x_77:
        /* <DEDUP_REMOVED lines=53> */
.L_x_63:
[----:B------:R-:W0:Y:S01]  /*1490*/  S2R R2, SR_TID.X ;  /* 0x0000000000027919 */ /* 0x000e220000002100 */
[----:B------:R-:W1:Y:S02]  /*14a0*/  LDCU.64 UR4, c[0x0][0x380] ;  /* 0x00007000ff0477ac */ /* 0x000e640008000a00 */
[----:B-1----:R-:W-:Y:S01]  /*14b0*/  MOV R14, UR4 ;  /* 0x00000004000e7c02 */ /* 0x002fe20008000f00 */
[----:B------:R-:W-:Y:S02]  /*14c0*/  IMAD.U32 R15, RZ, RZ, UR5 ;  /* 0x00000005ff0f7e24 */ /* 0x000fe4000f8e00ff */
[----:B0-----:R-:W-:-:S04]  /*14d0*/  IMAD R5, R3, 0x1000, R2 ;  /* 0x0000100003057824 */ /* 0x001fc800078e0202 */
[----:B------:R-:W-:-:S05]  /*14e0*/  IMAD.WIDE.U32 R4, R5, 0x4, R14 ;  /* 0x0000000405047825 */ /* 0x000fca00078e000e */
[----:B------:R-:W2:Y:S04]  /*14f0*/  LDG.E R25, desc[UR6][R4.64] ;  /* 0x0000000604197981 */ /* 0x000ea8000c1e1900 */
[----:B------:R-:W3:Y:S04]  /*1500*/  LDG.E R20, desc[UR6][R4.64+0x400] ;  /* 0x0004000604147981 */ /* 0x000ee8000c1e1900 */
[----:B------:R-:W4:Y:S04]  /*1510*/  LDG.E R21, desc[UR6][R4.64+0x800] ;  /* 0x0008000604157981 */ /* 0x000f28000c1e1900 */
[----:B------:R-:W5:Y:S04]  /*1520*/  LDG.E R22, desc[UR6][R4.64+0xc00] ;  /* 0x000c000604167981 */ /* 0x000f68000c1e1900 */
        /* <DEDUP_REMOVED lines=11> */
[----:B------:R0:W5:Y:S01]  /*15e0*/  LDG.E R19, desc[UR6][R4.64+0x3c00] ;  /* 0x003c000604137981 */ /* 0x000162000c1e1900 */
        /* <DEDUP_REMOVED lines=62> */
.L_x_81:
[----:B------:R-:W2:Y:S02]  /*19d0*/  S2R R6, SR_TID.X ;  /* 0x0000000000067919 */ /* 0x000ea40000002100 */
[----:B--2---:R-:W-:-:S05]  /*19e0*/  IADD3 R7, PT, PT, R6, R5, RZ ;  /* 0x0000000506077210 */ /* 0x004fca0007ffe0ff */
[----:B-1----:R-:W-:-:S05]  /*19f0*/  IMAD.WIDE.U32 R6, R7, 0x4, R14 ;  /* 0x0000000407067825 */ /* 0x002fca00078e000e */
        /* <DEDUP_REMOVED lines=9> */
[----:B------:R-:W5:Y:S01]  /*1a90*/  LDG.E R18, desc[UR6][R6.64+0x2400] ;  /* 0x0024000606127981 */ /* 0x000f62000c1e1900 */
[----:B------:R-:W-:Y:S01]  /*1aa0*/  VIADD R24, R23, 0x1 ;  /* 0x0000000117187836 */ /* 0x000fe20000000000 */
[----:B--2---:R-:W-:-:S02]  /*1ab0*/  ISETP.NE.AND P0, PT, R19, RZ, PT ;  /* 0x000000ff1300720c */ /* 0x004fc40003f05270 */
[----:B------:R-:W2:Y:S01]  /*1ac0*/  LDG.E R19, desc[UR6][R6.64+0x2800] ;  /* 0x0028000606137981 */ /* 0x000ea2000c1e1900 */
[----:B---3--:R-:W-:-:S03]  /*1ad0*/  ISETP.NE.AND P1, PT, R21, RZ, PT ;  /* 0x000000ff1500720c */ /* 0x008fc60003f25270 */
[----:B------:R-:W3:Y:S07]  /*1ae0*/  LDG.E R21, desc[UR6][R6.64+0x2c00] ;  /* 0x002c000606157981 */ /* 0x000eee000c1e1900 */
[----:B------:R-:W-:Y:S01]  /*1af0*/  @!P0 IMAD.MOV R24, RZ, RZ, R23 ;  /* 0x000000ffff188224 */ /* 0x000fe200078e0217 */
[----:B----4-:R-:W-:Y:S02]  /*1b00*/  ISETP.NE.AND P0, PT, R22, RZ, PT ;  /* 0x000000ff1600720c */ /* 0x010fe40003f05270 */
[----:B------:R-:W4:Y:S02]  /*1b10*/  LDG.E R22, desc[UR6][R6.64+0x3000] ;  /* 0x0030000606167981 */ /* 0x000f24000c1e1900 */
[----:B------:R-:W-:Y:S01]  /*1b20*/  IADD3 R25, PT, PT, R24, 0x1, RZ ;  /* 0x0000000118197810 */ /* 0x000fe20007ffe0ff */
[----:B------:R-:W-:-:S02]  /*1b30*/  @!P1 IMAD.MOV R25, RZ, RZ, R24 ;  /* 0x000000ffff199224 */ /* 0x000fc400078e0218 */
[----:B------:R-:W4:Y:S02]  /*1b40*/  LDG.E R24, desc[UR6][R6.64+0x3400] ;  /* 0x0034000606187981 */ /* 0x000f24000c1e1900 */
[----:B------:R-:W-:-:S04]  /*1b50*/  VIADD R23, R25, 0x1 ;  /* 0x0000000119177836 */ /* 0x000fc80000000000 */
[----:B------:R-:W-:Y:S02]  /*1b60*/  @!P0 IADD3 R23, PT, PT, R25, RZ, RZ ;  /* 0x000000ff19178210 */ /* 0x000fe40007ffe0ff */
[----:B-----5:R-:W-:Y:S01]  /*1b70*/  ISETP.NE.AND P0, PT, R20, RZ, PT ;  /* 0x000000ff1400720c */ /* 0x020fe20003f05270 */
[----:B------:R-:W5:Y:S04]  /*1b80*/  LDG.E R25, desc[UR6][R6.64+0x3c00] ;  /* 0x003c000606197981 */ /* 0x000f68000c1e1900 */
[----:B------:R1:W5:Y:S01]  /*1b90*/  LDG.E R20, desc[UR6][R6.64+0x3800] ;  /* 0x0038000606147981 */ /* 0x000362000c1e1900 */
        /* <DEDUP_REMOVED lines=49> */
.L_x_80:
        /* <DEDUP_REMOVED lines=25> */
.L_x_86:
[C---:B------:R-:W-:Y:S01]  /*2040*/  VIADD R13, R9.reuse, 0xfffff800 ;  /* 0xfffff800090d7836 */ /* 0x040fe20000000000 */
[----:B------:R-:W-:-:S03]  /*2050*/  IADD3 R29, PT, PT, R9, -0x700, RZ ;  /* 0xfffff900091d7810 */ /* 0x000fc60007ffe0ff */
[----:B------:R-:W-:-:S04]  /*2060*/  IMAD.WIDE.U32 R12, R13, 0x4, R14 ;  /* 0x000000040d0c7825 */ /* 0x000fc800078e000e */
[----:B------:R-:W-:Y:S01]  /*2070*/  IMAD.WIDE.U32 R28, R29, 0x4, R14 ;  /* 0x000000041d1c7825 */ /* 0x000fe200078e000e */
[----:B------:R0:W2:Y:S05]  /*2080*/  LDG.E R27, desc[UR6][R12.64] ;  /* 0x000000060c1b7981 */ /* 0x0000aa000c1e1900 */
[----:B------:R-:W3:Y:S01]  /*2090*/  LDG.E R28, desc[UR6][R28.64] ;  /* 0x000000061c1c7981 */ /* 0x000ee2000c1e1900 */
[----:B------:R-:W-:-:S04]  /*20a0*/  VIADD R17, R9, 0xfffffa00 ;  /* 0xfffffa0009117836 */ /* 0x000fc80000000000 */
[----:B------:R-:W-:-:S05]  /*20b0*/  IMAD.WIDE.U32 R16, R17, 0x4, R14 ;  /* 0x0000000411107825 */ /* 0x000fca00078e000e */
[----:B------:R1:W4:Y:S01]  /*20c0*/  LDG.E R22, desc[UR6][R16.64] ;  /* 0x0000000610167981 */ /* 0x000322000c1e1900 */
[C---:B------:R-:W-:Y:S01]  /*20d0*/  VIADD R11, R9.reuse, 0xfffffb00 ;  /* 0xfffffb00090b7836 */ /* 0x040fe20000000000 */
[----:B------:R-:W-:-:S03]  /*20e0*/  IADD3 R21, PT, PT, R9, -0x400, RZ ;  /* 0xfffffc0009157810 */ /* 0x000fc60007ffe0ff */
[----:B------:R-:W-:-:S04]  /*20f0*/  IMAD.WIDE.U32 R10, R11, 0x4, R14 ;  /* 0x000000040b0a7825 */ /* 0x000fc800078e000e */
[--C-:B------:R-:W-:Y:S02]  /*2100*/  IMAD.WIDE.U32 R20, R21, 0x4, R14.reuse ;  /* 0x0000000415147825 */ /* 0x100fe400078e000e */
[----:B------:R-:W5:Y:S02]  /*2110*/  LDG.E R10, desc[UR6][R10.64] ;  /* 0x000000060a0a7981 */ /* 0x000f64000c1e1900 */
[C---:B------:R-:W-:Y:S02]  /*2120*/  VIADD R19, R9.reuse, 0xfffffd00 ;  /* 0xfffffd0009137836 */ /* 0x040fe40000000000 */
[----:B0-----:R-:W-:Y:S02]  /*2130*/  VIADD R13, R9, 0xfffffe00 ;  /* 0xfffffe00090d7836 */ /* 0x001fe40000000000 */
[--C-:B------:R-:W-:Y:S01]  /*2140*/  IMAD.WIDE.U32 R18, R19, 0x4, R14.reuse ;  /* 0x0000000413127825 */ /* 0x100fe200078e000e */
[----:B------:R-:W5:Y:S03]  /*2150*/  LDG.E R11, desc[UR6][R20.64] ;  /* 0x00000006140b7981 */ /* 0x000f66000c1e1900 */
[----:B-1----:R-:W-:Y:S01]  /*2160*/  IMAD.WIDE.U32 R16, R13, 0x4, R14 ;  /* 0x000000040d107825 */ /* 0x002fe200078e000e */
[----:B------:R-:W5:Y:S01]  /*2170*/  LDG.E R12, desc[UR6][R18.64] ;  /* 0x00000006120c7981 */ /* 0x000f62000c1e1900 */
[----:B------:R-:W-:-:S03]  /*2180*/  IADD3 R25, PT, PT, R9, -0x100, RZ ;  /* 0xffffff0009197810 */ /* 0x000fc60007ffe0ff */
[----:B------:R0:W5:Y:S02]  /*2190*/  LDG.E R13, desc[UR6][R16.64] ;  /* 0x00000006100d7981 */ /* 0x000164000c1e1900 */
[----:B------:R-:W-:-:S06]  /*21a0*/  IMAD.WIDE.U32 R24, R25, 0x4, R14 ;  /* 0x0000000419187825 */ /* 0x000fcc00078e000e */
[----:B------:R-:W5:Y:S01]  /*21b0*/  LDG.E R24, desc[UR6][R24.64] ;  /* 0x0000000618187981 */ /* 0x000f62000c1e1900 */
[C---:B------:R-:W-:Y:S02]  /*21c0*/  VIADD R29, R9.reuse, 0x100 ;  /* 0x00000100091d7836 */ /* 0x040fe40000000000 */
[----:B0-----:R-:W-:-:S04]  /*21d0*/  IMAD.WIDE.U32 R16, R9, 0x4, R14 ;  /* 0x0000000409107825 */ /* 0x001fc800078e000e */
[--C-:B------:R-:W-:Y:S01]  /*21e0*/  IMAD.WIDE.U32 R20, R29, 0x4, R14.reuse ;  /* 0x000000041d147825 */ /* 0x100fe200078e000e */
[----:B------:R0:W5:Y:S03]  /*21f0*/  LDG.E R25, desc[UR6][R16.64] ;  /* 0x0000000610197981 */ /* 0x000166000c1e1900 */
[----:B------:R-:W-:Y:S01]  /*2200*/  VIADD R29, R9, 0x200 ;  /* 0x00000200091d7836 */ /* 0x000fe20000000000 */
[----:B------:R1:W5:Y:S03]  /*2210*/  LDG.E R26, desc[UR6][R20.64] ;  /* 0x00000006141a7981 */ /* 0x000366000c1e1900 */
[----:B------:R-:W-:Y:S01]  /*2220*/  IMAD.WIDE.U32 R18, R29, 0x4, R14 ;  /* 0x000000041d127825 */ /* 0x000fe200078e000e */
[----:B------:R-:W-:-:S05]  /*2230*/  IADD3 R29, PT, PT, R9, 0x300, RZ ;  /* 0x00000300091d7810 */ /* 0x000fca0007ffe0ff */
[----:B0-----:R-:W-:-:S04]  /*2240*/  IMAD.WIDE.U32 R16, R29, 0x4, R14 ;  /* 0x000000041d107825 */ /* 0x001fc800078e000e */
[C---:B------:R-:W-:Y:S02]  /*2250*/  VIADD R29, R9.reuse, 0x400 ;  /* 0x00000400091d7836 */ /* 0x040fe40000000000 */
[----:B-1----:R-:W-:Y:S01]  /*2260*/  VIADD R21, R9, 0x500 ;  /* 0x0000050009157836 */ /* 0x002fe20000000000 */
[----:B--2---:R-:W-:Y:S02]  /*2270*/  ISETP.NE.AND P0, PT, R27, RZ, PT ;  /* 0x000000ff1b00720c */ /* 0x004fe40003f05270 */
[----:B------:R0:W2:Y:S01]  /*2280*/  LDG.E R27, desc[UR6][R18.64] ;  /* 0x00000006121b7981 */ /* 0x0000a2000c1e1900 */
[----:B---3--:R-:W-:-:S03]  /*2290*/  ISETP.NE.AND P1, PT, R28, RZ, PT ;  /* 0x000000ff1c00720c */ /* 0x008fc60003f25270 */
[----:B------:R1:W3:Y:S01]  /*22a0*/  LDG.E R28, desc[UR6][R16.64] ;  /* 0x00000006101c7981 */ /* 0x0002e2000c1e1900 */
[----:B0-----:R-:W-:-:S06]  /*22b0*/  VIADD R18, R23, 0x1 ;  /* 0x0000000117127836 */ /* 0x001fcc0000000000 */
[----:B------:R-:W-:Y:S01]  /*22c0*/  @!P0 IADD3 R18, PT, PT, R23, RZ, RZ ;  /* 0x000000ff17128210 */ /* 0x000fe20007ffe0ff */
[----:B-1----:R-:W-:-:S04]  /*22d0*/  IMAD.WIDE.U32 R16, R29, 0x4, R14 ;  /* 0x000000041d107825 */ /* 0x002fc800078e000e */
[C---:B------:R-:W-:Y:S01]  /*22e0*/  VIADD R29, R18.reuse, 0x1 ;  /* 0x00000001121d7836 */ /* 0x040fe20000000000 */
[----:B------:R-:W-:Y:S01]  /*22f0*/  @!P1 IADD3 R29, PT, PT, R18, RZ, RZ ;  /* 0x000000ff121d9210 */ /* 0x000fe20007ffe0ff */
[----:B------:R-:W3:Y:S01]  /*2300*/  LDG.E R16, desc[UR6][R16.64] ;  /* 0x0000000610107981 */ /* 0x000ee2000c1e1900 */
[----:B------:R-:W-:-:S04]  /*2310*/  IMAD.WIDE.U32 R18, R21, 0x4, R14 ;  /* 0x0000000415127825 */ /* 0x000fc800078e000e */
[----:B------:R-:W-:Y:S02]  /*2320*/  VIADD R21, R9, 0x600 ;  /* 0x0000060009157836 */ /* 0x000fe40000000000 */
[----:B------:R-:W3:Y:S02]  /*2330*/  LDG.E R18, desc[UR6][R18.64] ;  /* 0x0000000612127981 */ /* 0x000ee4000c1e1900 */
[----:B------:R-:W-:-:S06]  /*2340*/  IMAD.WIDE.U32 R20, R21, 0x4, R14 ;  /* 0x0000000415147825 */ /* 0x000fcc00078e000e */
[----:B------:R-:W3:Y:S01]  /*2350*/  LDG.E R20, desc[UR6][R20.64] ;  /* 0x0000000614147981 */ /* 0x000ee2000c1e1900 */
[----:B------:R-:W-:Y:S01]  /*2360*/  VIADD R23, R9, 0x700 ;  /* 0x0000070009177836 */ /* 0x000fe20000000000 */
[----:B----4-:R-:W-:-:S03]  /*2370*/  ISETP.NE.AND P0, PT, R22, RZ, PT ;  /* 0x000000ff1600720c */ /* 0x010fc60003f05270 */
[----:B------:R-:W-:-:S06]  /*2380*/  IMAD.WIDE.U32 R22, R23, 0x4, R14 ;  /* 0x0000000417167825 */ /* 0x000fcc00078e000e */
[----:B------:R-:W4:Y:S01]  /*2390*/  LDG.E R22, desc[UR6][R22.64] ;  /* 0x0000000616167981 */ /* 0x000f22000c1e1900 */
        /* <DEDUP_REMOVED lines=47> */
.L_x_85:
[----:B------:R-:W-:-:S07]  /*2690*/  VIADD R0, R0, 0xfffff800 ;  /* 0xfffff80000007836 */ /* 0x000fce0000000000 */
.L_x_84:
[----:B------:R-:W-:Y:S05]  /*26a0*/  BSYNC.RECONVERGENT B2 ;  /* 0x0000000000027941 */ /* 0x000fea0003800200 */
.L_x_83:
        /* <DEDUP_REMOVED lines=10> */
[----:B------:R0:W2:Y:S01]  /*2750*/  LDG.E R7, desc[UR6][R8.64] ;  /* 0x0000000608077981 */ /* 0x0000a2000c1e1900 */
[----:B------:R-:W-:-:S04]  /*2760*/  IMAD.WIDE.U32 R10, R11, 0x4, R14 ;  /* 0x000000040b0a7825 */ /* 0x000fc800078e000e */
[C---:B------:R-:W-:Y:S01]  /*2770*/  VIADD R25, R17.reuse, 0x200 ;  /* 0x0000020011197836 */ /* 0x040fe20000000000 */
[----:B------:R1:W3:Y:S01]  /*2780*/  LDG.E R18, desc[UR6][R10.64] ;  /* 0x000000060a127981 */ /* 0x0002e2000c1e1900 */
[----:B------:R-:W-:Y:S02]  /*2790*/  VIADD R21, R17, 0x300 ;  /* 0x0000030011157836 */ /* 0x000fe40000000000 */
[----:B------:R-:W-:Y:S01]  /*27a0*/  IMAD.WIDE.U32 R24, R25, 0x4, R14 ;  /* 0x0000000419187825 */ /* 0x000fe200078e000e */
[----:B------:R-:W-:-:S03]  /*27b0*/  IADD3 R13, PT, PT, R17, 0x400, RZ ;  /* 0x00000400110d7810 */ /* 0x000fc60007ffe0ff */
[--C-:B------:R-:W-:Y:S01]  /*27c0*/  IMAD.WIDE.U32 R20, R21, 0x4, R14.reuse ;  /* 0x0000000415147825 */ /* 0x100fe200078e000e */
[----:B------:R-:W4:Y:S03]  /*27d0*/  LDG.E R19, desc[UR6][R24.64] ;  /* 0x0000000618137981 */ /* 0x000f26000c1e1900 */
[----:B------:R-:W-:Y:S02]  /*27e0*/  IMAD.WIDE.U32 R12, R13, 0x4, R14 ;  /* 0x000000040d0c7825 */ /* 0x000fe400078e000e */
[----:B------:R-:W5:Y:S02]  /*27f0*/  LDG.E R20, desc[UR6][R20.64] ;  /* 0x0000000614147981 */ /* 0x000f64000c1e1900 */
[C---:B0-----:R-:W-:Y:S02]  /*2800*/  VIADD R9, R17.reuse, 0x500 ;  /* 0x0000050011097836 */ /* 0x041fe40000000000 */
[----:B------:R-:W5:Y:S01]  /*2810*/  LDG.E R12, desc[UR6][R12.64] ;  /* 0x000000060c0c7981 */ /* 0x000f62000c1e1900 */
[----:B-1----:R-:W-:-:S02]  /*2820*/  VIADD R11, R17, 0x600 ;  /* 0x00000600110b7836 */ /* 0x002fc40000000000 */
[----:B------:R-:W-:Y:S01]  /*2830*/  IMAD.WIDE.U32 R8, R9, 0x4, R14 ;  /* 0x0000000409087825 */ /* 0x000fe200078e000e */
[----:B------:R-:W-:-:S03]  /*2840*/  IADD3 R17, PT, PT, R17, 0x700, RZ ;  /* 0x0000070011117810 */ /* 0x000fc60007ffe0ff */
[--C-:B------:R-:W-:Y:S02]  /*2850*/  IMAD.WIDE.U32 R10, R11, 0x4, R14.reuse ;  /* 0x000000040b0a7825 */ /* 0x100fe400078e000e */
[----:B------:R0:W5:Y:S02]  /*2860*/  LDG.E R9, desc[UR6][R8.64] ;  /* 0x0000000608097981 */ /* 0x000164000c1e1900 */
[----:B------:R-:W-:Y:S02]  /*2870*/  IMAD.WIDE.U32 R16, R17, 0x4, R14 ;  /* 0x0000000411107825 */ /* 0x000fe400078e000e */
[----:B------:R-:W5:Y:S04]  /*2880*/  LDG.E R10, desc[UR6][R10.64] ;  /* 0x000000060a0a7981 */ /* 0x000f68000c1e1900 */
[----:B------:R-:W5:Y:S01]  /*2890*/  LDG.E R16, desc[UR6][R16.64] ;  /* 0x0000000610107981 */ /* 0x000f62000c1e1900 */
        /* <DEDUP_REMOVED lines=25> */
.L_x_88:
[----:B------:R-:W-:Y:S05]  /*2a30*/  BSYNC.RECONVERGENT B2 ;  /* 0x0000000000027941 */ /* 0x000fea0003800200 */
.L_x_87:
        /* <DEDUP_REMOVED lines=8> */
[----:B------:R-:W2:Y:S01]  /*2ac0*/  LDG.E R6, desc[UR6][R6.64] ;  /* 0x0000000606067981 */ /* 0x000ea2000c1e1900 */
[----:B------:R-:W-:Y:S02]  /*2ad0*/  VIADD R11, R5, 0x200 ;  /* 0x00000200050b7836 */ /* 0x000fe40000000000 */
[----:B------:R-:W-:Y:S01]  /*2ae0*/  IMAD.WIDE.U32 R8, R9, 0x4, R14 ;  /* 0x0000000409087825 */ /* 0x000fe200078e000e */
[----:B------:R-:W-:-:S03]  /*2af0*/  IADD3 R13, PT, PT, R5, 0x300, RZ ;  /* 0x00000300050d7810 */ /* 0x000fc60007ffe0ff */
[--C-:B------:R-:W-:Y:S02]  /*2b00*/  IMAD.WIDE.U32 R10, R11, 0x4, R14.reuse ;  /* 0x000000040b0a7825 */ /* 0x100fe400078e000e */
[----:B------:R-:W3:Y:S02]  /*2b10*/  LDG.E R8, desc[UR6][R8.64] ;  /* 0x0000000608087981 */ /* 0x000ee4000c1e1900 */
[----:B------:R-:W-:Y:S02]  /*2b20*/  IMAD.WIDE.U32 R12, R13, 0x4, R14 ;  /* 0x000000040d0c7825 */ /* 0x000fe400078e000e */
[----:B------:R-:W4:Y:S04]  /*2b30*/  LDG.E R10, desc[UR6][R10.64] ;  /* 0x000000060a0a7981 */ /* 0x000f28000c1e1900 */
[----:B------:R-:W5:Y:S01]  /*2b40*/  LDG.E R12, desc[UR6][R12.64] ;  /* 0x000000060c0c7981 */ /* 0x000f62000c1e1900 */
        /* <DEDUP_REMOVED lines=13> */
.L_x_90:
[----:B------:R-:W-:Y:S05]  /*2c20*/  BSYNC.RECONVERGENT B2 ;  /* 0x0000000000027941 */ /* 0x000fea0003800200 */
.L_x_89:
[----:B------:R-:W-:Y:S05]  /*2c30*/  @!P0 BRA `(.L_x_82) ;  /* 0x00000000003c8947 */ /* 0x000fea0003800000 */
[----:B------:R-:W-:Y:S01]  /*2c40*/  LOP3.LUT R4, R4, 0xffff, RZ, 0xc0, !PT ;  /* 0x0000ffff04047812 */ /* 0x000fe200078ec0ff */
[----:B------:R-:W-:-:S03]  /*2c50*/  IMAD.IADD R7, R0, 0x1, R2 ;  /* 0x0000000100077824 */ /* 0x000fc600078e0202 */
[----:B------:R-:W-:-:S04]  /*2c60*/  LEA.HI R4, R4, 0x1, RZ, 0x18 ;  /* 0x0000000104047811 */ /* 0x000fc800078fc0ff */
[----:B------:R-:W-:-:S05]  /*2c70*/  LOP3.LUT R4, R4, 0x3, RZ, 0xc0, !PT ;  /* 0x0000000304047812 */ /* 0x000fca00078ec0ff */
[----:B------:R-:W-:-:S07]  /*2c80*/  IMAD.MOV R0, RZ, RZ, -R4 ;  /* 0x000000ffff007224 */ /* 0x000fce00078e0a04 */
.L_x_91:
[----:B------:R-:W-:-:S06]  /*2c90*/  IMAD.WIDE.U32 R4, R7, 0x4, R14 ;  /* 0x0000000407047825 */ /* 0x000fcc00078e000e */
        /* <DEDUP_REMOVED lines=9> */
.L_x_82:
[----:B------:R-:W-:Y:S05]  /*2d30*/  BSYNC.RECONVERGENT B1 ;  /* 0x0000000000017941 */ /* 0x000fea0003800200 */
.L_x_79:
        /* <DEDUP_REMOVED lines=25> */
.L_x_78:
[----:B------:R-:W-:Y:S05]  /*2ed0*/  BSYNC.RECONVERGENT B0 ;  /* 0x0000000000007941 */ /* 0x000fea0003800200 */
.L_x_62:
[----:B------:R-:W-:Y:S05]  /*2ee0*/  @P0 EXIT ;  /* 0x000000000000094d */ /* 0x000fea0003800000 */
[----:B------:R-:W0:Y:S02]  /*2ef0*/  LDC.64 R4, c[0x0][0x390] ;  /* 0x0000e400ff047b82 */ /* 0x000e240000000a00 */
[----:B0-----:R-:W-:-:S05]  /*2f00*/  IMAD.WIDE.U32 R2, R3, 0x4, R4 ;  /* 0x0000000403027825 */ /* 0x001fca00078e0004 */
[----:B------:R-:W-:Y:S01]  /*2f10*/  STG.E desc[UR6][R2.64], R9 ;  /* 0x0000000902007986 */ /* 0x000fe2000c101906 */
[----:B------:R-:W-:Y:S05]  /*2f20*/  EXIT ;  /* 0x000000000000794d */ /* 0x000fea0003800000 */
.L_x_92:
        /* <DEDUP_REMOVED lines=13> */
.L_x_3652:


//--------------------- .text._ZN3cub18CUB_300001_SM_10006detail6reduce28DeviceReduceSingleTileKernelINS2_10policy_hubIjjN4cuda3std3__44plusIvEEE10Policy1000EN6thrust24THRUST_300001_SM_1000_NS18transform_iteratorI9NonZeroOpIiEPKiNSD_11use_defaultESJ_EEPjjS9_jjNS7_10__identityEEEvT0_T1_T2_T3_T4_T6_ --------------------------
	.section	.text._ZN3cub18CUB_300001_SM_10006detail6reduce28DeviceReduceSingleTileKernelINS2_10policy_hubIjjN4cuda3std3__44plusIvEEE10Policy1000EN6thrust24THRUST_300001_SM_1000_NS18transform_iteratorI9NonZeroOpIiEPKiNSD_11use_defaultESJ_EEPjjS9_jjNS7_10__identityEEEvT0_T1_T2_T3_T4_T6_,"ax",@progbits
	.align	128
        .global         _ZN3cub18CUB_300001_SM_10006detail6reduce28DeviceReduceSingleTileKernelINS2_10policy_hubIjjN4cuda3std3__44plusIvEEE10Policy1000EN6thrust24THRUST_300001_SM_1000_NS18transform_iteratorI9NonZeroOpIiEPKiNSD_11use_defaultESJ_EEPjjS9_jjNS7_10__identityEEEvT0_T1_T2_T3_T4_T6_
        .type           _ZN3cub18CUB_300001_SM_10006detail6reduce28DeviceReduceSingleTileKernelINS2_10policy_hubIjjN4cuda3std3__44plusIvEEE10Policy1000EN6thrust24THRUST_300001_SM_1000_NS18transform_iteratorI9NonZeroOpIiEPKiNSD_11use_defaultESJ_EEPjjS9_jjNS7_10__identityEEEvT0_T1_T2_T3_T4_T6_,@function
        .size           _ZN3cub18CUB_300001_SM_10006detail6reduce28DeviceReduceSingleTileKernelINS2_10policy_hubIjjN4cuda3std3__44plusIvEEE10Policy1000EN6thrust24THRUST_300001_SM_1000_NS18transform_iteratorI9NonZeroOpIiEPKiNSD_11use_defaultESJ_EEPjjS9_jjNS7_10__identityEEEvT0_T1_T2_T3_T4_T6_,(.L_x_3653 - _ZN3cub18CUB_300001_SM_10006detail6reduce28DeviceReduceSingleTileKernelINS2_10policy_hubIjjN4cuda3std3__44plusIvEEE10Policy1000EN6thrust24THRUST_300001_SM_1000_NS18transform_iteratorI9NonZeroOpIiEPKiNSD_11use_defaultESJ_EEPjjS9_jjNS7_10__identityEEEvT0_T1_T2_T3_T4_T6_)
        .other          _ZN3cub18CUB_300001_SM_10006detail6reduce28DeviceReduceSingleTileKernelINS2_10policy_hubIjjN4cuda3std3__44plusIvEEE10Policy1000EN6thrust24THRUST_300001_SM_1000_NS18transform_iteratorI9NonZeroOpIiEPKiNSD_11use_defaultESJ_EEPjjS9_jjNS7_10__identityEEEvT0_T1_T2_T3_T4_T6_,@"STO_CUDA_ENTRY STV_DEFAULT"
_ZN3cub18CUB_300001_SM_10006detail6reduce28DeviceReduceSingleTileKernelINS2_10policy_hubIjjN4cuda3std3__44plusIvEEE10Policy1000EN6thrust24THRUST_300001_SM_1000_NS18transform_iteratorI9NonZeroOpIiEPKiNSD_11use_defaultESJ_EEPjjS9_jjNS7_10__identityEEEvT0_T1_T2_T3_T4_T6_:
.text._ZN3cub18CUB_300001_SM_10006detail6reduce28DeviceReduceSingleTileKernelINS2_10policy_hubIjjN4cuda3std3__44plusIvEEE10Policy1000EN6thrust24THRUST_300001_SM_1000_NS18transform_iteratorI9NonZeroOpIiEPKiNSD_11use_defaultESJ_EEPjjS9_jjNS7_10__identityEEEvT0_T1_T2_T3_T4_T6_:
        /* <DEDUP_REMOVED lines=13> */
.L_x_93:
        /* <DEDUP_REMOVED lines=11> */
[----:B------:R-:W2:Y:S01]  /*0180*/  LDG.E R2, desc[UR6][R2.64] ;  /* 0x0000000602027981 */ /* 0x000ea2000c1e1900 */
[----:B------:R-:W-:Y:S01]  /*0190*/  VIADD R7, R5, 0x100 ;  /* 0x0000010005077836 */ /* 0x000fe20000000000 */
[----:B--2---:R-:W-:-:S04]  /*01a0*/  ISETP.NE.AND P0, PT, R2, RZ, PT ;  /* 0x000000ff0200720c */ /* 0x004fc80003f05270 */
[----:B------:R-:W-:-:S09]  /*01b0*/  SEL R0, RZ, 0x1, !P0 ;  /* 0x00000001ff007807 */ /* 0x000fd20004000000 */
.L_x_97:
[----:B------:R-:W-:Y:S05]  /*01c0*/  BSYNC.RECONVERGENT B1 ;  /* 0x0000000000017941 */ /* 0x000fea0003800200 */
.L_x_96:
        /* <DEDUP_REMOVED lines=17> */
.L_x_102:
        /* <DEDUP_REMOVED lines=15> */
[----:B------:R-:W5:Y:S01]  /*03d0*/  LDG.E R9, desc[UR6][R2.64+0x1c00] ;  /* 0x001c000602097981 */ /* 0x000f62000c1e1900 */
        /* <DEDUP_REMOVED lines=54> */
.L_x_101:
[----:B------:R-:W-:Y:S05]  /*0740*/  BSYNC.RECONVERGENT B2 ;  /* 0x0000000000027941 */ /* 0x000fea0003800200 */
.L_x_100:
        /* <DEDUP_REMOVED lines=8> */
[----:B------:R-:W2:Y:S04]  /*07d0*/  LDG.E R15, desc[UR6][R2.64] ;  /* 0x00000006020f7981 */ /* 0x000ea8000c1e1900 */
[----:B------:R-:W3:Y:S04]  /*07e0*/  LDG.E R8, desc[UR6][R2.64+0x400] ;  /* 0x0004000602087981 */ /* 0x000ee8000c1e1900 */
[----:B------:R-:W4:Y:S04]  /*07f0*/  LDG.E R9, desc[UR6][R2.64+0x800] ;  /* 0x0008000602097981 */ /* 0x000f28000c1e1900 */
[----:B------:R-:W5:Y:S04]  /*0800*/  LDG.E R10, desc[UR6][R2.64+0xc00] ;  /* 0x000c0006020a7981 */ /* 0x000f68000c1e1900 */
[----:B------:R-:W5:Y:S04]  /*0810*/  LDG.E R11, desc[UR6][R2.64+0x1000] ;  /* 0x00100006020b7981 */ /* 0x000f68000c1e1900 */
[----:B------:R-:W5:Y:S04]  /*0820*/  LDG.E R12, desc[UR6][R2.64+0x1400] ;  /* 0x00140006020c7981 */ /* 0x000f68000c1e1900 */
[----:B------:R-:W5:Y:S04]  /*0830*/  LDG.E R13, desc[UR6][R2.64+0x1800] ;  /* 0x00180006020d7981 */ /* 0x000f68000c1e1900 */
[----:B------:R0:W5:Y:S01]  /*0840*/  LDG.E R14, desc[UR6][R2.64+0x1c00] ;  /* 0x001c0006020e7981 */ /* 0x000162000c1e1900 */
        /* <DEDUP_REMOVED lines=25> */
.L_x_104:
[----:B------:R-:W-:Y:S05]  /*09e0*/  BSYNC.RECONVERGENT B2 ;  /* 0x0000000000027941 */ /* 0x000fea0003800200 */
.L_x_103:
        /* <DEDUP_REMOVED lines=11> */
[----:B------:R-:W5:Y:S01]  /*0aa0*/  LDG.E R10, desc[UR6][R2.64+0xc00] ;  /* 0x000c0006020a7981 */ /* 0x000f62000c1e1900 */
        /* <DEDUP_REMOVED lines=13> */
.L_x_106:
[----:B------:R-:W-:Y:S05]  /*0b80*/  BSYNC.RECONVERGENT B2 ;  /* 0x0000000000027941 */ /* 0x000fea0003800200 */
.L_x_105:
[----:B------:R-:W-:Y:S05]  /*0b90*/  @!P0 BRA `(.L_x_99) ;  /* 0x0000000000348947 */ /* 0x000fea0003800000 */
[----:B------:R-:W0:Y:S01]  /*0ba0*/  LDC.64 R2, c[0x0][0x380] ;  /* 0x0000e000ff027b82 */ /* 0x000e220000000a00 */
[----:B------:R-:W-:Y:S02]  /*0bb0*/  IMAD.MOV R6, RZ, RZ, -R8 ;  /* 0x000000ffff067224 */ /* 0x000fe400078e0a08 */
[----:B0-----:R-:W-:-:S07]  /*0bc0*/  IMAD.WIDE.U32 R2, R7, 0x4, R2 ;  /* 0x0000000407027825 */ /* 0x001fce00078e0002 */
.L_x_107:
[----:B------:R0:W2:Y:S01]  /*0bd0*/  LDG.E R7, desc[UR6][R2.64] ;  /* 0x0000000602077981 */ /* 0x0000a2000c1e1900 */
        /* <DEDUP_REMOVED lines=9> */
.L_x_99:
[----:B------:R-:W-:Y:S05]  /*0c70*/  BSYNC.RECONVERGENT B1 ;  /* 0x0000000000017941 */ /* 0x000fea0003800200 */
.L_x_98:
        /* <DEDUP_REMOVED lines=27> */
.L_x_108:
        /* <DEDUP_REMOVED lines=53> */
.L_x_95:
[----:B------:R-:W0:Y:S01]  /*1180*/  S2R R0, SR_TID.X ;  /* 0x0000000000007919 */ /* 0x000e220000002100 */
[----:B------:R-:W1:Y:S02]  /*1190*/  LDCU.64 UR4, c[0x0][0x380] ;  /* 0x00007000ff0477ac */ /* 0x000e640008000a00 */
[----:B-1----:R-:W-:Y:S02]  /*11a0*/  IMAD.U32 R14, RZ, RZ, UR4 ;  /* 0x00000004ff0e7e24 */ /* 0x002fe4000f8e00ff */
[----:B------:R-:W-:Y:S02]  /*11b0*/  IMAD.U32 R15, RZ, RZ, UR5 ;  /* 0x00000005ff0f7e24 */ /* 0x000fe4000f8e00ff */
        /* <DEDUP_REMOVED lines=72> */
.L_x_112:
[----:B------:R-:W-:-:S04]  /*1640*/  VIADD R3, R0, UR4 ;  /* 0x0000000400037c36 */ /* 0x000fc80008000000 */
        /* <DEDUP_REMOVED lines=71> */
.L_x_110:
        /* <DEDUP_REMOVED lines=18> */
.L_x_117:
[----:B------:R-:W-:-:S04]  /*1be0*/  IMAD.WIDE.U32 R12, R7, 0x4, R14 ;  /* 0x00000004070c7825 */ /* 0x000fc800078e000e */
[C---:B------:R-:W-:Y:S01]  /*1bf0*/  VIADD R17, R7.reuse, 0x100 ;  /* 0x0000010007117836 */ /* 0x040fe20000000000 */
[----:B------:R0:W2:Y:S01]  /*1c00*/  LDG.E R8, desc[UR6][R12.64] ;  /* 0x000000060c087981 */ /* 0x0000a2000c1e1900 */
[----:B------:R-:W-:Y:S02]  /*1c10*/  IADD3 R19, PT, PT, R7, 0x200, RZ ;  /* 0x0000020007137810 */ /* 0x000fe40007ffe0ff */
[----:B------:R-:W-:-:S04]  /*1c20*/  IMAD.WIDE.U32 R16, R17, 0x4, R14 ;  /* 0x0000000411107825 */ /* 0x000fc800078e000e */
[--C-:B------:R-:W-:Y:S01]  /*1c30*/  IMAD.WIDE.U32 R18, R19, 0x4, R14.reuse ;  /* 0x0000000413127825 */ /* 0x100fe200078e000e */
[----:B------:R1:W3:Y:S03]  /*1c40*/  LDG.E R9, desc[UR6][R16.64] ;  /* 0x0000000610097981 */ /* 0x0002e6000c1e1900 */
[C---:B------:R-:W-:Y:S01]  /*1c50*/  VIADD R21, R7.reuse, 0x300 ;  /* 0x0000030007157836 */ /* 0x040fe20000000000 */
[----:B------:R4:W5:Y:S01]  /*1c60*/  LDG.E R10, desc[UR6][R18.64] ;  /* 0x00000006120a7981 */ /* 0x000962000c1e1900 */
[----:B------:R-:W-:Y:S02]  /*1c70*/  VIADD R29, R7, 0x400 ;  /* 0x00000400071d7836 */ /* 0x000fe40000000000 */
[----:B------:R-:W-:-:S04]  /*1c80*/  IMAD.WIDE.U32 R20, R21, 0x4, R14 ;  /* 0x0000000415147825 */ /* 0x000fc800078e000e */
[--C-:B------:R-:W-:Y:S01]  /*1c90*/  IMAD.WIDE.U32 R28, R29, 0x4, R14.reuse ;  /* 0x000000041d1c7825 */ /* 0x100fe200078e000e */
[----:B------:R4:W5:Y:S03]  /*1ca0*/  LDG.E R11, desc[UR6][R20.64] ;  /* 0x00000006140b7981 */ /* 0x000966000c1e1900 */
[C---:B------:R-:W-:Y:S02]  /*1cb0*/  VIADD R23, R7.reuse, 0x500 ;  /* 0x0000050007177836 */ /* 0x040fe40000000000 */
[----:B------:R-:W5:Y:S01]  /*1cc0*/  LDG.E R28, desc[UR6][R28.64] ;  /* 0x000000061c1c7981 */ /* 0x000f62000c1e1900 */
[----:B0-----:R-:W-:Y:S01]  /*1cd0*/  IADD3 R13, PT, PT, R7, 0x600, RZ ;  /* 0x00000600070d7810 */ /* 0x001fe20007ffe0ff */
[----:B------:R-:W-:-:S04]  /*1ce0*/  IMAD.WIDE.U32 R22, R23, 0x4, R14 ;  /* 0x0000000417167825 */ /* 0x000fc800078e000e */
[--C-:B------:R-:W-:Y:S01]  /*1cf0*/  IMAD.WIDE.U32 R12, R13, 0x4, R14.reuse ;  /* 0x000000040d0c7825 */ /* 0x100fe200078e000e */
[----:B------:R0:W5:Y:S03]  /*1d00*/  LDG.E R27, desc[UR6][R22.64] ;  /* 0x00000006161b7981 */ /* 0x000166000c1e1900 */
[C---:B-1----:R-:W-:Y:S01]  /*1d10*/  VIADD R17, R7.reuse, 0x700 ;  /* 0x0000070007117836 */ /* 0x042fe20000000000 */
[----:B------:R-:W5:Y:S01]  /*1d20*/  LDG.E R26, desc[UR6][R12.64] ;  /* 0x000000060c1a7981 */ /* 0x000f62000c1e1900 */
[----:B----4-:R-:W-:Y:S02]  /*1d30*/  VIADD R19, R7, 0x800 ;  /* 0x0000080007137836 */ /* 0x010fe40000000000 */
[----:B------:R-:W-:-:S04]  /*1d40*/  IMAD.WIDE.U32 R16, R17, 0x4, R14 ;  /* 0x0000000411107825 */ /* 0x000fc800078e000e */
[--C-:B------:R-:W-:Y:S01]  /*1d50*/  IMAD.WIDE.U32 R18, R19, 0x4, R14.reuse ;  /* 0x0000000413127825 */ /* 0x100fe200078e000e */
[----:B------:R-:W4:Y:S03]  /*1d60*/  LDG.E R25, desc[UR6][R16.64] ;  /* 0x0000000610197981 */ /* 0x000f26000c1e1900 */
[C---:B------:R-:W-:Y:S01]  /*1d70*/  VIADD R21, R7.reuse, 0x900 ;  /* 0x0000090007157836 */ /* 0x040fe20000000000 */
[----:B------:R1:W4:Y:S01]  /*1d80*/  LDG.E R24, desc[UR6][R18.64] ;  /* 0x0000000612187981 */ /* 0x000322000c1e1900 */
[----:B0-----:R-:W-:Y:S02]  /*1d90*/  IADD3 R23, PT, PT, R7, 0xa00, RZ ;  /* 0x00000a0007177810 */ /* 0x001fe40007ffe0ff */
[----:B------:R-:W-:-:S04]  /*1da0*/  IMAD.WIDE.U32 R20, R21, 0x4, R14 ;  /* 0x0000000415147825 */ /* 0x000fc800078e000e */
[--C-:B------:R-:W-:Y:S01]  /*1db0*/  IMAD.WIDE.U32 R22, R23, 0x4, R14.reuse ;  /* 0x0000000417167825 */ /* 0x100fe200078e000e */
[----:B------:R0:W4:Y:S03]  /*1dc0*/  LDG.E R13, desc[UR6][R20.64] ;  /* 0x00000006140d7981 */ /* 0x000126000c1e1900 */
[C---:B------:R-:W-:Y:S01]  /*1dd0*/  VIADD R29, R7.reuse, 0xb00 ;  /* 0x00000b00071d7836 */ /* 0x040fe20000000000 */
[----:B------:R-:W4:Y:S01]  /*1de0*/  LDG.E R12, desc[UR6][R22.64] ;  /* 0x00000006160c7981 */ /* 0x000f22000c1e1900 */
[----:B-1----:R-:W-:Y:S02]  /*1df0*/  VIADD R19, R7, 0xc00 ;  /* 0x00000c0007137836 */ /* 0x002fe40000000000 */
[----:B------:R-:W-:-:S05]  /*1e00*/  IMAD.WIDE.U32 R16, R29, 0x4, R14 ;  /* 0x000000041d107825 */ /* 0x000fca00078e000e */
[----:B------:R1:W4:Y:S01]  /*1e10*/  LDG.E R29, desc[UR6][R16.64] ;  /* 0x00000006101d7981 */ /* 0x000322000c1e1900 */
[----:B0-----:R-:W-:Y:S01]  /*1e20*/  IADD3 R21, PT, PT, R7, 0xe00, RZ ;  /* 0x00000e0007157810 */ /* 0x001fe20007ffe0ff */
[----:B-1----:R-:W-:-:S04]  /*1e30*/  IMAD.WIDE.U32 R16, R19, 0x4, R14 ;  /* 0x0000000413107825 */ /* 0x002fc800078e000e */
[----:B------:R-:W-:Y:S02]  /*1e40*/  VIADD R19, R7, 0xd00 ;  /* 0x00000d0007137836 */ /* 0x000fe40000000000 */
[----:B------:R-:W4:Y:S02]  /*1e50*/  LDG.E R16, desc[UR6][R16.64] ;  /* 0x0000000610107981 */ /* 0x000f24000c1e1900 */
[----:B------:R-:W-:-:S04]  /*1e60*/  IMAD.WIDE.U32 R18, R19, 0x4, R14 ;  /* 0x0000000413127825 */ /* 0x000fc800078e000e */
[--C-:B------:R-:W-:Y:S02]  /*1e70*/  IMAD.WIDE.U32 R20, R21, 0x4, R14.reuse ;  /* 0x0000000415147825 */ /* 0x100fe400078e000e */
[----:B------:R-:W4:Y:S02]  /*1e80*/  LDG.E R18, desc[UR6][R18.64] ;  /* 0x0000000612127981 */ /* 0x000f24000c1e1900 */
[----:B------:R-:W-:Y:S02]  /*1e90*/  VIADD R23, R7, 0xf00 ;  /* 0x00000f0007177836 */ /* 0x000fe40000000000 */
[----:B------:R-:W4:Y:S02]  /*1ea0*/  LDG.E R20, desc[UR6][R20.64] ;  /* 0x0000000614147981 */ /* 0x000f24000c1e1900 */
[----:B------:R-:W-:-:S06]  /*1eb0*/  IMAD.WIDE.U32 R22, R23, 0x4, R14 ;  /* 0x0000000417167825 */ /* 0x000fcc00078e000e */
[----:B------:R-:W4:Y:S01]  /*1ec0*/  LDG.E R22, desc[UR6][R22.64] ;  /* 0x0000000616167981 */ /* 0x000f22000c1e1900 */
        /* <DEDUP_REMOVED lines=54> */
.L_x_116:
[----:B------:R-:W-:-:S07]  /*2230*/  VIADD R2, R2, 0xfffff800 ;  /* 0xfffff80002027836 */ /* 0x000fce0000000000 */
.L_x_115:
[----:B------:R-:W-:Y:S05]  /*2240*/  BSYNC.RECONVERGENT B2 ;  /* 0x0000000000027941 */ /* 0x000fea0003800200 */
.L_x_114:
        /* <DEDUP_REMOVED lines=10> */
[----:B------:R0:W2:Y:S01]  /*22f0*/  LDG.E R4, desc[UR6][R10.64] ;  /* 0x000000060a047981 */ /* 0x0000a2000c1e1900 */
[----:B------:R-:W-:Y:S02]  /*2300*/  IADD3 R17, PT, PT, R5, 0x200, RZ ;  /* 0x0000020005117810 */ /* 0x000fe40007ffe0ff */
[----:B------:R-:W-:-:S05]  /*2310*/  IMAD.WIDE.U32 R12, R13, 0x4, R14 ;  /* 0x000000040d0c7825 */ /* 0x000fca00078e000e */
[----:B------:R1:W3:Y:S01]  /*2320*/  LDG.E R7, desc[UR6][R12.64] ;  /* 0x000000060c077981 */ /* 0x0002e2000c1e1900 */
[----:B------:R-:W-:-:S04]  /*2330*/  IMAD.WIDE.U32 R16, R17, 0x4, R14 ;  /* 0x0000000411107825 */ /* 0x000fc800078e000e */
[C---:B------:R-:W-:Y:S01]  /*2340*/  VIADD R19, R5.reuse, 0x300 ;  /* 0x0000030005137836 */ /* 0x040fe20000000000 */
[----:B------:R-:W4:Y:S01]  /*2350*/  LDG.E R8, desc[UR6][R16.64] ;  /* 0x0000000610087981 */ /* 0x000f22000c1e1900 */
[----:B------:R-:W-:Y:S02]  /*2360*/  VIADD R21, R5, 0x400 ;  /* 0x0000040005157836 */ /* 0x000fe40000000000 */
[----:B------:R-:W-:-:S05]  /*2370*/  IMAD.WIDE.U32 R18, R19, 0x4, R14 ;  /* 0x0000000413127825 */ /* 0x000fca00078e000e */
[----:B------:R-:W5:Y:S01]  /*2380*/  LDG.E R9, desc[UR6][R18.64] ;  /* 0x0000000612097981 */ /* 0x000f62000c1e1900 */
[----:B------:R-:W-:-:S04]  /*2390*/  IMAD.WIDE.U32 R20, R21, 0x4, R14 ;  /* 0x0000000415147825 */ /* 0x000fc800078e000e */
[C---:B------:R-:W-:Y:S02]  /*23a0*/  VIADD R23, R5.reuse, 0x500 ;  /* 0x0000050005177836 */ /* 0x040fe40000000000 */
[----:B------:R-:W5:Y:S01]  /*23b0*/  LDG.E R20, desc[UR6][R20.64] ;  /* 0x0000000614147981 */ /* 0x000f62000c1e1900 */
[----:B0-----:R-:W-:Y:S01]  /*23c0*/  IADD3 R11, PT, PT, R5, 0x600, RZ ;  /* 0x00000600050b7810 */ /* 0x001fe20007ffe0ff */
[----:B------:R-:W-:-:S04]  /*23d0*/  IMAD.WIDE.U32 R22, R23, 0x4, R14 ;  /* 0x0000000417167825 */ /* 0x000fc800078e000e */
[--C-:B------:R-:W-:Y:S02]  /*23e0*/  IMAD.WIDE.U32 R10, R11, 0x4, R14.reuse ;  /* 0x000000040b0a7825 */ /* 0x100fe400078e000e */
[----:B------:R-:W5:Y:S02]  /*23f0*/  LDG.E R22, desc[UR6][R22.64] ;  /* 0x0000000616167981 */ /* 0x000f64000c1e1900 */
[----:B-1----:R-:W-:Y:S02]  /*2400*/  VIADD R13, R5, 0x700 ;  /* 0x00000700050d7836 */ /* 0x002fe40000000000 */
[----:B------:R-:W5:Y:S02]  /*2410*/  LDG.E R10, desc[UR6][R10.64] ;  /* 0x000000060a0a7981 */ /* 0x000f64000c1e1900 */
[----:B------:R-:W-:-:S06]  /*2420*/  IMAD.WIDE.U32 R12, R13, 0x4, R14 ;  /* 0x000000040d0c7825 */ /* 0x000fcc00078e000e */
[----:B------:R-:W5:Y:S01]  /*2430*/  LDG.E R12, desc[UR6][R12.64] ;  /* 0x000000060c0c7981 */ /* 0x000f62000c1e1900 */
        /* <DEDUP_REMOVED lines=25> */
.L_x_119:
[----:B------:R-:W-:Y:S05]  /*25d0*/  BSYNC.RECONVERGENT B2 ;  /* 0x0000000000027941 */ /* 0x000fea0003800200 */
.L_x_118:
        /* <DEDUP_REMOVED lines=9> */
[----:B------:R-:W2:Y:S01]  /*2670*/  LDG.E R4, desc[UR6][R4.64] ;  /* 0x0000000604047981 */ /* 0x000ea2000c1e1900 */
[----:B------:R-:W-:-:S04]  /*2680*/  IMAD.WIDE.U32 R8, R9, 0x4, R14 ;  /* 0x0000000409087825 */ /* 0x000fc800078e000e */
[C---:B------:R-:W-:Y:S02]  /*2690*/  VIADD R11, R3.reuse, 0x200 ;  /* 0x00000200030b7836 */ /* 0x040fe40000000000 */
[----:B------:R-:W3:Y:S01]  /*26a0*/  LDG.E R8, desc[UR6][R8.64] ;  /* 0x0000000608087981 */ /* 0x000ee2000c1e1900 */
[----:B------:R-:W-:Y:S02]  /*26b0*/  VIADD R13, R3, 0x300 ;  /* 0x00000300030d7836 */ /* 0x000fe40000000000 */
[----:B------:R-:W-:-:S04]  /*26c0*/  IMAD.WIDE.U32 R10, R11, 0x4, R14 ;  /* 0x000000040b0a7825 */ /* 0x000fc800078e000e */
[----:B------:R-:W-:Y:S02]  /*26d0*/  IMAD.WIDE.U32 R12, R13, 0x4, R14 ;  /* 0x000000040d0c7825 */ /* 0x000fe400078e000e */
[----:B------:R-:W4:Y:S04]  /*26e0*/  LDG.E R10, desc[UR6][R10.64] ;  /* 0x000000060a0a7981 */ /* 0x000f28000c1e1900 */
[----:B------:R-:W5:Y:S01]  /*26f0*/  LDG.E R12, desc[UR6][R12.64] ;  /* 0x000000060c0c7981 */ /* 0x000f62000c1e1900 */
        /* <DEDUP_REMOVED lines=13> */
.L_x_121:
[----:B------:R-:W-:Y:S05]  /*27d0*/  BSYNC.RECONVERGENT B2 ;  /* 0x0000000000027941 */ /* 0x000fea0003800200 */
.L_x_120:
[----:B------:R-:W-:Y:S05]  /*27e0*/  @!P0 BRA `(.L_x_113) ;  /* 0x0000000000308947 */ /* 0x000fea0003800000 */
[----:B------:R-:W-:Y:S01]  /*27f0*/  IADD3 R5, PT, PT, R2, UR4, RZ ;  /* 0x0000000402057c10 */ /* 0x000fe2000fffe0ff */
[----:B------:R-:W-:-:S07]  /*2800*/  IMAD.MOV R4, RZ, RZ, -R7 ;  /* 0x000000ffff047224 */ /* 0x000fce00078e0a07 */
.L_x_122:
[----:B------:R-:W-:-:S06]  /*2810*/  IMAD.WIDE.U32 R2, R5, 0x4, R14 ;  /* 0x0000000405027825 */ /* 0x000fcc00078e000e */
[----:B------:R-:W2:Y:S01]  /*2820*/  LDG.E R2, desc[UR6][R2.64] ;  /* 0x0000000602027981 */ /* 0x000ea2000c1e1900 */
        /* <DEDUP_REMOVED lines=8> */
.L_x_113:
[----:B------:R-:W-:Y:S05]  /*28b0*/  BSYNC.RECONVERGENT B1 ;  /* 0x0000000000017941 */ /* 0x000fea0003800200 */
.L_x_111:
        /* <DEDUP_REMOVED lines=24> */
.L_x_109:
[----:B------:R-:W-:Y:S05]  /*2a40*/  BSYNC.RECONVERGENT B0 ;  /* 0x0000000000007941 */ /* 0x000fea0003800200 */
.L_x_94:
[----:B------:R-:W-:Y:S05]  /*2a50*/  @P0 EXIT ;  /* 0x000000000000094d */ /* 0x000fea0003800000 */
[----:B------:R-:W0:Y:S01]  /*2a60*/  LDC.64 R4, c[0x0][0x390] ;  /* 0x0000e400ff047b82 */ /* 0x000e220000000a00 */
[----:B------:R-:W1:Y:S02]  /*2a70*/  LDCU UR4, c[0x0][0x3a0] ;  /* 0x00007400ff0477ac */ /* 0x000e640008000800 */
[----:B-1----:R-:W-:-:S05]  /*2a80*/  VIADD R3, R3, UR4 ;  /* 0x0000000403037c36 */ /* 0x002fca0008000000 */
[----:B0-----:R-:W-:Y:S01]  /*2a90*/  STG.E desc[UR6][R4.64], R3 ;  /* 0x0000000304007986 */ /* 0x001fe2000c101906 */
[----:B------:R-:W-:Y:S05]  /*2aa0*/  EXIT ;  /* 0x000000000000794d */ /* 0x000fea0003800000 */
.L_x_123:
        /* <DEDUP_REMOVED lines=13> */
.L_x_3653:


//--------------------- .text._ZN3cub18CUB_300001_SM_10006detail6reduce18DeviceReduceKernelINS2_10policy_hubIjjN4cuda3std3__44plusIvEEE10Policy1000EN6thrust24THRUST_300001_SM_1000_NS18transform_iteratorI9NonZeroOpIlEPKlNSD_11use_defaultESJ_EEjS9_jNS7_10__identityEEEvT0_PT3_T1_NS0_13GridEvenShareISP_EET2_T4_ --------------------------
	.section	.text._ZN3cub18CUB_300001_SM_10006detail6reduce18DeviceReduceKernelINS2_10policy_hubIjjN4cuda3std3__44plusIvEEE10Policy1000EN6thrust24THRUST_300001_SM_1000_NS18transform_iteratorI9NonZeroOpIlEPKlNSD_11use_defaultESJ_EEjS9_jNS7_10__identityEEEvT0_PT3_T1_NS0_13GridEvenShareISP_EET2_T4_,"ax",@progbits
	.align	128
        .global         _ZN3cub18CUB_300001_SM_10006detail6reduce18DeviceReduceKernelINS2_10policy_hubIjjN4cuda3std3__44plusIvEEE10Policy1000EN6thrust24THRUST_300001_SM_1000_NS18transform_iteratorI9NonZeroOpIlEPKlNSD_11use_defaultESJ_EEjS9_jNS7_10__identityEEEvT0_PT3_T1_NS0_13GridEvenShareISP_EET2_T4_
        .type           _ZN3cub18CUB_300001_SM_10006detail6reduce18DeviceReduceKernelINS2_10policy_hubIjjN4cuda3std3__44plusIvEEE10Policy1000EN6thrust24THRUST_300001_SM_1000_NS18transform_iteratorI9NonZeroOpIlEPKlNSD_11use_defaultESJ_EEjS9_jNS7_10__identityEEEvT0_PT3_T1_NS0_13GridEvenShareISP_EET2_T4_,@function
        .size           _ZN3cub18CUB_300001_SM_10006detail6reduce18DeviceReduceKernelINS2_10policy_hubIjjN4cuda3std3__44plusIvEEE10Policy1000EN6thrust24THRUST_300001_SM_1000_NS18transform_iteratorI9NonZeroOpIlEPKlNSD_11use_defaultESJ_EEjS9_jNS7_10__identityEEEvT0_PT3_T1_NS0_13GridEvenShareISP_EET2_T4_,(.L_x_3654 - _ZN3cub18CUB_300001_SM_10006detail6reduce18DeviceReduceKernelINS2_10policy_hubIjjN4cuda3std3__44plusIvEEE10Policy1000EN6thrust24THRUST_300001_SM_1000_NS18transform_iteratorI9NonZeroOpIlEPKlNSD_11use_defaultESJ_EEjS9_jNS7_10__identityEEEvT0_PT3_T1_NS0_13GridEvenShareISP_EET2_T4_)
        .other          _ZN3cub18CUB_300001_SM_10006detail6reduce18DeviceReduceKernelINS2_10policy_hubIjjN4cuda3std3__44plusIvEEE10Policy1000EN6thrust24THRUST_300001_SM_1000_NS18transform_iteratorI9NonZeroOpIlEPKlNSD_11use_defaultESJ_EEjS9_jNS7_10__identityEEEvT0_PT3_T1_NS0_13GridEvenShareISP_EET2_T4_,@"STO_CUDA_ENTRY STV_DEFAULT"
_ZN3cub18CUB_300001_SM_10006detail6reduce18DeviceReduceKernelINS2_10policy_hubIjjN4cuda3std3__44plusIvEEE10Policy1000EN6thrust24THRUST_300001_SM_1000_NS18transform_iteratorI9NonZeroOpIlEPKlNSD_11use_defaultESJ_EEjS9_jNS7_10__identityEEEvT0_PT3_T1_NS0_13GridEvenShareISP_EET2_T4_:
.text._ZN3cub18CUB_300001_SM_10006detail6reduce18DeviceReduceKernelINS2_10policy_hubIjjN4cuda3std3__44plusIvEEE10Policy1000EN6thrust24THRUST_300001_SM_1000_NS18transform_iteratorI9NonZeroOpIlEPKlNSD_11use_defaultESJ_EEjS9_jNS7_10__identityEEEvT0_PT3_T1_NS0_13GridEvenShareISP_EET2_T4_:
[----:B------:R-:W-:Y:S01]  /*0000*/  LDC R1, c[0x0][0x37c] ;  /* 0x0000df00ff017b82 */ /* 0x000fe20000000800 */
[----:B------:R-:W0:Y:S01]  /*0010*/  S2R R0, SR_CTAID.X ;  /* 0x0000000000007919 */ /* 0x000e220000002500 */
[----:B------:R-:W1:Y:S01]  /*0020*/  LDCU UR5, c[0x0][0x3b0] ;  /* 0x00007600ff0577ac */ /* 0x000e620008000800 */
[----:B------:R-:W-:Y:S01]  /*0030*/  BSSY.RECONVERGENT B0, `(.L_x_124) ;  /* 0x0000344000007945 */ /* 0x000fe20003800200 */
[----:B------:R-:W2:Y:S01]  /*0040*/  LDCU.64 UR10, c[0x0][0x358] ;  /* 0x00006b00ff0a77ac */ /* 0x000ea20008000a00 */
[----:B0-----:R-:W-:-:S05]  /*0050*/  IMAD.SHL.U32 R3, R0, 0x1000, RZ ;  /* 0x0000100000037824 */ /* 0x001fca00078e00ff */
[----:B-1----:R-:W-:-:S04]  /*0060*/  IADD3 R4, PT, PT, -R3, UR5, RZ ;  /* 0x0000000503047c10 */ /* 0x002fc8000fffe1ff */
        /* <DEDUP_REMOVED lines=9> */
[----:B------:R-:W-:-:S04]  /*0100*/  IMAD.IADD R9, R3, 0x1, R5 ;  /* 0x0000000103097824 */ /* 0x000fc800078e0205 */
[----:B0-----:R-:W-:-:S06]  /*0110*/  IMAD.WIDE.U32 R6, R9, 0x8, R6 ;  /* 0x0000000809067825 */ /* 0x001fcc00078e0006 */
[----:B------:R-:W2:Y:S01]  /*0120*/  LDG.E.64 R6, desc[UR10][R6.64] ;  /* 0x0000000a06067981 */ /* 0x000ea2000c1e1b00 */
[----:B------:R-:W-:Y:S01]  /*0130*/  VIADD R26, R5, 0x100 ;  /* 0x00000100051a7836 */ /* 0x000fe20000000000 */
[----:B--2---:R-:W-:-:S04]  /*0140*/  ISETP.NE.U32.AND P0, PT, R6, RZ, PT ;  /* 0x000000ff0600720c */ /* 0x004fc80003f05070 */
[----:B------:R-:W-:-:S04]  /*0150*/  ISETP.NE.AND.EX P0, PT, R7, RZ, PT, P0 ;  /* 0x000000ff0700720c */ /* 0x000fc80003f05300 */
[----:B------:R-:W-:-:S09]  /*0160*/  SEL R2, RZ, 0x1, !P0 ;  /* 0x00000001ff027807 */ /* 0x000fd20004000000 */
.L_x_127:
[----:B------:R-:W-:Y:S05]  /*0170*/  BSYNC.RECONVERGENT B1 ;  /* 0x0000000000017941 */ /* 0x000fea0003800200 */
.L_x_126:
[----:B------:R-:W-:Y:S01]  /*0180*/  ISETP.GE.U32.AND P0, PT, R26, R4, PT ;  /* 0x000000041a00720c */ /* 0x000fe20003f06070 */
[----:B------:R-:W-:-:S12]  /*0190*/  BSSY.RECONVERGENT B1, `(.L_x_128) ;  /* 0x00000fc000017945 */ /* 0x000fd80003800200 */
[----:B------:R-:W-:Y:S05]  /*01a0*/  @P0 BRA `(.L_x_129) ;  /* 0x0000000c00e80947 */ /* 0x000fea0003800000 */
[----:B------:R-:W-:Y:S01]  /*01b0*/  LOP3.LUT R6, RZ, R26, RZ, 0x33, !PT ;  /* 0x0000001aff067212 */ /* 0x000fe200078e33ff */
[----:B------:R-:W-:Y:S03]  /*01c0*/  BSSY.RECONVERGENT B2, `(.L_x_130) ;  /* 0x0000082000027945 */ /* 0x000fe60003800200 */
[----:B------:R-:W-:-:S04]  /*01d0*/  IADD3 R6, PT, PT, -R3, UR5, R6 ;  /* 0x0000000503067c10 */ /* 0x000fc8000fffe106 */
        /* <DEDUP_REMOVED lines=8> */
[----:B------:R-:W-:Y:S02]  /*0260*/  IMAD.IADD R27, R3, 0x1, R26 ;  /* 0x00000001031b7824 */ /* 0x000fe400078e021a */
[----:B------:R-:W-:-:S07]  /*0270*/  IMAD.MOV R25, RZ, RZ, -R25 ;  /* 0x000000ffff197224 */ /* 0x000fce00078e0a19 */
.L_x_133:
[C---:B------:R-:W-:Y:S01]  /*0280*/  IADD3 R11, PT, PT, R27.reuse, 0x100, RZ ;  /* 0x000001001b0b7810 */ /* 0x040fe20007ffe0ff */
[----:B0-----:R-:W-:-:S04]  /*0290*/  IMAD.WIDE.U32 R12, R27, 0x8, R8 ;  /* 0x000000081b0c7825 */ /* 0x001fc800078e0008 */
[--C-:B------:R-:W-:Y:S02]  /*02a0*/  IMAD.WIDE.U32 R10, R11, 0x8, R8.reuse ;  /* 0x000000080b0a7825 */ /* 0x100fe400078e0008 */
[----:B------:R-:W2:Y:S04]  /*02b0*/  LDG.E.64 R12, desc[UR10][R12.64] ;  /* 0x0000000a0c0c7981 */ /* 0x000ea8000c1e1b00 */
[----:B------:R-:W3:Y:S01]  /*02c0*/  LDG.E.64 R10, desc[UR10][R10.64] ;  /* 0x0000000a0a0a7981 */ /* 0x000ee2000c1e1b00 */
[C---:B------:R-:W-:Y:S02]  /*02d0*/  VIADD R23, R27.reuse, 0x200 ;  /* 0x000002001b177836 */ /* 0x040fe40000000000 */
[----:B------:R-:W-:Y:S02]  /*02e0*/  VIADD R21, R27, 0x300 ;  /* 0x000003001b157836 */ /* 0x000fe40000000000 */
[----:B------:R-:W-:-:S04]  /*02f0*/  IMAD.WIDE.U32 R22, R23, 0x8, R8 ;  /* 0x0000000817167825 */ /* 0x000fc800078e0008 */
[--C-:B------:R-:W-:Y:S02]  /*0300*/  IMAD.WIDE.U32 R20, R21, 0x8, R8.reuse ;  /* 0x0000000815147825 */ /* 0x100fe400078e0008 */
[----:B------:R-:W4:Y:S02]  /*0310*/  LDG.E.64 R22, desc[UR10][R22.64] ;  /* 0x0000000a16167981 */ /* 0x000f24000c1e1b00 */
[C---:B------:R-:W-:Y:S02]  /*0320*/  VIADD R19, R27.reuse, 0x400 ;  /* 0x000004001b137836 */ /* 0x040fe40000000000 */
[----:B------:R-:W5:Y:S01]  /*0330*/  LDG.E.64 R20, desc[UR10][R20.64] ;  /* 0x0000000a14147981 */ /* 0x000f62000c1e1b00 */
[----:B------:R-:W-:Y:S02]  /*0340*/  VIADD R17, R27, 0x500 ;  /* 0x000005001b117836 */ /* 0x000fe40000000000 */
[----:B------:R-:W-:-:S04]  /*0350*/  IMAD.WIDE.U32 R18, R19, 0x8, R8 ;  /* 0x0000000813127825 */ /* 0x000fc800078e0008 */
[--C-:B------:R-:W-:Y:S02]  /*0360*/  IMAD.WIDE.U32 R16, R17, 0x8, R8.reuse ;  /* 0x0000000811107825 */ /* 0x100fe400078e0008 */
[----:B------:R-:W5:Y:S02]  /*0370*/  LDG.E.64 R18, desc[UR10][R18.64] ;  /* 0x0000000a12127981 */ /* 0x000f64000c1e1b00 */
[----:B------:R-:W-:Y:S02]  /*0380*/  VIADD R15, R27, 0x600 ;  /* 0x000006001b0f7836 */ /* 0x000fe40000000000 */
[----:B------:R-:W5:Y:S02]  /*0390*/  LDG.E.64 R16, desc[UR10][R16.64] ;  /* 0x0000000a10107981 */ /* 0x000f64000c1e1b00 */
[----:B------:R-:W-:-:S06]  /*03a0*/  IMAD.WIDE.U32 R14, R15, 0x8, R8 ;  /* 0x000000080f0e7825 */ /* 0x000fcc00078e0008 */
[----:B------:R-:W5:Y:S01]  /*03b0*/  LDG.E.64 R14, desc[UR10][R14.64] ;  /* 0x0000000a0e0e7981 */ /* 0x000f62000c1e1b00 */
[----:B--2---:R-:W-:-:S04]  /*03c0*/  ISETP.NE.U32.AND P0, PT, R12, RZ, PT ;  /* 0x000000ff0c00720c */ /* 0x004fc80003f05070 */
[----:B------:R-:W-:Y:S01]  /*03d0*/  ISETP.NE.AND.EX P0, PT, R13, RZ, PT, P0 ;  /* 0x000000ff0d00720c */ /* 0x000fe20003f05300 */
[----:B------:R-:W-:Y:S01]  /*03e0*/  VIADD R13, R27, 0x700 ;  /* 0x000007001b0d7836 */ /* 0x000fe20000000000 */
[----:B---3--:R-:W-:-:S03]  /*03f0*/  ISETP.NE.U32.AND P1, PT, R10, RZ, PT ;  /* 0x000000ff0a00720c */ /* 0x008fc60003f25070 */
[----:B------:R-:W-:Y:S01]  /*0400*/  IMAD.WIDE.U32 R12, R13, 0x8, R8 ;  /* 0x000000080d0c7825 */ /* 0x000fe200078e0008 */
[----:B------:R-:W-:Y:S02]  /*0410*/  ISETP.NE.AND.EX P1, PT, R11, RZ, PT, P1 ;  /* 0x000000ff0b00720c */ /* 0x000fe40003f25310 */
[----:B------:R-:W-:-:S03]  /*0420*/  IADD3 R11, PT, PT, R27, 0x800, RZ ;  /* 0x000008001b0b7810 */ /* 0x000fc60007ffe0ff */
[----:B------:R-:W2:Y:S02]  /*0430*/  LDG.E.64 R12, desc[UR10][R12.64] ;  /* 0x0000000a0c0c7981 */ /* 0x000ea4000c1e1b00 */
[----:B------:R-:W-:-:S06]  /*0440*/  IMAD.WIDE.U32 R10, R11, 0x8, R8 ;  /* 0x000000080b0a7825 */ /* 0x000fcc00078e0008 */
[----:B------:R-:W3:Y:S01]  /*0450*/  LDG.E.64 R10, desc[UR10][R10.64] ;  /* 0x0000000a0a0a7981 */ /* 0x000ee2000c1e1b00 */
[----:B------:R-:W-:Y:S02]  /*0460*/  VIADD R26, R2, 0x1 ;  /* 0x00000001021a7836 */ /* 0x000fe40000000000 */
[----:B------:R-:W-:Y:S01]  /*0470*/  @!P0 IMAD.MOV R26, RZ, RZ, R2 ;  /* 0x000000ffff1a8224 */ /* 0x000fe200078e0202 */
[----:B----4-:R-:W-:-:S04]  /*0480*/  ISETP.NE.U32.AND P0, PT, R22, RZ, PT ;  /* 0x000000ff1600720c */ /* 0x010fc80003f05070 */
[----:B------:R-:W-:Y:S02]  /*0490*/  ISETP.NE.AND.EX P0, PT, R23, RZ, PT, P0 ;  /* 0x000000ff1700720c */ /* 0x000fe40003f05300 */
[----:B-----5:R-:W-:Y:S01]  /*04a0*/  ISETP.NE.U32.AND P2, PT, R20, RZ, PT ;  /* 0x000000ff1400720c */ /* 0x020fe20003f45070 */
[----:B------:R-:W-:Y:S02]  /*04b0*/  VIADD R2, R26, 0x1 ;  /* 0x000000011a027836 */ /* 0x000fe40000000000 */
[----:B------:R-:W-:Y:S01]  /*04c0*/  @!P1 IMAD.MOV R2, RZ, RZ, R26 ;  /* 0x000000ffff029224 */ /* 0x000fe200078e021a */
[----:B------:R-:W-:Y:S01]  /*04d0*/  ISETP.NE.AND.EX P1, PT, R21, RZ, PT, P2 ;  /* 0x000000ff1500720c */ /* 0x000fe20003f25320 */
[----:B------:R-:W-:Y:S01]  /*04e0*/  VIADD R21, R27, 0x900 ;  /* 0x000009001b157836 */ /* 0x000fe20000000000 */
[----:B------:R-:W-:Y:S01]  /*04f0*/  ISETP.NE.U32.AND P2, PT, R18, RZ, PT ;  /* 0x000000ff1200720c */ /* 0x000fe20003f45070 */
[----:B------:R-:W-:Y:S02]  /*0500*/  VIADD R22, R2, 0x1 ;  /* 0x0000000102167836 */ /* 0x000fe40000000000 */
[----:B------:R-:W-:-:S04]  /*0510*/  IMAD.WIDE.U32 R20, R21, 0x8, R8 ;  /* 0x0000000815147825 */ /* 0x000fc800078e0008 */
[----:B------:R-:W-:Y:S01]  /*0520*/  @!P0 IMAD.MOV R22, RZ, RZ, R2 ;  /* 0x000000ffff168224 */ /* 0x000fe200078e0202 */
[----:B------:R-:W-:Y:S01]  /*0530*/  ISETP.NE.AND.EX P0, PT, R19, RZ, PT, P2 ;  /* 0x000000ff1300720c */ /* 0x000fe20003f05320 */
[----:B------:R-:W-:Y:S01]  /*0540*/  VIADD R19, R27, 0xa00 ;  /* 0x00000a001b137836 */ /* 0x000fe20000000000 */
[----:B------:R-:W-:Y:S01]  /*0550*/  ISETP.NE.U32.AND P2, PT, R16, RZ, PT ;  /* 0x000000ff1000720c */ /* 0x000fe20003f45070 */
[----:B------:R-:W4:Y:S01]  /*0560*/  LDG.E.64 R20, desc[UR10][R20.64] ;  /* 0x0000000a14147981 */ /* 0x000f22000c1e1b00 */
[----:B------:R-:W-:Y:S01]  /*0570*/  IADD3 R2, PT, PT, R22, 0x1, RZ ;  /* 0x0000000116027810 */ /* 0x000fe20007ffe0ff */
[----:B------:R-:W-:-:S04]  /*0580*/  IMAD.WIDE.U32 R18, R19, 0x8, R8 ;  /* 0x0000000813127825 */ /* 0x000fc800078e0008 */
[----:B------:R-:W-:Y:S01]  /*0590*/  @!P1 IMAD.MOV R2, RZ, RZ, R22 ;  /* 0x000000ffff029224 */ /* 0x000fe200078e0216 */
[----:B------:R-:W-:Y:S01]  /*05a0*/  ISETP.NE.AND.EX P1, PT, R17, RZ, PT, P2 ;  /* 0x000000ff1100720c */ /* 0x000fe20003f25320 */
[----:B------:R-:W-:Y:S01]  /*05b0*/  VIADD R17, R27, 0xb00 ;  /* 0x00000b001b117836 */ /* 0x000fe20000000000 */
[----:B------:R-:W-:Y:S01]  /*05c0*/  ISETP.NE.U32.AND P2, PT, R14, RZ, PT ;  /* 0x000000ff0e00720c */ /* 0x000fe20003f45070 */
[----:B------:R-:W5:Y:S01]  /*05d0*/  LDG.E.64 R18, desc[UR10][R18.64] ;  /* 0x0000000a12127981 */ /* 0x000f62000c1e1b00 */
[----:B------:R-:W-:Y:S02]  /*05e0*/  VIADD R22, R2, 0x1 ;  /* 0x0000000102167836 */ /* 0x000fe40000000000 */
[----:B------:R-:W-:Y:S01]  /*05f0*/  @!P0 IMAD.MOV R22, RZ, RZ, R2 ;  /* 0x000000ffff168224 */ /* 0x000fe200078e0202 */
[----:B------:R-:W-:Y:S01]  /*0600*/  ISETP.NE.AND.EX P0, PT, R15, RZ, PT, P2 ;  /* 0x000000ff0f00720c */ /* 0x000fe20003f05320 */
[----:B------:R-:W-:-:S04]  /*0610*/  IMAD.WIDE.U32 R16, R17, 0x8, R8 ;  /* 0x0000000811107825 */ /* 0x000fc800078e0008 */
[----:B------:R-:W-:Y:S02]  /*0620*/  VIADD R15, R27, 0xc00 ;  /* 0x00000c001b0f7836 */ /* 0x000fe40000000000 */
[C---:B------:R-:W-:Y:S01]  /*0630*/  VIADD R2, R22.reuse, 0x1 ;  /* 0x0000000116027836 */ /* 0x040fe20000000000 */
[----:B------:R-:W5:Y:S01]  /*0640*/  LDG.E.64 R16, desc[UR10][R16.64] ;  /* 0x0000000a10107981 */ /* 0x000f62000c1e1b00 */
[----:B------:R-:W-:Y:S01]  /*0650*/  IMAD.WIDE.U32 R14, R15, 0x8, R8 ;  /* 0x000000080f0e7825 */ /* 0x000fe200078e0008 */
[----:B------:R-:W-:-:S05]  /*0660*/  @!P1 IADD3 R2, PT, PT, R22, RZ, RZ ;  /* 0x000000ff16029210 */ /* 0x000fca0007ffe0ff */
[----:B------:R-:W5:Y:S01]  /*0670*/  LDG.E.64 R14, desc[UR10][R14.64] ;  /* 0x0000000a0e0e7981 */ /* 0x000f62000c1e1b00 */
[----:B------:R-:W-:Y:S02]  /*0680*/  VIADD R22, R2, 0x1 ;  /* 0x0000000102167836 */ /* 0x000fe40000000000 */
[----:B------:R-:W-:Y:S01]  /*0690*/  @!P0 IMAD.MOV R22, RZ, RZ, R2 ;  /* 0x000000ffff168224 */ /* 0x000fe200078e0202 */
[----:B------:R-:W-:-:S03]  /*06a0*/  IADD3 R23, PT, PT, R27, 0xf00, RZ ;  /* 0x00000f001b177810 */ /* 0x000fc60007ffe0ff */
[----:B------:R-:W-:Y:S01]  /*06b0*/  VIADD R2, R22, 0x1 ;  /* 0x0000000116027836 */ /* 0x000fe20000000000 */
[----:B--2---:R-:W-:-:S04]  /*06c0*/  ISETP.NE.U32.AND P2, PT, R12, RZ, PT ;  /* 0x000000ff0c00720c */ /* 0x004fc80003f45070 */
[----:B------:R-:W-:Y:S01]  /*06d0*/  ISETP.NE.AND.EX P1, PT, R13, RZ, PT, P2 ;  /* 0x000000ff0d00720c */ /* 0x000fe20003f25320 */
[----:B------:R-:W-:Y:S01]  /*06e0*/  VIADD R13, R27, 0xd00 ;  /* 0x00000d001b0d7836 */ /* 0x000fe20000000000 */
[----:B---3--:R-:W-:-:S03]  /*06f0*/  ISETP.NE.U32.AND P2, PT, R10, RZ, PT ;  /* 0x000000ff0a00720c */ /* 0x008fc60003f45070 */
[----:B------:R-:W-:Y:S01]  /*0700*/  IMAD.WIDE.U32 R12, R13, 0x8, R8 ;  /* 0x000000080d0c7825 */ /* 0x000fe200078e0008 */
[----:B------:R-:W-:-:S03]  /*0710*/  ISETP.NE.AND.EX P0, PT, R11, RZ, PT, P2 ;  /* 0x000000ff0b00720c */ /* 0x000fc60003f05320 */
[----:B------:R-:W-:Y:S02]  /*0720*/  VIADD R11, R27, 0xe00 ;  /* 0x00000e001b0b7836 */ /* 0x000fe40000000000 */
[----:B------:R-:W2:Y:S02]  /*0730*/  LDG.E.64 R12, desc[UR10][R12.64] ;  /* 0x0000000a0c0c7981 */ /* 0x000ea4000c1e1b00 */
[----:B------:R-:W-:-:S06]  /*0740*/  IMAD.WIDE.U32 R10, R11, 0x8, R8 ;  /* 0x000000080b0a7825 */ /* 0x000fcc00078e0008 */
[----:B------:R-:W3:Y:S01]  /*0750*/  LDG.E.64 R10, desc[UR10][R10.64] ;  /* 0x0000000a0a0a7981 */ /* 0x000ee2000c1e1b00 */
[----:B------:R-:W-:Y:S02]  /*0760*/  @!P1 IMAD.MOV R2, RZ, RZ, R22 ;  /* 0x000000ffff029224 */ /* 0x000fe400078e0216 */
[----:B------:R-:W-:-:S06]  /*0770*/  IMAD.WIDE.U32 R22, R23, 0x8, R8 ;  /* 0x0000000817167825 */ /* 0x000fcc00078e0008 */
[----:B------:R-:W3:Y:S01]  /*0780*/  LDG.E.64 R22, desc[UR10][R22.64] ;  /* 0x0000000a16167981 */ /* 0x000ee2000c1e1b00 */
[----:B----4-:R-:W-:Y:S01]  /*0790*/  ISETP.NE.U32.AND P1, PT, R20, RZ, PT ;  /* 0x000000ff1400720c */ /* 0x010fe20003f25070 */
[----:B------:R-:W-:Y:S02]  /*07a0*/  VIADD R20, R2, 0x1 ;  /* 0x0000000102147836 */ /* 0x000fe40000000000 */
[----:B------:R-:W-:Y:S01]  /*07b0*/  @!P0 IMAD.MOV R20, RZ, RZ, R2 ;  /* 0x000000ffff148224 */ /* 0x000fe200078e0202 */
[----:B------:R-:W-:Y:S02]  /*07c0*/  ISETP.NE.AND.EX P1, PT, R21, RZ, PT, P1 ;  /* 0x000000ff1500720c */ /* 0x000fe40003f25310 */
[----:B-----5:R-:W-:-:S04]  /*07d0*/  ISETP.NE.U32.AND P0, PT, R18, RZ, PT ;  /* 0x000000ff1200720c */ /* 0x020fc80003f05070 */
[----:B------:R-:W-:Y:S01]  /*07e0*/  ISETP.NE.AND.EX P0, PT, R19, RZ, PT, P0 ;  /* 0x000000ff1300720c */ /* 0x000fe20003f05300 */
[----:B------:R-:W-:-:S06]  /*07f0*/  VIADD R2, R20, 0x1 ;  /* 0x0000000114027836 */ /* 0x000fcc0000000000 */
[----:B------:R-:W-:Y:S01]  /*0800*/  @!P1 IMAD.MOV R2, RZ, RZ, R20 ;  /* 0x000000ffff029224 */ /* 0x000fe200078e0214 */
[----:B------:R-:W-:-:S03]  /*0810*/  ISETP.NE.U32.AND P2, PT, R16, RZ, PT ;  /* 0x000000ff1000720c */ /* 0x000fc60003f45070 */
[----:B------:R-:W-:Y:S01]  /*0820*/  VIADD R16, R2, 0x1 ;  /* 0x0000000102107836 */ /* 0x000fe20000000000 */
[----:B------:R-:W-:Y:S02]  /*0830*/  ISETP.NE.AND.EX P1, PT, R17, RZ, PT, P2 ;  /* 0x000000ff1100720c */ /* 0x000fe40003f25320 */
[----:B------:R-:W-:Y:S01]  /*0840*/  ISETP.NE.U32.AND P2, PT, R14, RZ, PT ;  /* 0x000000ff0e00720c */ /* 0x000fe20003f45070 */
[----:B------:R-:W-:-:S03]  /*0850*/  @!P0 IMAD.MOV R16, RZ, RZ, R2 ;  /* 0x000000ffff108224 */ /* 0x000fc600078e0202 */
[----:B------:R-:W-:Y:S02]  /*0860*/  ISETP.NE.AND.EX P0, PT, R15, RZ, PT, P2 ;  /* 0x000000ff0f00720c */ /* 0x000fe40003f05320 */
[----:B------:R-:W-:-:S05]  /*0870*/  IADD3 R2, PT, PT, R16, 0x1, RZ ;  /* 0x0000000110027810 */ /* 0x000fca0007ffe0ff */
[----:B------:R-:W-:Y:S01]  /*0880*/  @!P1 IMAD.MOV R2, RZ, RZ, R16 ;  /* 0x000000ffff029224 */ /* 0x000fe200078e0210 */
[----:B------:R-:W-:Y:S01]  /*0890*/  IADD3 R25, PT, PT, R25, 0x10, RZ ;  /* 0x0000001019197810 */ /* 0x000fe20007ffe0ff */
[----:B------:R-:W-:Y:S02]  /*08a0*/  VIADD R6, R6, 0x1000 ;  /* 0x0000100006067836 */ /* 0x000fe40000000000 */
[----:B------:R-:W-:Y:S01]  /*08b0*/  VIADD R27, R27, 0x1000 ;  /* 0x000010001b1b7836 */ /* 0x000fe20000000000 */
[----:B--2---:R-:W-:Y:S01]  /*08c0*/  ISETP.NE.U32.AND P2, PT, R12, RZ, PT ;  /* 0x000000ff0c00720c */ /* 0x004fe20003f45070 */
[----:B------:R-:W-:-:S03]  /*08d0*/  VIADD R12, R2, 0x1 ;  /* 0x00000001020c7836 */ /* 0x000fc60000000000 */
[----:B------:R-:W-:Y:S01]  /*08e0*/  ISETP.NE.AND.EX P1, PT, R13, RZ, PT, P2 ;  /* 0x000000ff0d00720c */ /* 0x000fe20003f25320 */
[----:B------:R-:W-:Y:S01]  /*08f0*/  @!P0 IMAD.MOV R12, RZ, RZ, R2 ;  /* 0x000000ffff0c8224 */ /* 0x000fe200078e0202 */
[----:B---3--:R-:W-:-:S04]  /*0900*/  ISETP.NE.U32.AND P2, PT, R10, RZ, PT ;  /* 0x000000ff0a00720c */ /* 0x008fc80003f45070 */
[----:B------:R-:W-:Y:S01]  /*0910*/  ISETP.NE.AND.EX P0, PT, R11, RZ, PT, P2 ;  /* 0x000000ff0b00720c */ /* 0x000fe20003f05320 */
[----:B------:R-:W-:-:S06]  /*0920*/  VIADD R2, R12, 0x1 ;  /* 0x000000010c027836 */ /* 0x000fcc0000000000 */
[----:B------:R-:W-:Y:S01]  /*0930*/  @!P1 IMAD.MOV R2, RZ, RZ, R12 ;  /* 0x000000ffff029224 */ /* 0x000fe200078e020c */
[----:B------:R-:W-:-:S03]  /*0940*/  ISETP.NE.U32.AND P2, PT, R22, RZ, PT ;  /* 0x000000ff1600720c */ /* 0x000fc60003f45070 */
[----:B------:R-:W-:Y:S01]  /*0950*/  VIADD R10, R2, 0x1 ;  /* 0x00000001020a7836 */ /* 0x000fe20000000000 */
[----:B------:R-:W-:Y:S01]  /*0960*/  ISETP.NE.AND.EX P1, PT, R23, RZ, PT, P2 ;  /* 0x000000ff1700720c */ /* 0x000fe20003f25320 */
[----:B------:R-:W-:Y:S01]  /*0970*/  @!P0 IMAD.MOV R10, RZ, RZ, R2 ;  /* 0x000000ffff0a8224 */ /* 0x000fe200078e0202 */
[----:B------:R-:W-:-:S03]  /*0980*/  ISETP.NE.AND P0, PT, R25, RZ, PT ;  /* 0x000000ff1900720c */ /* 0x000fc60003f05270 */
[----:B------:R-:W-:-:S08]  /*0990*/  VIADD R2, R10, 0x1 ;  /* 0x000000010a027836 */ /* 0x000fd00000000000 */
[----:B------:R-:W-:Y:S02]  /*09a0*/  @!P1 IMAD.MOV R2, RZ, RZ, R10 ;  /* 0x000000ffff029224 */ /* 0x000fe400078e020a */
[----:B------:R-:W-:Y:S05]  /*09b0*/  @P0 BRA `(.L_x_133) ;  /* 0xfffffff800300947 */ /* 0x000fea000383ffff */
[----:B------:R-:W-:Y:S05]  /*09c0*/  BSYNC.RECONVERGENT B3 ;  /* 0x0000000000037941 */ /* 0x000fea0003800200 */
.L_x_132:
[----:B------:R-:W-:-:S07]  /*09d0*/  VIADD R26, R6, 0xfffff800 ;  /* 0xfffff800061a7836 */ /* 0x000fce0000000000 */
.L_x_131:
[----:B------:R-:W-:Y:S05]  /*09e0*/  BSYNC.RECONVERGENT B2 ;  /* 0x0000000000027941 */ /* 0x000fea0003800200 */
.L_x_130:
        /* <DEDUP_REMOVED lines=8> */
[----:B------:R-:W-:-:S05]  /*0a70*/  IADD3 R25, PT, PT, R3, R26, RZ ;  /* 0x0000001a03197210 */ /* 0x000fca0007ffe0ff */
[C---:B------:R-:W-:Y:S02]  /*0a80*/  VIADD R19, R25.reuse, 0x100 ;  /* 0x0000010019137836 */ /* 0x040fe40000000000 */
[C---:B------:R-:W-:Y:S02]  /*0a90*/  VIADD R17, R25.reuse, 0x200 ;  /* 0x0000020019117836 */ /* 0x040fe40000000000 */
[----:B0-----:R-:W-:-:S04]  /*0aa0*/  IMAD.WIDE.U32 R20, R25, 0x8, R22 ;  /* 0x0000000819147825 */ /* 0x001fc800078e0016 */
[--C-:B------:R-:W-:Y:S02]  /*0ab0*/  IMAD.WIDE.U32 R18, R19, 0x8, R22.reuse ;  /* 0x0000000813127825 */ /* 0x100fe400078e0016 */
[----:B------:R-:W2:Y:S02]  /*0ac0*/  LDG.E.64 R20, desc[UR10][R20.64] ;  /* 0x0000000a14147981 */ /* 0x000ea4000c1e1b00 */
[----:B------:R-:W-:Y:S02]  /*0ad0*/  IMAD.WIDE.U32 R16, R17, 0x8, R22 ;  /* 0x0000000811107825 */ /* 0x000fe400078e0016 */
[----:B------:R-:W3:Y:S02]  /*0ae0*/  LDG.E.64 R18, desc[UR10][R18.64] ;  /* 0x0000000a12127981 */ /* 0x000ee4000c1e1b00 */
[C---:B------:R-:W-:Y:S02]  /*0af0*/  VIADD R15, R25.reuse, 0x300 ;  /* 0x00000300190f7836 */ /* 0x040fe40000000000 */
[----:B------:R-:W4:Y:S01]  /*0b00*/  LDG.E.64 R16, desc[UR10][R16.64] ;  /* 0x0000000a10107981 */ /* 0x000f22000c1e1b00 */
[----:B------:R-:W-:-:S02]  /*0b10*/  VIADD R13, R25, 0x400 ;  /* 0x00000400190d7836 */ /* 0x000fc40000000000 */
[----:B------:R-:W-:-:S04]  /*0b20*/  IMAD.WIDE.U32 R14, R15, 0x8, R22 ;  /* 0x000000080f0e7825 */ /* 0x000fc800078e0016 */
[--C-:B------:R-:W-:Y:S02]  /*0b30*/  IMAD.WIDE.U32 R12, R13, 0x8, R22.reuse ;  /* 0x000000080d0c7825 */ /* 0x100fe400078e0016 */
[----:B------:R-:W5:Y:S02]  /*0b40*/  LDG.E.64 R14, desc[UR10][R14.64] ;  /* 0x0000000a0e0e7981 */ /* 0x000f64000c1e1b00 */
[C---:B------:R-:W-:Y:S02]  /*0b50*/  VIADD R11, R25.reuse, 0x500 ;  /* 0x00000500190b7836 */ /* 0x040fe40000000000 */
[----:B------:R-:W5:Y:S01]  /*0b60*/  LDG.E.64 R12, desc[UR10][R12.64] ;  /* 0x0000000a0c0c7981 */ /* 0x000f62000c1e1b00 */
[----:B------:R-:W-:Y:S02]  /*0b70*/  VIADD R9, R25, 0x600 ;  /* 0x0000060019097836 */ /* 0x000fe40000000000 */
[----:B------:R-:W-:Y:S01]  /*0b80*/  IMAD.WIDE.U32 R10, R11, 0x8, R22 ;  /* 0x000000080b0a7825 */ /* 0x000fe200078e0016 */
[----:B------:R-:W-:-:S03]  /*0b90*/  IADD3 R25, PT, PT, R25, 0x700, RZ ;  /* 0x0000070019197810 */ /* 0x000fc60007ffe0ff */
[--C-:B------:R-:W-:Y:S02]  /*0ba0*/  IMAD.WIDE.U32 R8, R9, 0x8, R22.reuse ;  /* 0x0000000809087825 */ /* 0x100fe400078e0016 */
[----:B------:R-:W5:Y:S02]  /*0bb0*/  LDG.E.64 R10, desc[UR10][R10.64] ;  /* 0x0000000a0a0a7981 */ /* 0x000f64000c1e1b00 */
[----:B------:R-:W-:Y:S02]  /*0bc0*/  IMAD.WIDE.U32 R22, R25, 0x8, R22 ;  /* 0x0000000819167825 */ /* 0x000fe400078e0016 */
[----:B------:R-:W5:Y:S04]  /*0bd0*/  LDG.E.64 R8, desc[UR10][R8.64] ;  /* 0x0000000a08087981 */ /* 0x000f68000c1e1b00 */
[----:B------:R-:W5:Y:S01]  /*0be0*/  LDG.E.64 R22, desc[UR10][R22.64] ;  /* 0x0000000a16167981 */ /* 0x000f62000c1e1b00 */
[----:B------:R-:W-:Y:S01]  /*0bf0*/  VIADD R26, R26, 0x800 ;  /* 0x000008001a1a7836 */ /* 0x000fe20000000000 */
[----:B--2---:R-:W-:-:S04]  /*0c00*/  ISETP.NE.U32.AND P0, PT, R20, RZ, PT ;  /* 0x000000ff1400720c */ /* 0x004fc80003f05070 */
[----:B------:R-:W-:Y:S02]  /*0c10*/  ISETP.NE.AND.EX P0, PT, R21, RZ, PT, P0 ;  /* 0x000000ff1500720c */ /* 0x000fe40003f05300 */
[----:B---3--:R-:W-:Y:S01]  /*0c20*/  ISETP.NE.U32.AND P1, PT, R18, RZ, PT ;  /* 0x000000ff1200720c */ /* 0x008fe20003f25070 */
[----:B------:R-:W-:Y:S01]  /*0c30*/  VIADD R18, R2, 0x1 ;  /* 0x0000000102127836 */ /* 0x000fe20000000000 */
[----:B----4-:R-:W-:Y:S02]  /*0c40*/  ISETP.NE.U32.AND P3, PT, R16, RZ, PT ;  /* 0x000000ff1000720c */ /* 0x010fe40003f65070 */
[----:B------:R-:W-:-:S07]  /*0c50*/  ISETP.NE.AND.EX P1, PT, R19, RZ, PT, P1 ;  /* 0x000000ff1300720c */ /* 0x000fce0003f25310 */
[----:B------:R-:W-:Y:S01]  /*0c60*/  @!P0 IMAD.MOV R18, RZ, RZ, R2 ;  /* 0x000000ffff128224 */ /* 0x000fe200078e0202 */
[----:B------:R-:W-:Y:S02]  /*0c70*/  ISETP.NE.AND.EX P0, PT, R17, RZ, PT, P3 ;  /* 0x000000ff1100720c */ /* 0x000fe40003f05330 */
[----:B-----5:R-:W-:Y:S01]  /*0c80*/  ISETP.NE.U32.AND P3, PT, R14, RZ, PT ;  /* 0x000000ff0e00720c */ /* 0x020fe20003f65070 */
[----:B------:R-:W-:Y:S02]  /*0c90*/  VIADD R2, R18, 0x1 ;  /* 0x0000000112027836 */ /* 0x000fe40000000000 */
[----:B------:R-:W-:Y:S01]  /*0ca0*/  @!P1 IMAD.MOV R2, RZ, RZ, R18 ;  /* 0x000000ffff029224 */ /* 0x000fe200078e0212 */
[----:B------:R-:W-:Y:S02]  /*0cb0*/  ISETP.NE.AND.EX P1, PT, R15, RZ, PT, P3 ;  /* 0x000000ff0f00720c */ /* 0x000fe40003f25330 */
[----:B------:R-:W-:Y:S01]  /*0cc0*/  ISETP.NE.U32.AND P3, PT, R12, RZ, PT ;  /* 0x000000ff0c00720c */ /* 0x000fe20003f65070 */
[----:B------:R-:W-:-:S04]  /*0cd0*/  VIADD R14, R2, 0x1 ;  /* 0x00000001020e7836 */ /* 0x000fc80000000000 */
[----:B------:R-:W-:Y:S01]  /*0ce0*/  @!P0 IMAD.MOV R14, RZ, RZ, R2 ;  /* 0x000000ffff0e8224 */ /* 0x000fe200078e0202 */
[----:B------:R-:W-:Y:S02]  /*0cf0*/  ISETP.NE.AND.EX P0, PT, R13, RZ, PT, P3 ;  /* 0x000000ff0d00720c */ /* 0x000fe40003f05330 */
[----:B------:R-:W-:Y:S02]  /*0d00*/  ISETP.NE.U32.AND P3, PT, R10, RZ, PT ;  /* 0x000000ff0a00720c */ /* 0x000fe40003f65070 */
[----:B------:R-:W-:Y:S01]  /*0d10*/  IADD3 R2, PT, PT, R14, 0x1, RZ ;  /* 0x000000010e027810 */ /* 0x000fe20007ffe0ff */
[----:B------:R-:W-:Y:S01]  /*0d20*/  @!P1 IMAD.MOV R2, RZ, RZ, R14 ;  /* 0x000000ffff029224 */ /* 0x000fe200078e020e */
[----:B------:R-:W-:Y:S02]  /*0d30*/  ISETP.NE.AND.EX P1, PT, R11, RZ, PT, P3 ;  /* 0x000000ff0b00720c */ /* 0x000fe40003f25330 */
[----:B------:R-:W-:Y:S01]  /*0d40*/  ISETP.NE.U32.AND P3, PT, R8, RZ, PT ;  /* 0x000000ff0800720c */ /* 0x000fe20003f65070 */
[----:B------:R-:W-:-:S04]  /*0d50*/  VIADD R10, R2, 0x1 ;  /* 0x00000001020a7836 */ /* 0x000fc80000000000 */
[----:B------:R-:W-:Y:S01]  /*0d60*/  @!P0 IMAD.MOV R10, RZ, RZ, R2 ;  /* 0x000000ffff0a8224 */ /* 0x000fe200078e0202 */
[----:B------:R-:W-:Y:S02]  /*0d70*/  ISETP.NE.AND.EX P0, PT, R9, RZ, PT, P3 ;  /* 0x000000ff0900720c */ /* 0x000fe40003f05330 */
[----:B------:R-:W-:Y:S01]  /*0d80*/  ISETP.NE.U32.AND P3, PT, R22, RZ, PT ;  /* 0x000000ff1600720c */ /* 0x000fe20003f65070 */
[----:B------:R-:W-:Y:S02]  /*0d90*/  VIADD R2, R10, 0x1 ;  /* 0x000000010a027836 */ /* 0x000fe40000000000 */
[----:B------:R-:W-:Y:S01]  /*0da0*/  @!P1 IMAD.MOV R2, RZ, RZ, R10 ;  /* 0x000000ffff029224 */ /* 0x000fe200078e020a */
[----:B------:R-:W-:-:S03]  /*0db0*/  ISETP.NE.AND.EX P1, PT, R23, RZ, PT, P3 ;  /* 0x000000ff1700720c */ /* 0x000fc60003f25330 */
[----:B------:R-:W-:-:S04]  /*0dc0*/  VIADD R8, R2, 0x1 ;  /* 0x0000000102087836 */ /* 0x000fc80000000000 */
[----:B------:R-:W-:-:S05]  /*0dd0*/  @!P0 IADD3 R8, PT, PT, R2, RZ, RZ ;  /* 0x000000ff02088210 */ /* 0x000fca0007ffe0ff */
[----:B------:R-:W-:Y:S02]  /*0de0*/  VIADD R2, R8, 0x1 ;  /* 0x0000000108027836 */ /* 0x000fe40000000000 */
[----:B------:R-:W-:-:S07]  /*0df0*/  @!P1 IMAD.MOV R2, RZ, RZ, R8 ;  /* 0x000000ffff029224 */ /* 0x000fce00078e0208 */
.L_x_135:
[----:B------:R-:W-:Y:S05]  /*0e00*/  BSYNC.RECONVERGENT B2 ;  /* 0x0000000000027941 */ /* 0x000fea0003800200 */
.L_x_134:
[----:B------:R-:W-:Y:S05]  /*0e10*/  @!P2 BRA `(.L_x_129) ;  /* 0x0000000000cca947 */ /* 0x000fea0003800000 */
[----:B------:R-:W-:Y:S01]  /*0e20*/  ISETP.GE.U32.AND P0, PT, R6, 0x4, PT ;  /* 0x000000040600780c */ /* 0x000fe20003f06070 */
[----:B------:R-:W-:Y:S01]  /*0e30*/  BSSY.RECONVERGENT B2, `(.L_x_136) ;  /* 0x0000022000027945 */ /* 0x000fe20003800200 */
[----:B------:R-:W-:-:S04]  /*0e40*/  LOP3.LUT R8, R7, 0x3, RZ, 0xc0, !PT ;  /* 0x0000000307087812 */ /* 0x000fc800078ec0ff */
[----:B------:R-:W-:-:S07]  /*0e50*/  ISETP.NE.AND P3, PT, R8, RZ, PT ;  /* 0x000000ff0800720c */ /* 0x000fce0003f65270 */
[----:B------:R-:W-:Y:S06]  /*0e60*/  @!P0 BRA `(.L_x_137) ;  /* 0x0000000000788947 */ /* 0x000fec0003800000 */
[----:B------:R-:W0:Y:S01]  /*0e70*/  LDC.64 R10, c[0x0][0x380] ;  /* 0x0000e000ff0a7b82 */ /* 0x000e220000000a00 */
[----:B------:R-:W-:-:S04]  /*0e80*/  IMAD.IADD R9, R3, 0x1, R26 ;  /* 0x0000000103097824 */ /* 0x000fc800078e021a */
[C---:B------:R-:W-:Y:S02]  /*0e90*/  VIADD R13, R9.reuse, 0x100 ;  /* 0x00000100090d7836 */ /* 0x040fe40000000000 */
[C---:B------:R-:W-:Y:S02]  /*0ea0*/  VIADD R15, R9.reuse, 0x200 ;  /* 0x00000200090f7836 */ /* 0x040fe40000000000 */
[----:B0-----:R-:W-:-:S04]  /*0eb0*/  IMAD.WIDE.U32 R6, R9, 0x8, R10 ;  /* 0x0000000809067825 */ /* 0x001fc800078e000a */
[--C-:B------:R-:W-:Y:S02]  /*0ec0*/  IMAD.WIDE.U32 R12, R13, 0x8, R10.reuse ;  /* 0x000000080d0c7825 */ /* 0x100fe400078e000a */
[----:B------:R-:W2:Y:S01]  /*0ed0*/  LDG.E.64 R6, desc[UR10][R6.64] ;  /* 0x0000000a06067981 */ /* 0x000ea2000c1e1b00 */
[----:B------:R-:W-:Y:S01]  /*0ee0*/  IADD3 R9, PT, PT, R9, 0x300, RZ ;  /* 0x0000030009097810 */ /* 0x000fe20007ffe0ff */
[--C-:B------:R-:W-:Y:S02]  /*0ef0*/  IMAD.WIDE.U32 R14, R15, 0x8, R10.reuse ;  /* 0x000000080f0e7825 */ /* 0x100fe400078e000a */
[----:B------:R-:W3:Y:S02]  /*0f00*/  LDG.E.64 R12, desc[UR10][R12.64] ;  /* 0x0000000a0c0c7981 */ /* 0x000ee4000c1e1b00 */
[----:B------:R-:W-:Y:S02]  /*0f10*/  IMAD.WIDE.U32 R10, R9, 0x8, R10 ;  /* 0x00000008090a7825 */ /* 0x000fe400078e000a */
[----:B------:R-:W4:Y:S04]  /*0f20*/  LDG.E.64 R14, desc[UR10][R14.64] ;  /* 0x0000000a0e0e7981 */ /* 0x000f28000c1e1b00 */
[----:B------:R-:W5:Y:S01]  /*0f30*/  LDG.E.64 R10, desc[UR10][R10.64] ;  /* 0x0000000a0a0a7981 */ /* 0x000f62000c1e1b00 */
[----:B------:R-:W-:Y:S01]  /*0f40*/  VIADD R26, R26, 0x400 ;  /* 0x000004001a1a7836 */ /* 0x000fe20000000000 */
[----:B--2---:R-:W-:Y:S01]  /*0f50*/  ISETP.NE.U32.AND P0, PT, R6, RZ, PT ;  /* 0x000000ff0600720c */ /* 0x004fe20003f05070 */
[----:B------:R-:W-:-:S03]  /*0f60*/  VIADD R6, R2, 0x1 ;  /* 0x0000000102067836 */ /* 0x000fc60000000000 */
[----:B------:R-:W-:Y:S02]  /*0f70*/  ISETP.NE.AND.EX P0, PT, R7, RZ, PT, P0 ;  /* 0x000000ff0700720c */ /* 0x000fe40003f05300 */
[----:B---3--:R-:W-:Y:S02]  /*0f80*/  ISETP.NE.U32.AND P1, PT, R12, RZ, PT ;  /* 0x000000ff0c00720c */ /* 0x008fe40003f25070 */
[----:B----4-:R-:W-:Y:S02]  /*0f90*/  ISETP.NE.U32.AND P2, PT, R14, RZ, PT ;  /* 0x000000ff0e00720c */ /* 0x010fe40003f45070 */
[----:B------:R-:W-:Y:S02]  /*0fa0*/  ISETP.NE.AND.EX P1, PT, R13, RZ, PT, P1 ;  /* 0x000000ff0d00720c */ /* 0x000fe40003f25310 */
[----:B------:R-:W-:-:S05]  /*0fb0*/  ISETP.NE.AND.EX P2, PT, R15, RZ, PT, P2 ;  /* 0x000000ff0f00720c */ /* 0x000fca0003f45320 */
[----:B------:R-:W-:Y:S01]  /*0fc0*/  @!P0 IMAD.MOV R6, RZ, RZ, R2 ;  /* 0x000000ffff068224 */ /* 0x000fe200078e0202 */
[----:B-----5:R-:W-:-:S03]  /*0fd0*/  ISETP.NE.U32.AND P0, PT, R10, RZ, PT ;  /* 0x000000ff0a00720c */ /* 0x020fc60003f05070 */
[----:B------:R-:W-:Y:S01]  /*0fe0*/  VIADD R2, R6, 0x1 ;  /* 0x0000000106027836 */ /* 0x000fe20000000000 */
[----:B------:R-:W-:Y:S01]  /*0ff0*/  ISETP.NE.AND.EX P0, PT, R11, RZ, PT, P0 ;  /* 0x000000ff0b00720c */ /* 0x000fe20003f05300 */
[----:B------:R-:W-:-:S04]  /*1000*/  @!P1 IMAD.MOV R2, RZ, RZ, R6 ;  /* 0x000000ffff029224 */ /* 0x000fc800078e0206 */
[----:B------:R-:W-:Y:S02]  /*1010*/  VIADD R6, R2, 0x1 ;  /* 0x0000000102067836 */ /* 0x000fe40000000000 */
[----:B------:R-:W-:-:S05]  /*1020*/  @!P2 IMAD.MOV R6, RZ, RZ, R2 ;  /* 0x000000ffff06a224 */ /* 0x000fca00078e0202 */
[----:B------:R-:W-:Y:S01]  /*1030*/  IADD3 R2, PT, PT, R6, 0x1, RZ ;  /* 0x0000000106027810 */ /* 0x000fe20007ffe0ff */
[----:B------:R-:W-:-:S07]  /*1040*/  @!P0 IMAD.MOV R2, RZ, RZ, R6 ;  /* 0x000000ffff028224 */ /* 0x000fce00078e0206 */
.L_x_137:
[----:B------:R-:W-:Y:S05]  /*1050*/  BSYNC.RECONVERGENT B2 ;  /* 0x0000000000027941 */ /* 0x000fea0003800200 */
.L_x_136:
[----:B------:R-:W-:Y:S05]  /*1060*/  @!P3 BRA `(.L_x_129) ;  /* 0x000000000038b947 */ /* 0x000fea0003800000 */
[----:B------:R-:W0:Y:S01]  /*1070*/  LDC.64 R10, c[0x0][0x380] ;  /* 0x0000e000ff0a7b82 */ /* 0x000e220000000a00 */
[----:B------:R-:W-:Y:S02]  /*1080*/  IMAD.IADD R3, R3, 0x1, R26 ;  /* 0x0000000103037824 */ /* 0x000fe400078e021a */
[----:B------:R-:W-:-:S07]  /*1090*/  IMAD.MOV R8, RZ, RZ, -R8 ;  /* 0x000000ffff087224 */ /* 0x000fce00078e0a08 */
.L_x_138:
[----:B0-----:R-:W-:-:S06]  /*10a0*/  IMAD.WIDE.U32 R6, R3, 0x8, R10 ;  /* 0x0000000803067825 */ /* 0x001fcc00078e000a */
[----:B------:R-:W2:Y:S01]  /*10b0*/  LDG.E.64 R6, desc[UR10][R6.64] ;  /* 0x0000000a06067981 */ /* 0x000ea2000c1e1b00 */
[----:B------:R-:W-:Y:S02]  /*10c0*/  VIADD R8, R8, 0x1 ;  /* 0x0000000108087836 */ /* 0x000fe40000000000 */
[----:B------:R-:W-:Y:S02]  /*10d0*/  VIADD R9, R2, 0x1 ;  /* 0x0000000102097836 */ /* 0x000fe40000000000 */
[----:B------:R-:W-:Y:S01]  /*10e0*/  VIADD R3, R3, 0x100 ;  /* 0x0000010003037836 */ /* 0x000fe20000000000 */
[----:B------:R-:W-:Y:S02]  /*10f0*/  ISETP.NE.AND P1, PT, R8, RZ, PT ;  /* 0x000000ff0800720c */ /* 0x000fe40003f25270 */
[----:B--2---:R-:W-:-:S04]  /*1100*/  ISETP.NE.U32.AND P0, PT, R6, RZ, PT ;  /* 0x000000ff0600720c */ /* 0x004fc80003f05070 */
[----:B------:R-:W-:-:S13]  /*1110*/  ISETP.NE.AND.EX P0, PT, R7, RZ, PT, P0 ;  /* 0x000000ff0700720c */ /* 0x000fda0003f05300 */
[----:B------:R-:W-:-:S05]  /*1120*/  @!P0 IADD3 R9, PT, PT, R2, RZ, RZ ;  /* 0x000000ff02098210 */ /* 0x000fca0007ffe0ff */
[----:B------:R-:W-:Y:S01]  /*1130*/  IMAD.MOV.U32 R2, RZ, RZ, R9 ;  /* 0x000000ffff027224 */ /* 0x000fe200078e0009 */
[----:B------:R-:W-:Y:S06]  /*1140*/  @P1 BRA `(.L_x_138) ;  /* 0xfffffffc00d41947 */ /* 0x000fec000383ffff */
.L_x_129:
[----:B------:R-:W-:Y:S05]  /*1150*/  BSYNC.RECONVERGENT B1 ;  /* 0x0000000000017941 */ /* 0x000fea0003800200 */
.L_x_128:
[----:B------:R-:W-:-:S13]  /*1160*/  ISETP.GE.U32.AND P0, PT, R4, 0x100, PT ;  /* 0x000001000400780c */ /* 0x000fda0003f06070 */
[----:B------:R-:W-:Y:S05]  /*1170*/  @!P0 BRA `(.L_x_139) ;  /* 0x0000000000648947 */ /* 0x000fea0003800000 */
[----:B------:R-:W0:Y:S01]  /*1180*/  S2R R3, SR_LANEID ;  /* 0x0000000000037919 */ /* 0x000e220000000000 */
[----:B------:R-:W1:Y:S01]  /*1190*/  REDUX.SUM UR4, R2 ;  /* 0x00000000020473c4 */ /* 0x000e62000000c000 */
[----:B0-----:R-:W-:-:S13]  /*11a0*/  ISETP.NE.AND P0, PT, R3, RZ, PT ;  /* 0x000000ff0300720c */ /* 0x001fda0003f05270 */
[----:B------:R-:W0:Y:S01]  /*11b0*/  @!P0 S2R R7, SR_CgaCtaId ;  /* 0x0000000000078919 */ /* 0x000e220000008800 */
[----:B------:R-:W-:Y:S02]  /*11c0*/  @!P0 MOV R4, 0x400 ;  /* 0x0000040000048802 */ /* 0x000fe40000000f00 */
[----:B------:R-:W-:Y:S02]  /*11d0*/  @!P0 SHF.R.U32.HI R3, RZ, 0x3, R5 ;  /* 0x00000003ff038819 */ /* 0x000fe40000011605 */
[----:B0-----:R-:W-:Y:S02]  /*11e0*/  @!P0 LEA R7, R7, R4, 0x18 ;  /* 0x0000000407078211 */ /* 0x001fe400078ec0ff */
[----:B------:R-:W-:Y:S01]  /*11f0*/  @!P0 LOP3.LUT R4, R3, 0x7c, RZ, 0xc0, !PT ;  /* 0x0000007c03048812 */ /* 0x000fe200078ec0ff */
[----:B-1----:R-:W-:-:S04]  /*1200*/  IMAD.U32 R3, RZ, RZ, UR4 ;  /* 0x00000004ff037e24 */ /* 0x002fc8000f8e00ff */
[----:B------:R-:W-:-:S05]  /*1210*/  @!P0 IMAD.IADD R4, R4, 0x1, R7 ;  /* 0x0000000104048824 */ /* 0x000fca00078e0207 */
[----:B------:R1:W-:Y:S01]  /*1220*/  @!P0 STS [R4+0x8], R3 ;  /* 0x0000080304008388 */ /* 0x0003e20000000800 */
[----:B------:R-:W-:Y:S01]  /*1230*/  BAR.SYNC.DEFER_BLOCKING 0x0 ;  /* 0x0000000000007b1d */ /* 0x000fe20000010000 */
[----:B------:R-:W-:-:S13]  /*1240*/  ISETP.NE.AND P0, PT, R5, RZ, PT ;  /* 0x000000ff0500720c */ /* 0x000fda0003f05270 */
[----:B-1----:R-:W-:Y:S05]  /*1250*/  @P0 BRA `(.L_x_140) ;  /* 0x0000002000840947 */ /* 0x002fea0003800000 */
        /* <DEDUP_REMOVED lines=11> */
.L_x_139:
[----:B------:R-:W-:-:S05]  /*1310*/  LOP3.LUT R3, R5, 0x3e0, RZ, 0xc0, !PT ;  /* 0x000003e005037812 */ /* 0x000fca00078ec0ff */
[----:B------:R-:W-:Y:S01]  /*1320*/  VIADD R7, R3, 0x20 ;  /* 0x0000002003077836 */ /* 0x000fe20000000000 */
[----:B------:R-:W-:-:S04]  /*1330*/  LOP3.LUT R3, RZ, R3, RZ, 0x33, !PT ;  /* 0x00000003ff037212 */ /* 0x000fc800078e33ff */
[----:B------:R-:W-:Y:S02]  /*1340*/  ISETP.GT.U32.AND P0, PT, R7, R4, PT ;  /* 0x000000040700720c */ /* 0x000fe40003f04070 */
[----:B------:R-:W-:-:S04]  /*1350*/  IADD3 R3, PT, PT, R4, R3, RZ ;  /* 0x0000000304037210 */ /* 0x000fc80007ffe0ff */
[----:B------:R-:W-:Y:S02]  /*1360*/  SEL R7, R3, 0x1f, P0 ;  /* 0x0000001f03077807 */ /* 0x000fe40000000000 */
[----:B------:R-:W0:Y:S04]  /*1370*/  S2R R3, SR_LANEID ;  /* 0x0000000000037919 */ /* 0x000e280000000000 */
[----:B------:R-:W1:Y:S02]  /*1380*/  SHFL.DOWN P0, R6, R2, 0x1, R7 ;  /* 0x0820000002067989 */ /* 0x000e640000000007 */
[----:B-1----:R-:W-:Y:S01]  /*1390*/  @P0 IMAD.IADD R6, R6, 0x1, R2 ;  /* 0x0000000106060824 */ /* 0x002fe200078e0202 */
[----:B0-----:R-:W-:-:S04]  /*13a0*/  ISETP.NE.AND P1, PT, R3, RZ, PT ;  /* 0x000000ff0300720c */ /* 0x001fc80003f25270 */
[----:B------:R-:W0:Y:S09]  /*13b0*/  SHFL.DOWN P0, R8, R6, 0x2, R7 ;  /* 0x0840000006087989 */ /* 0x000e320000000007 */
[----:B------:R-:W1:Y:S01]  /*13c0*/  @!P1 S2R R12, SR_CgaCtaId ;  /* 0x00000000000c9919 */ /* 0x000e620000008800 */
[----:B------:R-:W-:-:S02]  /*13d0*/  @!P1 MOV R11, 0x400 ;  /* 0x00000400000b9802 */ /* 0x000fc40000000f00 */
        /* <DEDUP_REMOVED lines=10> */
[----:B0-----:R-:W-:Y:S01]  /*1480*/  @P0 IMAD.IADD R3, R10, 0x1, R3 ;  /* 0x000000010a030824 */ /* 0x001fe200078e0203 */
[----:B------:R-:W-:-:S04]  /*1490*/  ISETP.NE.AND P0, PT, R5, RZ, PT ;  /* 0x000000ff0500720c */ /* 0x000fc80003f05270 */
[----:B------:R0:W-:Y:S01]  /*14a0*/  @!P1 STS [R2+0x8], R3 ;  /* 0x0000080302009388 */ /* 0x0001e20000000800 */
[----:B------:R-:W-:Y:S08]  /*14b0*/  BAR.SYNC.DEFER_BLOCKING 0x0 ;  /* 0x0000000000007b1d */ /* 0x000ff00000010000 */
[----:B------:R-:W-:Y:S05]  /*14c0*/  @P0 BRA `(.L_x_140) ;  /* 0x0000001c00e80947 */ /* 0x000fea0003800000 */
[----:B------:R-:W1:Y:S01]  /*14d0*/  S2UR UR5, SR_CgaCtaId ;  /* 0x00000000000579c3 */ /* 0x000e620000008800 */
[----:B------:R-:W-:Y:S01]  /*14e0*/  UMOV UR4, 0x400 ;  /* 0x0000040000047882 */ /* 0x000fe20000000000 */
[C---:B------:R-:W-:Y:S02]  /*14f0*/  ISETP.GT.U32.AND P1, PT, R4.reuse, 0x20, PT ;  /* 0x000000200400780c */ /* 0x040fe40003f24070 */
[C---:B------:R-:W-:Y:S02]  /*1500*/  ISETP.GT.U32.AND P2, PT, R4.reuse, 0x40, PT ;  /* 0x000000400400780c */ /* 0x040fe40003f44070 */
[----:B------:R-:W-:Y:S01]  /*1510*/  ISETP.GT.U32.AND P3, PT, R4, 0xa0, PT ;  /* 0x000000a00400780c */ /* 0x000fe20003f64070 */
[----:B-1----:R-:W-:-:S09]  /*1520*/  ULEA UR4, UR5, UR4, 0x18 ;  /* 0x0000000405047291 */ /* 0x002fd2000f8ec0ff */
[----:B0-----:R-:W0:Y:S04]  /*1530*/  LDS R2, [UR4+0xc] ;  /* 0x00000c04ff027984 */ /* 0x001e280008000800 */
[----:B------:R-:W1:Y:S04]  /*1540*/  LDS.128 R8, [UR4+0x10] ;  /* 0x00001004ff087984 */ /* 0x000e680008000c00 */
[----:B------:R-:W2:Y:S01]  /*1550*/  LDS.64 R6, [UR4+0x20] ;  /* 0x00002004ff067984 */ /* 0x000ea20008000a00 */
[----:B0-----:R-:W-:Y:S02]  /*1560*/  SEL R2, R2, RZ, P1 ;  /* 0x000000ff02027207 */ /* 0x001fe40000800000 */
[----:B------:R-:W-:-:S02]  /*1570*/  ISETP.GT.U32.AND P1, PT, R4, 0x60, PT ;  /* 0x000000600400780c */ /* 0x000fc40003f24070 */
[----:B-1----:R-:W-:Y:S02]  /*1580*/  SEL R8, R8, RZ, P2 ;  /* 0x000000ff08087207 */ /* 0x002fe40001000000 */
[----:B------:R-:W-:Y:S02]  /*1590*/  ISETP.GT.U32.AND P2, PT, R4, 0x80, PT ;  /* 0x000000800400780c */ /* 0x000fe40003f44070 */
[----:B------:R-:W-:Y:S02]  /*15a0*/  SEL R9, R9, RZ, P1 ;  /* 0x000000ff09097207 */ /* 0x000fe40000800000 */
[----:B------:R-:W-:Y:S02]  /*15b0*/  IADD3 R2, PT, PT, R8, R2, R3 ;  /* 0x0000000208027210 */ /* 0x000fe40007ffe003 */
[----:B------:R-:W-:Y:S02]  /*15c0*/  SEL R10, R10, RZ, P2 ;  /* 0x000000ff0a0a7207 */ /* 0x000fe40001000000 */
[----:B------:R-:W-:-:S02]  /*15d0*/  ISETP.GT.U32.AND P1, PT, R4, 0xc0, PT ;  /* 0x000000c00400780c */ /* 0x000fc40003f24070 */
[----:B------:R-:W-:Y:S02]  /*15e0*/  ISETP.GT.U32.AND P2, PT, R4, 0xe0, PT ;  /* 0x000000e00400780c */ /* 0x000fe40003f44070 */
[----:B------:R-:W-:Y:S02]  /*15f0*/  SEL R11, R11, RZ, P3 ;  /* 0x000000ff0b0b7207 */ /* 0x000fe40001800000 */
[----:B------:R-:W-:Y:S02]  /*1600*/  IADD3 R2, PT, PT, R10, R2, R9 ;  /* 0x000000020a027210 */ /* 0x000fe40007ffe009 */
[----:B--2---:R-:W-:Y:S02]  /*1610*/  SEL R6, R6, RZ, P1 ;  /* 0x000000ff06067207 */ /* 0x004fe40000800000 */
[----:B------:R-:W-:Y:S02]  /*1620*/  SEL R7, R7, RZ, P2 ;  /* 0x000000ff07077207 */ /* 0x000fe40001000000 */
[----:B------:R-:W-:-:S04]  /*1630*/  IADD3 R2, PT, PT, R6, R2, R11 ;  /* 0x0000000206027210 */ /* 0x000fc80007ffe00b */
[----:B------:R-:W-:Y:S01]  /*1640*/  IADD3 R3, PT, PT, R2, R7, RZ ;  /* 0x0000000702037210 */ /* 0x000fe20007ffe0ff */
[----:B------:R-:W-:Y:S06]  /*1650*/  BRA `(.L_x_140) ;  /* 0x0000001c00847947 */ /* 0x000fec0003800000 */
.L_x_125:
[----:B------:R-:W0:Y:S01]  /*1660*/  S2R R2, SR_TID.X ;  /* 0x0000000000027919 */ /* 0x000e220000002100 */
[----:B------:R-:W1:Y:S01]  /*1670*/  LDCU.64 UR6, c[0x0][0x380] ;  /* 0x00007000ff0677ac */ /* 0x000e620008000a00 */
[----:B------:R-:W2:Y:S01]  /*1680*/  LDCU UR4, c[0x0][0x3b4] ;  /* 0x00007680ff0477ac */ /* 0x000ea20008000800 */
[----:B-1----:R-:W-:Y:S02]  /*1690*/  IMAD.U32 R8, RZ, RZ, UR6 ;  /* 0x00000006ff087e24 */ /* 0x002fe4000f8e00ff */
[----:B------:R-:W-:Y:S02]  /*16a0*/  IMAD.U32 R9, RZ, RZ, UR7 ;  /* 0x00000007ff097e24 */ /* 0x000fe4000f8e00ff */
[----:B0-----:R-:W-:-:S04]  /*16b0*/  IMAD.IADD R7, R3, 0x1, R2 ;  /* 0x0000000103077824 */ /* 0x001fc800078e0202 */
[----:B------:R-:W-:-:S05]  /*16c0*/  IMAD.WIDE.U32 R6, R7, 0x8, R8 ;  /* 0x0000000807067825 */ /* 0x000fca00078e0008 */
[----:B------:R-:W3:Y:S04]  /*16d0*/  LDG.E.64 R14, desc[UR10][R6.64] ;  /* 0x0000000a060e7981 */ /* 0x000ee8000c1e1b00 */
[----:B------:R-:W4:Y:S04]  /*16e0*/  LDG.E.64 R16, desc[UR10][R6.64+0x800] ;  /* 0x0008000a06107981 */ /* 0x000f28000c1e1b00 */
[----:B------:R-:W5:Y:S04]  /*16f0*/  LDG.E.64 R18, desc[UR10][R6.64+0x1000] ;  /* 0x0010000a06127981 */ /* 0x000f68000c1e1b00 */
[----:B------:R-:W2:Y:S04]  /*1700*/  LDG.E.64 R20, desc[UR10][R6.64+0x1800] ;  /* 0x0018000a06147981 */ /* 0x000ea8000c1e1b00 */
[----:B------:R-:W2:Y:S04]  /*1710*/  LDG.E.64 R22, desc[UR10][R6.64+0x2000] ;  /* 0x0020000a06167981 */ /* 0x000ea8000c1e1b00 */
[----:B------:R-:W2:Y:S04]  /*1720*/  LDG.E.64 R24, desc[UR10][R6.64+0x2800] ;  /* 0x0028000a06187981 */ /* 0x000ea8000c1e1b00 */
[----:B------:R-:W2:Y:S04]  /*1730*/  LDG.E.64 R26, desc[UR10][R6.64+0x3000] ;  /* 0x0030000a061a7981 */ /* 0x000ea8000c1e1b00 */
[----:B------:R-:W2:Y:S04]  /*1740*/  LDG.E.64 R10, desc[UR10][R6.64+0x3800] ;  /* 0x0038000a060a7981 */ /* 0x000ea8000c1e1b00 */
[----:B------:R-:W2:Y:S04]  /*1750*/  LDG.E.64 R12, desc[UR10][R6.64+0x4000] ;  /* 0x0040000a060c7981 */ /* 0x000ea8000c1e1b00 */
[----:B------:R-:W2:Y:S01]  /*1760*/  LDG.E.64 R28, desc[UR10][R6.64+0x7800] ;  /* 0x0078000a061c7981 */ /* 0x000ea2000c1e1b00 */
[----:B---3--:R-:W-:-:S04]  /*1770*/  ISETP.NE.U32.AND P1, PT, R14, RZ, PT ;  /* 0x000000ff0e00720c */ /* 0x008fc80003f25070 */
[----:B------:R-:W-:Y:S02]  /*1780*/  ISETP.NE.AND.EX P1, PT, R15, RZ, PT, P1 ;  /* 0x000000ff0f00720c */ /* 0x000fe40003f25310 */
[----:B------:R-:W3:Y:S01]  /*1790*/  LDG.E.64 R14, desc[UR10][R6.64+0x4800] ;  /* 0x0048000a060e7981 */ /* 0x000ee2000c1e1b00 */
[----:B----4-:R-:W-:-:S04]  /*17a0*/  ISETP.NE.U32.AND P2, PT, R16, RZ, PT ;  /* 0x000000ff1000720c */ /* 0x010fc80003f45070 */
[----:B------:R-:W-:Y:S02]  /*17b0*/  ISETP.NE.AND.EX P2, PT, R17, RZ, PT, P2 ;  /* 0x000000ff1100720c */ /* 0x000fe40003f45320 */
[----:B------:R-:W4:Y:S01]  /*17c0*/  LDG.E.64 R16, desc[UR10][R6.64+0x5000] ;  /* 0x0050000a06107981 */ /* 0x000f22000c1e1b00 */
[----:B-----5:R-:W-:-:S04]  /*17d0*/  ISETP.NE.U32.AND P3, PT, R18, RZ, PT ;  /* 0x000000ff1200720c */ /* 0x020fc80003f65070 */
[----:B------:R-:W-:Y:S02]  /*17e0*/  ISETP.NE.AND.EX P3, PT, R19, RZ, PT, P3 ;  /* 0x000000ff1300720c */ /* 0x000fe40003f65330 */
[----:B------:R-:W5:Y:S01]  /*17f0*/  LDG.E.64 R18, desc[UR10][R6.64+0x5800] ;  /* 0x0058000a06127981 */ /* 0x000f62000c1e1b00 */
[----:B--2---:R-:W-:-:S04]  /*1800*/  ISETP.NE.U32.AND P4, PT, R20, RZ, PT ;  /* 0x000000ff1400720c */ /* 0x004fc80003f85070 */
[----:B------:R-:W-:Y:S02]  /*1810*/  ISETP.NE.AND.EX P4, PT, R21, RZ, PT, P4 ;  /* 0x000000ff1500720c */ /* 0x000fe40003f85340 */
[----:B------:R-:W2:Y:S01]  /*1820*/  LDG.E.64 R20, desc[UR10][R6.64+0x6000] ;  /* 0x0060000a06147981 */ /* 0x000ea2000c1e1b00 */
[----:B------:R-:W-:Y:S02]  /*1830*/  ISETP.NE.U32.AND P5, PT, R22, RZ, PT ;  /* 0x000000ff1600720c */ /* 0x000fe40003fa5070 */
[----:B------:R-:W-:Y:S02]  /*1840*/  ISETP.NE.U32.AND P6, PT, R24, RZ, PT ;  /* 0x000000ff1800720c */ /* 0x000fe40003fc5070 */
[----:B------:R-:W-:Y:S02]  /*1850*/  ISETP.NE.AND.EX P5, PT, R23, RZ, PT, P5 ;  /* 0x000000ff1700720c */ /* 0x000fe40003fa5350 */
[----:B------:R-:W2:Y:S01]  /*1860*/  LDG.E.64 R22, desc[UR10][R6.64+0x6800] ;  /* 0x0068000a06167981 */ /* 0x000ea2000c1e1b00 */
[----:B------:R-:W-:-:S03]  /*1870*/  ISETP.NE.AND.EX P6, PT, R25, RZ, PT, P6 ;  /* 0x000000ff1900720c */ /* 0x000fc60003fc5360 */
[----:B------:R0:W2:Y:S01]  /*1880*/  LDG.E.64 R24, desc[UR10][R6.64+0x7000] ;  /* 0x0070000a06187981 */ /* 0x0000a2000c1e1b00 */
[----:B------:R-:W-:Y:S02]  /*1890*/  SEL R5, RZ, 0x1, !P1 ;  /* 0x00000001ff057807 */ /* 0x000fe40004800000 */
[----:B------:R-:W-:Y:S01]  /*18a0*/  ISETP.NE.U32.AND P0, PT, R26, RZ, PT ;  /* 0x000000ff1a00720c */ /* 0x000fe20003f05070 */
[----:B------:R-:W-:Y:S02]  /*18b0*/  IMAD.MOV.U32 R26, RZ, RZ, 0x2 ;  /* 0x00000002ff1a7424 */ /* 0x000fe400078e00ff */
[----:B------:R-:W-:Y:S02]  /*18c0*/  @!P1 IMAD.MOV R26, RZ, RZ, 0x1 ;  /* 0x00000001ff1a9424 */ /* 0x000fe400078e02ff */
[----:B------:R-:W-:-:S05]  /*18d0*/  @!P2 IMAD.MOV R26, RZ, RZ, R5 ;  /* 0x000000ffff1aa224 */ /* 0x000fca00078e0205 */
[----:B------:R-:W-:Y:S01]  /*18e0*/  IADD3 R5, PT, PT, R26, 0x1, RZ ;  /* 0x000000011a057810 */ /* 0x000fe20007ffe0ff */
[----:B------:R-:W-:-:S04]  /*18f0*/  @!P3 IMAD.MOV R5, RZ, RZ, R26 ;  /* 0x000000ffff05b224 */ /* 0x000fc800078e021a */
[----:B------:R-:W-:Y:S02]  /*1900*/  VIADD R26, R5, 0x1 ;  /* 0x00000001051a7836 */ /* 0x000fe40000000000 */
[----:B------:R-:W-:Y:S01]  /*1910*/  @!P4 IMAD.MOV R26, RZ, RZ, R5 ;  /* 0x000000ffff1ac224 */ /* 0x000fe200078e0205 */
[----:B------:R-:W-:-:S03]  /*1920*/  ISETP.NE.AND.EX P0, PT, R27, RZ, PT, P0 ;  /* 0x000000ff1b00720c */ /* 0x000fc60003f05300 */
[----:B------:R-:W-:Y:S02]  /*1930*/  VIADD R5, R26, 0x1 ;  /* 0x000000011a057836 */ /* 0x000fe40000000000 */
[----:B------:R-:W-:Y:S01]  /*1940*/  @!P5 IMAD.MOV R5, RZ, RZ, R26 ;  /* 0x000000ffff05d224 */ /* 0x000fe200078e021a */
[----:B------:R-:W-:-:S03]  /*1950*/  ISETP.NE.U32.AND P1, PT, R10, RZ, PT ;  /* 0x000000ff0a00720c */ /* 0x000fc60003f25070 */
[C---:B0-----:R-:W-:Y:S01]  /*1960*/  VIADD R6, R5.reuse, 0x1 ;  /* 0x0000000105067836 */ /* 0x041fe20000000000 */
[----:B------:R-:W-:Y:S02]  /*1970*/  @!P6 IADD3 R6, PT, PT, R5, RZ, RZ ;  /* 0x000000ff0506e210 */ /* 0x000fe40007ffe0ff */
[----:B------:R-:W-:Y:S02]  /*1980*/  ISETP.NE.AND.EX P1, PT, R11, RZ, PT, P1 ;  /* 0x000000ff0b00720c */ /* 0x000fe40003f25310 */
[----:B------:R-:W-:Y:S01]  /*1990*/  ISETP.NE.U32.AND P2, PT, R12, RZ, PT ;  /* 0x000000ff0c00720c */ /* 0x000fe20003f45070 */
[----:B------:R-:W-:Y:S02]  /*19a0*/  VIADD R5, R6, 0x1 ;  /* 0x0000000106057836 */ /* 0x000fe40000000000 */
[----:B------:R-:W-:Y:S01]  /*19b0*/  @!P0 IMAD.MOV R5, RZ, RZ, R6 ;  /* 0x000000ffff058224 */ /* 0x000fe200078e0206 */
[----:B------:R-:W-:-:S03]  /*19c0*/  ISETP.NE.AND.EX P0, PT, R13, RZ, PT, P2 ;  /* 0x000000ff0d00720c */ /* 0x000fc60003f05320 */
[----:B------:R-:W-:-:S04]  /*19d0*/  VIADD R6, R5, 0x1 ;  /* 0x0000000105067836 */ /* 0x000fc80000000000 */
[----:B------:R-:W-:-:S04]  /*19e0*/  @!P1 IMAD.MOV R6, RZ, RZ, R5 ;  /* 0x000000ffff069224 */ /* 0x000fc800078e0205 */
[----:B------:R-:W-:Y:S02]  /*19f0*/  VIADD R5, R6, 0x1 ;  /* 0x0000000106057836 */ /* 0x000fe40000000000 */
[----:B------:R-:W-:-:S05]  /*1a00*/  @!P0 IMAD.MOV R5, RZ, RZ, R6 ;  /* 0x000000ffff058224 */ /* 0x000fca00078e0206 */
[----:B------:R-:W-:Y:S01]  /*1a10*/  IADD3 R6, PT, PT, R5, 0x1, RZ ;  /* 0x0000000105067810 */ /* 0x000fe20007ffe0ff */
[----:B------:R-:W-:Y:S01]  /*1a20*/  IMAD.U32 R10, RZ, RZ, UR4 ;  /* 0x00000004ff0a7e24 */ /* 0x000fe2000f8e00ff */
[----:B---3--:R-:W-:-:S04]  /*1a30*/  ISETP.NE.U32.AND P2, PT, R14, RZ, PT ;  /* 0x000000ff0e00720c */ /* 0x008fc80003f45070 */
[----:B------:R-:W-:Y:S02]  /*1a40*/  ISETP.NE.AND.EX P1, PT, R15, RZ, PT, P2 ;  /* 0x000000ff0f00720c */ /* 0x000fe40003f25320 */
[----:B----4-:R-:W-:-:S04]  /*1a50*/  ISETP.NE.U32.AND P2, PT, R16, RZ, PT ;  /* 0x000000ff1000720c */ /* 0x010fc80003f45070 */
[----:B------:R-:W-:Y:S02]  /*1a60*/  ISETP.NE.AND.EX P0, PT, R17, RZ, PT, P2 ;  /* 0x000000ff1100720c */ /* 0x000fe40003f05320 */
[----:B-----5:R-:W-:-:S05]  /*1a70*/  ISETP.NE.U32.AND P2, PT, R18, RZ, PT ;  /* 0x000000ff1200720c */ /* 0x020fca0003f45070 */
[----:B------:R-:W-:Y:S01]  /*1a80*/  @!P1 IMAD.MOV R6, RZ, RZ, R5 ;  /* 0x000000ffff069224 */ /* 0x000fe200078e0205 */
[----:B------:R-:W-:-:S03]  /*1a90*/  ISETP.NE.AND.EX P1, PT, R19, RZ, PT, P2 ;  /* 0x000000ff1300720c */ /* 0x000fc60003f25320 */
[----:B------:R-:W-:Y:S02]  /*1aa0*/  VIADD R5, R6, 0x1 ;  /* 0x0000000106057836 */ /* 0x000fe40000000000 */
[----:B------:R-:W-:Y:S01]  /*1ab0*/  @!P0 IMAD.MOV R5, RZ, RZ, R6 ;  /* 0x000000ffff058224 */ /* 0x000fe200078e0206 */
[----:B--2---:R-:W-:-:S04]  /*1ac0*/  ISETP.NE.U32.AND P0, PT, R20, RZ, PT ;  /* 0x000000ff1400720c */ /* 0x004fc80003f05070 */
[----:B------:R-:W-:Y:S01]  /*1ad0*/  ISETP.NE.AND.EX P0, PT, R21, RZ, PT, P0 ;  /* 0x000000ff1500720c */ /* 0x000fe20003f05300 */
[----:B------:R-:W-:Y:S02]  /*1ae0*/  VIADD R6, R5, 0x1 ;  /* 0x0000000105067836 */ /* 0x000fe40000000000 */
[----:B------:R-:W-:Y:S01]  /*1af0*/  @!P1 IMAD.MOV R6, RZ, RZ, R5 ;  /* 0x000000ffff069224 */ /* 0x000fe200078e0205 */
[----:B------:R-:W-:Y:S02]  /*1b00*/  ISETP.NE.U32.AND P1, PT, R22, RZ, PT ;  /* 0x000000ff1600720c */ /* 0x000fe40003f25070 */
[----:B------:R-:W-:Y:S02]  /*1b10*/  ISETP.NE.U32.AND P2, PT, R24, RZ, PT ;  /* 0x000000ff1800720c */ /* 0x000fe40003f45070 */
[----:B------:R-:W-:Y:S01]  /*1b20*/  ISETP.NE.AND.EX P1, PT, R23, RZ, PT, P1 ;  /* 0x000000ff1700720c */ /* 0x000fe20003f25310 */
[----:B------:R-:W-:-:S04]  /*1b30*/  VIADD R5, R6, 0x1 ;  /* 0x0000000106057836 */ /* 0x000fc80000000000 */
[----:B------:R-:W-:Y:S02]  /*1b40*/  @!P0 IADD3 R5, PT, PT, R6, RZ, RZ ;  /* 0x000000ff06058210 */ /* 0x000fe40007ffe0ff */
[----:B------:R-:W-:Y:S01]  /*1b50*/  ISETP.NE.AND.EX P0, PT, R25, RZ, PT, P2 ;  /* 0x000000ff1900720c */ /* 0x000fe20003f05320 */
[----:B------:R-:W-:Y:S02]  /*1b60*/  IMAD.SHL.U32 R6, R10, 0x1000, RZ ;  /* 0x000010000a067824 */ /* 0x000fe400078e00ff */
[----:B------:R-:W-:-:S03]  /*1b70*/  VIADD R7, R5, 0x1 ;  /* 0x0000000105077836 */ /* 0x000fc60000000000 */
[----:B------:R-:W-:Y:S01]  /*1b80*/  @!P1 IMAD.MOV R7, RZ, RZ, R5 ;  /* 0x000000ffff079224 */ /* 0x000fe200078e0205 */
[----:B------:R-:W-:-:S03]  /*1b90*/  ISETP.NE.U32.AND P2, PT, R28, RZ, PT ;  /* 0x000000ff1c00720c */ /* 0x000fc60003f45070 */
[----:B------:R-:W-:-:S03]  /*1ba0*/  VIADD R5, R7, 0x1 ;  /* 0x0000000107057836 */ /* 0x000fc60000000000 */
[----:B------:R-:W-:Y:S01]  /*1bb0*/  @!P0 IMAD.MOV R5, RZ, RZ, R7 ;  /* 0x000000ffff058224 */ /* 0x000fe200078e0207 */
[----:B------:R-:W-:Y:S02]  /*1bc0*/  ISETP.GE.U32.AND P0, PT, R4, R6, PT ;  /* 0x000000060400720c */ /* 0x000fe40003f06070 */
[----:B------:R-:W-:Y:S02]  /*1bd0*/  ISETP.NE.AND.EX P1, PT, R29, RZ, PT, P2 ;  /* 0x000000ff1d00720c */ /* 0x000fe40003f25320 */
[----:B------:R-:W-:-:S11]  /*1be0*/  IADD3 R24, PT, PT, R5, 0x1, RZ ;  /* 0x0000000105187810 */ /* 0x000fd60007ffe0ff */
[----:B------:R-:W-:Y:S01]  /*1bf0*/  @!P1 IMAD.MOV R24, RZ, RZ, R5 ;  /* 0x000000ffff189224 */ /* 0x000fe200078e0205 */
[----:B------:R-:W-:Y:S06]  /*1c00*/  @!P0 BRA `(.L_x_141) ;  /* 0x0000001400b88947 */ /* 0x000fec0003800000 */
[----:B------:R-:W-:Y:S01]  /*1c10*/  UIADD3 UR8, UPT, UPT, UR5, -0x1000, URZ ;  /* 0xfffff00005087890 */ /* 0x000fe2000fffe0ff */
[----:B------:R-:W-:Y:S01]  /*1c20*/  IMAD R5, R10, 0x1000, R3 ;  /* 0x000010000a057824 */ /* 0x000fe200078e0203 */
[----:B------:R-:W-:Y:S01]  /*1c30*/  LOP3.LUT R11, RZ, R2, RZ, 0x33, !PT ;  /* 0x00000002ff0b7212 */ /* 0x000fe200078e33ff */
[----:B------:R-:W-:Y:S01]  /*1c40*/  IMAD.IADD R7, R3, 0x1, R6 ;  /* 0x0000000103077824 */ /* 0x000fe200078e0206 */
[----:B------:R-:W-:Y:S02]  /*1c50*/  UMOV UR4, URZ ;  /* 0x000000ff00047c82 */ /* 0x000fe40008000000 */
[----:B------:R-:W-:Y:S02]  /*1c60*/  ISETP.GT.U32.AND P0, PT, R5, UR8, PT ;  /* 0x0000000805007c0c */ /* 0x000fe4000bf04070 */
[----:B------:R-:W-:Y:S01]  /*1c70*/  IADD3 R4, PT, PT, -R6, UR5, R11 ;  /* 0x0000000506047c10 */ /* 0x000fe2000fffe10b */
[----:B------:R-:W-:Y:S01]  /*1c80*/  IMAD.MOV.U32 R6, RZ, RZ, R7 ;  /* 0x000000ffff067224 */ /* 0x000fe200078e0007 */
[----:B------:R-:W-:-:S03]  /*1c90*/  IADD3 R25, PT, PT, R7, 0x800, R2 ;  /* 0x0000080007197810 */ /* 0x000fc60007ffe002 */
[----:B------:R-:W-:-:S06]  /*1ca0*/  IMAD.IADD R4, R4, 0x1, -R3 ;  /* 0x0000000104047824 */ /* 0x000fcc00078e0a03 */
[----:B------:R-:W-:Y:S05]  /*1cb0*/  @P0 BRA `(.L_x_142) ;  /* 0x0000000400880947 */ /* 0x000fea0003800000 */
[----:B------:R-:W0:Y:S01]  /*1cc0*/  LDC.64 R8, c[0x0][0x380] ;  /* 0x0000e000ff087b82 */ /* 0x000e220000000a00 */
[----:B------:R-:W1:Y:S01]  /*1cd0*/  LDCU.64 UR6, c[0x0][0x3b0] ;  /* 0x00007600ff0677ac */ /* 0x000e620008000a00 */
[----:B------:R-:W-:Y:S01]  /*1ce0*/  NOP ;  /* 0x0000000000007918 */ /* 0x000fe20000000000 */
.L_x_143:
[----:B------:R-:W-:-:S04]  /*1cf0*/  IMAD.IADD R13, R2, 0x1, R5 ;  /* 0x00000001020d7824 */ /* 0x000fc800078e0205 */
[----:B0-----:R-:W-:-:S05]  /*1d00*/  IMAD.WIDE.U32 R12, R13, 0x8, R8 ;  /* 0x000000080d0c7825 */ /* 0x001fca00078e0008 */
[----:B------:R-:W2:Y:S04]  /*1d10*/  LDG.E.64 R10, desc[UR10][R12.64] ;  /* 0x0000000a0c0a7981 */ /* 0x000ea8000c1e1b00 */
[----:B------:R-:W3:Y:S04]  /*1d20*/  LDG.E.64 R14, desc[UR10][R12.64+0x800] ;  /* 0x0008000a0c0e7981 */ /* 0x000ee8000c1e1b00 */
[----:B------:R-:W4:Y:S04]  /*1d30*/  LDG.E.64 R20, desc[UR10][R12.64+0x1000] ;  /* 0x0010000a0c147981 */ /* 0x000f28000c1e1b00 */
[----:B------:R-:W5:Y:S04]  /*1d40*/  LDG.E.64 R18, desc[UR10][R12.64+0x1800] ;  /* 0x0018000a0c127981 */ /* 0x000f68000c1e1b00 */
[----:B------:R-:W5:Y:S04]  /*1d50*/  LDG.E.64 R16, desc[UR10][R12.64+0x2000] ;  /* 0x0020000a0c107981 */ /* 0x000f68000c1e1b00 */
[----:B------:R-:W5:Y:S01]  /*1d60*/  LDG.E.64 R22, desc[UR10][R12.64+0x3800] ;  /* 0x0038000a0c167981 */ /* 0x000f62000c1e1b00 */
[----:B------:R-:W-:-:S02]  /*1d70*/  IADD3 R3, PT, PT, R24, 0x1, RZ ;  /* 0x0000000118037810 */ /* 0x000fc40007ffe0ff */
[----:B--2---:R-:W-:-:S04]  /*1d80*/  ISETP.NE.U32.AND P0, PT, R10, RZ, PT ;  /* 0x000000ff0a00720c */ /* 0x004fc80003f05070 */
[----:B------:R-:W-:Y:S02]  /*1d90*/  ISETP.NE.AND.EX P0, PT, R11, RZ, PT, P0 ;  /* 0x000000ff0b00720c */ /* 0x000fe40003f05300 */
[----:B------:R-:W2:Y:S01]  /*1da0*/  LDG.E.64 R10, desc[UR10][R12.64+0x2800] ;  /* 0x0028000a0c0a7981 */ /* 0x000ea2000c1e1b00 */
[----:B---3--:R-:W-:-:S04]  /*1db0*/  ISETP.NE.U32.AND P1, PT, R14, RZ, PT ;  /* 0x000000ff0e00720c */ /* 0x008fc80003f25070 */
[----:B------:R-:W-:Y:S02]  /*1dc0*/  ISETP.NE.AND.EX P1, PT, R15, RZ, PT, P1 ;  /* 0x000000ff0f00720c */ /* 0x000fe40003f25310 */
[----:B------:R-:W3:Y:S01]  /*1dd0*/  LDG.E.64 R14, desc[UR10][R12.64+0x3000] ;  /* 0x0030000a0c0e7981 */ /* 0x000ee2000c1e1b00 */
[----:B----4-:R-:W-:-:S03]  /*1de0*/  ISETP.NE.U32.AND P2, PT, R20, RZ, PT ;  /* 0x000000ff1400720c */ /* 0x010fc60003f45070 */
[----:B------:R-:W-:Y:S01]  /*1df0*/  @!P0 IMAD.MOV R3, RZ, RZ, R24 ;  /* 0x000000ffff038224 */ /* 0x000fe200078e0218 */
[----:B------:R-:W-:Y:S02]  /*1e00*/  ISETP.NE.AND.EX P0, PT, R21, RZ, PT, P2 ;  /* 0x000000ff1500720c */ /* 0x000fe40003f05320 */
[----:B------:R-:W4:Y:S01]  /*1e10*/  LDG.E.64 R20, desc[UR10][R12.64+0x4000] ;  /* 0x0040000a0c147981 */ /* 0x000f22000c1e1b00 */
[----:B------:R-:W-:-:S03]  /*1e20*/  VIADD R24, R3, 0x1 ;  /* 0x0000000103187836 */ /* 0x000fc60000000000 */
[----:B------:R-:W-:Y:S01]  /*1e30*/  @!P1 IMAD.MOV R24, RZ, RZ, R3 ;  /* 0x000000ffff189224 */ /* 0x000fe200078e0203 */
[----:B-----5:R-:W-:Y:S02]  /*1e40*/  ISETP.NE.U32.AND P1, PT, R18, RZ, PT ;  /* 0x000000ff1200720c */ /* 0x020fe40003f25070 */
[----:B------:R-:W-:Y:S02]  /*1e50*/  ISETP.NE.U32.AND P2, PT, R16, RZ, PT ;  /* 0x000000ff1000720c */ /* 0x000fe40003f45070 */
[----:B------:R-:W-:Y:S01]  /*1e60*/  ISETP.NE.AND.EX P1, PT, R19, RZ, PT, P1 ;  /* 0x000000ff1300720c */ /* 0x000fe20003f25310 */
[----:B------:R-:W-:Y:S02]  /*1e70*/  VIADD R3, R24, 0x1 ;  /* 0x0000000118037836 */ /* 0x000fe40000000000 */
[----:B------:R-:W-:Y:S01]  /*1e80*/  @!P0 IMAD.MOV R3, RZ, RZ, R24 ;  /* 0x000000ffff038224 */ /* 0x000fe200078e0218 */
[----:B------:R-:W-:Y:S02]  /*1e90*/  ISETP.NE.AND.EX P0, PT, R17, RZ, PT, P2 ;  /* 0x000000ff1100720c */ /* 0x000fe40003f05320 */
[----:B------:R-:W5:Y:S01]  /*1ea0*/  LDG.E.64 R16, desc[UR10][R12.64+0x4800] ;  /* 0x0048000a0c107981 */ /* 0x000f62000c1e1b00 */
[----:B------:R-:W-:-:S06]  /*1eb0*/  VIADD R18, R3, 0x1 ;  /* 0x0000000103127836 */ /* 0x000fcc0000000000 */
[----:B------:R-:W-:-:S05]  /*1ec0*/  @!P1 IADD3 R18, PT, PT, R3, RZ, RZ ;  /* 0x000000ff03129210 */ /* 0x000fca0007ffe0ff */
[----:B------:R-:W-:Y:S02]  /*1ed0*/  VIADD R3, R18, 0x1 ;  /* 0x0000000112037836 */ /* 0x000fe40000000000 */
[----:B------:R-:W-:Y:S02]  /*1ee0*/  @!P0 IMAD.MOV R3, RZ, RZ, R18 ;  /* 0x000000ffff038224 */ /* 0x000fe400078e0212 */
[----:B------:R-:W5:Y:S02]  /*1ef0*/  LDG.E.64 R18, desc[UR10][R12.64+0x6000] ;  /* 0x0060000a0c127981 */ /* 0x000f64000c1e1b00 */
[----:B------:R-:W-:Y:S01]  /*1f00*/  VIADD R24, R3, 0x1 ;  /* 0x0000000103187836 */ /* 0x000fe20000000000 */
[----:B--2---:R-:W-:-:S04]  /*1f10*/  ISETP.NE.U32.AND P2, PT, R10, RZ, PT ;  /* 0x000000ff0a00720c */ /* 0x004fc80003f45070 */
[----:B------:R-:W-:Y:S02]  /*1f20*/  ISETP.NE.AND.EX P1, PT, R11, RZ, PT, P2 ;  /* 0x000000ff0b00720c */ /* 0x000fe40003f25320 */
[----:B------:R-:W2:Y:S01]  /*1f30*/  LDG.E.64 R10, desc[UR10][R12.64+0x5000] ;  /* 0x0050000a0c0a7981 */ /* 0x000ea2000c1e1b00 */
[----:B---3--:R-:W-:-:S04]  /*1f40*/  ISETP.NE.U32.AND P2, PT, R14, RZ, PT ;  /* 0x000000ff0e00720c */ /* 0x008fc80003f45070 */
[----:B------:R-:W-:Y:S02]  /*1f50*/  ISETP.NE.AND.EX P0, PT, R15, RZ, PT, P2 ;  /* 0x000000ff0f00720c */ /* 0x000fe40003f05320 */
[----:B------:R-:W3:Y:S01]  /*1f60*/  LDG.E.64 R14, desc[UR10][R12.64+0x5800] ;  /* 0x0058000a0c0e7981 */ /* 0x000ee2000c1e1b00 */
[----:B------:R-:W-:-:S03]  /*1f70*/  ISETP.NE.U32.AND P2, PT, R22, RZ, PT ;  /* 0x000000ff1600720c */ /* 0x000fc60003f45070 */
[----:B------:R-:W-:Y:S01]  /*1f80*/  @!P1 IMAD.MOV R24, RZ, RZ, R3 ;  /* 0x000000ffff189224 */ /* 0x000fe200078e0203 */
[----:B------:R-:W-:Y:S02]  /*1f90*/  ISETP.NE.AND.EX P1, PT, R23, RZ, PT, P2 ;  /* 0x000000ff1700720c */ /* 0x000fe40003f25320 */
[----:B------:R-:W3:Y:S01]  /*1fa0*/  LDG.E.64 R22, desc[UR10][R12.64+0x6800] ;  /* 0x0068000a0c167981 */ /* 0x000ee2000c1e1b00 */
[----:B----4-:R-:W-:Y:S01]  /*1fb0*/  ISETP.NE.U32.AND P2, PT, R20, RZ, PT ;  /* 0x000000ff1400720c */ /* 0x010fe20003f45070 */
[----:B------:R-:W-:Y:S02]  /*1fc0*/  VIADD R26, R24, 0x1 ;  /* 0x00000001181a7836 */ /* 0x000fe40000000000 */
[----:B------:R-:W-:Y:S01]  /*1fd0*/  @!P0 IMAD.MOV R26, RZ, RZ, R24 ;  /* 0x000000ffff1a8224 */ /* 0x000fe200078e0218 */
[----:B------:R-:W-:Y:S02]  /*1fe0*/  ISETP.NE.AND.EX P0, PT, R21, RZ, PT, P2 ;  /* 0x000000ff1500720c */ /* 0x000fe40003f05320 */
[----:B------:R-:W4:Y:S02]  /*1ff0*/  LDG.E.64 R20, desc[UR10][R12.64+0x7000] ;  /* 0x0070000a0c147981 */ /* 0x000f24000c1e1b00 */
[----:B------:R-:W-:-:S02]  /*2000*/  IADD3 R3, PT, PT, R26, 0x1, RZ ;  /* 0x000000011a037810 */ /* 0x000fc40007ffe0ff */
[----:B------:R-:W-:Y:S02]  /*2010*/  @!P1 IMAD.MOV R3, RZ, RZ, R26 ;  /* 0x000000ffff039224 */ /* 0x000fe400078e021a */
[----:B------:R0:W4:Y:S01]  /*2020*/  LDG.E.64 R26, desc[UR10][R12.64+0x7800] ;  /* 0x0078000a0c1a7981 */ /* 0x000122000c1e1b00 */
[----:B-----5:R-:W-:Y:S01]  /*2030*/  ISETP.NE.U32.AND P1, PT, R16, RZ, PT ;  /* 0x000000ff1000720c */ /* 0x020fe20003f25070 */
[----:B------:R-:W-:-:S03]  /*2040*/  VIADD R16, R3, 0x1 ;  /* 0x0000000103107836 */ /* 0x000fc60000000000 */
[----:B------:R-:W-:Y:S01]  /*2050*/  ISETP.NE.AND.EX P1, PT, R17, RZ, PT, P1 ;  /* 0x000000ff1100720c */ /* 0x000fe20003f25310 */
[----:B------:R-:W-:-:S04]  /*2060*/  @!P0 IMAD.MOV R16, RZ, RZ, R3 ;  /* 0x000000ffff108224 */ /* 0x000fc800078e0203 */
[----:B------:R-:W-:-:S08]  /*2070*/  VIADD R3, R16, 0x1 ;  /* 0x0000000110037836 */ /* 0x000fd00000000000 */
[----:B------:R-:W-:Y:S01]  /*2080*/  @!P1 IMAD.MOV R3, RZ, RZ, R16 ;  /* 0x000000ffff039224 */ /* 0x000fe200078e0210 */
[----:B-1----:R-:W-:Y:S01]  /*2090*/  UMOV UR5, UR6 ;  /* 0x0000000600057c82 */ /* 0x002fe20008000000 */
[----:B--2---:R-:W-:-:S04]  /*20a0*/  ISETP.NE.U32.AND P0, PT, R10, RZ, PT ;  /* 0x000000ff0a00720c */ /* 0x004fc80003f05070 */
[----:B------:R-:W-:Y:S02]  /*20b0*/  ISETP.NE.AND.EX P0, PT, R11, RZ, PT, P0 ;  /* 0x000000ff0b00720c */ /* 0x000fe40003f05300 */
[----:B---3--:R-:W-:-:S04]  /*20c0*/  ISETP.NE.U32.AND P2, PT, R14, RZ, PT ;  /* 0x000000ff0e00720c */ /* 0x008fc80003f45070 */
[----:B------:R-:W-:Y:S01]  /*20d0*/  ISETP.NE.AND.EX P1, PT, R15, RZ, PT, P2 ;  /* 0x000000ff0f00720c */ /* 0x000fe20003f25320 */
[----:B------:R-:W-:Y:S01]  /*20e0*/  VIADD R10, R3, 0x1 ;  /* 0x00000001030a7836 */ /* 0x000fe20000000000 */
[----:B------:R-:W-:-:S05]  /*20f0*/  ISETP.NE.U32.AND P2, PT, R18, RZ, PT ;  /* 0x000000ff1200720c */ /* 0x000fca0003f45070 */
[----:B------:R-:W-:Y:S02]  /*2100*/  @!P0 IADD3 R10, PT, PT, R3, RZ, RZ ;  /* 0x000000ff030a8210 */ /* 0x000fe40007ffe0ff */
[----:B------:R-:W-:Y:S02]  /*2110*/  ISETP.NE.AND.EX P0, PT, R19, RZ, PT, P2 ;  /* 0x000000ff1300720c */ /* 0x000fe40003f05320 */
[----:B------:R-:W-:Y:S01]  /*2120*/  ISETP.NE.U32.AND P2, PT, R22, RZ, PT ;  /* 0x000000ff1600720c */ /* 0x000fe20003f45070 */
[----:B------:R-:W-:Y:S02]  /*2130*/  VIADD R3, R10, 0x1 ;  /* 0x000000010a037836 */ /* 0x000fe40000000000 */
[----:B------:R-:W-:Y:S01]  /*2140*/  @!P1 IMAD.MOV R3, RZ, RZ, R10 ;  /* 0x000000ffff039224 */ /* 0x000fe200078e020a */
[----:B------:R-:W-:Y:S02]  /*2150*/  ISETP.NE.AND.EX P1, PT, R23, RZ, PT, P2 ;  /* 0x000000ff1700720c */ /* 0x000fe40003f25320 */
[----:B----4-:R-:W-:Y:S01]  /*2160*/  ISETP.NE.U32.AND P2, PT, R20, RZ, PT ;  /* 0x000000ff1400720c */ /* 0x010fe20003f45070 */
[----:B------:R-:W-:-:S04]  /*2170*/  VIADD R10, R3, 0x1 ;  /* 0x00000001030a7836 */ /* 0x000fc80000000000 */
[----:B------:R-:W-:Y:S01]  /*2180*/  @!P0 IMAD.MOV R10, RZ, RZ, R3 ;  /* 0x000000ffff0a8224 */ /* 0x000fe200078e0203 */
[----:B------:R-:W-:-:S03]  /*2190*/  ISETP.NE.AND.EX P0, PT, R21, RZ, PT, P2 ;  /* 0x000000ff1500720c */ /* 0x000fc60003f05320 */
[----:B0-----:R-:W-:Y:S02]  /*21a0*/  VIADD R12, R10, 0x1 ;  /* 0x000000010a0c7836 */ /* 0x001fe40000000000 */
[----:B------:R-:W-:Y:S01]  /*21b0*/  @!P1 IMAD.MOV R12, RZ, RZ, R10 ;  /* 0x000000ffff0c9224 */ /* 0x000fe200078e020a */
[----:B------:R-:W-:Y:S02]  /*21c0*/  MOV R10, UR7 ;  /* 0x00000007000a7c02 */ /* 0x000fe40008000f00 */
[----:B------:R-:W-:-:S03]  /*21d0*/  IADD3 R3, PT, PT, -R5, UR5, RZ ;  /* 0x0000000505037c10 */ /* 0x000fc6000fffe1ff */
[----:B------:R-:W-:Y:S01]  /*21e0*/  IMAD.SHL.U32 R11, R10, 0x1000, RZ ;  /* 0x000010000a0b7824 */ /* 0x000fe200078e00ff */
[----:B------:R-:W-:Y:S01]  /*21f0*/  ISETP.NE.U32.AND P2, PT, R26, RZ, PT ;  /* 0x000000ff1a00720c */ /* 0x000fe20003f45070 */
[----:B------:R-:W-:Y:S02]  /*2200*/  VIADD R13, R12, 0x1 ;  /* 0x000000010c0d7836 */ /* 0x000fe40000000000 */
[----:B------:R-:W-:Y:S01]  /*2210*/  @!P0 IMAD.MOV R13, RZ, RZ, R12 ;  /* 0x000000ffff0d8224 */ /* 0x000fe200078e020c */
[----:B------:R-:W-:Y:S02]  /*2220*/  ISETP.GE.U32.AND P0, PT, R3, R11, PT ;  /* 0x0000000b0300720c */ /* 0x000fe40003f06070 */
[----:B------:R-:W-:Y:S01]  /*2230*/  ISETP.NE.AND.EX P1, PT, R27, RZ, PT, P2 ;  /* 0x000000ff1b00720c */ /* 0x000fe20003f25320 */
[----:B------:R-:W-:Y:S01]  /*2240*/  VIADD R24, R13, 0x1 ;  /* 0x000000010d187836 */ /* 0x000fe20000000000 */
[C---:B------:R-:W-:Y:S01]  /*2250*/  IADD3 R25, PT, PT, R11.reuse, R25, RZ ;  /* 0x000000190b197210 */ /* 0x040fe20007ffe0ff */
[----:B------:R-:W-:-:S02]  /*2260*/  IMAD.IADD R6, R11, 0x1, R6 ;  /* 0x000000010b067824 */ /* 0x000fc400078e0206 */
[----:B------:R-:W-:-:S08]  /*2270*/  IMAD.IADD R4, R4, 0x1, -R11 ;  /* 0x0000000104047824 */ /* 0x000fd000078e0a0b */
[----:B------:R-:W-:Y:S01]  /*2280*/  @!P1 IMAD.MOV R24, RZ, RZ, R13 ;  /* 0x000000ffff189224 */ /* 0x000fe200078e020d */
[----:B------:R-:W-:Y:S06]  /*2290*/  @!P0 BRA `(.L_x_141) ;  /* 0x0000001000148947 */ /* 0x000fec0003800000 */
[----:B------:R-:W-:Y:S01]  /*22a0*/  IMAD R5, R10, 0x1000, R5 ;  /* 0x000010000a057824 */ /* 0x000fe200078e0205 */
[----:B------:R-:W-:-:S04]  /*22b0*/  UIADD3 UR4, UPT, UPT, UR4, 0x1, URZ ;  /* 0x0000000104047890 */ /* 0x000fc8000fffe0ff */
[----:B------:R-:W-:-:S13]  /*22c0*/  ISETP.GT.U32.AND P0, PT, R5, UR8, PT ;  /* 0x0000000805007c0c */ /* 0x000fda000bf04070 */
[----:B------:R-:W-:Y:S05]  /*22d0*/  @!P0 BRA `(.L_x_143) ;  /* 0xfffffff800848947 */ /* 0x000fea000383ffff */
.L_x_142:
[----:B------:R-:W-:Y:S01]  /*22e0*/  IADD3 R3, PT, PT, -R5, UR5, RZ ;  /* 0x0000000505037c10 */ /* 0x000fe2000fffe1ff */
[----:B------:R-:W-:Y:S03]  /*22f0*/  BSSY.RECONVERGENT B1, `(.L_x_141) ;  /* 0x00000ff000017945 */ /* 0x000fe60003800200 */
[----:B------:R-:W-:-:S04]  /*2300*/  ISETP.GE.AND P0, PT, R2, R3, PT ;  /* 0x000000030200720c */ /* 0x000fc80003f06270 */
[----:B------:R-:W-:-:S13]  /*2310*/  ISETP.GE.U32.OR P0, PT, R5, UR5, P0 ;  /* 0x0000000505007c0c */ /* 0x000fda0008706470 */
[----:B------:R-:W-:Y:S05]  /*2320*/  @P0 BRA `(.L_x_144) ;  /* 0x0000000c00ec0947 */ /* 0x000fea0003800000 */
[----:B------:R-:W-:Y:S01]  /*2330*/  LOP3.LUT R12, RZ, R2, RZ, 0x33, !PT ;  /* 0x00000002ff0c7212 */ /* 0x000fe200078e33ff */
[----:B------:R-:W-:Y:S01]  /*2340*/  IMAD R10, R10, UR4, RZ ;  /* 0x000000040a0a7c24 */ /* 0x000fe2000f8e02ff */
[----:B------:R-:W-:Y:S01]  /*2350*/  BSSY.RECONVERGENT B2, `(.L_x_145) ;  /* 0x0000083000027945 */ /* 0x000fe20003800200 */
[----:B------:R-:W-:Y:S01]  /*2360*/  IMAD.MOV.U32 R26, RZ, RZ, R2 ;  /* 0x000000ffff1a7224 */ /* 0x000fe200078e0002 */
[----:B------:R-:W-:-:S05]  /*2370*/  IADD3 R3, PT, PT, -R7, UR5, R12 ;  /* 0x0000000507037c10 */ /* 0x000fca000fffe10c */
        /* <DEDUP_REMOVED lines=10> */
.L_x_148:
[----:B------:R-:W-:-:S04]  /*2420*/  VIADD R15, R25, 0xfffff800 ;  /* 0xfffff800190f7836 */ /* 0x000fc80000000000 */
[----:B------:R-:W-:-:S04]  /*2430*/  IMAD.WIDE.U32 R14, R15, 0x8, R8 ;  /* 0x000000080f0e7825 */ /* 0x000fc800078e0008 */
[C---:B------:R-:W-:Y:S02]  /*2440*/  VIADD R13, R25.reuse, 0xfffff900 ;  /* 0xfffff900190d7836 */ /* 0x040fe40000000000 */
[----:B------:R-:W2:Y:S01]  /*2450*/  LDG.E.64 R14, desc[UR10][R14.64] ;  /* 0x0000000a0e0e7981 */ /* 0x000ea2000c1e1b00 */
[----:B------:R-:W-:Y:S01]  /*2460*/  IADD3 R11, PT, PT, R25, -0x600, RZ ;  /* 0xfffffa00190b7810 */ /* 0x000fe20007ffe0ff */
[----:B------:R-:W-:-:S06]  /*2470*/  IMAD.WIDE.U32 R12, R13, 0x8, R8 ;  /* 0x000000080d0c7825 */ /* 0x000fcc00078e0008 */
[----:B------:R-:W3:Y:S01]  /*2480*/  LDG.E.64 R12, desc[UR10][R12.64] ;  /* 0x0000000a0c0c7981 */ /* 0x000ee2000c1e1b00 */
[----:B------:R-:W-:-:S06]  /*2490*/  IMAD.WIDE.U32 R10, R11, 0x8, R8 ;  /* 0x000000080b0a7825 */ /* 0x000fcc00078e0008 */
[----:B------:R-:W4:Y:S01]  /*24a0*/  LDG.E.64 R10, desc[UR10][R10.64] ;  /* 0x0000000a0a0a7981 */ /* 0x000f22000c1e1b00 */
[----:B------:R-:W-:-:S04]  /*24b0*/  VIADD R21, R25, 0xfffffb00 ;  /* 0xfffffb0019157836 */ /* 0x000fc80000000000 */
[----:B------:R-:W-:-:S06]  /*24c0*/  IMAD.WIDE.U32 R20, R21, 0x8, R8 ;  /* 0x0000000815147825 */ /* 0x000fcc00078e0008 */
[----:B------:R-:W5:Y:S01]  /*24d0*/  LDG.E.64 R20, desc[UR10][R20.64] ;  /* 0x0000000a14147981 */ /* 0x000f62000c1e1b00 */
[C---:B------:R-:W-:Y:S02]  /*24e0*/  VIADD R19, R25.reuse, 0xfffffc00 ;  /* 0xfffffc0019137836 */ /* 0x040fe40000000000 */
[----:B------:R-:W-:Y:S02]  /*24f0*/  VIADD R17, R25, 0xfffffd00 ;  /* 0xfffffd0019117836 */ /* 0x000fe40000000000 */
[----:B------:R-:W-:-:S04]  /*2500*/  IMAD.WIDE.U32 R18, R19, 0x8, R8 ;  /* 0x0000000813127825 */ /* 0x000fc800078e0008 */
[----:B------:R-:W-:Y:S02]  /*2510*/  IMAD.WIDE.U32 R16, R17, 0x8, R8 ;  /* 0x0000000811107825 */ /* 0x000fe400078e0008 */
[----:B------:R-:W5:Y:S04]  /*2520*/  LDG.E.64 R18, desc[UR10][R18.64] ;  /* 0x0000000a12127981 */ /* 0x000f68000c1e1b00 */
[----:B------:R-:W5:Y:S01]  /*2530*/  LDG.E.64 R16, desc[UR10][R16.64] ;  /* 0x0000000a10107981 */ /* 0x000f62000c1e1b00 */
        /* <DEDUP_REMOVED lines=8> */
[----:B------:R-:W2:Y:S01]  /*25c0*/  LDG.E.64 R14, desc[UR10][R14.64] ;  /* 0x0000000a0e0e7981 */ /* 0x000ea2000c1e1b00 */
[----:B----4-:R-:W-:Y:S01]  /*25d0*/  ISETP.NE.U32.AND P6, PT, R10, RZ, PT ;  /* 0x000000ff0a00720c */ /* 0x010fe20003fc5070 */
[----:B------:R-:W-:-:S03]  /*25e0*/  IMAD.WIDE.U32 R12, R13, 0x8, R8 ;  /* 0x000000080d0c7825 */ /* 0x000fc600078e0008 */
[----:B------:R-:W-:Y:S01]  /*25f0*/  ISETP.NE.AND.EX P6, PT, R11, RZ, PT, P6 ;  /* 0x000000ff0b00720c */ /* 0x000fe20003fc5360 */
[----:B------:R-:W-:Y:S02]  /*2600*/  IMAD.WIDE.U32 R10, R25, 0x8, R8 ;  /* 0x00000008190a7825 */ /* 0x000fe400078e0008 */
[----:B------:R-:W3:Y:S04]  /*2610*/  LDG.E.64 R12, desc[UR10][R12.64] ;  /* 0x0000000a0c0c7981 */ /* 0x000ee8000c1e1b00 */
[----:B------:R-:W4:Y:S01]  /*2620*/  LDG.E.64 R10, desc[UR10][R10.64] ;  /* 0x0000000a0a0a7981 */ /* 0x000f22000c1e1b00 */
[----:B-----5:R-:W-:-:S04]  /*2630*/  ISETP.NE.U32.AND P5, PT, R20, RZ, PT ;  /* 0x000000ff1400720c */ /* 0x020fc80003fa5070 */
[----:B------:R-:W-:Y:S01]  /*2640*/  ISETP.NE.AND.EX P5, PT, R21, RZ, PT, P5 ;  /* 0x000000ff1500720c */ /* 0x000fe20003fa5350 */
[----:B------:R-:W-:-:S06]  /*2650*/  IMAD.WIDE.U32 R20, R27, 0x8, R8 ;  /* 0x000000081b147825 */ /* 0x000fcc00078e0008 */
[----:B------:R-:W5:Y:S01]  /*2660*/  LDG.E.64 R20, desc[UR10][R20.64] ;  /* 0x0000000a14147981 */ /* 0x000f62000c1e1b00 */
[----:B------:R-:W-:-:S04]  /*2670*/  ISETP.NE.U32.AND P4, PT, R18, RZ, PT ;  /* 0x000000ff1200720c */ /* 0x000fc80003f85070 */
[----:B------:R-:W-:Y:S02]  /*2680*/  ISETP.NE.AND.EX P4, PT, R19, RZ, PT, P4 ;  /* 0x000000ff1300720c */ /* 0x000fe40003f85340 */
[----:B------:R-:W-:Y:S02]  /*2690*/  IADD3 R19, PT, PT, R25, 0x200, RZ ;  /* 0x0000020019137810 */ /* 0x000fe40007ffe0ff */
[----:B------:R-:W-:-:S03]  /*26a0*/  ISETP.NE.U32.AND P3, PT, R16, RZ, PT ;  /* 0x000000ff1000720c */ /* 0x000fc60003f65070 */
[----:B------:R-:W-:Y:S01]  /*26b0*/  IMAD.WIDE.U32 R18, R19, 0x8, R8 ;  /* 0x0000000813127825 */ /* 0x000fe200078e0008 */
[----:B------:R-:W-:-:S03]  /*26c0*/  ISETP.NE.AND.EX P3, PT, R17, RZ, PT, P3 ;  /* 0x000000ff1100720c */ /* 0x000fc60003f65330 */
[----:B------:R-:W-:Y:S02]  /*26d0*/  VIADD R17, R25, 0x300 ;  /* 0x0000030019117836 */ /* 0x000fe40000000000 */
[----:B------:R-:W5:Y:S02]  /*26e0*/  LDG.E.64 R18, desc[UR10][R18.64] ;  /* 0x0000000a12127981 */ /* 0x000f64000c1e1b00 */
[----:B------:R-:W-:-:S04]  /*26f0*/  IMAD.WIDE.U32 R16, R17, 0x8, R8 ;  /* 0x0000000811107825 */ /* 0x000fc800078e0008 */
[----:B------:R-:W-:Y:S02]  /*2700*/  VIADD R27, R24, 0x1 ;  /* 0x00000001181b7836 */ /* 0x000fe40000000000 */
[----:B------:R-:W-:Y:S01]  /*2710*/  @!P1 IMAD.MOV R27, RZ, RZ, R24 ;  /* 0x000000ffff1b9224 */ /* 0x000fe200078e0218 */
[----:B------:R-:W5:Y:S03]  /*2720*/  LDG.E.64 R16, desc[UR10][R16.64] ;  /* 0x0000000a10107981 */ /* 0x000f66000c1e1b00 */
[----:B------:R-:W-:Y:S02]  /*2730*/  VIADD R26, R27, 0x1 ;  /* 0x000000011b1a7836 */ /* 0x000fe40000000000 */
[----:B------:R-:W-:-:S04]  /*2740*/  @!P0 IMAD.MOV R26, RZ, RZ, R27 ;  /* 0x000000ffff1a8224 */ /* 0x000fc800078e021b */
[----:B------:R-:W-:Y:S02]  /*2750*/  VIADD R24, R26, 0x1 ;  /* 0x000000011a187836 */ /* 0x000fe40000000000 */
[----:B------:R-:W-:Y:S01]  /*2760*/  @!P6 IMAD.MOV R24, RZ, RZ, R26 ;  /* 0x000000ffff18e224 */ /* 0x000fe200078e021a */
[----:B--2---:R-:W-:-:S04]  /*2770*/  ISETP.NE.U32.AND P2, PT, R14, RZ, PT ;  /* 0x000000ff0e00720c */ /* 0x004fc80003f45070 */
[----:B------:R-:W-:Y:S01]  /*2780*/  ISETP.NE.AND.EX P2, PT, R15, RZ, PT, P2 ;  /* 0x000000ff0f00720c */ /* 0x000fe20003f45320 */
[----:B------:R-:W-:Y:S01]  /*2790*/  VIADD R15, R25, 0x400 ;  /* 0x00000400190f7836 */ /* 0x000fe20000000000 */
[----:B---3--:R-:W-:-:S03]  /*27a0*/  ISETP.NE.U32.AND P1, PT, R12, RZ, PT ;  /* 0x000000ff0c00720c */ /* 0x008fc60003f25070 */
[----:B------:R-:W-:Y:S01]  /*27b0*/  IMAD.WIDE.U32 R14, R15, 0x8, R8 ;  /* 0x000000080f0e7825 */ /* 0x000fe200078e0008 */
[----:B------:R-:W-:Y:S02]  /*27c0*/  ISETP.NE.AND.EX P1, PT, R13, RZ, PT, P1 ;  /* 0x000000ff0d00720c */ /* 0x000fe40003f25310 */
[----:B------:R-:W-:-:S03]  /*27d0*/  IADD3 R13, PT, PT, R25, 0x500, RZ ;  /* 0x00000500190d7810 */ /* 0x000fc60007ffe0ff */
[----:B------:R-:W2:Y:S01]  /*27e0*/  LDG.E.64 R14, desc[UR10][R14.64] ;  /* 0x0000000a0e0e7981 */ /* 0x000ea2000c1e1b00 */
[----:B----4-:R-:W-:Y:S01]  /*27f0*/  ISETP.NE.U32.AND P0, PT, R10, RZ, PT ;  /* 0x000000ff0a00720c */ /* 0x010fe20003f05070 */
[----:B------:R-:W-:-:S03]  /*2800*/  IMAD.WIDE.U32 R12, R13, 0x8, R8 ;  /* 0x000000080d0c7825 */ /* 0x000fc600078e0008 */
[----:B------:R-:W-:Y:S01]  /*2810*/  ISETP.NE.AND.EX P0, PT, R11, RZ, PT, P0 ;  /* 0x000000ff0b00720c */ /* 0x000fe20003f05300 */
[----:B------:R-:W-:Y:S02]  /*2820*/  VIADD R11, R25, 0x600 ;  /* 0x00000600190b7836 */ /* 0x000fe40000000000 */
[----:B------:R-:W3:Y:S02]  /*2830*/  LDG.E.64 R12, desc[UR10][R12.64] ;  /* 0x0000000a0c0c7981 */ /* 0x000ee4000c1e1b00 */
[----:B------:R-:W-:Y:S01]  /*2840*/  IMAD.WIDE.U32 R10, R11, 0x8, R8 ;  /* 0x000000080b0a7825 */ /* 0x000fe200078e0008 */
[----:B-----5:R-:W-:-:S05]  /*2850*/  ISETP.NE.U32.AND P6, PT, R20, RZ, PT ;  /* 0x000000ff1400720c */ /* 0x020fca0003fc5070 */
[----:B------:R-:W4:Y:S01]  /*2860*/  LDG.E.64 R10, desc[UR10][R10.64] ;  /* 0x0000000a0a0a7981 */ /* 0x000f22000c1e1b00 */
[----:B------:R-:W-:Y:S01]  /*2870*/  ISETP.NE.AND.EX P6, PT, R21, RZ, PT, P6 ;  /* 0x000000ff1500720c */ /* 0x000fe20003fc5360 */
[----:B------:R-:W-:-:S04]  /*2880*/  VIADD R21, R25, 0x700 ;  /* 0x0000070019157836 */ /* 0x000fc80000000000 */
[----:B------:R-:W-:-:S06]  /*2890*/  IMAD.WIDE.U32 R20, R21, 0x8, R8 ;  /* 0x0000000815147825 */ /* 0x000fcc00078e0008 */
[----:B------:R-:W5:Y:S01]  /*28a0*/  LDG.E.64 R20, desc[UR10][R20.64] ;  /* 0x0000000a14147981 */ /* 0x000f62000c1e1b00 */
[----:B------:R-:W-:Y:S02]  /*28b0*/  VIADD R26, R24, 0x1 ;  /* 0x00000001181a7836 */ /* 0x000fe40000000000 */
[----:B------:R-:W-:-:S05]  /*28c0*/  @!P5 IMAD.MOV R26, RZ, RZ, R24 ;  /* 0x000000ffff1ad224 */ /* 0x000fca00078e0218 */
[----:B------:R-:W-:Y:S01]  /*28d0*/  IADD3 R24, PT, PT, R26, 0x1, RZ ;  /* 0x000000011a187810 */ /* 0x000fe20007ffe0ff */
[----:B------:R-:W-:-:S04]  /*28e0*/  @!P4 IMAD.MOV R24, RZ, RZ, R26 ;  /* 0x000000ffff18c224 */ /* 0x000fc800078e021a */
[----:B------:R-:W-:Y:S02]  /*28f0*/  VIADD R26, R24, 0x1 ;  /* 0x00000001181a7836 */ /* 0x000fe40000000000 */
[----:B------:R-:W-:-:S04]  /*2900*/  @!P3 IMAD.MOV R26, RZ, RZ, R24 ;  /* 0x000000ffff1ab224 */ /* 0x000fc800078e0218 */
[----:B------:R-:W-:Y:S02]  /*2910*/  VIADD R24, R26, 0x1 ;  /* 0x000000011a187836 */ /* 0x000fe40000000000 */
[----:B------:R-:W-:-:S04]  /*2920*/  @!P2 IMAD.MOV R24, RZ, RZ, R26 ;  /* 0x000000ffff18a224 */ /* 0x000fc800078e021a */
[C---:B------:R-:W-:Y:S01]  /*2930*/  VIADD R26, R24.reuse, 0x1 ;  /* 0x00000001181a7836 */ /* 0x040fe20000000000 */
[----:B------:R-:W-:-:S05]  /*2940*/  @!P1 IADD3 R26, PT, PT, R24, RZ, RZ ;  /* 0x000000ff181a9210 */ /* 0x000fca0007ffe0ff */
[----:B------:R-:W-:Y:S02]  /*2950*/  VIADD R24, R26, 0x1 ;  /* 0x000000011a187836 */ /* 0x000fe40000000000 */
[----:B------:R-:W-:Y:S01]  /*2960*/  @!P0 IMAD.MOV R24, RZ, RZ, R26 ;  /* 0x000000ffff188224 */ /* 0x000fe200078e021a */
[----:B------:R-:W-:-:S04]  /*2970*/  ISETP.NE.U32.AND P0, PT, R18, RZ, PT ;  /* 0x000000ff1200720c */ /* 0x000fc80003f05070 */
[----:B------:R-:W-:Y:S02]  /*2980*/  ISETP.NE.AND.EX P0, PT, R19, RZ, PT, P0 ;  /* 0x000000ff1300720c */ /* 0x000fe40003f05300 */
[----:B------:R-:W-:Y:S01]  /*2990*/  ISETP.NE.U32.AND P1, PT, R16, RZ, PT ;  /* 0x000000ff1000720c */ /* 0x000fe20003f25070 */
[----:B------:R-:W-:Y:S02]  /*29a0*/  VIADD R18, R24, 0x1 ;  /* 0x0000000118127836 */ /* 0x000fe40000000000 */
[----:B------:R-:W-:Y:S01]  /*29b0*/  @!P6 IMAD.MOV R18, RZ, RZ, R24 ;  /* 0x000000ffff12e224 */ /* 0x000fe200078e0218 */
[----:B------:R-:W-:-:S03]  /*29c0*/  ISETP.NE.AND.EX P1, PT, R17, RZ, PT, P1 ;  /* 0x000000ff1100720c */ /* 0x000fc60003f25310 */
[----:B------:R-:W-:-:S04]  /*29d0*/  VIADD R16, R18, 0x1 ;  /* 0x0000000112107836 */ /* 0x000fc80000000000 */
[----:B------:R-:W-:Y:S01]  /*29e0*/  @!P0 IMAD.MOV R16, RZ, RZ, R18 ;  /* 0x000000ffff108224 */ /* 0x000fe200078e0212 */
[----:B------:R-:W-:Y:S01]  /*29f0*/  IADD3 R23, PT, PT, R23, 0x10, RZ ;  /* 0x0000001017177810 */ /* 0x000fe20007ffe0ff */
[----:B------:R-:W-:Y:S02]  /*2a00*/  VIADD R3, R3, 0x1000 ;  /* 0x0000100003037836 */ /* 0x000fe40000000000 */
[----:B------:R-:W-:Y:S01]  /*2a10*/  VIADD R25, R25, 0x1000 ;  /* 0x0000100019197836 */ /* 0x000fe20000000000 */
[----:B--2---:R-:W-:-:S04]  /*2a20*/  ISETP.NE.U32.AND P2, PT, R14, RZ, PT ;  /* 0x000000ff0e00720c */ /* 0x004fc80003f45070 */
[----:B------:R-:W-:Y:S02]  /*2a30*/  ISETP.NE.AND.EX P0, PT, R15, RZ, PT, P2 ;  /* 0x000000ff0f00720c */ /* 0x000fe40003f05320 */
[----:B------:R-:W-:Y:S01]  /*2a40*/  IADD3 R14, PT, PT, R16, 0x1, RZ ;  /* 0x00000001100e7810 */ /* 0x000fe20007ffe0ff */
[----:B------:R-:W-:Y:S01]  /*2a50*/  @!P1 IMAD.MOV R14, RZ, RZ, R16 ;  /* 0x000000ffff0e9224 */ /* 0x000fe200078e0210 */
[----:B---3--:R-:W-:-:S03]  /*2a60*/  ISETP.NE.U32.AND P2, PT, R12, RZ, PT ;  /* 0x000000ff0c00720c */ /* 0x008fc60003f45070 */
[----:B------:R-:W-:Y:S01]  /*2a70*/  VIADD R12, R14, 0x1 ;  /* 0x000000010e0c7836 */ /* 0x000fe20000000000 */
[----:B------:R-:W-:Y:S02]  /*2a80*/  ISETP.NE.AND.EX P1, PT, R13, RZ, PT, P2 ;  /* 0x000000ff0d00720c */ /* 0x000fe40003f25320 */
[----:B----4-:R-:W-:-:S03]  /*2a90*/  ISETP.NE.U32.AND P2, PT, R10, RZ, PT ;  /* 0x000000ff0a00720c */ /* 0x010fc60003f45070 */
[----:B------:R-:W-:Y:S01]  /*2aa0*/  @!P0 IMAD.MOV R12, RZ, RZ, R14 ;  /* 0x000000ffff0c8224 */ /* 0x000fe200078e020e */
[----:B------:R-:W-:-:S03]  /*2ab0*/  ISETP.NE.AND.EX P0, PT, R11, RZ, PT, P2 ;  /* 0x000000ff0b00720c */ /* 0x000fc60003f05320 */
[----:B------:R-:W-:-:S04]  /*2ac0*/  VIADD R10, R12, 0x1 ;  /* 0x000000010c0a7836 */ /* 0x000fc80000000000 */
[----:B------:R-:W-:Y:S01]  /*2ad0*/  @!P1 IMAD.MOV R10, RZ, RZ, R12 ;  /* 0x000000ffff0a9224 */ /* 0x000fe200078e020c */
[----:B-----5:R-:W-:-:S03]  /*2ae0*/  ISETP.NE.U32.AND P2, PT, R20, RZ, PT ;  /* 0x000000ff1400720c */ /* 0x020fc60003f45070 */
[----:B------:R-:W-:Y:S02]  /*2af0*/  VIADD R11, R10, 0x1 ;  /* 0x000000010a0b7836 */ /* 0x000fe40000000000 */
[----:B------:R-:W-:Y:S01]  /*2b00*/  @!P0 IMAD.MOV R11, RZ, RZ, R10 ;  /* 0x000000ffff0b8224 */ /* 0x000fe200078e020a */
[----:B------:R-:W-:Y:S02]  /*2b10*/  ISETP.NE.AND P0, PT, R23, RZ, PT ;  /* 0x000000ff1700720c */ /* 0x000fe40003f05270 */
[----:B------:R-:W-:Y:S01]  /*2b20*/  ISETP.NE.AND.EX P1, PT, R21, RZ, PT, P2 ;  /* 0x000000ff1500720c */ /* 0x000fe20003f25320 */
[----:B------:R-:W-:-:S12]  /*2b30*/  VIADD R24, R11, 0x1 ;  /* 0x000000010b187836 */ /* 0x000fd80000000000 */
[----:B------:R-:W-:Y:S01]  /*2b40*/  @!P1 IMAD.MOV R24, RZ, RZ, R11 ;  /* 0x000000ffff189224 */ /* 0x000fe200078e020b */
[----:B------:R-:W-:Y:S06]  /*2b50*/  @P0 BRA `(.L_x_148) ;  /* 0xfffffff800300947 */ /* 0x000fec000383ffff */
[----:B------:R-:W-:Y:S05]  /*2b60*/  BSYNC.RECONVERGENT B3 ;  /* 0x0000000000037941 */ /* 0x000fea0003800200 */
.L_x_147:
[----:B------:R-:W-:-:S07]  /*2b70*/  VIADD R26, R3, 0xfffff800 ;  /* 0xfffff800031a7836 */ /* 0x000fce0000000000 */
.L_x_146:
[----:B------:R-:W-:Y:S05]  /*2b80*/  BSYNC.RECONVERGENT B2 ;  /* 0x0000000000027941 */ /* 0x000fea0003800200 */
.L_x_145:
[----:B------:R-:W-:-:S13]  /*2b90*/  ISETP.NE.AND P0, PT, R22, RZ, PT ;  /* 0x000000ff1600720c */ /* 0x000fda0003f05270 */
[----:B------:R-:W-:Y:S05]  /*2ba0*/  @!P0 BRA `(.L_x_144) ;  /* 0x0000000400cc8947 */ /* 0x000fea0003800000 */
[----:B------:R-:W-:Y:S01]  /*2bb0*/  ISETP.GE.U32.AND P0, PT, R22, 0x8, PT ;  /* 0x000000081600780c */ /* 0x000fe20003f06070 */
[----:B------:R-:W-:Y:S01]  /*2bc0*/  BSSY.RECONVERGENT B2, `(.L_x_149) ;  /* 0x000003d000027945 */ /* 0x000fe20003800200 */
[----:B------:R-:W-:-:S04]  /*2bd0*/  LOP3.LUT R3, R7, 0x7, RZ, 0xc0, !PT ;  /* 0x0000000707037812 */ /* 0x000fc800078ec0ff */
[----:B------:R-:W-:-:S07]  /*2be0*/  ISETP.NE.AND P2, PT, R3, RZ, PT ;  /* 0x000000ff0300720c */ /* 0x000fce0003f45270 */
[----:B------:R-:W-:Y:S06]  /*2bf0*/  @!P0 BRA `(.L_x_150) ;  /* 0x0000000000e48947 */ /* 0x000fec0003800000 */
[----:B------:R-:W-:-:S05]  /*2c00*/  IADD3 R21, PT, PT, R26, R5, RZ ;  /* 0x000000051a157210 */ /* 0x000fca0007ffe0ff */
[----:B------:R-:W-:-:S06]  /*2c10*/  IMAD.WIDE.U32 R18, R21, 0x8, R8 ;  /* 0x0000000815127825 */ /* 0x000fcc00078e0008 */
[----:B------:R-:W2:Y:S01]  /*2c20*/  LDG.E.64 R18, desc[UR10][R18.64] ;  /* 0x0000000a12127981 */ /* 0x000ea2000c1e1b00 */
[C---:B------:R-:W-:Y:S02]  /*2c30*/  VIADD R23, R21.reuse, 0x100 ;  /* 0x0000010015177836 */ /* 0x040fe40000000000 */
[----:B------:R-:W-:Y:S02]  /*2c40*/  VIADD R11, R21, 0x200 ;  /* 0x00000200150b7836 */ /* 0x000fe40000000000 */
[----:B------:R-:W-:-:S04]  /*2c50*/  IMAD.WIDE.U32 R22, R23, 0x8, R8 ;  /* 0x0000000817167825 */ /* 0x000fc800078e0008 */
[--C-:B------:R-:W-:Y:S02]  /*2c60*/  IMAD.WIDE.U32 R10, R11, 0x8, R8.reuse ;  /* 0x000000080b0a7825 */ /* 0x100fe400078e0008 */
[----:B------:R-:W3:Y:S02]  /*2c70*/  LDG.E.64 R22, desc[UR10][R22.64] ;  /* 0x0000000a16167981 */ /* 0x000ee4000c1e1b00 */
[C---:B------:R-:W-:Y:S02]  /*2c80*/  VIADD R13, R21.reuse, 0x300 ;  /* 0x00000300150d7836 */ /* 0x040fe40000000000 */
[----:B------:R-:W4:Y:S01]  /*2c90*/  LDG.E.64 R10, desc[UR10][R10.64] ;  /* 0x0000000a0a0a7981 */ /* 0x000f22000c1e1b00 */
[----:B------:R-:W-:Y:S02]  /*2ca0*/  VIADD R15, R21, 0x400 ;  /* 0x00000400150f7836 */ /* 0x000fe40000000000 */
[----:B------:R-:W-:-:S04]  /*2cb0*/  IMAD.WIDE.U32 R12, R13, 0x8, R8 ;  /* 0x000000080d0c7825 */ /* 0x000fc800078e0008 */
[--C-:B------:R-:W-:Y:S02]  /*2cc0*/  IMAD.WIDE.U32 R14, R15, 0x8, R8.reuse ;  /* 0x000000080f0e7825 */ /* 0x100fe400078e0008 */
[----:B------:R-:W5:Y:S02]  /*2cd0*/  LDG.E.64 R12, desc[UR10][R12.64] ;  /* 0x0000000a0c0c7981 */ /* 0x000f64000c1e1b00 */
[C---:B------:R-:W-:Y:S02]  /*2ce0*/  VIADD R17, R21.reuse, 0x500 ;  /* 0x0000050015117836 */ /* 0x040fe40000000000 */
[----:B------:R-:W5:Y:S01]  /*2cf0*/  LDG.E.64 R14, desc[UR10][R14.64] ;  /* 0x0000000a0e0e7981 */ /* 0x000f62000c1e1b00 */
[----:B------:R-:W-:Y:S02]  /*2d00*/  VIADD R25, R21, 0x600 ;  /* 0x0000060015197836 */ /* 0x000fe40000000000 */
[----:B------:R-:W-:Y:S01]  /*2d10*/  IMAD.WIDE.U32 R16, R17, 0x8, R8 ;  /* 0x0000000811107825 */ /* 0x000fe200078e0008 */
[----:B------:R-:W-:-:S05]  /*2d20*/  IADD3 R21, PT, PT, R21, 0x700, RZ ;  /* 0x0000070015157810 */ /* 0x000fca0007ffe0ff */
[----:B------:R-:W5:Y:S01]  /*2d30*/  LDG.E.64 R16, desc[UR10][R16.64] ;  /* 0x0000000a10107981 */ /* 0x000f62000c1e1b00 */
[----:B------:R-:W-:-:S06]  /*2d40*/  IMAD.WIDE.U32 R20, R21, 0x8, R8 ;  /* 0x0000000815147825 */ /* 0x000fcc00078e0008 */
[----:B------:R-:W5:Y:S01]  /*2d50*/  LDG.E.64 R20, desc[UR10][R20.64] ;  /* 0x0000000a14147981 */ /* 0x000f62000c1e1b00 */
[----:B--2---:R-:W-:-:S04]  /*2d60*/  ISETP.NE.U32.AND P0, PT, R18, RZ, PT ;  /* 0x000000ff1200720c */ /* 0x004fc80003f05070 */
[----:B------:R-:W-:Y:S01]  /*2d70*/  ISETP.NE.AND.EX P0, PT, R19, RZ, PT, P0 ;  /* 0x000000ff1300720c */ /* 0x000fe20003f05300 */
[----:B------:R-:W-:-:S06]  /*2d80*/  IMAD.WIDE.U32 R18, R25, 0x8, R8 ;  /* 0x0000000819127825 */ /* 0x000fcc00078e0008 */
[----:B------:R-:W2:Y:S01]  /*2d90*/  LDG.E.64 R18, desc[UR10][R18.64] ;  /* 0x0000000a12127981 */ /* 0x000ea2000c1e1b00 */
[----:B---3--:R-:W-:-:S04]  /*2da0*/  ISETP.NE.U32.AND P1, PT, R22, RZ, PT ;  /* 0x000000ff1600720c */ /* 0x008fc80003f25070 */
[----:B------:R-:W-:Y:S02]  /*2db0*/  ISETP.NE.AND.EX P1, PT, R23, RZ, PT, P1 ;  /* 0x000000ff1700720c */ /* 0x000fe40003f25310 */
[----:B----4-:R-:W-:Y:S01]  /*2dc0*/  ISETP.NE.U32.AND P3, PT, R10, RZ, PT ;  /* 0x000000ff0a00720c */ /* 0x010fe20003f65070 */
[----:B------:R-:W-:Y:S02]  /*2dd0*/  VIADD R22, R24, 0x1 ;  /* 0x0000000118167836 */ /* 0x000fe40000000000 */
[----:B------:R-:W-:Y:S01]  /*2de0*/  @!P0 IMAD.MOV R22, RZ, RZ, R24 ;  /* 0x000000ffff168224 */ /* 0x000fe200078e0218 */
[----:B------:R-:W-:Y:S02]  /*2df0*/  ISETP.NE.AND.EX P0, PT, R11, RZ, PT, P3 ;  /* 0x000000ff0b00720c */ /* 0x000fe40003f05330 */
[----:B-----5:R-:W-:Y:S01]  /*2e00*/  ISETP.NE.U32.AND P3, PT, R12, RZ, PT ;  /* 0x000000ff0c00720c */ /* 0x020fe20003f65070 */
[----:B------:R-:W-:-:S04]  /*2e10*/  VIADD R10, R22, 0x1 ;  /* 0x00000001160a7836 */ /* 0x000fc80000000000 */
[----:B------:R-:W-:Y:S01]  /*2e20*/  @!P1 IMAD.MOV R10, RZ, RZ, R22 ;  /* 0x000000ffff0a9224 */ /* 0x000fe200078e0216 */
[----:B------:R-:W-:Y:S02]  /*2e30*/  ISETP.NE.AND.EX P1, PT, R13, RZ, PT, P3 ;  /* 0x000000ff0d00720c */ /* 0x000fe40003f25330 */
[----:B------:R-:W-:Y:S01]  /*2e40*/  ISETP.NE.U32.AND P3, PT, R14, RZ, PT ;  /* 0x000000ff0e00720c */ /* 0x000fe20003f65070 */
[----:B------:R-:W-:Y:S02]  /*2e50*/  VIADD R11, R10, 0x1 ;  /* 0x000000010a0b7836 */ /* 0x000fe40000000000 */
[----:B------:R-:W-:Y:S01]  /*2e60*/  @!P0 IMAD.MOV R11, RZ, RZ, R10 ;  /* 0x000000ffff0b8224 */ /* 0x000fe200078e020a */
[----:B------:R-:W-:Y:S02]  /*2e70*/  ISETP.NE.AND.EX P0, PT, R15, RZ, PT, P3 ;  /* 0x000000ff0f00720c */ /* 0x000fe40003f05330 */
[----:B------:R-:W-:Y:S02]  /*2e80*/  ISETP.NE.U32.AND P3, PT, R16, RZ, PT ;  /* 0x000000ff1000720c */ /* 0x000fe40003f65070 */
[----:B------:R-:W-:-:S03]  /*2e90*/  IADD3 R10, PT, PT, R11, 0x1, RZ ;  /* 0x000000010b0a7810 */ /* 0x000fc60007ffe0ff */
[----:B------:R-:W-:Y:S01]  /*2ea0*/  @!P1 IMAD.MOV R10, RZ, RZ, R11 ;  /* 0x000000ffff0a9224 */ /* 0x000fe200078e020b */
[----:B------:R-:W-:-:S03]  /*2eb0*/  ISETP.NE.AND.EX P1, PT, R17, RZ, PT, P3 ;  /* 0x000000ff1100720c */ /* 0x000fc60003f25330 */
[----:B------:R-:W-:Y:S02]  /*2ec0*/  VIADD R11, R10, 0x1 ;  /* 0x000000010a0b7836 */ /* 0x000fe40000000000 */
[----:B------:R-:W-:-:S04]  /*2ed0*/  @!P0 IMAD.MOV R11, RZ, RZ, R10 ;  /* 0x000000ffff0b8224 */ /* 0x000fc800078e020a */
[----:B------:R-:W-:-:S04]  /*2ee0*/  VIADD R10, R11, 0x1 ;  /* 0x000000010b0a7836 */ /* 0x000fc80000000000 */
[----:B------:R-:W-:-:S04]  /*2ef0*/  @!P1 IMAD.MOV R10, RZ, RZ, R11 ;  /* 0x000000ffff0a9224 */ /* 0x000fc800078e020b */
[----:B------:R-:W-:Y:S02]  /*2f00*/  VIADD R11, R10, 0x1 ;  /* 0x000000010a0b7836 */ /* 0x000fe40000000000 */
[----:B------:R-:W-:Y:S01]  /*2f10*/  VIADD R26, R26, 0x800 ;  /* 0x000008001a1a7836 */ /* 0x000fe20000000000 */
[----:B--2---:R-:W-:-:S04]  /*2f20*/  ISETP.NE.U32.AND P3, PT, R18, RZ, PT ;  /* 0x000000ff1200720c */ /* 0x004fc80003f65070 */
[----:B------:R-:W-:Y:S02]  /*2f30*/  ISETP.NE.AND.EX P0, PT, R19, RZ, PT, P3 ;  /* 0x000000ff1300720c */ /* 0x000fe40003f05330 */
[----:B------:R-:W-:-:S04]  /*2f40*/  ISETP.NE.U32.AND P3, PT, R20, RZ, PT ;  /* 0x000000ff1400720c */ /* 0x000fc80003f65070 */
[----:B------:R-:W-:-:S07]  /*2f50*/  ISETP.NE.AND.EX P1, PT, R21, RZ, PT, P3 ;  /* 0x000000ff1500720c */ /* 0x000fce0003f25330 */
[----:B------:R-:W-:-:S05]  /*2f60*/  @!P0 IADD3 R11, PT, PT, R10, RZ, RZ ;  /* 0x000000ff0a0b8210 */ /* 0x000fca0007ffe0ff */
[----:B------:R-:W-:Y:S02]  /*2f70*/  VIADD R24, R11, 0x1 ;  /* 0x000000010b187836 */ /* 0x000fe40000000000 */
[----:B------:R-:W-:-:S07]  /*2f80*/  @!P1 IMAD.MOV R24, RZ, RZ, R11 ;  /* 0x000000ffff189224 */ /* 0x000fce00078e020b */
.L_x_150:
[----:B------:R-:W-:Y:S05]  /*2f90*/  BSYNC.RECONVERGENT B2 ;  /* 0x0000000000027941 */ /* 0x000fea0003800200 */
.L_x_149:
[----:B------:R-:W-:Y:S05]  /*2fa0*/  @!P2 BRA `(.L_x_144) ;  /* 0x0000000000cca947 */ /* 0x000fea0003800000 */
[----:B------:R-:W-:Y:S01]  /*2fb0*/  ISETP.GE.U32.AND P0, PT, R3, 0x4, PT ;  /* 0x000000040300780c */ /* 0x000fe20003f06070 */
[----:B------:R-:W-:Y:S01]  /*2fc0*/  BSSY.RECONVERGENT B2, `(.L_x_151) ;  /* 0x0000020000027945 */ /* 0x000fe20003800200 */
[----:B------:R-:W-:-:S11]  /*2fd0*/  LOP3.LUT P3, RZ, R7, 0x3, RZ, 0xc0, !PT ;  /* 0x0000000307ff7812 */ /* 0x000fd6000786c0ff */
[----:B------:R-:W-:Y:S05]  /*2fe0*/  @!P0 BRA `(.L_x_152) ;  /* 0x0000000000748947 */ /* 0x000fea0003800000 */
[----:B------:R-:W-:-:S04]  /*2ff0*/  IMAD.IADD R5, R26, 0x1, R5 ;  /* 0x000000011a057824 */ /* 0x000fc800078e0205 */
[----:B------:R-:W-:-:S04]  /*3000*/  IMAD.WIDE.U32 R10, R5, 0x8, R8 ;  /* 0x00000008050a7825 */ /* 0x000fc800078e0008 */
[C---:B------:R-:W-:Y:S02]  /*3010*/  VIADD R13, R5.reuse, 0x100 ;  /* 0x00000100050d7836 */ /* 0x040fe40000000000 */
[----:B------:R-:W2:Y:S01]  /*3020*/  LDG.E.64 R10, desc[UR10][R10.64] ;  /* 0x0000000a0a0a7981 */ /* 0x000ea2000c1e1b00 */
[----:B------:R-:W-:Y:S02]  /*3030*/  VIADD R15, R5, 0x200 ;  /* 0x00000200050f7836 */ /* 0x000fe40000000000 */
[----:B------:R-:W-:Y:S01]  /*3040*/  IMAD.WIDE.U32 R12, R13, 0x8, R8 ;  /* 0x000000080d0c7825 */ /* 0x000fe200078e0008 */
[----:B------:R-:W-:-:S03]  /*3050*/  IADD3 R17, PT, PT, R5, 0x300, RZ ;  /* 0x0000030005117810 */ /* 0x000fc60007ffe0ff */
[--C-:B------:R-:W-:Y:S02]  /*3060*/  IMAD.WIDE.U32 R14, R15, 0x8, R8.reuse ;  /* 0x000000080f0e7825 */ /* 0x100fe400078e0008 */
[----:B------:R-:W3:Y:S02]  /*3070*/  LDG.E.64 R12, desc[UR10][R12.64] ;  /* 0x0000000a0c0c7981 */ /* 0x000ee4000c1e1b00 */
[----:B------:R-:W-:Y:S02]  /*3080*/  IMAD.WIDE.U32 R16, R17, 0x8, R8 ;  /* 0x0000000811107825 */ /* 0x000fe400078e0008 */
[----:B------:R-:W4:Y:S04]  /*3090*/  LDG.E.64 R14, desc[UR10][R14.64] ;  /* 0x0000000a0e0e7981 */ /* 0x000f28000c1e1b00 */
[----:B------:R-:W5:Y:S01]  /*30a0*/  LDG.E.64 R16, desc[UR10][R16.64] ;  /* 0x0000000a10107981 */ /* 0x000f62000c1e1b00 */
[----:B------:R-:W-:-:S02]  /*30b0*/  VIADD R3, R24, 0x1 ;  /* 0x0000000118037836 */ /* 0x000fc40000000000 */
[----:B------:R-:W-:Y:S01]  /*30c0*/  VIADD R26, R26, 0x400 ;  /* 0x000004001a1a7836 */ /* 0x000fe20000000000 */
[----:B--2---:R-:W-:-:S04]  /*30d0*/  ISETP.NE.U32.AND P0, PT, R10, RZ, PT ;  /* 0x000000ff0a00720c */ /* 0x004fc80003f05070 */
[----:B------:R-:W-:Y:S02]  /*30e0*/  ISETP.NE.AND.EX P0, PT, R11, RZ, PT, P0 ;  /* 0x000000ff0b00720c */ /* 0x000fe40003f05300 */
[----:B---3--:R-:W-:-:S04]  /*30f0*/  ISETP.NE.U32.AND P1, PT, R12, RZ, PT ;  /* 0x000000ff0c00720c */ /* 0x008fc80003f25070 */
[----:B------:R-:W-:Y:S02]  /*3100*/  ISETP.NE.AND.EX P1, PT, R13, RZ, PT, P1 ;  /* 0x000000ff0d00720c */ /* 0x000fe40003f25310 */
[----:B----4-:R-:W-:-:S05]  /*3110*/  ISETP.NE.U32.AND P2, PT, R14, RZ, PT ;  /* 0x000000ff0e00720c */ /* 0x010fca0003f45070 */
[----:B------:R-:W-:Y:S01]  /*3120*/  @!P0 IMAD.MOV R3, RZ, RZ, R24 ;  /* 0x000000ffff038224 */ /* 0x000fe200078e0218 */
[----:B-----5:R-:W-:Y:S02]  /*3130*/  ISETP.NE.U32.AND P0, PT, R16, RZ, PT ;  /* 0x000000ff1000720c */ /* 0x020fe40003f05070 */
[----:B------:R-:W-:Y:S01]  /*3140*/  ISETP.NE.AND.EX P2, PT, R15, RZ, PT, P2 ;  /* 0x000000ff0f00720c */ /* 0x000fe20003f45320 */
[----:B------:R-:W-:Y:S01]  /*3150*/  VIADD R5, R3, 0x1 ;  /* 0x0000000103057836 */ /* 0x000fe20000000000 */
[----:B------:R-:W-:Y:S01]  /*3160*/  ISETP.NE.AND.EX P0, PT, R17, RZ, PT, P0 ;  /* 0x000000ff1100720c */ /* 0x000fe20003f05300 */
[----:B------:R-:W-:-:S04]  /*3170*/  @!P1 IMAD.MOV R5, RZ, RZ, R3 ;  /* 0x000000ffff059224 */ /* 0x000fc800078e0203 */
[----:B------:R-:W-:-:S06]  /*3180*/  VIADD R3, R5, 0x1 ;  /* 0x0000000105037836 */ /* 0x000fcc0000000000 */
[----:B------:R-:W-:-:S05]  /*3190*/  @!P2 IMAD.MOV R3, RZ, RZ, R5 ;  /* 0x000000ffff03a224 */ /* 0x000fca00078e0205 */
[----:B------:R-:W-:Y:S01]  /*31a0*/  IADD3 R24, PT, PT, R3, 0x1, RZ ;  /* 0x0000000103187810 */ /* 0x000fe20007ffe0ff */
[----:B------:R-:W-:-:S07]  /*31b0*/  @!P0 IMAD.MOV R24, RZ, RZ, R3 ;  /* 0x000000ffff188224 */ /* 0x000fce00078e0203 */
.L_x_152:
[----:B------:R-:W-:Y:S05]  /*31c0*/  BSYNC.RECONVERGENT B2 ;  /* 0x0000000000027941 */ /* 0x000fea0003800200 */
.L_x_151:
[----:B------:R-:W-:Y:S05]  /*31d0*/  @!P3 BRA `(.L_x_144) ;  /* 0x000000000040b947 */ /* 0x000fea0003800000 */
[----:B------:R-:W-:Y:S01]  /*31e0*/  LOP3.LUT R3, R4, 0xffff, RZ, 0xc0, !PT ;  /* 0x0000ffff04037812 */ /* 0x000fe200078ec0ff */
[----:B------:R-:W-:-:S03]  /*31f0*/  IMAD.IADD R7, R26, 0x1, R6 ;  /* 0x000000011a077824 */ /* 0x000fc600078e0206 */
[----:B------:R-:W-:-:S04]  /*3200*/  LEA.HI R3, R3, 0x1, RZ, 0x18 ;  /* 0x0000000103037811 */ /* 0x000fc800078fc0ff */
[----:B------:R-:W-:-:S05]  /*3210*/  LOP3.LUT R3, R3, 0x3, RZ, 0xc0, !PT ;  /* 0x0000000303037812 */ /* 0x000fca00078ec0ff */
[----:B------:R-:W-:-:S07]  /*3220*/  IMAD.MOV R3, RZ, RZ, -R3 ;  /* 0x000000ffff037224 */ /* 0x000fce00078e0a03 */
.L_x_153:
[----:B------:R-:W-:-:S06]  /*3230*/  IMAD.WIDE.U32 R4, R7, 0x8, R8 ;  /* 0x0000000807047825 */ /* 0x000fcc00078e0008 */
        /* <DEDUP_REMOVED lines=10> */
.L_x_144:
[----:B------:R-:W-:Y:S05]  /*32e0*/  BSYNC.RECONVERGENT B1 ;  /* 0x0000000000017941 */ /* 0x000fea0003800200 */
.L_x_141:
        /* <DEDUP_REMOVED lines=24> */
.L_x_140:
[----:B------:R-:W-:Y:S05]  /*3470*/  BSYNC.RECONVERGENT B0 ;  /* 0x0000000000007941 */ /* 0x000fea0003800200 */
.L_x_124:
[----:B------:R-:W-:Y:S05]  /*3480*/  @P0 EXIT ;  /* 0x000000000000094d */ /* 0x000fea0003800000 */
[----:B------:R-:W1:Y:S02]  /*3490*/  LDC.64 R4, c[0x0][0x390] ;  /* 0x0000e400ff047b82 */ /* 0x000e640000000a00 */
[----:B-1----:R-:W-:-:S05]  /*34a0*/  IMAD.WIDE.U32 R4, R0, 0x4, R4 ;  /* 0x0000000400047825 */ /* 0x002fca00078e0004 */
[----:B------:R-:W-:Y:S01]  /*34b0*/  STG.E desc[UR10][R4.64], R3 ;  /* 0x0000000304007986 */ /* 0x000fe2000c10190a */
[----:B------:R-:W-:Y:S05]  /*34c0*/  EXIT ;  /* 0x000000000000794d */ /* 0x000fea0003800000 */
.L_x_154:
        /* <DEDUP_REMOVED lines=11> */
.L_x_3654:


//--------------------- .text._ZN3cub18CUB_300001_SM_10006detail6reduce28DeviceReduceSingleTileKernelINS2_10policy_hubIjjN4cuda3std3__44plusIvEEE10Policy1000EN6thrust24THRUST_300001_SM_1000_NS18transform_iteratorI9NonZeroOpIlEPKlNSD_11use_defaultESJ_EEPjjS9_jjNS7_10__identityEEEvT0_T1_T2_T3_T4_T6_ --------------------------
	.section	.text._ZN3cub18CUB_300001_SM_10006detail6reduce28DeviceReduceSingleTileKernelINS2_10policy_hubIjjN4cuda3std3__44plusIvEEE10Policy1000EN6thrust24THRUST_300001_SM_1000_NS18transform_iteratorI9NonZeroOpIlEPKlNSD_11use_defaultESJ_EEPjjS9_jjNS7_10__identityEEEvT0_T1_T2_T3_T4_T6_,"ax",@progbits
	.align	128
        .global         _ZN3cub18CUB_300001_SM_10006detail6reduce28DeviceReduceSingleTileKernelINS2_10policy_hubIjjN4cuda3std3__44plusIvEEE10Policy1000EN6thrust24THRUST_300001_SM_1000_NS18transform_iteratorI9NonZeroOpIlEPKlNSD_11use_defaultESJ_EEPjjS9_jjNS7_10__identityEEEvT0_T1_T2_T3_T4_T6_
        .type           _ZN3cub18CUB_300001_SM_10006detail6reduce28DeviceReduceSingleTileKernelINS2_10policy_hubIjjN4cuda3std3__44plusIvEEE10Policy1000EN6thrust24THRUST_300001_SM_1000_NS18transform_iteratorI9NonZeroOpIlEPKlNSD_11use_defaultESJ_EEPjjS9_jjNS7_10__identityEEEvT0_T1_T2_T3_T4_T6_,@function
        .size           _ZN3cub18CUB_300001_SM_10006detail6reduce28DeviceReduceSingleTileKernelINS2_10policy_hubIjjN4cuda3std3__44plusIvEEE10Policy1000EN6thrust24THRUST_300001_SM_1000_NS18transform_iteratorI9NonZeroOpIlEPKlNSD_11use_defaultESJ_EEPjjS9_jjNS7_10__identityEEEvT0_T1_T2_T3_T4_T6_,(.L_x_3655 - _ZN3cub18CUB_300001_SM_10006detail6reduce28DeviceReduceSingleTileKernelINS2_10policy_hubIjjN4cuda3std3__44plusIvEEE10Policy1000EN6thrust24THRUST_300001_SM_1000_NS18transform_iteratorI9NonZeroOpIlEPKlNSD_11use_defaultESJ_EEPjjS9_jjNS7_10__identityEEEvT0_T1_T2_T3_T4_T6_)
        .other          _ZN3cub18CUB_300001_SM_10006detail6reduce28DeviceReduceSingleTileKernelINS2_10policy_hubIjjN4cuda3std3__44plusIvEEE10Policy1000EN6thrust24THRUST_300001_SM_1000_NS18transform_iteratorI9NonZeroOpIlEPKlNSD_11use_defaultESJ_EEPjjS9_jjNS7_10__identityEEEvT0_T1_T2_T3_T4_T6_,@"STO_CUDA_ENTRY STV_DEFAULT"
_ZN3cub18CUB_300001_SM_10006detail6reduce28DeviceReduceSingleTileKernelINS2_10policy_hubIjjN4cuda3std3__44plusIvEEE10Policy1000EN6thrust24THRUST_300001_SM_1000_NS18transform_iteratorI9NonZeroOpIlEPKlNSD_11use_defaultESJ_EEPjjS9_jjNS7_10__identityEEEvT0_T1_T2_T3_T4_T6_:
.text._ZN3cub18CUB_300001_SM_10006detail6reduce28DeviceReduceSingleTileKernelINS2_10policy_hubIjjN4cuda3std3__44plusIvEEE10Policy1000EN6thrust24THRUST_300001_SM_1000_NS18transform_iteratorI9NonZeroOpIlEPKlNSD_11use_defaultESJ_EEPjjS9_jjNS7_10__identityEEEvT0_T1_T2_T3_T4_T6_:
        /* <DEDUP_REMOVED lines=13> */
.L_x_155:
        /* <DEDUP_REMOVED lines=11> */
[----:B------:R-:W2:Y:S01]  /*0180*/  LDG.E.64 R2, desc[UR6][R2.64] ;  /* 0x0000000602027981 */ /* 0x000ea2000c1e1b00 */
[----:B------:R-:W-:Y:S01]  /*0190*/  VIADD R37, R5, 0x100 ;  /* 0x0000010005257836 */ /* 0x000fe20000000000 */
[----:B--2---:R-:W-:-:S04]  /*01a0*/  ISETP.NE.U32.AND P0, PT, R2, RZ, PT ;  /* 0x000000ff0200720c */ /* 0x004fc80003f05070 */
[----:B------:R-:W-:-:S04]  /*01b0*/  ISETP.NE.AND.EX P0, PT, R3, RZ, PT, P0 ;  /* 0x000000ff0300720c */ /* 0x000fc80003f05300 */
[----:B------:R-:W-:-:S09]  /*01c0*/  SEL R0, RZ, 0x1, !P0 ;  /* 0x00000001ff007807 */ /* 0x000fd20004000000 */
.L_x_159:
[----:B------:R-:W-:Y:S05]  /*01d0*/  BSYNC.RECONVERGENT B1 ;  /* 0x0000000000017941 */ /* 0x000fea0003800200 */
.L_x_158:
[----:B------:R-:W-:Y:S01]  /*01e0*/  ISETP.GE.U32.AND P0, PT, R37, R4, PT ;  /* 0x000000042500720c */ /* 0x000fe20003f06070 */
[----:B------:R-:W-:-:S12]  /*01f0*/  BSSY.RECONVERGENT B1, `(.L_x_160) ;  /* 0x00000c6000017945 */ /* 0x000fd80003800200 */
[----:B------:R-:W-:Y:S05]  /*0200*/  @P0 BRA `(.L_x_161) ;  /* 0x0000000c00100947 */ /* 0x000fea0003800000 */
[----:B------:R-:W-:Y:S01]  /*0210*/  LOP3.LUT R3, RZ, R37, RZ, 0x33, !PT ;  /* 0x00000025ff037212 */ /* 0x000fe200078e33ff */
[----:B------:R-:W-:Y:S04]  /*0220*/  BSSY.RECONVERGENT B2, `(.L_x_162) ;  /* 0x0000063000027945 */ /* 0x000fe80003800200 */
[----:B------:R-:W-:-:S05]  /*0230*/  IMAD.IADD R3, R3, 0x1, R4 ;  /* 0x0000000103037824 */ /* 0x000fca00078e0204 */
        /* <DEDUP_REMOVED lines=11> */
.L_x_164:
[----:B------:R-:W2:Y:S04]  /*02f0*/  LDG.E.64 R38, desc[UR6][R2.64+-0x4000] ;  /* 0xffc0000602267981 */ /* 0x000ea8000c1e1b00 */
[----:B------:R-:W3:Y:S04]  /*0300*/  LDG.E.64 R6, desc[UR6][R2.64+-0x3800] ;  /* 0xffc8000602067981 */ /* 0x000ee8000c1e1b00 */
[----:B------:R-:W4:Y:S04]  /*0310*/  LDG.E.64 R8, desc[UR6][R2.64+-0x3000] ;  /* 0xffd0000602087981 */ /* 0x000f28000c1e1b00 */
[----:B------:R-:W5:Y:S04]  /*0320*/  LDG.E.64 R10, desc[UR6][R2.64+-0x2800] ;  /* 0xffd80006020a7981 */ /* 0x000f68000c1e1b00 */
        /* <DEDUP_REMOVED lines=11> */
[----:B------:R-:W5:Y:S01]  /*03e0*/  LDG.E.64 R34, desc[UR6][R2.64+0x3800] ;  /* 0x0038000602227981 */ /* 0x000f62000c1e1b00 */
[----:B------:R-:W-:Y:S01]  /*03f0*/  VIADD R40, R40, 0x10 ;  /* 0x0000001028287836 */ /* 0x000fe20000000000 */
[----:B------:R-:W-:-:S02]  /*0400*/  IADD3 R37, PT, PT, R37, 0x1000, RZ ;  /* 0x0000100025257810 */ /* 0x000fc40007ffe0ff */
        /* <DEDUP_REMOVED lines=60> */
[----:B------:R-:W-:Y:S01]  /*07d0*/  IADD3 R2, P3, PT, R2, 0x8000, RZ ;  /* 0x0000800002027810 */ /* 0x000fe20007f7e0ff */
[----:B------:R-:W-:-:S04]  /*07e0*/  VIADD R6, R0, 0x1 ;  /* 0x0000000100067836 */ /* 0x000fc80000000000 */
[----:B------:R-:W-:Y:S01]  /*07f0*/  @!P1 IMAD.MOV R6, RZ, RZ, R0 ;  /* 0x000000ffff069224 */ /* 0x000fe200078e0200 */
[----:B------:R-:W-:Y:S01]  /*0800*/  ISETP.NE.AND P1, PT, R40, RZ, PT ;  /* 0x000000ff2800720c */ /* 0x000fe20003f25270 */
[----:B------:R-:W-:Y:S02]  /*0810*/  IMAD.X R3, RZ, RZ, R3, P3 ;  /* 0x000000ffff037224 */ /* 0x000fe400018e0603 */
[----:B------:R-:W-:Y:S02]  /*0820*/  VIADD R0, R6, 0x1 ;  /* 0x0000000106007836 */ /* 0x000fe40000000000 */
[----:B------:R-:W-:-:S08]  /*0830*/  @!P0 IMAD.MOV R0, RZ, RZ, R6 ;  /* 0x000000ffff008224 */ /* 0x000fd000078e0206 */
[----:B------:R-:W-:Y:S05]  /*0840*/  @P1 BRA `(.L_x_164) ;  /* 0xfffffff800a81947 */ /* 0x000fea000383ffff */
.L_x_163:
[----:B------:R-:W-:Y:S05]  /*0850*/  BSYNC.RECONVERGENT B2 ;  /* 0x0000000000027941 */ /* 0x000fea0003800200 */
.L_x_162:
        /* <DEDUP_REMOVED lines=8> */
[----:B------:R-:W2:Y:S04]  /*08e0*/  LDG.E.64 R20, desc[UR6][R18.64] ;  /* 0x0000000612147981 */ /* 0x000ea8000c1e1b00 */
[----:B------:R-:W3:Y:S04]  /*08f0*/  LDG.E.64 R2, desc[UR6][R18.64+0x800] ;  /* 0x0008000612027981 */ /* 0x000ee8000c1e1b00 */
[----:B------:R-:W4:Y:S04]  /*0900*/  LDG.E.64 R6, desc[UR6][R18.64+0x1000] ;  /* 0x0010000612067981 */ /* 0x000f28000c1e1b00 */
[----:B------:R-:W5:Y:S04]  /*0910*/  LDG.E.64 R8, desc[UR6][R18.64+0x1800] ;  /* 0x0018000612087981 */ /* 0x000f68000c1e1b00 */
[----:B------:R-:W5:Y:S04]  /*0920*/  LDG.E.64 R10, desc[UR6][R18.64+0x2000] ;  /* 0x00200006120a7981 */ /* 0x000f68000c1e1b00 */
[----:B------:R-:W5:Y:S04]  /*0930*/  LDG.E.64 R12, desc[UR6][R18.64+0x2800] ;  /* 0x00280006120c7981 */ /* 0x000f68000c1e1b00 */
        /* <DEDUP_REMOVED lines=34> */
[----:B------:R-:W-:-:S07]  /*0b60*/  @!P0 IMAD.MOV R0, RZ, RZ, R2 ;  /* 0x000000ffff008224 */ /* 0x000fce00078e0202 */
.L_x_166:
[----:B------:R-:W-:Y:S05]  /*0b70*/  BSYNC.RECONVERGENT B2 ;  /* 0x0000000000027941 */ /* 0x000fea0003800200 */
.L_x_165:
        /* <DEDUP_REMOVED lines=21> */
[----:B-----5:R-:W-:Y:S02]  /*0cd0*/  ISETP.NE.U32.AND P3, PT, R10, RZ, PT ;  /* 0x000000ff0a00720c */ /* 0x020fe40003f65070 */
[----:B------:R-:W-:Y:S01]  /*0ce0*/  IADD3 R0, PT, PT, R6, 0x1, RZ ;  /* 0x0000000106007810 */ /* 0x000fe20007ffe0ff */
[----:B------:R-:W-:Y:S01]  /*0cf0*/  @!P0 IMAD.MOV R0, RZ, RZ, R6 ;  /* 0x000000ffff008224 */ /* 0x000fe200078e0206 */
[----:B------:R-:W-:-:S03]  /*0d00*/  ISETP.NE.AND.EX P3, PT, R11, RZ, PT, P3 ;  /* 0x000000ff0b00720c */ /* 0x000fc60003f65330 */
[----:B------:R-:W-:-:S04]  /*0d10*/  VIADD R2, R0, 0x1 ;  /* 0x0000000100027836 */ /* 0x000fc80000000000 */
[----:B------:R-:W-:-:S04]  /*0d20*/  @!P1 IMAD.MOV R2, RZ, RZ, R0 ;  /* 0x000000ffff029224 */ /* 0x000fc800078e0200 */
[----:B------:R-:W-:Y:S02]  /*0d30*/  VIADD R0, R2, 0x1 ;  /* 0x0000000102007836 */ /* 0x000fe40000000000 */
[----:B------:R-:W-:-:S07]  /*0d40*/  @!P3 IMAD.MOV R0, RZ, RZ, R2 ;  /* 0x000000ffff00b224 */ /* 0x000fce00078e0202 */
.L_x_168:
[----:B------:R-:W-:Y:S05]  /*0d50*/  BSYNC.RECONVERGENT B2 ;  /* 0x0000000000027941 */ /* 0x000fea0003800200 */
.L_x_167:
[----:B------:R-:W-:Y:S05]  /*0d60*/  @!P2 BRA `(.L_x_161) ;  /* 0x000000000038a947 */ /* 0x000fea0003800000 */
[----:B------:R-:W0:Y:S01]  /*0d70*/  LDC.64 R2, c[0x0][0x380] ;  /* 0x0000e000ff027b82 */ /* 0x000e220000000a00 */
[----:B------:R-:W-:Y:S02]  /*0d80*/  IMAD.MOV R6, RZ, RZ, -R36 ;  /* 0x000000ffff067224 */ /* 0x000fe400078e0a24 */
[----:B0-----:R-:W-:-:S07]  /*0d90*/  IMAD.WIDE.U32 R2, R37, 0x8, R2 ;  /* 0x0000000825027825 */ /* 0x001fce00078e0002 */
.L_x_169:
[----:B------:R0:W2:Y:S01]  /*0da0*/  LDG.E.64 R8, desc[UR6][R2.64] ;  /* 0x0000000602087981 */ /* 0x0000a2000c1e1b00 */
[----:B------:R-:W-:Y:S02]  /*0db0*/  VIADD R6, R6, 0x1 ;  /* 0x0000000106067836 */ /* 0x000fe40000000000 */
[----:B------:R-:W-:-:S03]  /*0dc0*/  VIADD R7, R0, 0x1 ;  /* 0x0000000100077836 */ /* 0x000fc60000000000 */
[----:B------:R-:W-:Y:S02]  /*0dd0*/  ISETP.NE.AND P1, PT, R6, RZ, PT ;  /* 0x000000ff0600720c */ /* 0x000fe40003f25270 */
[----:B0-----:R-:W-:-:S05]  /*0de0*/  IADD3 R2, P2, PT, R2, 0x800, RZ ;  /* 0x0000080002027810 */ /* 0x001fca0007f5e0ff */
[----:B------:R-:W-:Y:S01]  /*0df0*/  IMAD.X R3, RZ, RZ, R3, P2 ;  /* 0x000000ffff037224 */ /* 0x000fe200010e0603 */
[----:B--2---:R-:W-:-:S04]  /*0e00*/  ISETP.NE.U32.AND P0, PT, R8, RZ, PT ;  /* 0x000000ff0800720c */ /* 0x004fc80003f05070 */
[----:B------:R-:W-:-:S13]  /*0e10*/  ISETP.NE.AND.EX P0, PT, R9, RZ, PT, P0 ;  /* 0x000000ff0900720c */ /* 0x000fda0003f05300 */
[----:B------:R-:W-:-:S04]  /*0e20*/  @!P0 IMAD.MOV R7, RZ, RZ, R0 ;  /* 0x000000ffff078224 */ /* 0x000fc800078e0200 */
[----:B------:R-:W-:Y:S01]  /*0e30*/  IMAD.MOV.U32 R0, RZ, RZ, R7 ;  /* 0x000000ffff007224 */ /* 0x000fe200078e0007 */
[----:B------:R-:W-:Y:S06]  /*0e40*/  @P1 BRA `(.L_x_169) ;  /* 0xfffffffc00d41947 */ /* 0x000fec000383ffff */
.L_x_161:
[----:B------:R-:W-:Y:S05]  /*0e50*/  BSYNC.RECONVERGENT B1 ;  /* 0x0000000000017941 */ /* 0x000fea0003800200 */
.L_x_160:
        /* <DEDUP_REMOVED lines=10> */
[----:B0-----:R-:W-:-:S05]  /*0f00*/  @!P0 LEA R3, R4, R3, 0x18 ;  /* 0x0000000304038211 */ /* 0x001fca00078ec0ff */
        /* <DEDUP_REMOVED lines=16> */
.L_x_170:
[----:B------:R-:W-:-:S04]  /*1010*/  LOP3.LUT R2, R5, 0x3e0, RZ, 0xc0, !PT ;  /* 0x000003e005027812 */ /* 0x000fc800078ec0ff */
[----:B------:R-:W-:Y:S01]  /*1020*/  LOP3.LUT R7, RZ, R2, RZ, 0x33, !PT ;  /* 0x00000002ff077212 */ /* 0x000fe200078e33ff */
[----:B------:R-:W-:-:S04]  /*1030*/  VIADD R3, R2, 0x20 ;  /* 0x0000002002037836 */ /* 0x000fc80000000000 */
[----:B------:R-:W-:Y:S01]  /*1040*/  IMAD.IADD R7, R7, 0x1, R4 ;  /* 0x0000000107077824 */ /* 0x000fe200078e0204 */
[----:B------:R-:W-:-:S04]  /*1050*/  ISETP.GT.U32.AND P0, PT, R3, R4, PT ;  /* 0x000000040300720c */ /* 0x000fc80003f04070 */
[----:B------:R-:W-:Y:S02]  /*1060*/  SEL R3, R7, 0x1f, P0 ;  /* 0x0000001f07037807 */ /* 0x000fe40000000000 */
[----:B------:R-:W0:Y:S06]  /*1070*/  S2R R7, SR_LANEID ;  /* 0x0000000000077919 */ /* 0x000e2c0000000000 */
        /* <DEDUP_REMOVED lines=11> */
[----:B------:R-:W-:Y:S01]  /*1130*/  @!P1 IMAD.IADD R0, R0, 0x1, R9 ;  /* 0x0000000100009824 */ /* 0x000fe200078e0209 */
[----:B0-----:R-:W-:-:S05]  /*1140*/  @P0 IADD3 R8, PT, PT, R6, R8, RZ ;  /* 0x0000000806080210 */ /* 0x001fca0007ffe0ff */
        /* <DEDUP_REMOVED lines=14> */
[----:B------:R-:W1:Y:S04]  /*1230*/  LDS.128 R8, [UR4+0x10] ;  /* 0x00001004ff087984 */ /* 0x000e680008000c00 */
[----:B0-----:R-:W0:Y:S04]  /*1240*/  LDS R0, [UR4+0xc] ;  /* 0x00000c04ff007984 */ /* 0x001e280008000800 */
[----:B------:R-:W2:Y:S01]  /*1250*/  LDS.64 R2, [UR4+0x20] ;  /* 0x00002004ff027984 */ /* 0x000ea20008000a00 */
[----:B-1----:R-:W-:Y:S02]  /*1260*/  SEL R8, R8, RZ, P2 ;  /* 0x000000ff08087207 */ /* 0x002fe40001000000 */
[----:B------:R-:W-:-:S02]  /*1270*/  ISETP.GT.U32.AND P2, PT, R4, 0x60, PT ;  /* 0x000000600400780c */ /* 0x000fc40003f44070 */
[----:B0-----:R-:W-:Y:S02]  /*1280*/  SEL R0, R0, RZ, P1 ;  /* 0x000000ff00007207 */ /* 0x001fe40000800000 */
        /* <DEDUP_REMOVED lines=13> */
.L_x_157:
[----:B------:R-:W0:Y:S01]  /*1360*/  S2R R37, SR_TID.X ;  /* 0x0000000000257919 */ /* 0x000e220000002100 */
[----:B------:R-:W1:Y:S02]  /*1370*/  LDCU.64 UR4, c[0x0][0x380] ;  /* 0x00007000ff0477ac */ /* 0x000e640008000a00 */
[----:B-1----:R-:W-:Y:S02]  /*1380*/  IMAD.U32 R2, RZ, RZ, UR4 ;  /* 0x00000004ff027e24 */ /* 0x002fe4000f8e00ff */
[----:B------:R-:W-:Y:S02]  /*1390*/  IMAD.U32 R3, RZ, RZ, UR5 ;  /* 0x00000005ff037e24 */ /* 0x000fe4000f8e00ff */
        /* <DEDUP_REMOVED lines=17> */
[----:B------:R-:W-:Y:S01]  /*14b0*/  IMAD.MOV.U32 R5, RZ, RZ, 0x2 ;  /* 0x00000002ff057424 */ /* 0x000fe200078e00ff */
[----:B------:R-:W-:Y:S01]  /*14c0*/  UMOV UR4, 0x1000 ;  /* 0x0000100000047882 */ /* 0x000fe20000000000 */
[----:B--2---:R-:W-:-:S04]  /*14d0*/  ISETP.NE.U32.AND P0, PT, R40, RZ, PT ;  /* 0x000000ff2800720c */ /* 0x004fc80003f05070 */
[----:B------:R-:W-:Y:S02]  /*14e0*/  ISETP.NE.AND.EX P0, PT, R41, RZ, PT, P0 ;  /* 0x000000ff2900720c */ /* 0x000fe40003f05300 */
[----:B---3--:R-:W-:Y:S02]  /*14f0*/  ISETP.NE.U32.AND P2, PT, R30, RZ, PT ;  /* 0x000000ff1e00720c */ /* 0x008fe40003f45070 */
[----:B----4-:R-:W-:Y:S02]  /*1500*/  ISETP.NE.U32.AND P1, PT, R32, RZ, PT ;  /* 0x000000ff2000720c */ /* 0x010fe40003f25070 */
[----:B------:R-:W-:Y:S02]  /*1510*/  ISETP.NE.AND.EX P2, PT, R31, RZ, PT, P2 ;  /* 0x000000ff1f00720c */ /* 0x000fe40003f45320 */
[----:B------:R-:W-:Y:S02]  /*1520*/  ISETP.NE.AND.EX P1, PT, R33, RZ, PT, P1 ;  /* 0x000000ff2100720c */ /* 0x000fe40003f25310 */
[----:B------:R-:W-:-:S03]  /*1530*/  SEL R0, RZ, 0x1, !P0 ;  /* 0x00000001ff007807 */ /* 0x000fc60004000000 */
[----:B------:R-:W-:Y:S01]  /*1540*/  @!P0 IMAD.MOV R5, RZ, RZ, 0x1 ;  /* 0x00000001ff058424 */ /* 0x000fe200078e02ff */
[----:B-----5:R-:W-:-:S04]  /*1550*/  ISETP.NE.U32.AND P0, PT, R34, RZ, PT ;  /* 0x000000ff2200720c */ /* 0x020fc80003f05070 */
[----:B------:R-:W-:Y:S01]  /*1560*/  ISETP.NE.AND.EX P0, PT, R35, RZ, PT, P0 ;  /* 0x000000ff2300720c */ /* 0x000fe20003f05300 */
[----:B------:R-:W-:Y:S01]  /*1570*/  @!P2 IMAD.MOV R5, RZ, RZ, R0 ;  /* 0x000000ffff05a224 */ /* 0x000fe200078e0200 */
[----:B------:R-:W-:Y:S01]  /*1580*/  ISETP.NE.U32.AND P2, PT, R26, RZ, PT ;  /* 0x000000ff1a00720c */ /* 0x000fe20003f45070 */
[----:B------:R-:W-:Y:S02]  /*1590*/  VIADD R35, R4, 0xfffff000 ;  /* 0xfffff00004237836 */ /* 0x000fe40000000000 */
[----:B------:R-:W-:Y:S02]  /*15a0*/  VIADD R0, R5, 0x1 ;  /* 0x0000000105007836 */ /* 0x000fe40000000000 */
[----:B------:R-:W-:Y:S01]  /*15b0*/  @!P1 IMAD.MOV R0, RZ, RZ, R5 ;  /* 0x000000ffff009224 */ /* 0x000fe200078e0205 */
[----:B------:R-:W-:Y:S02]  /*15c0*/  ISETP.NE.AND.EX P1, PT, R27, RZ, PT, P2 ;  /* 0x000000ff1b00720c */ /* 0x000fe40003f25320 */
[----:B------:R-:W-:Y:S01]  /*15d0*/  ISETP.NE.U32.AND P2, PT, R24, RZ, PT ;  /* 0x000000ff1800720c */ /* 0x000fe20003f45070 */
[----:B------:R-:W-:-:S02]  /*15e0*/  VIADD R5, R0, 0x1 ;  /* 0x0000000100057836 */ /* 0x000fc40000000000 */
        /* <DEDUP_REMOVED lines=43> */
[----:B------:R-:W-:Y:S01]  /*18a0*/  @!P1 IMAD.MOV R6, RZ, RZ, R5 ;  /* 0x000000ffff069224 */ /* 0x000fe200078e0205 */
[----:B------:R-:W-:-:S03]  /*18b0*/  ISETP.GE.U32.AND P1, PT, R35, 0x1000, PT ;  /* 0x000010002300780c */ /* 0x000fc60003f26070 */
[----:B------:R-:W-:Y:S02]  /*18c0*/  VIADD R0, R6, 0x1 ;  /* 0x0000000106007836 */ /* 0x000fe40000000000 */
[----:B------:R-:W-:-:S08]  /*18d0*/  @!P0 IMAD.MOV R0, RZ, RZ, R6 ;  /* 0x000000ffff008224 */ /* 0x000fd000078e0206 */
[----:B------:R-:W-:Y:S05]  /*18e0*/  @!P1 BRA `(.L_x_172) ;  /* 0x0000000400709947 */ /* 0x000fea0003800000 */
[----:B------:R-:W0:Y:S01]  /*18f0*/  LDC R34, c[0x0][0x398] ;  /* 0x0000e600ff227b82 */ /* 0x000e220000000800 */
[----:B------:R-:W-:-:S07]  /*1900*/  UMOV UR4, 0x1000 ;  /* 0x0000100000047882 */ /* 0x000fce0000000000 */
[----:B------:R-:W1:Y:S02]  /*1910*/  LDC.64 R2, c[0x0][0x380] ;  /* 0x0000e000ff027b82 */ /* 0x000e640000000a00 */
.L_x_174:
[----:B------:R-:W-:-:S04]  /*1920*/  VIADD R39, R37, UR4 ;  /* 0x0000000425277c36 */ /* 0x000fc80008000000 */
[----:B-1----:R-:W-:-:S05]  /*1930*/  IMAD.WIDE.U32 R38, R39, 0x8, R2 ;  /* 0x0000000827267825 */ /* 0x002fca00078e0002 */
        /* <DEDUP_REMOVED lines=16> */
[----:B--2---:R-:W-:-:S04]  /*1a40*/  ISETP.NE.U32.AND P1, PT, R40, RZ, PT ;  /* 0x000000ff2800720c */ /* 0x004fc80003f25070 */
[----:B------:R-:W-:Y:S02]  /*1a50*/  ISETP.NE.AND.EX P1, PT, R41, RZ, PT, P1 ;  /* 0x000000ff2900720c */ /* 0x000fe40003f25310 */
[----:B---3--:R-:W-:Y:S02]  /*1a60*/  ISETP.NE.U32.AND P0, PT, R32, RZ, PT ;  /* 0x000000ff2000720c */ /* 0x008fe40003f05070 */
[----:B----4-:R-:W-:Y:S02]  /*1a70*/  ISETP.NE.U32.AND P2, PT, R4, RZ, PT ;  /* 0x000000ff0400720c */ /* 0x010fe40003f45070 */
[----:B------:R-:W-:Y:S02]  /*1a80*/  ISETP.NE.AND.EX P0, PT, R33, RZ, PT, P0 ;  /* 0x000000ff2100720c */ /* 0x000fe40003f05300 */
[----:B------:R-:W-:-:S05]  /*1a90*/  IADD3 R32, PT, PT, R0, 0x1, RZ ;  /* 0x0000000100207810 */ /* 0x000fca0007ffe0ff */
        /* <DEDUP_REMOVED lines=53> */
[----:B------:R-:W-:Y:S01]  /*1df0*/  ISETP.NE.AND.EX P0, PT, R31, RZ, PT, P2 ;  /* 0x000000ff1f00720c */ /* 0x000fe20003f05320 */
[----:B0-----:R-:W-:Y:S02]  /*1e00*/  IMAD.MOV.U32 R4, RZ, RZ, R34 ;  /* 0x000000ffff047224 */ /* 0x001fe400078e0022 */
[----:B------:R-:W-:-:S02]  /*1e10*/  VIADD R5, R0, 0x1 ;  /* 0x0000000100057836 */ /* 0x000fc40000000000 */
[----:B------:R-:W-:Y:S02]  /*1e20*/  VIADD R6, R4, -UR4 ;  /* 0x8000000404067c36 */ /* 0x000fe40008000000 */
[----:B------:R-:W-:-:S03]  /*1e30*/  @!P1 IMAD.MOV R5, RZ, RZ, R0 ;  /* 0x000000ffff059224 */ /* 0x000fc600078e0200 */
[----:B------:R-:W-:Y:S01]  /*1e40*/  ISETP.GE.U32.AND P1, PT, R6, 0x1000, PT ;  /* 0x000010000600780c */ /* 0x000fe20003f26070 */
[----:B------:R-:W-:Y:S02]  /*1e50*/  VIADD R0, R5, 0x1 ;  /* 0x0000000105007836 */ /* 0x000fe40000000000 */
[----:B------:R-:W-:-:S10]  /*1e60*/  @!P0 IMAD.MOV R0, RZ, RZ, R5 ;  /* 0x000000ffff008224 */ /* 0x000fd400078e0205 */
[----:B------:R-:W-:Y:S05]  /*1e70*/  @!P1 BRA `(.L_x_173) ;  /* 0x0000001000009947 */ /* 0x000fea0003800000 */
[----:B------:R-:W-:-:S06]  /*1e80*/  UIADD3 UR4, UPT, UPT, UR4, 0x1000, URZ ;  /* 0x0000100004047890 */ /* 0x000fcc000fffe0ff */
[----:B------:R-:W-:-:S13]  /*1e90*/  ISETP.LT.U32.AND P0, PT, R35, UR4, PT ;  /* 0x0000000423007c0c */ /* 0x000fda000bf01070 */
[----:B------:R-:W-:Y:S05]  /*1ea0*/  @!P0 BRA `(.L_x_174) ;  /* 0xfffffff8009c8947 */ /* 0x000fea000383ffff */
.L_x_172:
[----:B------:R-:W-:Y:S01]  /*1eb0*/  VIADD R6, R4, -UR4 ;  /* 0x8000000404067c36 */ /* 0x000fe20008000000 */
[----:B------:R-:W-:Y:S04]  /*1ec0*/  BSSY.RECONVERGENT B1, `(.L_x_173) ;  /* 0x00000fb000017945 */ /* 0x000fe80003800200 */
[----:B------:R-:W-:-:S04]  /*1ed0*/  ISETP.GE.AND P0, PT, R37, R6, PT ;  /* 0x000000062500720c */ /* 0x000fc80003f06270 */
[----:B------:R-:W-:-:S13]  /*1ee0*/  ISETP.LE.U32.OR P0, PT, R4, UR4, P0 ;  /* 0x0000000404007c0c */ /* 0x000fda0008703470 */
[----:B------:R-:W-:Y:S05]  /*1ef0*/  @P0 BRA `(.L_x_175) ;  /* 0x0000000c00dc0947 */ /* 0x000fea0003800000 */
[----:B------:R-:W-:Y:S01]  /*1f00*/  LOP3.LUT R5, RZ, R37, RZ, 0x33, !PT ;  /* 0x00000025ff057212 */ /* 0x000fe200078e33ff */
[----:B------:R-:W-:Y:S01]  /*1f10*/  BSSY.RECONVERGENT B2, `(.L_x_176) ;  /* 0x0000082000027945 */ /* 0x000fe20003800200 */
[----:B------:R-:W-:Y:S02]  /*1f20*/  IMAD.MOV.U32 R38, RZ, RZ, R37 ;  /* 0x000000ffff267224 */ /* 0x000fe400078e0025 */
        /* <DEDUP_REMOVED lines=10> */
.L_x_179:
        /* <DEDUP_REMOVED lines=9> */
[----:B------:R-:W4:Y:S02]  /*2060*/  LDG.E.64 R8, desc[UR6][R8.64] ;  /* 0x0000000608087981 */ /* 0x000f24000c1e1b00 */
[C---:B------:R-:W-:Y:S02]  /*2070*/  VIADD R13, R41.reuse, 0x400 ;  /* 0x00000400290d7836 */ /* 0x040fe40000000000 */
[----:B------:R-:W5:Y:S01]  /*2080*/  LDG.E.64 R10, desc[UR6][R10.64] ;  /* 0x000000060a0a7981 */ /* 0x000f62000c1e1b00 */
[----:B------:R-:W-:-:S02]  /*2090*/  VIADD R15, R41, 0x500 ;  /* 0x00000500290f7836 */ /* 0x000fc40000000000 */
[----:B------:R-:W-:-:S04]  /*20a0*/  IMAD.WIDE.U32 R12, R13, 0x8, R2 ;  /* 0x000000080d0c7825 */ /* 0x000fc800078e0002 */
[--C-:B------:R-:W-:Y:S02]  /*20b0*/  IMAD.WIDE.U32 R14, R15, 0x8, R2.reuse ;  /* 0x000000080f0e7825 */ /* 0x100fe400078e0002 */
[----:B------:R-:W5:Y:S02]  /*20c0*/  LDG.E.64 R12, desc[UR6][R12.64] ;  /* 0x000000060c0c7981 */ /* 0x000f64000c1e1b00 */
[C---:B------:R-:W-:Y:S02]  /*20d0*/  VIADD R17, R41.reuse, 0x600 ;  /* 0x0000060029117836 */ /* 0x040fe40000000000 */
[----:B------:R-:W5:Y:S01]  /*20e0*/  LDG.E.64 R14, desc[UR6][R14.64] ;  /* 0x000000060e0e7981 */ /* 0x000f62000c1e1b00 */
[----:B------:R-:W-:Y:S02]  /*20f0*/  VIADD R19, R41, 0x700 ;  /* 0x0000070029137836 */ /* 0x000fe40000000000 */
        /* <DEDUP_REMOVED lines=24> */
[----:B------:R-:W-:-:S06]  /*2280*/  IMAD.WIDE.U32 R32, R33, 0x8, R2 ;  /* 0x0000000821207825 */ /* 0x000fcc00078e0002 */
[----:B------:R-:W5:Y:S01]  /*2290*/  LDG.E.64 R32, desc[UR6][R32.64] ;  /* 0x0000000620207981 */ /* 0x000f62000c1e1b00 */
[----:B------:R-:W-:-:S06]  /*22a0*/  IMAD.WIDE.U32 R34, R35, 0x8, R2 ;  /* 0x0000000823227825 */ /* 0x000fcc00078e0002 */
[----:B------:R-:W5:Y:S01]  /*22b0*/  LDG.E.64 R34, desc[UR6][R34.64] ;  /* 0x0000000622227981 */ /* 0x000f62000c1e1b00 */
[----:B------:R-:W-:Y:S02]  /*22c0*/  VIADD R39, R39, 0x10 ;  /* 0x0000001027277836 */ /* 0x000fe40000000000 */
[----:B------:R-:W-:Y:S02]  /*22d0*/  VIADD R38, R38, 0x1000 ;  /* 0x0000100026267836 */ /* 0x000fe40000000000 */
[----:B------:R-:W-:Y:S01]  /*22e0*/  VIADD R41, R41, 0x1000 ;  /* 0x0000100029297836 */ /* 0x000fe20000000000 */
[----:B--2---:R-:W-:Y:S01]  /*22f0*/  ISETP.NE.U32.AND P1, PT, R4, RZ, PT ;  /* 0x000000ff0400720c */ /* 0x004fe20003f25070 */
[----:B------:R-:W-:-:S03]  /*2300*/  VIADD R4, R0, 0x1 ;  /* 0x0000000100047836 */ /* 0x000fc60000000000 */
[----:B------:R-:W-:Y:S02]  /*2310*/  ISETP.NE.AND.EX P1, PT, R5, RZ, PT, P1 ;  /* 0x000000ff0500720c */ /* 0x000fe40003f25310 */
[----:B---3--:R-:W-:-:S04]  /*2320*/  ISETP.NE.U32.AND P0, PT, R6, RZ, PT ;  /* 0x000000ff0600720c */ /* 0x008fc80003f05070 */
[----:B------:R-:W-:Y:S02]  /*2330*/  ISETP.NE.AND.EX P0, PT, R7, RZ, PT, P0 ;  /* 0x000000ff0700720c */ /* 0x000fe40003f05300 */
[----:B----4-:R-:W-:-:S05]  /*2340*/  ISETP.NE.U32.AND P2, PT, R8, RZ, PT ;  /* 0x000000ff0800720c */ /* 0x010fca0003f45070 */
        /* <DEDUP_REMOVED lines=11> */
[C---:B------:R-:W-:Y:S02]  /*2400*/  VIADD R0, R4.reuse, 0x1 ;  /* 0x0000000104007836 */ /* 0x040fe40000000000 */
[----:B------:R-:W-:Y:S02]  /*2410*/  @!P0 IADD3 R0, PT, PT, R4, RZ, RZ ;  /* 0x000000ff04008210 */ /* 0x000fe40007ffe0ff */
[----:B------:R-:W-:Y:S02]  /*2420*/  ISETP.NE.AND.EX P0, PT, R15, RZ, PT, P2 ;  /* 0x000000ff0f00720c */ /* 0x000fe40003f05320 */
[----:B------:R-:W-:Y:S01]  /*2430*/  ISETP.NE.U32.AND P2, PT, R16, RZ, PT ;  /* 0x000000ff1000720c */ /* 0x000fe20003f45070 */
[----:B------:R-:W-:-:S03]  /*2440*/  VIADD R4, R0, 0x1 ;  /* 0x0000000100047836 */ /* 0x000fc60000000000 */
[----:B------:R-:W-:Y:S01]  /*2450*/  @!P1 IMAD.MOV R4, RZ, RZ, R0 ;  /* 0x000000ffff049224 */ /* 0x000fe200078e0200 */
        /* <DEDUP_REMOVED lines=35> */
[----:B------:R-:W-:Y:S02]  /*2690*/  @!P0 IADD3 R0, PT, PT, R4, RZ, RZ ;  /* 0x000000ff04008210 */ /* 0x000fe40007ffe0ff */
[----:B------:R-:W-:-:S03]  /*26a0*/  ISETP.NE.AND.EX P0, PT, R35, RZ, PT, P2 ;  /* 0x000000ff2300720c */ /* 0x000fc60003f05320 */
[----:B------:R-:W-:Y:S02]  /*26b0*/  VIADD R4, R0, 0x1 ;  /* 0x0000000100047836 */ /* 0x000fe40000000000 */
[----:B------:R-:W-:Y:S01]  /*26c0*/  @!P1 IMAD.MOV R4, RZ, RZ, R0 ;  /* 0x000000ffff049224 */ /* 0x000fe200078e0200 */
[----:B------:R-:W-:-:S03]  /*26d0*/  ISETP.NE.AND P1, PT, R39, RZ, PT ;  /* 0x000000ff2700720c */ /* 0x000fc60003f25270 */
[----:B------:R-:W-:-:S04]  /*26e0*/  VIADD R0, R4, 0x1 ;  /* 0x0000000104007836 */ /* 0x000fc80000000000 */
[----:B------:R-:W-:-:S06]  /*26f0*/  @!P0 IMAD.MOV R0, RZ, RZ, R4 ;  /* 0x000000ffff008224 */ /* 0x000fcc00078e0204 */
[----:B------:R-:W-:Y:S05]  /*2700*/  @P1 BRA `(.L_x_179) ;  /* 0xfffffff800301947 */ /* 0x000fea000383ffff */
[----:B------:R-:W-:Y:S05]  /*2710*/  BSYNC.RECONVERGENT B3 ;  /* 0x0000000000037941 */ /* 0x000fea0003800200 */
.L_x_178:
[----:B------:R-:W-:-:S07]  /*2720*/  VIADD R38, R38, 0xfffff800 ;  /* 0xfffff80026267836 */ /* 0x000fce0000000000 */
.L_x_177:
[----:B------:R-:W-:Y:S05]  /*2730*/  BSYNC.RECONVERGENT B2 ;  /* 0x0000000000027941 */ /* 0x000fea0003800200 */
.L_x_176:
        /* <DEDUP_REMOVED lines=9> */
[C---:B------:R-:W-:Y:S02]  /*27d0*/  VIADD R7, R19.reuse, 0x100 ;  /* 0x0000010013077836 */ /* 0x040fe40000000000 */
[----:B------:R-:W2:Y:S01]  /*27e0*/  LDG.E.64 R4, desc[UR6][R4.64] ;  /* 0x0000000604047981 */ /* 0x000ea2000c1e1b00 */
[----:B------:R-:W-:Y:S02]  /*27f0*/  VIADD R9, R19, 0x200 ;  /* 0x0000020013097836 */ /* 0x000fe40000000000 */
[----:B------:R-:W-:-:S06]  /*2800*/  IMAD.WIDE.U32 R6, R7, 0x8, R2 ;  /* 0x0000000807067825 */ /* 0x000fcc00078e0002 */
[----:B------:R-:W3:Y:S01]  /*2810*/  LDG.E.64 R6, desc[UR6][R6.64] ;  /* 0x0000000606067981 */ /* 0x000ee2000c1e1b00 */
[----:B------:R-:W-:-:S04]  /*2820*/  IMAD.WIDE.U32 R8, R9, 0x8, R2 ;  /* 0x0000000809087825 */ /* 0x000fc800078e0002 */
[C---:B------:R-:W-:Y:S02]  /*2830*/  VIADD R11, R19.reuse, 0x300 ;  /* 0x00000300130b7836 */ /* 0x040fe40000000000 */
[----:B------:R-:W4:Y:S01]  /*2840*/  LDG.E.64 R8, desc[UR6][R8.64] ;  /* 0x0000000608087981 */ /* 0x000f22000c1e1b00 */
[----:B------:R-:W-:Y:S02]  /*2850*/  VIADD R13, R19, 0x400 ;  /* 0x00000400130d7836 */ /* 0x000fe40000000000 */
[----:B------:R-:W-:-:S06]  /*2860*/  IMAD.WIDE.U32 R10, R11, 0x8, R2 ;  /* 0x000000080b0a7825 */ /* 0x000fcc00078e0002 */
[----:B------:R-:W5:Y:S01]  /*2870*/  LDG.E.64 R10, desc[UR6][R10.64] ;  /* 0x000000060a0a7981 */ /* 0x000f62000c1e1b00 */
[----:B------:R-:W-:-:S04]  /*2880*/  IMAD.WIDE.U32 R12, R13, 0x8, R2 ;  /* 0x000000080d0c7825 */ /* 0x000fc800078e0002 */
[C---:B------:R-:W-:Y:S02]  /*2890*/  VIADD R15, R19.reuse, 0x500 ;  /* 0x00000500130f7836 */ /* 0x040fe40000000000 */
[----:B------:R-:W5:Y:S01]  /*28a0*/  LDG.E.64 R12, desc[UR6][R12.64] ;  /* 0x000000060c0c7981 */ /* 0x000f62000c1e1b00 */
[----:B------:R-:W-:Y:S02]  /*28b0*/  VIADD R17, R19, 0x600 ;  /* 0x0000060013117836 */ /* 0x000fe40000000000 */
[----:B------:R-:W-:-:S06]  /*28c0*/  IMAD.WIDE.U32 R14, R15, 0x8, R2 ;  /* 0x000000080f0e7825 */ /* 0x000fcc00078e0002 */
[----:B------:R-:W5:Y:S01]  /*28d0*/  LDG.E.64 R14, desc[UR6][R14.64] ;  /* 0x000000060e0e7981 */ /* 0x000f62000c1e1b00 */
[----:B------:R-:W-:-:S04]  /*28e0*/  IMAD.WIDE.U32 R16, R17, 0x8, R2 ;  /* 0x0000000811107825 */ /* 0x000fc800078e0002 */
[----:B------:R-:W-:Y:S02]  /*28f0*/  VIADD R19, R19, 0x700 ;  /* 0x0000070013137836 */ /* 0x000fe40000000000 */
[----:B------:R-:W5:Y:S02]  /*2900*/  LDG.E.64 R16, desc[UR6][R16.64] ;  /* 0x0000000610107981 */ /* 0x000f64000c1e1b00 */
[----:B------:R-:W-:-:S06]  /*2910*/  IMAD.WIDE.U32 R18, R19, 0x8, R2 ;  /* 0x0000000813127825 */ /* 0x000fcc00078e0002 */
[----:B------:R-:W5:Y:S01]  /*2920*/  LDG.E.64 R18, desc[UR6][R18.64] ;  /* 0x0000000612127981 */ /* 0x000f62000c1e1b00 */
        /* <DEDUP_REMOVED lines=8> */
[----:B------:R-:W-:-:S03]  /*29b0*/  ISETP.NE.AND.EX P1, PT, R9, RZ, PT, P3 ;  /* 0x000000ff0900720c */ /* 0x000fc60003f25330 */
[----:B------:R-:W-:Y:S01]  /*29c0*/  VIADD R0, R4, 0x1 ;  /* 0x0000000104007836 */ /* 0x000fe20000000000 */
[----:B-----5:R-:W-:Y:S02]  /*29d0*/  ISETP.NE.U32.AND P3, PT, R10, RZ, PT ;  /* 0x000000ff0a00720c */ /* 0x020fe40003f65070 */
[----:B------:R-:W-:Y:S02]  /*29e0*/  @!P0 IADD3 R0, PT, PT, R4, RZ, RZ ;  /* 0x000000ff04008210 */ /* 0x000fe40007ffe0ff */
[----:B------:R-:W-:Y:S02]  /*29f0*/  ISETP.NE.AND.EX P0, PT, R11, RZ, PT, P3 ;  /* 0x000000ff0b00720c */ /* 0x000fe40003f05330 */
[----:B------:R-:W-:Y:S01]  /*2a00*/  ISETP.NE.U32.AND P3, PT, R12, RZ, PT ;  /* 0x000000ff0c00720c */ /* 0x000fe20003f65070 */
[----:B------:R-:W-:Y:S02]  /*2a10*/  VIADD R4, R0, 0x1 ;  /* 0x0000000100047836 */ /* 0x000fe40000000000 */
[----:B------:R-:W-:Y:S01]  /*2a20*/  @!P1 IMAD.MOV R4, RZ, RZ, R0 ;  /* 0x000000ffff049224 */ /* 0x000fe200078e0200 */
[----:B------:R-:W-:-:S03]  /*2a30*/  ISETP.NE.AND.EX P1, PT, R13, RZ, PT, P3 ;  /* 0x000000ff0d00720c */ /* 0x000fc60003f25330 */
[----:B------:R-:W-:Y:S01]  /*2a40*/  VIADD R0, R4, 0x1 ;  /* 0x0000000104007836 */ /* 0x000fe20000000000 */
[----:B------:R-:W-:-:S03]  /*2a50*/  ISETP.NE.U32.AND P3, PT, R14, RZ, PT ;  /* 0x000000ff0e00720c */ /* 0x000fc60003f65070 */
[----:B------:R-:W-:Y:S01]  /*2a60*/  @!P0 IMAD.MOV R0, RZ, RZ, R4 ;  /* 0x000000ffff008224 */ /* 0x000fe200078e0204 */
[----:B------:R-:W-:-:S03]  /*2a70*/  ISETP.NE.AND.EX P0, PT, R15, RZ, PT, P3 ;  /* 0x000000ff0f00720c */ /* 0x000fc60003f05330 */
[----:B------:R-:W-:Y:S01]  /*2a80*/  VIADD R4, R0, 0x1 ;  /* 0x0000000100047836 */ /* 0x000fe20000000000 */
[----:B------:R-:W-:Y:S01]  /*2a90*/  ISETP.NE.U32.AND P3, PT, R16, RZ, PT ;  /* 0x000000ff1000720c */ /* 0x000fe20003f65070 */
[----:B------:R-:W-:-:S03]  /*2aa0*/  @!P1 IMAD.MOV R4, RZ, RZ, R0 ;  /* 0x000000ffff049224 */ /* 0x000fc600078e0200 */
[----:B------:R-:W-:Y:S01]  /*2ab0*/  ISETP.NE.AND.EX P1, PT, R17, RZ, PT, P3 ;  /* 0x000000ff1100720c */ /* 0x000fe20003f25330 */
[----:B------:R-:W-:Y:S01]  /*2ac0*/  VIADD R0, R4, 0x1 ;  /* 0x0000000104007836 */ /* 0x000fe20000000000 */
[----:B------:R-:W-:-:S03]  /*2ad0*/  ISETP.NE.U32.AND P3, PT, R18, RZ, PT ;  /* 0x000000ff1200720c */ /* 0x000fc60003f65070 */
[----:B------:R-:W-:Y:S01]  /*2ae0*/  @!P0 IMAD.MOV R0, RZ, RZ, R4 ;  /* 0x000000ffff008224 */ /* 0x000fe200078e0204 */
[----:B------:R-:W-:-:S03]  /*2af0*/  ISETP.NE.AND.EX P0, PT, R19, RZ, PT, P3 ;  /* 0x000000ff1300720c */ /* 0x000fc60003f05330 */
[----:B------:R-:W-:-:S04]  /*2b00*/  VIADD R4, R0, 0x1 ;  /* 0x0000000100047836 */ /* 0x000fc80000000000 */
[----:B------:R-:W-:-:S04]  /*2b10*/  @!P1 IMAD.MOV R4, RZ, RZ, R0 ;  /* 0x000000ffff049224 */ /* 0x000fc800078e0200 */
[----:B------:R-:W-:Y:S02]  /*2b20*/  VIADD R0, R4, 0x1 ;  /* 0x0000000104007836 */ /* 0x000fe40000000000 */
[----:B------:R-:W-:-:S07]  /*2b30*/  @!P0 IMAD.MOV R0, RZ, RZ, R4 ;  /* 0x000000ffff008224 */ /* 0x000fce00078e0204 */
.L_x_181:
[----:B------:R-:W-:Y:S05]  /*2b40*/  BSYNC.RECONVERGENT B2 ;  /* 0x0000000000027941 */ /* 0x000fea0003800200 */
.L_x_180:
        /* <DEDUP_REMOVED lines=11> */
[----:B------:R-:W-:-:S04]  /*2c00*/  IMAD.WIDE.U32 R6, R7, 0x8, R2 ;  /* 0x0000000807067825 */ /* 0x000fc800078e0002 */
[--C-:B------:R-:W-:Y:S02]  /*2c10*/  IMAD.WIDE.U32 R8, R9, 0x8, R2.reuse ;  /* 0x0000000809087825 */ /* 0x100fe400078e0002 */
[----:B------:R-:W3:Y:S02]  /*2c20*/  LDG.E.64 R6, desc[UR6][R6.64] ;  /* 0x0000000606067981 */ /* 0x000ee4000c1e1b00 */
[----:B------:R-:W-:Y:S02]  /*2c30*/  VIADD R11, R11, 0x300 ;  /* 0x000003000b0b7836 */ /* 0x000fe40000000000 */
[----:B------:R-:W4:Y:S02]  /*2c40*/  LDG.E.64 R8, desc[UR6][R8.64] ;  /* 0x0000000608087981 */ /* 0x000f24000c1e1b00 */
        /* <DEDUP_REMOVED lines=11> */
[----:B-----5:R-:W-:Y:S02]  /*2d00*/  ISETP.NE.U32.AND P3, PT, R10, RZ, PT ;  /* 0x000000ff0a00720c */ /* 0x020fe40003f65070 */
[----:B------:R-:W-:Y:S02]  /*2d10*/  IADD3 R0, PT, PT, R4, 0x1, RZ ;  /* 0x0000000104007810 */ /* 0x000fe40007ffe0ff */
[----:B------:R-:W-:Y:S01]  /*2d20*/  ISETP.NE.AND.EX P3, PT, R11, RZ, PT, P3 ;  /* 0x000000ff0b00720c */ /* 0x000fe20003f65330 */
[----:B------:R-:W-:-:S04]  /*2d30*/  @!P0 IMAD.MOV R0, RZ, RZ, R4 ;  /* 0x000000ffff008224 */ /* 0x000fc800078e0204 */
[----:B------:R-:W-:Y:S02]  /*2d40*/  VIADD R4, R0, 0x1 ;  /* 0x0000000100047836 */ /* 0x000fe40000000000 */
[----:B------:R-:W-:-:S04]  /*2d50*/  @!P1 IMAD.MOV R4, RZ, RZ, R0 ;  /* 0x000000ffff049224 */ /* 0x000fc800078e0200 */
[----:B------:R-:W-:Y:S02]  /*2d60*/  VIADD R0, R4, 0x1 ;  /* 0x0000000104007836 */ /* 0x000fe40000000000 */
[----:B------:R-:W-:-:S07]  /*2d70*/  @!P3 IMAD.MOV R0, RZ, RZ, R4 ;  /* 0x000000ffff00b224 */ /* 0x000fce00078e0204 */
.L_x_183:
[----:B------:R-:W-:Y:S05]  /*2d80*/  BSYNC.RECONVERGENT B2 ;  /* 0x0000000000027941 */ /* 0x000fea0003800200 */
.L_x_182:
[----:B------:R-:W-:Y:S05]  /*2d90*/  @!P2 BRA `(.L_x_175) ;  /* 0x000000000034a947 */ /* 0x000fea0003800000 */
[----:B------:R-:W-:Y:S02]  /*2da0*/  VIADD R7, R38, UR4 ;  /* 0x0000000426077c36 */ /* 0x000fe40008000000 */
[----:B------:R-:W-:-:S07]  /*2db0*/  IMAD.MOV R6, RZ, RZ, -R36 ;  /* 0x000000ffff067224 */ /* 0x000fce00078e0a24 */
.L_x_184:
        /* <DEDUP_REMOVED lines=8> */
[----:B------:R-:W-:-:S04]  /*2e40*/  @!P0 IMAD.MOV R8, RZ, RZ, R0 ;  /* 0x000000ffff088224 */ /* 0x000fc800078e0200 */
[----:B------:R-:W-:Y:S01]  /*2e50*/  IMAD.MOV.U32 R0, RZ, RZ, R8 ;  /* 0x000000ffff007224 */ /* 0x000fe200078e0008 */
[----:B------:R-:W-:Y:S06]  /*2e60*/  @P1 BRA `(.L_x_184) ;  /* 0xfffffffc00d41947 */ /* 0x000fec000383ffff */
.L_x_175:
[----:B------:R-:W-:Y:S05]  /*2e70*/  BSYNC.RECONVERGENT B1 ;  /* 0x0000000000017941 */ /* 0x000fea0003800200 */
.L_x_173:
        /* <DEDUP_REMOVED lines=24> */
.L_x_171:
[----:B------:R-:W-:Y:S05]  /*3000*/  BSYNC.RECONVERGENT B0 ;  /* 0x0000000000007941 */ /* 0x000fea0003800200 */
.L_x_156:
[----:B------:R-:W-:Y:S05]  /*3010*/  @P0 EXIT ;  /* 0x000000000000094d */ /* 0x000fea0003800000 */
[----:B------:R-:W1:Y:S01]  /*3020*/  LDC.64 R2, c[0x0][0x390] ;  /* 0x0000e400ff027b82 */ /* 0x000e620000000a00 */
[----:B------:R-:W0:Y:S02]  /*3030*/  LDCU UR4, c[0x0][0x3a0] ;  /* 0x00007400ff0477ac */ /* 0x000e240008000800 */
[----:B0-----:R-:W-:-:S05]  /*3040*/  VIADD R7, R7, UR4 ;  /* 0x0000000407077c36 */ /* 0x001fca0008000000 */
[----:B-1----:R-:W-:Y:S01]  /*3050*/  STG.E desc[UR6][R2.64], R7 ;  /* 0x0000000702007986 */ /* 0x002fe2000c101906 */
[----:B------:R-:W-:Y:S05]  /*3060*/  EXIT ;  /* 0x000000000000794d */ /* 0x000fea0003800000 */
.L_x_185:
        /* <DEDUP_REMOVED lines=9> */
.L_x_3655:


//--------------------- .text._ZN3cub18CUB_300001_SM_10006detail6reduce18DeviceReduceKernelINS2_10policy_hubIjjN4cuda3std3__44plusIvEEE10Policy1000EN6thrust24THRUST_300001_SM_1000_NS18transform_iteratorI9NonZeroOpIjEPKjNSD_11use_defaultESJ_EEjS9_jNS7_10__identityEEEvT0_PT3_T1_NS0_13GridEvenShareISP_EET2_T4_ --------------------------
	.section	.text._ZN3cub18CUB_300001_SM_10006detail6reduce18DeviceReduceKernelINS2_10policy_hubIjjN4cuda3std3__44plusIvEEE10Policy1000EN6thrust24THRUST_300001_SM_1000_NS18transform_iteratorI9NonZeroOpIjEPKjNSD_11use_defaultESJ_EEjS9_jNS7_10__identityEEEvT0_PT3_T1_NS0_13GridEvenShareISP_EET2_T4_,"ax",@progbits
	.align	128
        .global         _ZN3cub18CUB_300001_SM_10006detail6reduce18DeviceReduceKernelINS2_10policy_hubIjjN4cuda3std3__44plusIvEEE10Policy1000EN6thrust24THRUST_300001_SM_1000_NS18transform_iteratorI9NonZeroOpIjEPKjNSD_11use_defaultESJ_EEjS9_jNS7_10__identityEEEvT0_PT3_T1_NS0_13GridEvenShareISP_EET2_T4_
        .type           _ZN3cub18CUB_300001_SM_10006detail6reduce18DeviceReduceKernelINS2_10policy_hubIjjN4cuda3std3__44plusIvEEE10Policy1000EN6thrust24THRUST_300001_SM_1000_NS18transform_iteratorI9NonZeroOpIjEPKjNSD_11use_defaultESJ_EEjS9_jNS7_10__identityEEEvT0_PT3_T1_NS0_13GridEvenShareISP_EET2_T4_,@function
        .size           _ZN3cub18CUB_300001_SM_10006detail6reduce18DeviceReduceKernelINS2_10policy_hubIjjN4cuda3std3__44plusIvEEE10Policy1000EN6thrust24THRUST_300001_SM_1000_NS18transform_iteratorI9NonZeroOpIjEPKjNSD_11use_defaultESJ_EEjS9_jNS7_10__identityEEEvT0_PT3_T1_NS0_13GridEvenShareISP_EET2_T4_,(.L_x_3656 - _ZN3cub18CUB_300001_SM_10006detail6reduce18DeviceReduceKernelINS2_10policy_hubIjjN4cuda3std3__44plusIvEEE10Policy1000EN6thrust24THRUST_300001_SM_1000_NS18transform_iteratorI9NonZeroOpIjEPKjNSD_11use_defaultESJ_EEjS9_jNS7_10__identityEEEvT0_PT3_T1_NS0_13GridEvenShareISP_EET2_T4_)
        .other          _ZN3cub18CUB_300001_SM_10006detail6reduce18DeviceReduceKernelINS2_10policy_hubIjjN4cuda3std3__44plusIvEEE10Policy1000EN6thrust24THRUST_300001_SM_1000_NS18transform_iteratorI9NonZeroOpIjEPKjNSD_11use_defaultESJ_EEjS9_jNS7_10__identityEEEvT0_PT3_T1_NS0_13GridEvenShareISP_EET2_T4_,@"STO_CUDA_ENTRY STV_DEFAULT"
_ZN3cub18CUB_300001_SM_10006detail6reduce18DeviceReduceKernelINS2_10policy_hubIjjN4cuda3std3__44plusIvEEE10Policy1000EN6thrust24THRUST_300001_SM_1000_NS18transform_iteratorI9NonZeroOpIjEPKjNSD_11use_defaultESJ_EEjS9_jNS7_10__identityEEEvT0_PT3_T1_NS0_13GridEvenShareISP_EET2_T4_:
.text._ZN3cub18CUB_300001_SM_10006detail6reduce18DeviceReduceKernelINS2_10policy_hubIjjN4cuda3std3__44plusIvEEE10Policy1000EN6thrust24THRUST_300001_SM_1000_NS18transform_iteratorI9NonZeroOpIjEPKjNSD_11use_defaultESJ_EEjS9_jNS7_10__identityEEEvT0_PT3_T1_NS0_13GridEvenShareISP_EET2_T4_:
        /* <DEDUP_REMOVED lines=22> */
.L_x_189:
[----:B------:R-:W-:Y:S05]  /*0160*/  BSYNC.RECONVERGENT B1 ;  /* 0x0000000000017941 */ /* 0x000fea0003800200 */
.L_x_188:
        /* <DEDUP_REMOVED lines=17> */
.L_x_195:
        /* <DEDUP_REMOVED lines=101> */
.L_x_194:
[----:B------:R-:W-:-:S07]  /*08d0*/  VIADD R8, R4, 0xfffff800 ;  /* 0xfffff80004087836 */ /* 0x000fce0000000000 */
.L_x_193:
[----:B------:R-:W-:Y:S05]  /*08e0*/  BSYNC.RECONVERGENT B2 ;  /* 0x0000000000027941 */ /* 0x000fea0003800200 */
.L_x_192:
        /* <DEDUP_REMOVED lines=57> */
.L_x_197:
[----:B------:R-:W-:Y:S05]  /*0c80*/  BSYNC.RECONVERGENT B2 ;  /* 0x0000000000027941 */ /* 0x000fea0003800200 */
.L_x_196:
        /* <DEDUP_REMOVED lines=32> */
.L_x_199:
[----:B------:R-:W-:Y:S05]  /*0e90*/  BSYNC.RECONVERGENT B2 ;  /* 0x0000000000027941 */ /* 0x000fea0003800200 */
.L_x_198:
[----:B------:R-:W-:Y:S05]  /*0ea0*/  @!P0 BRA `(.L_x_191) ;  /* 0x0000000000348947 */ /* 0x000fea0003800000 */
[----:B------:R-:W0:Y:S01]  /*0eb0*/  LDC.64 R10, c[0x0][0x380] ;  /* 0x0000e000ff0a7b82 */ /* 0x000e220000000a00 */
[----:B------:R-:W-:Y:S02]  /*0ec0*/  IMAD R7, R3, 0x1000, R8 ;  /* 0x0000100003077824 */ /* 0x000fe400078e0208 */
[----:B------:R-:W-:-:S07]  /*0ed0*/  IMAD.MOV R6, RZ, RZ, -R6 ;  /* 0x000000ffff067224 */ /* 0x000fce00078e0a06 */
.L_x_200:
        /* <DEDUP_REMOVED lines=10> */
.L_x_191:
[----:B------:R-:W-:Y:S05]  /*0f80*/  BSYNC.RECONVERGENT B1 ;  /* 0x0000000000017941 */ /* 0x000fea0003800200 */
.L_x_190:
        /* <DEDUP_REMOVED lines=27> */
.L_x_201:
        /* <DEDUP_REMOVED lines=53> */
.L_x_187:
        /* <DEDUP_REMOVED lines=84> */
.L_x_205:
        /* <DEDUP_REMOVED lines=78> */
.L_x_204:
        /* <DEDUP_REMOVED lines=25> */
.L_x_210:
        /* <DEDUP_REMOVED lines=101> */
.L_x_209:
[----:B------:R-:W-:-:S07]  /*2690*/  VIADD R0, R0, 0xfffff800 ;  /* 0xfffff80000007836 */ /* 0x000fce0000000000 */
.L_x_208:
[----:B------:R-:W-:Y:S05]  /*26a0*/  BSYNC.RECONVERGENT B2 ;  /* 0x0000000000027941 */ /* 0x000fea0003800200 */
.L_x_207:
        /* <DEDUP_REMOVED lines=56> */
.L_x_212:
[----:B------:R-:W-:Y:S05]  /*2a30*/  BSYNC.RECONVERGENT B2 ;  /* 0x0000000000027941 */ /* 0x000fea0003800200 */
.L_x_211:
        /* <DEDUP_REMOVED lines=30> */
.L_x_214:
[----:B------:R-:W-:Y:S05]  /*2c20*/  BSYNC.RECONVERGENT B2 ;  /* 0x0000000000027941 */ /* 0x000fea0003800200 */
.L_x_213:
[----:B------:R-:W-:Y:S05]  /*2c30*/  @!P0 BRA `(.L_x_206) ;  /* 0x00000000003c8947 */ /* 0x000fea0003800000 */
[----:B------:R-:W-:Y:S01]  /*2c40*/  LOP3.LUT R4, R4, 0xffff, RZ, 0xc0, !PT ;  /* 0x0000ffff04047812 */ /* 0x000fe200078ec0ff */
[----:B------:R-:W-:-:S03]  /*2c50*/  IMAD.IADD R7, R0, 0x1, R2 ;  /* 0x0000000100077824 */ /* 0x000fc600078e0202 */
[----:B------:R-:W-:-:S04]  /*2c60*/  LEA.HI R4, R4, 0x1, RZ, 0x18 ;  /* 0x0000000104047811 */ /* 0x000fc800078fc0ff */
[----:B------:R-:W-:-:S05]  /*2c70*/  LOP3.LUT R4, R4, 0x3, RZ, 0xc0, !PT ;  /* 0x0000000304047812 */ /* 0x000fca00078ec0ff */
[----:B------:R-:W-:-:S07]  /*2c80*/  IMAD.MOV R0, RZ, RZ, -R4 ;  /* 0x000000ffff007224 */ /* 0x000fce00078e0a04 */
.L_x_215:
        /* <DEDUP_REMOVED lines=10> */
.L_x_206:
[----:B------:R-:W-:Y:S05]  /*2d30*/  BSYNC.RECONVERGENT B1 ;  /* 0x0000000000017941 */ /* 0x000fea0003800200 */
.L_x_203:
        /* <DEDUP_REMOVED lines=25> */
.L_x_202:
[----:B------:R-:W-:Y:S05]  /*2ed0*/  BSYNC.RECONVERGENT B0 ;  /* 0x0000000000007941 */ /* 0x000fea0003800200 */
.L_x_186:
[----:B------:R-:W-:Y:S05]  /*2ee0*/  @P0 EXIT ;  /* 0x000000000000094d */ /* 0x000fea0003800000 */
[----:B------:R-:W0:Y:S02]  /*2ef0*/  LDC.64 R4, c[0x0][0x390] ;  /* 0x0000e400ff047b82 */ /* 0x000e240000000a00 */
[----:B0-----:R-:W-:-:S05]  /*2f00*/  IMAD.WIDE.U32 R2, R3, 0x4, R4 ;  /* 0x0000000403027825 */ /* 0x001fca00078e0004 */
[----:B------:R-:W-:Y:S01]  /*2f10*/  STG.E desc[UR6][R2.64], R9 ;  /* 0x0000000902007986 */ /* 0x000fe2000c101906 */
[----:B------:R-:W-:Y:S05]  /*2f20*/  EXIT ;  /* 0x000000000000794d */ /* 0x000fea0003800000 */
.L_x_216:
        /* <DEDUP_REMOVED lines=13> */
.L_x_3656:


//--------------------- .text._ZN3cub18CUB_300001_SM_10006detail6reduce28DeviceReduceSingleTileKernelINS2_10policy_hubIjjN4cuda3std3__44plusIvEEE10Policy1000EN6thrust24THRUST_300001_SM_1000_NS18transform_iteratorI9NonZeroOpIjEPKjNSD_11use_defaultESJ_EEPjjS9_jjNS7_10__identityEEEvT0_T1_T2_T3_T4_T6_ --------------------------
	.section	.text._ZN3cub18CUB_300001_SM_10006detail6reduce28DeviceReduceSingleTileKernelINS2_10policy_hubIjjN4cuda3std3__44plusIvEEE10Policy1000EN6thrust24THRUST_300001_SM_1000_NS18transform_iteratorI9NonZeroOpIjEPKjNSD_11use_defaultESJ_EEPjjS9_jjNS7_10__identityEEEvT0_T1_T2_T3_T4_T6_,"ax",@progbits
	.align	128
        .global         _ZN3cub18CUB_300001_SM_10006detail6reduce28DeviceReduceSingleTileKernelINS2_10policy_hubIjjN4cuda3std3__44plusIvEEE10Policy1000EN6thrust24THRUST_300001_SM_1000_NS18transform_iteratorI9NonZeroOpIjEPKjNSD_11use_defaultESJ_EEPjjS9_jjNS7_10__identityEEEvT0_T1_T2_T3_T4_T6_
        .type           _ZN3cub18CUB_300001_SM_10006detail6reduce28DeviceReduceSingleTileKernelINS2_10policy_hubIjjN4cuda3std3__44plusIvEEE10Policy1000EN6thrust24THRUST_300001_SM_1000_NS18transform_iteratorI9NonZeroOpIjEPKjNSD_11use_defaultESJ_EEPjjS9_jjNS7_10__identityEEEvT0_T1_T2_T3_T4_T6_,@function
        .size           _ZN3cub18CUB_300001_SM_10006detail6reduce28DeviceReduceSingleTileKernelINS2_10policy_hubIjjN4cuda3std3__44plusIvEEE10Policy1000EN6thrust24THRUST_300001_SM_1000_NS18transform_iteratorI9NonZeroOpIjEPKjNSD_11use_defaultESJ_EEPjjS9_jjNS7_10__identityEEEvT0_T1_T2_T3_T4_T6_,(.L_x_3657 - _ZN3cub18CUB_300001_SM_10006detail6reduce28DeviceReduceSingleTileKernelINS2_10policy_hubIjjN4cuda3std3__44plusIvEEE10Policy1000EN6thrust24THRUST_300001_SM_1000_NS18transform_iteratorI9NonZeroOpIjEPKjNSD_11use_defaultESJ_EEPjjS9_jjNS7_10__identityEEEvT0_T1_T2_T3_T4_T6_)
        .other          _ZN3cub18CUB_300001_SM_10006detail6reduce28DeviceReduceSingleTileKernelINS2_10policy_hubIjjN4cuda3std3__44plusIvEEE10Policy1000EN6thrust24THRUST_300001_SM_1000_NS18transform_iteratorI9NonZeroOpIjEPKjNSD_11use_defaultESJ_EEPjjS9_jjNS7_10__identityEEEvT0_T1_T2_T3_T4_T6_,@"STO_CUDA_ENTRY STV_DEFAULT"
_ZN3cub18CUB_300001_SM_10006detail6reduce28DeviceReduceSingleTileKernelINS2_10policy_hubIjjN4cuda3std3__44plusIvEEE10Policy1000EN6thrust24THRUST_300001_SM_1000_NS18transform_iteratorI9NonZeroOpIjEPKjNSD_11use_defaultESJ_EEPjjS9_jjNS7_10__identityEEEvT0_T1_T2_T3_T4_T6_:
.text._ZN3cub18CUB_300001_SM_10006detail6reduce28DeviceReduceSingleTileKernelINS2_10policy_hubIjjN4cuda3std3__44plusIvEEE10Policy1000EN6thrust24THRUST_300001_SM_1000_NS18transform_iteratorI9NonZeroOpIjEPKjNSD_11use_defaultESJ_EEPjjS9_jjNS7_10__identityEEEvT0_T1_T2_T3_T4_T6_:
        /* <DEDUP_REMOVED lines=13> */
.L_x_217:
        /* <DEDUP_REMOVED lines=15> */
.L_x_221:
[----:B------:R-:W-:Y:S05]  /*01c0*/  BSYNC.RECONVERGENT B1 ;  /* 0x0000000000017941 */ /* 0x000fea0003800200 */
.L_x_220:
        /* <DEDUP_REMOVED lines=17> */
.L_x_226:
        /* <DEDUP_REMOVED lines=70> */
.L_x_225:
[----:B------:R-:W-:Y:S05]  /*0740*/  BSYNC.RECONVERGENT B2 ;  /* 0x0000000000027941 */ /* 0x000fea0003800200 */
.L_x_224:
        /* <DEDUP_REMOVED lines=41> */
.L_x_228:
[----:B------:R-:W-:Y:S05]  /*09e0*/  BSYNC.RECONVERGENT B2 ;  /* 0x0000000000027941 */ /* 0x000fea0003800200 */
.L_x_227:
        /* <DEDUP_REMOVED lines=25> */
.L_x_230:
[----:B------:R-:W-:Y:S05]  /*0b80*/  BSYNC.RECONVERGENT B2 ;  /* 0x0000000000027941 */ /* 0x000fea0003800200 */
.L_x_229:
[----:B------:R-:W-:Y:S05]  /*0b90*/  @!P0 BRA `(.L_x_223) ;  /* 0x0000000000348947 */ /* 0x000fea0003800000 */
[----:B------:R-:W0:Y:S01]  /*0ba0*/  LDC.64 R2, c[0x0][0x380] ;  /* 0x0000e000ff027b82 */ /* 0x000e220000000a00 */
[----:B------:R-:W-:Y:S02]  /*0bb0*/  IMAD.MOV R6, RZ, RZ, -R8 ;  /* 0x000000ffff067224 */ /* 0x000fe400078e0a08 */
[----:B0-----:R-:W-:-:S07]  /*0bc0*/  IMAD.WIDE.U32 R2, R7, 0x4, R2 ;  /* 0x0000000407027825 */ /* 0x001fce00078e0002 */
.L_x_231:
        /* <DEDUP_REMOVED lines=10> */
.L_x_223:
[----:B------:R-:W-:Y:S05]  /*0c70*/  BSYNC.RECONVERGENT B1 ;  /* 0x0000000000017941 */ /* 0x000fea0003800200 */
.L_x_222:
        /* <DEDUP_REMOVED lines=27> */
.L_x_232:
        /* <DEDUP_REMOVED lines=53> */
.L_x_219:
        /* <DEDUP_REMOVED lines=76> */
.L_x_236:
        /* <DEDUP_REMOVED lines=72> */
.L_x_234:
        /* <DEDUP_REMOVED lines=18> */
.L_x_241:
        /* <DEDUP_REMOVED lines=101> */
.L_x_240:
[----:B------:R-:W-:-:S07]  /*2230*/  VIADD R2, R2, 0xfffff800 ;  /* 0xfffff80002027836 */ /* 0x000fce0000000000 */
.L_x_239:
[----:B------:R-:W-:Y:S05]  /*2240*/  BSYNC.RECONVERGENT B2 ;  /* 0x0000000000027941 */ /* 0x000fea0003800200 */
.L_x_238:
        /* <DEDUP_REMOVED lines=56> */
.L_x_243:
[----:B------:R-:W-:Y:S05]  /*25d0*/  BSYNC.RECONVERGENT B2 ;  /* 0x0000000000027941 */ /* 0x000fea0003800200 */
.L_x_242:
        /* <DEDUP_REMOVED lines=31> */
.L_x_245:
[----:B------:R-:W-:Y:S05]  /*27d0*/  BSYNC.RECONVERGENT B2 ;  /* 0x0000000000027941 */ /* 0x000fea0003800200 */
.L_x_244:
[----:B------:R-:W-:Y:S05]  /*27e0*/  @!P0 BRA `(.L_x_237) ;  /* 0x0000000000308947 */ /* 0x000fea0003800000 */
[----:B------:R-:W-:Y:S01]  /*27f0*/  IADD3 R5, PT, PT, R2, UR4, RZ ;  /* 0x0000000402057c10 */ /* 0x000fe2000fffe0ff */
[----:B------:R-:W-:-:S07]  /*2800*/  IMAD.MOV R4, RZ, RZ, -R7 ;  /* 0x000000ffff047224 */ /* 0x000fce00078e0a07 */
.L_x_246:
        /* <DEDUP_REMOVED lines=10> */
.L_x_237:
[----:B------:R-:W-:Y:S05]  /*28b0*/  BSYNC.RECONVERGENT B1 ;  /* 0x0000000000017941 */ /* 0x000fea0003800200 */
.L_x_235:
        /* <DEDUP_REMOVED lines=24> */
.L_x_233:
[----:B------:R-:W-:Y:S05]  /*2a40*/  BSYNC.RECONVERGENT B0 ;  /* 0x0000000000007941 */ /* 0x000fea0003800200 */
.L_x_218:
[----:B------:R-:W-:Y:S05]  /*2a50*/  @P0 EXIT ;  /* 0x000000000000094d */ /* 0x000fea0003800000 */
[----:B------:R-:W0:Y:S01]  /*2a60*/  LDC.64 R4, c[0x0][0x390] ;  /* 0x0000e400ff047b82 */ /* 0x000e220000000a00 */
[----:B------:R-:W1:Y:S02]  /*2a70*/  LDCU UR4, c[0x0][0x3a0] ;  /* 0x00007400ff0477ac */ /* 0x000e640008000800 */
[----:B-1----:R-:W-:-:S05]  /*2a80*/  VIADD R3, R3, UR4 ;  /* 0x0000000403037c36 */ /* 0x002fca0008000000 */
[----:B0-----:R-:W-:Y:S01]  /*2a90*/  STG.E desc[UR6][R4.64], R3 ;  /* 0x0000000304007986 */ /* 0x001fe2000c101906 */
[----:B------:R-:W-:Y:S05]  /*2aa0*/  EXIT ;  /* 0x000000000000794d */ /* 0x000fea0003800000 */
.L_x_247:
        /* <DEDUP_REMOVED lines=13> */
.L_x_3657:


//--------------------- .text._ZN3cub18CUB_300001_SM_10006detail6reduce18DeviceReduceKernelINS2_10policy_hubIjjN4cuda3std3__44plusIvEEE10Policy1000EN6thrust24THRUST_300001_SM_1000_NS18transform_iteratorI9NonZeroOpIhEPKhNSD_11use_defaultESJ_EEjS9_jNS7_10__identityEEEvT0_PT3_T1_NS0_13GridEvenShareISP_EET2_T4_ --------------------------
	.section	.text._ZN3cub18CUB_300001_SM_10006detail6reduce18DeviceReduceKernelINS2_10policy_hubIjjN4cuda3std3__44plusIvEEE10Policy1000EN6thrust24THRUST_300001_SM_1000_NS18transform_iteratorI9NonZeroOpIhEPKhNSD_11use_defaultESJ_EEjS9_jNS7_10__identityEEEvT0_PT3_T1_NS0_13GridEvenShareISP_EET2_T4_,"ax",@progbits
	.align	128
        .global         _ZN3cub18CUB_300001_SM_10006detail6reduce18DeviceReduceKernelINS2_10policy_hubIjjN4cuda3std3__44plusIvEEE10Policy1000EN6thrust24THRUST_300001_SM_1000_NS18transform_iteratorI9NonZeroOpIhEPKhNSD_11use_defaultESJ_EEjS9_jNS7_10__identityEEEvT0_PT3_T1_NS0_13GridEvenShareISP_EET2_T4_
        .type           _ZN3cub18CUB_300001_SM_10006detail6reduce18DeviceReduceKernelINS2_10policy_hubIjjN4cuda3std3__44plusIvEEE10Policy1000EN6thrust24THRUST_300001_SM_1000_NS18transform_iteratorI9NonZeroOpIhEPKhNSD_11use_defaultESJ_EEjS9_jNS7_10__identityEEEvT0_PT3_T1_NS0_13GridEvenShareISP_EET2_T4_,@function
        .size           _ZN3cub18CUB_300001_SM_10006detail6reduce18DeviceReduceKernelINS2_10policy_hubIjjN4cuda3std3__44plusIvEEE10Policy1000EN6thrust24THRUST_300001_SM_1000_NS18transform_iteratorI9NonZeroOpIhEPKhNSD_11use_defaultESJ_EEjS9_jNS7_10__identityEEEvT0_PT3_T1_NS0_13GridEvenShareISP_EET2_T4_,(.L_x_3658 - _ZN3cub18CUB_300001_SM_10006detail6reduce18DeviceReduceKernelINS2_10policy_hubIjjN4cuda3std3__44plusIvEEE10Policy1000EN6thrust24THRUST_300001_SM_1000_NS18transform_iteratorI9NonZeroOpIhEPKhNSD_11use_defaultESJ_EEjS9_jNS7_10__identityEEEvT0_PT3_T1_NS0_13GridEvenShareISP_EET2_T4_)
        .other          _ZN3cub18CUB_300001_SM_10006detail6reduce18DeviceReduceKernelINS2_10policy_hubIjjN4cuda3std3__44plusIvEEE10Policy1000EN6thrust24THRUST_300001_SM_1000_NS18transform_iteratorI9NonZeroOpIhEPKhNSD_11use_defaultESJ_EEjS9_jNS7_10__identityEEEvT0_PT3_T1_NS0_13GridEvenShareISP_EET2_T4_,@"STO_CUDA_ENTRY STV_DEFAULT"
_ZN3cub18CUB_300001_SM_10006detail6reduce18DeviceReduceKernelINS2_10policy_hubIjjN4cuda3std3__44plusIvEEE10Policy1000EN6thrust24THRUST_300001_SM_1000_NS18transform_iteratorI9NonZeroOpIhEPKhNSD_11use_defaultESJ_EEjS9_jNS7_10__identityEEEvT0_PT3_T1_NS0_13GridEvenShareISP_EET2_T4_:
.text._ZN3cub18CUB_300001_SM_10006detail6reduce18DeviceReduceKernelINS2_10policy_hubIjjN4cuda3std3__44plusIvEEE10Policy1000EN6thrust24THRUST_300001_SM_1000_NS18transform_iteratorI9NonZeroOpIhEPKhNSD_11use_defaultESJ_EEjS9_jNS7_10__identityEEEvT0_PT3_T1_NS0_13GridEvenShareISP_EET2_T4_:
        /* <DEDUP_REMOVED lines=10> */
[----:B------:R-:W1:Y:S01]  /*00a0*/  LDCU.64 UR6, c[0x0][0x380] ;  /* 0x00007000ff0677ac */ /* 0x000e620008000a00 */
[----:B------:R-:W-:Y:S01]  /*00b0*/  BSSY.RECONVERGENT B1, `(.L_x_250) ;  /* 0x000000d000017945 */ /* 0x000fe20003800200 */
[----:B------:R-:W-:Y:S01]  /*00c0*/  IMAD.MOV.U32 R8, RZ, RZ, RZ ;  /* 0x000000ffff087224 */ /* 0x000fe200078e00ff */
[----:B0-----:R-:W-:Y:S01]  /*00d0*/  ISETP.GE.U32.AND P0, PT, R0, R2, PT ;  /* 0x000000020000720c */ /* 0x001fe20003f06070 */
[----:B------:R-:W-:-:S12]  /*00e0*/  IMAD.MOV.U32 R12, RZ, RZ, R0 ;  /* 0x000000ffff0c7224 */ /* 0x000fd800078e0000 */
[----:B-1----:R-:W-:Y:S05]  /*00f0*/  @P0 BRA `(.L_x_251) ;  /* 0x0000000000200947 */ /* 0x002fea0003800000 */
[----:B------:R-:W0:Y:S01]  /*0100*/  LDCU.64 UR4, c[0x0][0x380] ;  /* 0x00007000ff0477ac */ /* 0x000e220008000a00 */
[----:B------:R-:W-:-:S05]  /*0110*/  IMAD R4, R3, 0x1000, R0 ;  /* 0x0000100003047824 */ /* 0x000fca00078e0200 */
[----:B0-----:R-:W-:-:S05]  /*0120*/  IADD3 R4, P0, PT, R4, UR4, RZ ;  /* 0x0000000404047c10 */ /* 0x001fca000ff1e0ff */
[----:B------:R-:W-:-:S05]  /*0130*/  IMAD.X R5, RZ, RZ, UR5, P0 ;  /* 0x00000005ff057e24 */ /* 0x000fca00080e06ff */
[----:B------:R-:W2:Y:S01]  /*0140*/  LDG.E.U8 R4, desc[UR8][R4.64] ;  /* 0x0000000804047981 */ /* 0x000ea2000c1e1100 */
[----:B------:R-:W-:Y:S01]  /*0150*/  VIADD R12, R0, 0x100 ;  /* 0x00000100000c7836 */ /* 0x000fe20000000000 */
[----:B--2---:R-:W-:-:S04]  /*0160*/  ISETP.NE.AND P0, PT, R4, RZ, PT ;  /* 0x000000ff0400720c */ /* 0x004fc80003f05270 */
[----:B------:R-:W-:-:S09]  /*0170*/  SEL R8, RZ, 0x1, !P0 ;  /* 0x00000001ff087807 */ /* 0x000fd20004000000 */
.L_x_251:
[----:B------:R-:W-:Y:S05]  /*0180*/  BSYNC.RECONVERGENT B1 ;  /* 0x0000000000017941 */ /* 0x000fea0003800200 */
.L_x_250:
[----:B------:R-:W-:Y:S01]  /*0190*/  ISETP.GE.U32.AND P0, PT, R12, R2, PT ;  /* 0x000000020c00720c */ /* 0x000fe20003f06070 */
[----:B------:R-:W-:-:S12]  /*01a0*/  BSSY.RECONVERGENT B1, `(.L_x_252) ;  /* 0x00000fc000017945 */ /* 0x000fd80003800200 */
[----:B------:R-:W-:Y:S05]  /*01b0*/  @P0 BRA `(.L_x_253) ;  /* 0x0000000c00e80947 */ /* 0x000fea0003800000 */
[----:B------:R-:W-:Y:S01]  /*01c0*/  LOP3.LUT R5, RZ, R12, RZ, 0x33, !PT ;  /* 0x0000000cff057212 */ /* 0x000fe200078e33ff */
[----:B------:R-:W-:Y:S03]  /*01d0*/  BSSY.RECONVERGENT B2, `(.L_x_254) ;  /* 0x0000082000027945 */ /* 0x000fe60003800200 */
[----:B------:R-:W-:-:S05]  /*01e0*/  IADD3 R10, PT, PT, R5, R10, RZ ;  /* 0x0000000a050a7210 */ /* 0x000fca0007ffe0ff */
[----:B------:R-:W-:-:S05]  /*01f0*/  IMAD R10, R3, -0x1000, R10 ;  /* 0xfffff000030a7824 */ /* 0x000fca00078e020a */
[C---:B------:R-:W-:Y:S02]  /*0200*/  ISETP.GE.U32.AND P0, PT, R10.reuse, 0xf00, PT ;  /* 0x00000f000a00780c */ /* 0x040fe40003f06070 */
[----:B------:R-:W-:-:S04]  /*0210*/  LEA.HI R5, R10, 0x1, RZ, 0x18 ;  /* 0x000000010a057811 */ /* 0x000fc800078fc0ff */
[----:B------:R-:W-:-:S07]  /*0220*/  LOP3.LUT R6, R5, 0xf, RZ, 0xc0, !PT ;  /* 0x0000000f05067812 */ /* 0x000fce00078ec0ff */
[----:B------:R-:W-:Y:S05]  /*0230*/  @!P0 BRA `(.L_x_255) ;  /* 0x0000000400ec8947 */ /* 0x000fea0003800000 */
[----:B------:R-:W-:Y:S01]  /*0240*/  LOP3.LUT R7, R5, 0x1fffff0, RZ, 0xc0, !PT ;  /* 0x01fffff005077812 */ /* 0x000fe200078ec0ff */
[----:B------:R-:W-:Y:S01]  /*0250*/  BSSY.RECONVERGENT B3, `(.L_x_256) ;  /* 0x0000078000037945 */ /* 0x000fe20003800200 */
[----:B------:R-:W-:Y:S01]  /*0260*/  LOP3.LUT R4, R12, 0x800, RZ, 0xfc, !PT ;  /* 0x000008000c047812 */ /* 0x000fe200078efcff */
[----:B------:R-:W-:Y:S02]  /*0270*/  IMAD R9, R3, 0x1000, R12 ;  /* 0x0000100003097824 */ /* 0x000fe400078e020c */
[----:B------:R-:W-:-:S07]  /*0280*/  IMAD.MOV R7, RZ, RZ, -R7 ;  /* 0x000000ffff077224 */ /* 0x000fce00078e0a07 */
.L_x_257:
[C---:B------:R-:W-:Y:S01]  /*0290*/  IADD3 R10, P0, PT, R9.reuse, UR6, RZ ;  /* 0x00000006090a7c10 */ /* 0x040fe2000ff1e0ff */
[C---:B------:R-:W-:Y:S02]  /*02a0*/  VIADD R28, R9.reuse, 0x100 ;  /* 0x00000100091c7836 */ /* 0x040fe40000000000 */
[----:B------:R-:W-:Y:S02]  /*02b0*/  VIADD R16, R9, 0x200 ;  /* 0x0000020009107836 */ /* 0x000fe40000000000 */
[----:B------:R-:W-:Y:S01]  /*02c0*/  IMAD.X R11, RZ, RZ, UR7, P0 ;  /* 0x00000007ff0b7e24 */ /* 0x000fe200080e06ff */
[----:B------:R-:W-:-:S04]  /*02d0*/  IADD3 R28, P0, PT, R28, UR6, RZ ;  /* 0x000000061c1c7c10 */ /* 0x000fc8000ff1e0ff */
[----:B------:R0:W2:Y:S01]  /*02e0*/  LDG.E.U8 R10, desc[UR8][R10.64] ;  /* 0x000000080a0a7981 */ /* 0x0000a2000c1e1100 */
[----:B------:R-:W-:Y:S02]  /*02f0*/  IADD3.X R29, PT, PT, RZ, UR7, RZ, P0, !PT ;  /* 0x00000007ff1d7c10 */ /* 0x000fe400087fe4ff */
[----:B------:R-:W-:Y:S01]  /*0300*/  IADD3 R16, P0, PT, R16, UR6, RZ ;  /* 0x0000000610107c10 */ /* 0x000fe2000ff1e0ff */
[C---:B------:R-:W-:Y:S02]  /*0310*/  VIADD R14, R9.reuse, 0x300 ;  /* 0x00000300090e7836 */ /* 0x040fe40000000000 */
[----:B------:R-:W3:Y:S02]  /*0320*/  LDG.E.U8 R28, desc[UR8][R28.64] ;  /* 0x000000081c1c7981 */ /* 0x000ee4000c1e1100 */
[----:B------:R-:W-:Y:S01]  /*0330*/  IMAD.X R17, RZ, RZ, UR7, P0 ;  /* 0x00000007ff117e24 */ /* 0x000fe200080e06ff */
[----:B------:R-:W-:Y:S01]  /*0340*/  IADD3 R14, P0, PT, R14, UR6, RZ ;  /* 0x000000060e0e7c10 */ /* 0x000fe2000ff1e0ff */
[----:B------:R-:W-:-:S03]  /*0350*/  VIADD R12, R9, 0x400 ;  /* 0x00000400090c7836 */ /* 0x000fc60000000000 */
[----:B------:R1:W4:Y:S01]  /*0360*/  LDG.E.U8 R27, desc[UR8][R16.64] ;  /* 0x00000008101b7981 */ /* 0x000322000c1e1100 */
[----:B------:R-:W-:Y:S01]  /*0370*/  IMAD.X R15, RZ, RZ, UR7, P0 ;  /* 0x00000007ff0f7e24 */ /* 0x000fe200080e06ff */
[----:B------:R-:W-:Y:S01]  /*0380*/  IADD3 R12, P0, PT, R12, UR6, RZ ;  /* 0x000000060c0c7c10 */ /* 0x000fe2000ff1e0ff */
[----:B------:R-:W-:-:S03]  /*0390*/  VIADD R18, R9, 0x500 ;  /* 0x0000050009127836 */ /* 0x000fc60000000000 */
[----:B------:R5:W4:Y:S01]  /*03a0*/  LDG.E.U8 R26, desc[UR8][R14.64] ;  /* 0x000000080e1a7981 */ /* 0x000b22000c1e1100 */
[----:B------:R-:W-:Y:S01]  /*03b0*/  IADD3.X R13, PT, PT, RZ, UR7, RZ, P0, !PT ;  /* 0x00000007ff0d7c10 */ /* 0x000fe200087fe4ff */
[----:B0-----:R-:W-:Y:S01]  /*03c0*/  VIADD R11, R9, 0x600 ;  /* 0x00000600090b7836 */ /* 0x001fe20000000000 */
[----:B------:R-:W-:-:S03]  /*03d0*/  IADD3 R18, P0, PT, R18, UR6, RZ ;  /* 0x0000000612127c10 */ /* 0x000fc6000ff1e0ff */
[----:B------:R0:W4:Y:S02]  /*03e0*/  LDG.E.U8 R25, desc[UR8][R12.64] ;  /* 0x000000080c197981 */ /* 0x000124000c1e1100 */
[----:B------:R-:W-:Y:S01]  /*03f0*/  IMAD.X R19, RZ, RZ, UR7, P0 ;  /* 0x00000007ff137e24 */ /* 0x000fe200080e06ff */
[----:B-1----:R-:W-:Y:S01]  /*0400*/  IADD3 R16, P0, PT, R11, UR6, RZ ;  /* 0x000000060b107c10 */ /* 0x002fe2000ff1e0ff */
[----:B------:R-:W-:-:S03]  /*0410*/  VIADD R11, R9, 0x700 ;  /* 0x00000700090b7836 */ /* 0x000fc60000000000 */
[----:B------:R1:W4:Y:S01]  /*0420*/  LDG.E.U8 R24, desc[UR8][R18.64] ;  /* 0x0000000812187981 */ /* 0x000322000c1e1100 */
[----:B------:R-:W-:Y:S01]  /*0430*/  IMAD.X R17, RZ, RZ, UR7, P0 ;  /* 0x00000007ff117e24 */ /* 0x000fe200080e06ff */
[----:B-----5:R-:W-:Y:S01]  /*0440*/  IADD3 R14, P0, PT, R11, UR6, RZ ;  /* 0x000000060b0e7c10 */ /* 0x020fe2000ff1e0ff */
[----:B------:R-:W-:-:S03]  /*0450*/  VIADD R11, R9, 0x800 ;  /* 0x00000800090b7836 */ /* 0x000fc60000000000 */
[----:B------:R5:W4:Y:S01]  /*0460*/  LDG.E.U8 R23, desc[UR8][R16.64] ;  /* 0x0000000810177981 */ /* 0x000b22000c1e1100 */
[----:B------:R-:W-:Y:S02]  /*0470*/  IADD3.X R15, PT, PT, RZ, UR7, RZ, P0, !PT ;  /* 0x00000007ff0f7c10 */ /* 0x000fe400087fe4ff */
[----:B0-----:R-:W-:Y:S01]  /*0480*/  IADD3 R12, P0, PT, R11, UR6, RZ ;  /* 0x000000060b0c7c10 */ /* 0x001fe2000ff1e0ff */
[----:B------:R-:W-:Y:S02]  /*0490*/  VIADD R11, R9, 0x900 ;  /* 0x00000900090b7836 */ /* 0x000fe40000000000 */
[----:B------:R0:W4:Y:S02]  /*04a0*/  LDG.E.U8 R22, desc[UR8][R14.64] ;  /* 0x000000080e167981 */ /* 0x000124000c1e1100 */
[----:B------:R-:W-:Y:S01]  /*04b0*/  IMAD.X R13, RZ, RZ, UR7, P0 ;  /* 0x00000007ff0d7e24 */ /* 0x000fe200080e06ff */
[----:B-1----:R-:W-:Y:S01]  /*04c0*/  IADD3 R18, P0, PT, R11, UR6, RZ ;  /* 0x000000060b127c10 */ /* 0x002fe2000ff1e0ff */
[----:B------:R-:W-:-:S04]  /*04d0*/  VIADD R20, R9, 0xa00 ;  /* 0x00000a0009147836 */ /* 0x000fc80000000000 */
[----:B------:R-:W4:Y:S01]  /*04e0*/  LDG.E.U8 R13, desc[UR8][R12.64] ;  /* 0x000000080c0d7981 */ /* 0x000f22000c1e1100 */
[----:B------:R-:W-:Y:S01]  /*04f0*/  IMAD.X R19, RZ, RZ, UR7, P0 ;  /* 0x00000007ff137e24 */ /* 0x000fe200080e06ff */
[----:B------:R-:W-:Y:S01]  /*0500*/  IADD3 R20, P0, PT, R20, UR6, RZ ;  /* 0x0000000614147c10 */ /* 0x000fe2000ff1e0ff */
[----:B------:R-:W-:-:S03]  /*0510*/  VIADD R11, R9, 0xb00 ;  /* 0x00000b00090b7836 */ /* 0x000fc60000000000 */
[----:B------:R-:W-:Y:S01]  /*0520*/  IADD3.X R21, PT, PT, RZ, UR7, RZ, P0, !PT ;  /* 0x00000007ff157c10 */ /* 0x000fe200087fe4ff */
[----:B------:R1:W4:Y:S01]  /*0530*/  LDG.E.U8 R12, desc[UR8][R18.64] ;  /* 0x00000008120c7981 */ /* 0x000322000c1e1100 */
[----:B-----5:R-:W-:Y:S01]  /*0540*/  VIADD R16, R9, 0xc00 ;  /* 0x00000c0009107836 */ /* 0x020fe20000000000 */
[----:B0-----:R-:W-:Y:S02]  /*0550*/  IADD3 R14, P0, PT, R11, UR6, RZ ;  /* 0x000000060b0e7c10 */ /* 0x001fe4000ff1e0ff */
[----:B------:R0:W5:Y:S02]  /*0560*/  LDG.E.U8 R11, desc[UR8][R20.64] ;  /* 0x00000008140b7981 */ /* 0x000164000c1e1100 */
[----:B------:R-:W-:Y:S01]  /*0570*/  IADD3 R16, P1, PT, R16, UR6, RZ ;  /* 0x0000000610107c10 */ /* 0x000fe2000ff3e0ff */
[----:B------:R-:W-:Y:S02]  /*0580*/  IMAD.X R15, RZ, RZ, UR7, P0 ;  /* 0x00000007ff0f7e24 */ /* 0x000fe400080e06ff */
[----:B-1----:R-:W-:-:S02]  /*0590*/  VIADD R18, R9, 0xd00 ;  /* 0x00000d0009127836 */ /* 0x002fc40000000000 */
[----:B------:R-:W-:Y:S01]  /*05a0*/  IMAD.X R17, RZ, RZ, UR7, P1 ;  /* 0x00000007ff117e24 */ /* 0x000fe200088e06ff */
[----:B------:R1:W5:Y:S01]  /*05b0*/  LDG.E.U8 R29, desc[UR8][R14.64] ;  /* 0x000000080e1d7981 */ /* 0x000362000c1e1100 */
[----:B------:R-:W-:Y:S01]  /*05c0*/  VIADD R19, R9, 0xe00 ;  /* 0x00000e0009137836 */ /* 0x000fe20000000000 */
[----:B------:R-:W-:Y:S02]  /*05d0*/  IADD3 R18, P0, PT, R18, UR6, RZ ;  /* 0x0000000612127c10 */ /* 0x000fe4000ff1e0ff */
[----:B------:R-:W5:Y:S02]  /*05e0*/  LDG.E.U8 R16, desc[UR8][R16.64] ;  /* 0x0000000810107981 */ /* 0x000f64000c1e1100 */
[----:B0-----:R-:W-:Y:S02]  /*05f0*/  IADD3 R20, P1, PT, R19, UR6, RZ ;  /* 0x0000000613147c10 */ /* 0x001fe4000ff3e0ff */
[----:B------:R-:W-:-:S03]  /*0600*/  IADD3.X R19, PT, PT, RZ, UR7, RZ, P0, !PT ;  /* 0x00000007ff137c10 */ /* 0x000fc600087fe4ff */
[----:B------:R-:W-:Y:S02]  /*0610*/  IMAD.X R21, RZ, RZ, UR7, P1 ;  /* 0x00000007ff157e24 */ /* 0x000fe400088e06ff */
[----:B------:R-:W5:Y:S01]  /*0620*/  LDG.E.U8 R18, desc[UR8][R18.64] ;  /* 0x0000000812127981 */ /* 0x000f62000c1e1100 */
[----:B-1----:R-:W-:-:S03]  /*0630*/  VIADD R14, R9, 0xf00 ;  /* 0x00000f00090e7836 */ /* 0x002fc60000000000 */
[----:B------:R-:W5:Y:S02]  /*0640*/  LDG.E.U8 R20, desc[UR8][R20.64] ;  /* 0x0000000814147981 */ /* 0x000f64000c1e1100 */
[----:B------:R-:W-:-:S05]  /*0650*/  IADD3 R14, P0, PT, R14, UR6, RZ ;  /* 0x000000060e0e7c10 */ /* 0x000fca000ff1e0ff */
[----:B------:R-:W-:-:S05]  /*0660*/  IMAD.X R15, RZ, RZ, UR7, P0 ;  /* 0x00000007ff0f7e24 */ /* 0x000fca00080e06ff */
[----:B------:R-:W5:Y:S01]  /*0670*/  LDG.E.U8 R14, desc[UR8][R14.64] ;  /* 0x000000080e0e7981 */ /* 0x000f62000c1e1100 */
[----:B------:R-:W-:Y:S01]  /*0680*/  VIADD R7, R7, 0x10 ;  /* 0x0000001007077836 */ /* 0x000fe20000000000 */
[----:B------:R-:W-:Y:S01]  /*0690*/  IADD3 R4, PT, PT, R4, 0x1000, RZ ;  /* 0x0000100004047810 */ /* 0x000fe20007ffe0ff */
        /* <DEDUP_REMOVED lines=8> */
[----:B------:R-:W-:-:S03]  /*0720*/  ISETP.NE.AND P1, PT, R26, RZ, PT ;  /* 0x000000ff1a00720c */ /* 0x000fc60003f25270 */
[----:B------:R-:W-:-:S04]  /*0730*/  VIADD R10, R8, 0x1 ;  /* 0x00000001080a7836 */ /* 0x000fc80000000000 */
        /* <DEDUP_REMOVED lines=19> */
[----:B-----5:R-:W-:-:S03]  /*0870*/  ISETP.NE.AND P0, PT, R11, RZ, PT ;  /* 0x000000ff0b00720c */ /* 0x020fc60003f05270 */
        /* <DEDUP_REMOVED lines=18> */
[----:B------:R-:W-:Y:S02]  /*09a0*/  VIADD R8, R10, 0x1 ;  /* 0x000000010a087836 */ /* 0x000fe40000000000 */
[----:B------:R-:W-:-:S08]  /*09b0*/  @!P1 IMAD.MOV R8, RZ, RZ, R10 ;  /* 0x000000ffff089224 */ /* 0x000fd000078e020a */
[----:B------:R-:W-:Y:S05]  /*09c0*/  @P0 BRA `(.L_x_257) ;  /* 0xfffffff800300947 */ /* 0x000fea000383ffff */
[----:B------:R-:W-:Y:S05]  /*09d0*/  BSYNC.RECONVERGENT B3 ;  /* 0x0000000000037941 */ /* 0x000fea0003800200 */
.L_x_256:
[----:B------:R-:W-:-:S07]  /*09e0*/  VIADD R12, R4, 0xfffff800 ;  /* 0xfffff800040c7836 */ /* 0x000fce0000000000 */
.L_x_255:
[----:B------:R-:W-:Y:S05]  /*09f0*/  BSYNC.RECONVERGENT B2 ;  /* 0x0000000000027941 */ /* 0x000fea0003800200 */
.L_x_254:
[----:B------:R-:W-:-:S13]  /*0a00*/  ISETP.NE.AND P0, PT, R6, RZ, PT ;  /* 0x000000ff0600720c */ /* 0x000fda0003f05270 */
[----:B------:R-:W-:Y:S05]  /*0a10*/  @!P0 BRA `(.L_x_253) ;  /* 0x0000000400d08947 */ /* 0x000fea0003800000 */
[----:B------:R-:W-:Y:S01]  /*0a20*/  ISETP.GE.U32.AND P1, PT, R6, 0x8, PT ;  /* 0x000000080600780c */ /* 0x000fe20003f26070 */
[----:B------:R-:W-:Y:S01]  /*0a30*/  BSSY.RECONVERGENT B2, `(.L_x_258) ;  /* 0x000003e000027945 */ /* 0x000fe20003800200 */
[----:B------:R-:W-:-:S04]  /*0a40*/  LOP3.LUT R20, R5, 0x7, RZ, 0xc0, !PT ;  /* 0x0000000705147812 */ /* 0x000fc800078ec0ff */
[----:B------:R-:W-:-:S07]  /*0a50*/  ISETP.NE.AND P0, PT, R20, RZ, PT ;  /* 0x000000ff1400720c */ /* 0x000fce0003f05270 */
[----:B------:R-:W-:Y:S06]  /*0a60*/  @!P1 BRA `(.L_x_259) ;  /* 0x0000000000e89947 */ /* 0x000fec0003800000 */
[----:B------:R-:W0:Y:S01]  /*0a70*/  LDCU.64 UR4, c[0x0][0x380] ;  /* 0x00007000ff0477ac */ /* 0x000e220008000a00 */
[----:B------:R-:W-:-:S04]  /*0a80*/  IMAD R4, R3, 0x1000, R12 ;  /* 0x0000100003047824 */ /* 0x000fc800078e020c */
[C---:B------:R-:W-:Y:S02]  /*0a90*/  VIADD R10, R4.reuse, 0x100 ;  /* 0x00000100040a7836 */ /* 0x040fe40000000000 */
[C---:B------:R-:W-:Y:S01]  /*0aa0*/  VIADD R18, R4.reuse, 0x200 ;  /* 0x0000020004127836 */ /* 0x040fe20000000000 */
[----:B0-----:R-:W-:-:S04]  /*0ab0*/  IADD3 R6, P1, PT, R4, UR4, RZ ;  /* 0x0000000404067c10 */ /* 0x001fc8000ff3e0ff */
[----:B------:R-:W-:Y:S02]  /*0ac0*/  IADD3.X R7, PT, PT, RZ, UR5, RZ, P1, !PT ;  /* 0x00000005ff077c10 */ /* 0x000fe40008ffe4ff */
[----:B------:R-:W-:-:S03]  /*0ad0*/  IADD3 R10, P1, PT, R10, UR4, RZ ;  /* 0x000000040a0a7c10 */ /* 0x000fc6000ff3e0ff */
[----:B------:R0:W2:Y:S02]  /*0ae0*/  LDG.E.U8 R9, desc[UR8][R6.64] ;  /* 0x0000000806097981 */ /* 0x0000a4000c1e1100 */
[----:B------:R-:W-:Y:S01]  /*0af0*/  IMAD.X R11, RZ, RZ, UR5, P1 ;  /* 0x00000005ff0b7e24 */ /* 0x000fe200088e06ff */
[----:B------:R-:W-:Y:S01]  /*0b00*/  IADD3 R18, P1, PT, R18, UR4, RZ ;  /* 0x0000000412127c10 */ /* 0x000fe2000ff3e0ff */
[----:B------:R-:W-:-:S03]  /*0b10*/  VIADD R16, R4, 0x300 ;  /* 0x0000030004107836 */ /* 0x000fc60000000000 */
[----:B------:R1:W3:Y:S01]  /*0b20*/  LDG.E.U8 R13, desc[UR8][R10.64] ;  /* 0x000000080a0d7981 */ /* 0x0002e2000c1e1100 */
[----:B------:R-:W-:Y:S01]  /*0b30*/  IMAD.X R19, RZ, RZ, UR5, P1 ;  /* 0x00000005ff137e24 */ /* 0x000fe200088e06ff */
[----:B------:R-:W-:Y:S01]  /*0b40*/  IADD3 R16, P1, PT, R16, UR4, RZ ;  /* 0x0000000410107c10 */ /* 0x000fe2000ff3e0ff */
[----:B------:R-:W-:-:S03]  /*0b50*/  VIADD R14, R4, 0x400 ;  /* 0x00000400040e7836 */ /* 0x000fc60000000000 */
[----:B------:R-:W4:Y:S01]  /*0b60*/  LDG.E.U8 R18, desc[UR8][R18.64] ;  /* 0x0000000812127981 */ /* 0x000f22000c1e1100 */
[----:B------:R-:W-:Y:S02]  /*0b70*/  IADD3.X R17, PT, PT, RZ, UR5, RZ, P1, !PT ;  /* 0x00000005ff117c10 */ /* 0x000fe40008ffe4ff */
[----:B0-----:R-:W-:Y:S01]  /*0b80*/  IADD3 R6, P1, PT, R14, UR4, RZ ;  /* 0x000000040e067c10 */ /* 0x001fe2000ff3e0ff */
[----:B------:R-:W-:Y:S02]  /*0b90*/  VIADD R14, R4, 0x500 ;  /* 0x00000500040e7836 */ /* 0x000fe40000000000 */
[----:B------:R0:W5:Y:S02]  /*0ba0*/  LDG.E.U8 R21, desc[UR8][R16.64] ;  /* 0x0000000810157981 */ /* 0x000164000c1e1100 */
[----:B------:R-:W-:Y:S01]  /*0bb0*/  IMAD.X R7, RZ, RZ, UR5, P1 ;  /* 0x00000005ff077e24 */ /* 0x000fe200088e06ff */
[----:B-1----:R-:W-:Y:S01]  /*0bc0*/  IADD3 R10, P1, PT, R14, UR4, RZ ;  /* 0x000000040e0a7c10 */ /* 0x002fe2000ff3e0ff */
[----:B------:R-:W-:-:S04]  /*0bd0*/  VIADD R14, R4, 0x600 ;  /* 0x00000600040e7836 */ /* 0x000fc80000000000 */
[----:B------:R1:W5:Y:S01]  /*0be0*/  LDG.E.U8 R7, desc[UR8][R6.64] ;  /* 0x0000000806077981 */ /* 0x000362000c1e1100 */
[----:B------:R-:W-:Y:S01]  /*0bf0*/  IMAD.X R11, RZ, RZ, UR5, P1 ;  /* 0x00000005ff0b7e24 */ /* 0x000fe200088e06ff */
[----:B------:R-:W-:Y:S01]  /*0c00*/  IADD3 R14, P1, PT, R14, UR4, RZ ;  /* 0x000000040e0e7c10 */ /* 0x000fe2000ff3e0ff */
[----:B------:R-:W-:-:S03]  /*0c10*/  VIADD R4, R4, 0x700 ;  /* 0x0000070004047836 */ /* 0x000fc60000000000 */
[----:B------:R-:W5:Y:S01]  /*0c20*/  LDG.E.U8 R10, desc[UR8][R10.64] ;  /* 0x000000080a0a7981 */ /* 0x000f62000c1e1100 */
[----:B------:R-:W-:Y:S02]  /*0c30*/  IADD3.X R15, PT, PT, RZ, UR5, RZ, P1, !PT ;  /* 0x00000005ff0f7c10 */ /* 0x000fe40008ffe4ff */
[----:B0-----:R-:W-:-:S03]  /*0c40*/  IADD3 R16, P1, PT, R4, UR4, RZ ;  /* 0x0000000404107c10 */ /* 0x001fc6000ff3e0ff */
[----:B------:R-:W5:Y:S02]  /*0c50*/  LDG.E.U8 R14, desc[UR8][R14.64] ;  /* 0x000000080e0e7981 */ /* 0x000f64000c1e1100 */
[----:B------:R-:W-:-:S05]  /*0c60*/  IMAD.X R17, RZ, RZ, UR5, P1 ;  /* 0x00000005ff117e24 */ /* 0x000fca00088e06ff */
[----:B------:R-:W5:Y:S01]  /*0c70*/  LDG.E.U8 R16, desc[UR8][R16.64] ;  /* 0x0000000810107981 */ /* 0x000f62000c1e1100 */
[----:B------:R-:W-:Y:S02]  /*0c80*/  VIADD R4, R8, 0x1 ;  /* 0x0000000108047836 */ /* 0x000fe40000000000 */
[----:B------:R-:W-:Y:S01]  /*0c90*/  VIADD R12, R12, 0x800 ;  /* 0x000008000c0c7836 */ /* 0x000fe20000000000 */
[----:B--2---:R-:W-:Y:S02]  /*0ca0*/  ISETP.NE.AND P1, PT, R9, RZ, PT ;  /* 0x000000ff0900720c */ /* 0x004fe40003f25270 */
[----:B---3--:R-:W-:-:S11]  /*0cb0*/  ISETP.NE.AND P2, PT, R13, RZ, PT ;  /* 0x000000ff0d00720c */ /* 0x008fd60003f45270 */
[----:B------:R-:W-:Y:S01]  /*0cc0*/  @!P1 IMAD.MOV R4, RZ, RZ, R8 ;  /* 0x000000ffff049224 */ /* 0x000fe200078e0208 */
[----:B----4-:R-:W-:-:S03]  /*0cd0*/  ISETP.NE.AND P1, PT, R18, RZ, PT ;  /* 0x000000ff1200720c */ /* 0x010fc60003f25270 */
[----:B-1----:R-:W-:Y:S02]  /*0ce0*/  VIADD R6, R4, 0x1 ;  /* 0x0000000104067836 */ /* 0x002fe40000000000 */
[----:B------:R-:W-:Y:S01]  /*0cf0*/  @!P2 IMAD.MOV R6, RZ, RZ, R4 ;  /* 0x000000ffff06a224 */ /* 0x000fe200078e0204 */
[----:B-----5:R-:W-:-:S04]  /*0d00*/  ISETP.NE.AND P2, PT, R21, RZ, PT ;  /* 0x000000ff1500720c */ /* 0x020fc80003f45270 */
        /* <DEDUP_REMOVED lines=13> */
[----:B------:R-:W-:-:S04]  /*0de0*/  @!P1 IMAD.MOV R4, RZ, RZ, R6 ;  /* 0x000000ffff049224 */ /* 0x000fc800078e0206 */
[C---:B------:R-:W-:Y:S02]  /*0df0*/  VIADD R8, R4.reuse, 0x1 ;  /* 0x0000000104087836 */ /* 0x040fe40000000000 */
[----:B------:R-:W-:-:S07]  /*0e00*/  @!P2 IADD3 R8, PT, PT, R4, RZ, RZ ;  /* 0x000000ff0408a210 */ /* 0x000fce0007ffe0ff */
.L_x_259:
[----:B------:R-:W-:Y:S05]  /*0e10*/  BSYNC.RECONVERGENT B2 ;  /* 0x0000000000027941 */ /* 0x000fea0003800200 */
.L_x_258:
        /* <DEDUP_REMOVED lines=10> */
[----:B0-----:R-:W-:-:S05]  /*0ec0*/  IADD3 R4, P1, PT, R11, UR4, RZ ;  /* 0x000000040b047c10 */ /* 0x001fca000ff3e0ff */
[----:B------:R-:W-:Y:S01]  /*0ed0*/  IMAD.X R5, RZ, RZ, UR5, P1 ;  /* 0x00000005ff057e24 */ /* 0x000fe200088e06ff */
[----:B------:R-:W-:-:S04]  /*0ee0*/  IADD3 R6, P1, PT, R6, UR4, RZ ;  /* 0x0000000406067c10 */ /* 0x000fc8000ff3e0ff */
[----:B------:R-:W2:Y:S01]  /*0ef0*/  LDG.E.U8 R4, desc[UR8][R4.64] ;  /* 0x0000000804047981 */ /* 0x000ea2000c1e1100 */
[----:B------:R-:W-:Y:S01]  /*0f00*/  IMAD.X R7, RZ, RZ, UR5, P1 ;  /* 0x00000005ff077e24 */ /* 0x000fe200088e06ff */
[----:B------:R-:W-:Y:S02]  /*0f10*/  IADD3 R10, P1, PT, R10, UR4, RZ ;  /* 0x000000040a0a7c10 */ /* 0x000fe4000ff3e0ff */
[----:B------:R-:W-:Y:S02]  /*0f20*/  IADD3 R14, PT, PT, R11, 0x300, RZ ;  /* 0x000003000b0e7810 */ /* 0x000fe40007ffe0ff */
[----:B------:R-:W3:Y:S01]  /*0f30*/  LDG.E.U8 R6, desc[UR8][R6.64] ;  /* 0x0000000806067981 */ /* 0x000ee2000c1e1100 */
[----:B------:R-:W-:Y:S01]  /*0f40*/  IMAD.X R11, RZ, RZ, UR5, P1 ;  /* 0x00000005ff0b7e24 */ /* 0x000fe200088e06ff */
[----:B------:R-:W-:-:S04]  /*0f50*/  IADD3 R14, P1, PT, R14, UR4, RZ ;  /* 0x000000040e0e7c10 */ /* 0x000fc8000ff3e0ff */
[----:B------:R-:W4:Y:S01]  /*0f60*/  LDG.E.U8 R10, desc[UR8][R10.64] ;  /* 0x000000080a0a7981 */ /* 0x000f22000c1e1100 */
[----:B------:R-:W-:-:S05]  /*0f70*/  IMAD.X R15, RZ, RZ, UR5, P1 ;  /* 0x00000005ff0f7e24 */ /* 0x000fca00088e06ff */
[----:B------:R-:W5:Y:S01]  /*0f80*/  LDG.E.U8 R14, desc[UR8][R14.64] ;  /* 0x000000080e0e7981 */ /* 0x000f62000c1e1100 */
[----:B------:R-:W-:Y:S01]  /*0f90*/  VIADD R12, R12, 0x400 ;  /* 0x000004000c0c7836 */ /* 0x000fe20000000000 */
[----:B--2---:R-:W-:Y:S01]  /*0fa0*/  ISETP.NE.AND P1, PT, R4, RZ, PT ;  /* 0x000000ff0400720c */ /* 0x004fe20003f25270 */
[----:B------:R-:W-:Y:S01]  /*0fb0*/  VIADD R4, R8, 0x1 ;  /* 0x0000000108047836 */ /* 0x000fe20000000000 */
        /* <DEDUP_REMOVED lines=10> */
.L_x_261:
[----:B------:R-:W-:Y:S05]  /*1060*/  BSYNC.RECONVERGENT B2 ;  /* 0x0000000000027941 */ /* 0x000fea0003800200 */
.L_x_260:
[----:B------:R-:W-:Y:S05]  /*1070*/  @!P0 BRA `(.L_x_253) ;  /* 0x0000000000388947 */ /* 0x000fea0003800000 */
[----:B------:R-:W-:Y:S01]  /*1080*/  LEA R6, R3, R12, 0xc ;  /* 0x0000000c03067211 */ /* 0x000fe200078e60ff */
[----:B------:R-:W-:-:S07]  /*1090*/  IMAD.MOV R7, RZ, RZ, -R9 ;  /* 0x000000ffff077224 */ /* 0x000fce00078e0a09 */
.L_x_262:
[----:B------:R-:W0:Y:S02]  /*10a0*/  LDCU.64 UR4, c[0x0][0x380] ;  /* 0x00007000ff0477ac */ /* 0x000e240008000a00 */
[----:B0-----:R-:W-:-:S05]  /*10b0*/  IADD3 R4, P0, PT, R6, UR4, RZ ;  /* 0x0000000406047c10 */ /* 0x001fca000ff1e0ff */
[----:B------:R-:W-:-:S05]  /*10c0*/  IMAD.X R5, RZ, RZ, UR5, P0 ;  /* 0x00000005ff057e24 */ /* 0x000fca00080e06ff */
[----:B------:R-:W2:Y:S01]  /*10d0*/  LDG.E.U8 R4, desc[UR8][R4.64] ;  /* 0x0000000804047981 */ /* 0x000ea2000c1e1100 */
[----:B------:R-:W-:Y:S01]  /*10e0*/  VIADD R7, R7, 0x1 ;  /* 0x0000000107077836 */ /* 0x000fe20000000000 */
[----:B------:R-:W-:Y:S01]  /*10f0*/  IADD3 R6, PT, PT, R6, 0x100, RZ ;  /* 0x0000010006067810 */ /* 0x000fe20007ffe0ff */
[----:B------:R-:W-:-:S03]  /*1100*/  VIADD R9, R8, 0x1 ;  /* 0x0000000108097836 */ /* 0x000fc60000000000 */
[----:B------:R-:W-:Y:S02]  /*1110*/  ISETP.NE.AND P1, PT, R7, RZ, PT ;  /* 0x000000ff0700720c */ /* 0x000fe40003f25270 */
[----:B--2---:R-:W-:-:S13]  /*1120*/  ISETP.NE.AND P0, PT, R4, RZ, PT ;  /* 0x000000ff0400720c */ /* 0x004fda0003f05270 */
[----:B------:R-:W-:-:S04]  /*1130*/  @!P0 IMAD.MOV R9, RZ, RZ, R8 ;  /* 0x000000ffff098224 */ /* 0x000fc800078e0208 */
[----:B------:R-:W-:Y:S01]  /*1140*/  IMAD.MOV.U32 R8, RZ, RZ, R9 ;  /* 0x000000ffff087224 */ /* 0x000fe200078e0009 */
[----:B------:R-:W-:Y:S06]  /*1150*/  @P1 BRA `(.L_x_262) ;  /* 0xfffffffc00d01947 */ /* 0x000fec000383ffff */
.L_x_253:
[----:B------:R-:W-:Y:S05]  /*1160*/  BSYNC.RECONVERGENT B1 ;  /* 0x0000000000017941 */ /* 0x000fea0003800200 */
.L_x_252:
        /* <DEDUP_REMOVED lines=27> */
.L_x_263:
        /* <DEDUP_REMOVED lines=53> */
.L_x_249:
[----:B------:R-:W0:Y:S01]  /*1670*/  S2R R0, SR_TID.X ;  /* 0x0000000000007919 */ /* 0x000e220000002100 */
[----:B------:R-:W1:Y:S01]  /*1680*/  LDCU.64 UR6, c[0x0][0x380] ;  /* 0x00007000ff0677ac */ /* 0x000e620008000a00 */
[----:B0-----:R-:W-:-:S05]  /*1690*/  IMAD R4, R3, 0x1000, R0 ;  /* 0x0000100003047824 */ /* 0x001fca00078e0200 */
[----:B-1----:R-:W-:-:S05]  /*16a0*/  IADD3 R4, P0, PT, R4, UR6, RZ ;  /* 0x0000000604047c10 */ /* 0x002fca000ff1e0ff */
[----:B------:R-:W-:-:S05]  /*16b0*/  IMAD.X R5, RZ, RZ, UR7, P0 ;  /* 0x00000007ff057e24 */ /* 0x000fca00080e06ff */
[----:B------:R-:W2:Y:S04]  /*16c0*/  LDG.E.U8 R23, desc[UR8][R4.64] ;  /* 0x0000000804177981 */ /* 0x000ea8000c1e1100 */
[----:B------:R-:W3:Y:S04]  /*16d0*/  LDG.E.U8 R16, desc[UR8][R4.64+0x100] ;  /* 0x0001000804107981 */ /* 0x000ee8000c1e1100 */
[----:B------:R-:W4:Y:S04]  /*16e0*/  LDG.E.U8 R17, desc[UR8][R4.64+0x200] ;  /* 0x0002000804117981 */ /* 0x000f28000c1e1100 */
[----:B------:R-:W5:Y:S04]  /*16f0*/  LDG.E.U8 R18, desc[UR8][R4.64+0x300] ;  /* 0x0003000804127981 */ /* 0x000f68000c1e1100 */
        /* <DEDUP_REMOVED lines=11> */
[----:B------:R0:W5:Y:S01]  /*17b0*/  LDG.E.U8 R15, desc[UR8][R4.64+0xf00] ;  /* 0x000f0008040f7981 */ /* 0x000162000c1e1100 */
[----:B--2---:R-:W-:Y:S01]  /*17c0*/  ISETP.NE.AND P0, PT, R23, RZ, PT ;  /* 0x000000ff1700720c */ /* 0x004fe20003f05270 */
[----:B------:R-:W-:Y:S01]  /*17d0*/  IMAD.MOV.U32 R23, RZ, RZ, 0x2 ;  /* 0x00000002ff177424 */ /* 0x000fe200078e00ff */
[----:B---3--:R-:W-:-:S02]  /*17e0*/  ISETP.NE.AND P1, PT, R16, RZ, PT ;  /* 0x000000ff1000720c */ /* 0x008fc40003f25270 */
[----:B------:R-:W-:Y:S02]  /*17f0*/  SEL R16, RZ, 0x1, !P0 ;  /* 0x00000001ff107807 */ /* 0x000fe40004000000 */
[----:B----4-:R-:W-:-:S07]  /*1800*/  ISETP.NE.AND P2, PT, R17, RZ, PT ;  /* 0x000000ff1100720c */ /* 0x010fce0003f45270 */
[----:B------:R-:W-:Y:S01]  /*1810*/  @!P0 IMAD.MOV R23, RZ, RZ, 0x1 ;  /* 0x00000001ff178424 */ /* 0x000fe200078e02ff */
[----:B-----5:R-:W-:Y:S02]  /*1820*/  ISETP.NE.AND P0, PT, R18, RZ, PT ;  /* 0x000000ff1200720c */ /* 0x020fe40003f05270 */
[----:B------:R-:W-:Y:S02]  /*1830*/  @!P1 IADD3 R23, PT, PT, R16, RZ, RZ ;  /* 0x000000ff10179210 */ /* 0x000fe40007ffe0ff */
[----:B------:R-:W-:-:S03]  /*1840*/  ISETP.NE.AND P1, PT, R19, RZ, PT ;  /* 0x000000ff1300720c */ /* 0x000fc60003f25270 */
[----:B------:R-:W-:Y:S02]  /*1850*/  VIADD R16, R23, 0x1 ;  /* 0x0000000117107836 */ /* 0x000fe40000000000 */
[----:B------:R-:W-:-:S04]  /*1860*/  @!P2 IMAD.MOV R16, RZ, RZ, R23 ;  /* 0x000000ffff10a224 */ /* 0x000fc800078e0217 */
[----:B0-----:R-:W-:Y:S02]  /*1870*/  VIADD R4, R16, 0x1 ;  /* 0x0000000110047836 */ /* 0x001fe40000000000 */
[----:B------:R-:W-:Y:S01]  /*1880*/  @!P0 IMAD.MOV R4, RZ, RZ, R16 ;  /* 0x000000ffff048224 */ /* 0x000fe200078e0210 */
[----:B------:R-:W-:-:S03]  /*1890*/  ISETP.NE.AND P0, PT, R20, RZ, PT ;  /* 0x000000ff1400720c */ /* 0x000fc60003f05270 */
[C---:B------:R-:W-:Y:S01]  /*18a0*/  VIADD R5, R4.reuse, 0x1 ;  /* 0x0000000104057836 */ /* 0x040fe20000000000 */
[----:B------:R-:W-:Y:S02]  /*18b0*/  @!P1 IADD3 R5, PT, PT, R4, RZ, RZ ;  /* 0x000000ff04059210 */ /* 0x000fe40007ffe0ff */
[----:B------:R-:W-:-:S03]  /*18c0*/  ISETP.NE.AND P1, PT, R21, RZ, PT ;  /* 0x000000ff1500720c */ /* 0x000fc60003f25270 */
[----:B------:R-:W-:-:S04]  /*18d0*/  VIADD R4, R5, 0x1 ;  /* 0x0000000105047836 */ /* 0x000fc80000000000 */
        /* <DEDUP_REMOVED lines=28> */
[----:B------:R-:W-:-:S03]  /*1aa0*/  ISETP.GE.U32.AND P1, PT, R2, R11, PT ;  /* 0x0000000b0200720c */ /* 0x000fc60003f26070 */
[----:B------:R-:W-:-:S04]  /*1ab0*/  VIADD R19, R5, 0x1 ;  /* 0x0000000105137836 */ /* 0x000fc80000000000 */
[----:B------:R-:W-:-:S06]  /*1ac0*/  @!P0 IMAD.MOV R19, RZ, RZ, R5 ;  /* 0x000000ffff138224 */ /* 0x000fcc00078e0205 */
[----:B------:R-:W-:Y:S05]  /*1ad0*/  @!P1 BRA `(.L_x_265) ;  /* 0x0000001400749947 */ /* 0x000fea0003800000 */
[----:B------:R-:W-:Y:S01]  /*1ae0*/  IMAD R7, R3, 0x1000, R11 ;  /* 0x0000100003077824 */ /* 0x000fe200078e020b */
[----:B------:R-:W-:Y:S01]  /*1af0*/  IADD3 R12, PT, PT, R10, -0x1000, RZ ;  /* 0xfffff0000a0c7810 */ /* 0x000fe20007ffe0ff */
[----:B------:R-:W-:Y:S01]  /*1b00*/  UMOV UR4, URZ ;  /* 0x000000ff00047c82 */ /* 0x000fe20008000000 */
[----:B------:R-:W-:Y:S01]  /*1b10*/  LOP3.LUT R2, RZ, R0, RZ, 0x33, !PT ;  /* 0x00000000ff027212 */ /* 0x000fe200078e33ff */
[--C-:B------:R-:W-:Y:S01]  /*1b20*/  IMAD.MOV.U32 R4, RZ, RZ, R7.reuse ;  /* 0x000000ffff047224 */ /* 0x100fe200078e0007 */
[----:B------:R-:W-:Y:S01]  /*1b30*/  ISETP.GT.U32.AND P0, PT, R7, R12, PT ;  /* 0x0000000c0700720c */ /* 0x000fe20003f04070 */
[----:B------:R-:W-:Y:S01]  /*1b40*/  IMAD.MOV.U32 R5, RZ, RZ, R7 ;  /* 0x000000ffff057224 */ /* 0x000fe200078e0007 */
[----:B------:R-:W-:Y:S02]  /*1b50*/  IADD3 R6, PT, PT, -R11, R10, R2 ;  /* 0x0000000a0b067210 */ /* 0x000fe40007ffe102 */
[----:B------:R-:W-:-:S03]  /*1b60*/  IADD3 R2, PT, PT, R7, 0x800, R0 ;  /* 0x0000080007027810 */ /* 0x000fc60007ffe000 */
[----:B------:R-:W-:-:S06]  /*1b70*/  IMAD R6, R3, -0x1000, R6 ;  /* 0xfffff00003067824 */ /* 0x000fcc00078e0206 */
[----:B------:R-:W-:Y:S05]  /*1b80*/  @P0 BRA `(.L_x_266) ;  /* 0x0000000400400947 */ /* 0x000fea0003800000 */
[----:B------:R-:W0:Y:S01]  /*1b90*/  LDC R10, c[0x0][0x3b0] ;  /* 0x0000ec00ff0a7b82 */ /* 0x000e220000000800 */
[----:B------:R-:W1:Y:S01]  /*1ba0*/  LDCU.64 UR6, c[0x0][0x380] ;  /* 0x00007000ff0677ac */ /* 0x000e620008000a00 */
[----:B------:R-:W-:Y:S01]  /*1bb0*/  NOP ;  /* 0x0000000000007918 */ /* 0x000fe20000000000 */
.L_x_267:
[----:B------:R-:W-:-:S05]  /*1bc0*/  IMAD.IADD R8, R0, 0x1, R5 ;  /* 0x0000000100087824 */ /* 0x000fca00078e0205 */
        /* <DEDUP_REMOVED lines=13> */
[----:B------:R-:W5:Y:S01]  /*1ca0*/  LDG.E.U8 R14, desc[UR8][R8.64+0xb00] ;  /* 0x000b0008080e7981 */ /* 0x000f62000c1e1100 */
[----:B------:R-:W-:-:S03]  /*1cb0*/  VIADD R24, R19, 0x1 ;  /* 0x0000000113187836 */ /* 0x000fc60000000000 */
[----:B------:R-:W5:Y:S01]  /*1cc0*/  LDG.E.U8 R27, desc[UR8][R8.64+0xf00] ;  /* 0x000f0008081b7981 */ /* 0x000f62000c1e1100 */
[----:B--2---:R-:W-:-:S03]  /*1cd0*/  ISETP.NE.AND P0, PT, R13, RZ, PT ;  /* 0x000000ff0d00720c */ /* 0x004fc60003f05270 */
[----:B------:R-:W2:Y:S10]  /*1ce0*/  LDG.E.U8 R13, desc[UR8][R8.64+0xc00] ;  /* 0x000c0008080d7981 */ /* 0x000eb4000c1e1100 */
[----:B------:R-:W-:-:S02]  /*1cf0*/  @!P0 IADD3 R24, PT, PT, R19, RZ, RZ ;  /* 0x000000ff13188210 */ /* 0x000fc40007ffe0ff */
[----:B------:R-:W2:Y:S01]  /*1d00*/  LDG.E.U8 R19, desc[UR8][R8.64+0xd00] ;  /* 0x000d000808137981 */ /* 0x000ea2000c1e1100 */
[----:B---3--:R-:W-:-:S03]  /*1d10*/  ISETP.NE.AND P0, PT, R25, RZ, PT ;  /* 0x000000ff1900720c */ /* 0x008fc60003f05270 */
[----:B------:R1:W3:Y:S01]  /*1d20*/  LDG.E.U8 R25, desc[UR8][R8.64+0xe00] ;  /* 0x000e000808197981 */ /* 0x0002e2000c1e1100 */
[----:B----4-:R-:W-:Y:S01]  /*1d30*/  ISETP.NE.AND P1, PT, R26, RZ, PT ;  /* 0x000000ff1a00720c */ /* 0x010fe20003f25270 */
[----:B------:R-:W-:-:S08]  /*1d40*/  VIADD R26, R24, 0x1 ;  /* 0x00000001181a7836 */ /* 0x000fd00000000000 */
[----:B------:R-:W-:Y:S01]  /*1d50*/  @!P0 IMAD.MOV R26, RZ, RZ, R24 ;  /* 0x000000ffff1a8224 */ /* 0x000fe200078e0218 */
[----:B-----5:R-:W-:-:S03]  /*1d60*/  ISETP.NE.AND P0, PT, R23, RZ, PT ;  /* 0x000000ff1700720c */ /* 0x020fc60003f05270 */
[----:B------:R-:W-:Y:S02]  /*1d70*/  VIADD R23, R26, 0x1 ;  /* 0x000000011a177836 */ /* 0x000fe40000000000 */
[----:B------:R-:W-:Y:S01]  /*1d80*/  @!P1 IMAD.MOV R23, RZ, RZ, R26 ;  /* 0x000000ffff179224 */ /* 0x000fe200078e021a */
[----:B------:R-:W-:-:S03]  /*1d90*/  ISETP.NE.AND P1, PT, R22, RZ, PT ;  /* 0x000000ff1600720c */ /* 0x000fc60003f25270 */
[----:B------:R-:W-:-:S04]  /*1da0*/  VIADD R22, R23, 0x1 ;  /* 0x0000000117167836 */ /* 0x000fc80000000000 */
[----:B------:R-:W-:Y:S02]  /*1db0*/  @!P0 IADD3 R22, PT, PT, R23, RZ, RZ ;  /* 0x000000ff17168210 */ /* 0x000fe40007ffe0ff */
[----:B------:R-:W-:-:S03]  /*1dc0*/  ISETP.NE.AND P0, PT, R21, RZ, PT ;  /* 0x000000ff1500720c */ /* 0x000fc60003f05270 */
[----:B-1----:R-:W-:Y:S02]  /*1dd0*/  VIADD R8, R22, 0x1 ;  /* 0x0000000116087836 */ /* 0x002fe40000000000 */
        /* <DEDUP_REMOVED lines=18> */
[----:B------:R-:W-:-:S04]  /*1f00*/  @!P1 IMAD.MOV R8, RZ, RZ, R9 ;  /* 0x000000ffff089224 */ /* 0x000fc800078e0209 */
[----:B------:R-:W-:-:S04]  /*1f10*/  VIADD R9, R8, 0x1 ;  /* 0x0000000108097836 */ /* 0x000fc80000000000 */
[----:B------:R-:W-:-:S04]  /*1f20*/  @!P0 IMAD.MOV R9, RZ, RZ, R8 ;  /* 0x000000ffff098224 */ /* 0x000fc800078e0208 */
[----:B------:R-:W-:Y:S01]  /*1f30*/  VIADD R8, R9, 0x1 ;  /* 0x0000000109087836 */ /* 0x000fe20000000000 */
[----:B--2---:R-:W-:Y:S02]  /*1f40*/  ISETP.NE.AND P1, PT, R13, RZ, PT ;  /* 0x000000ff0d00720c */ /* 0x004fe40003f25270 */
[----:B------:R-:W-:-:S11]  /*1f50*/  ISETP.NE.AND P0, PT, R19, RZ, PT ;  /* 0x000000ff1300720c */ /* 0x000fd60003f05270 */
[----:B------:R-:W-:Y:S02]  /*1f60*/  @!P1 IADD3 R8, PT, PT, R9, RZ, RZ ;  /* 0x000000ff09089210 */ /* 0x000fe40007ffe0ff */
[----:B---3--:R-:W-:-:S03]  /*1f70*/  ISETP.NE.AND P1, PT, R25, RZ, PT ;  /* 0x000000ff1900720c */ /* 0x008fc60003f25270 */
[----:B------:R-:W-:Y:S02]  /*1f80*/  VIADD R9, R8, 0x1 ;  /* 0x0000000108097836 */ /* 0x000fe40000000000 */
[----:B------:R-:W-:Y:S02]  /*1f90*/  @!P0 IMAD.MOV R9, RZ, RZ, R8 ;  /* 0x000000ffff098224 */ /* 0x000fe400078e0208 */
[----:B0-----:R-:W-:Y:S02]  /*1fa0*/  IMAD.IADD R8, R10, 0x1, -R5 ;  /* 0x000000010a087824 */ /* 0x001fe400078e0a05 */
[----:B------:R-:W-:-:S04]  /*1fb0*/  VIADD R13, R9, 0x1 ;  /* 0x00000001090d7836 */ /* 0x000fc80000000000 */
[----:B------:R-:W-:Y:S01]  /*1fc0*/  @!P1 IMAD.MOV R13, RZ, RZ, R9 ;  /* 0x000000ffff0d9224 */ /* 0x000fe200078e0209 */
[----:B------:R-:W-:Y:S02]  /*1fd0*/  ISETP.GE.U32.AND P1, PT, R8, R11, PT ;  /* 0x0000000b0800720c */ /* 0x000fe40003f26070 */
[----:B------:R-:W-:Y:S02]  /*1fe0*/  ISETP.NE.AND P0, PT, R27, RZ, PT ;  /* 0x000000ff1b00720c */ /* 0x000fe40003f05270 */
[----:B------:R-:W-:-:S11]  /*1ff0*/  IADD3 R19, PT, PT, R13, 0x1, RZ ;  /* 0x000000010d137810 */ /* 0x000fd60007ffe0ff */
[----:B------:R-:W-:Y:S01]  /*2000*/  @!P0 IMAD.MOV R19, RZ, RZ, R13 ;  /* 0x000000ffff138224 */ /* 0x000fe200078e020d */
[----:B------:R-:W-:Y:S06]  /*2010*/  @!P1 BRA `(.L_x_265) ;  /* 0x0000001000249947 */ /* 0x000fec0003800000 */
[C---:B------:R-:W-:Y:S01]  /*2020*/  IMAD.IADD R5, R11.reuse, 0x1, R5 ;  /* 0x000000010b057824 */ /* 0x040fe200078e0205 */
[----:B------:R-:W-:Y:S01]  /*2030*/  UIADD3 UR4, UPT, UPT, UR4, 0x1, URZ ;  /* 0x0000000104047890 */ /* 0x000fe2000fffe0ff */
[----:B------:R-:W-:Y:S02]  /*2040*/  IMAD.IADD R4, R11, 0x1, R4 ;  /* 0x000000010b047824 */ /* 0x000fe400078e0204 */
[----:B------:R-:W-:Y:S01]  /*2050*/  IMAD.IADD R6, R6, 0x1, -R11 ;  /* 0x0000000106067824 */ /* 0x000fe200078e0a0b */
[----:B------:R-:W-:Y:S01]  /*2060*/  ISETP.GT.U32.AND P0, PT, R5, R12, PT ;  /* 0x0000000c0500720c */ /* 0x000fe20003f04070 */
[----:B------:R-:W-:-:S12]  /*2070*/  IMAD.IADD R2, R11, 0x1, R2 ;  /* 0x000000010b027824 */ /* 0x000fd800078e0202 */
[----:B------:R-:W-:Y:S05]  /*2080*/  @!P0 BRA `(.L_x_267) ;  /* 0xfffffff800cc8947 */ /* 0x000fea000383ffff */
.L_x_266:
[----:B------:R-:W-:Y:S01]  /*2090*/  IADD3 R9, PT, PT, -R5, R10, RZ ;  /* 0x0000000a05097210 */ /* 0x000fe20007ffe1ff */
[----:B------:R-:W-:Y:S03]  /*20a0*/  BSSY.RECONVERGENT B1, `(.L_x_265) ;  /* 0x0000100000017945 */ /* 0x000fe60003800200 */
[----:B------:R-:W-:-:S04]  /*20b0*/  ISETP.GE.AND P0, PT, R0, R9, PT ;  /* 0x000000090000720c */ /* 0x000fc80003f06270 */
[----:B------:R-:W-:-:S13]  /*20c0*/  ISETP.GE.U32.OR P0, PT, R5, R10, P0 ;  /* 0x0000000a0500720c */ /* 0x000fda0000706470 */
[----:B------:R-:W-:Y:S05]  /*20d0*/  @P0 BRA `(.L_x_268) ;  /* 0x0000000c00f00947 */ /* 0x000fea0003800000 */
[----:B------:R-:W0:Y:S01]  /*20e0*/  LDC R9, c[0x0][0x3b4] ;  /* 0x0000ed00ff097b82 */ /* 0x000e220000000800 */
[----:B------:R-:W-:Y:S01]  /*20f0*/  LOP3.LUT R8, RZ, R0, RZ, 0x33, !PT ;  /* 0x00000000ff087212 */ /* 0x000fe200078e33ff */
[----:B------:R-:W-:Y:S01]  /*2100*/  BSSY.RECONVERGENT B2, `(.L_x_269) ;  /* 0x0000084000027945 */ /* 0x000fe20003800200 */
[----:B------:R-:W-:Y:S02]  /*2110*/  IMAD.MOV.U32 R16, RZ, RZ, R0 ;  /* 0x000000ffff107224 */ /* 0x000fe400078e0000 */
[----:B------:R-:W-:Y:S01]  /*2120*/  IADD3 R10, PT, PT, -R7, R10, R8 ;  /* 0x0000000a070a7210 */ /* 0x000fe20007ffe108 */
[----:B0-----:R-:W-:-:S04]  /*2130*/  IMAD R7, R9, UR4, RZ ;  /* 0x0000000409077c24 */ /* 0x001fc8000f8e02ff */
        /* <DEDUP_REMOVED lines=10> */
.L_x_272:
[----:B------:R-:W-:-:S05]  /*21e0*/  VIADD R14, R2, 0xfffff800 ;  /* 0xfffff800020e7836 */ /* 0x000fca0000000000 */
[----:B------:R-:W-:-:S05]  /*21f0*/  IADD3 R14, P0, PT, R14, UR6, RZ ;  /* 0x000000060e0e7c10 */ /* 0x000fca000ff1e0ff */
[----:B------:R-:W-:-:S05]  /*2200*/  IMAD.X R15, RZ, RZ, UR7, P0 ;  /* 0x00000007ff0f7e24 */ /* 0x000fca00080e06ff */
[----:B------:R-:W2:Y:S01]  /*2210*/  LDG.E.U8 R14, desc[UR8][R14.64] ;  /* 0x000000080e0e7981 */ /* 0x000ea2000c1e1100 */
[C---:B------:R-:W-:Y:S02]  /*2220*/  VIADD R22, R2.reuse, 0xfffff900 ;  /* 0xfffff90002167836 */ /* 0x040fe40000000000 */
[----:B------:R-:W-:-:S03]  /*2230*/  VIADD R20, R2, 0xfffffa00 ;  /* 0xfffffa0002147836 */ /* 0x000fc60000000000 */
[----:B------:R-:W-:-:S04]  /*2240*/  IADD3 R22, P0, PT, R22, UR6, RZ ;  /* 0x0000000616167c10 */ /* 0x000fc8000ff1e0ff */
[----:B------:R-:W-:Y:S02]  /*2250*/  IADD3.X R23, PT, PT, RZ, UR7, RZ, P0, !PT ;  /* 0x00000007ff177c10 */ /* 0x000fe400087fe4ff */
[----:B------:R-:W-:Y:S01]  /*2260*/  IADD3 R20, P0, PT, R20, UR6, RZ ;  /* 0x0000000614147c10 */ /* 0x000fe2000ff1e0ff */
[----:B------:R-:W-:Y:S02]  /*2270*/  VIADD R26, R2, 0xfffffb00 ;  /* 0xfffffb00021a7836 */ /* 0x000fe40000000000 */
[----:B------:R-:W3:Y:S02]  /*2280*/  LDG.E.U8 R11, desc[UR8][R22.64] ;  /* 0x00000008160b7981 */ /* 0x000ee4000c1e1100 */
[----:B------:R-:W-:Y:S01]  /*2290*/  IMAD.X R21, RZ, RZ, UR7, P0 ;  /* 0x00000007ff157e24 */ /* 0x000fe200080e06ff */
[----:B------:R-:W-:Y:S01]  /*22a0*/  IADD3 R26, P0, PT, R26, UR6, RZ ;  /* 0x000000061a1a7c10 */ /* 0x000fe2000ff1e0ff */
[----:B------:R-:W-:-:S03]  /*22b0*/  VIADD R16, R2, 0xfffffc00 ;  /* 0xfffffc0002107836 */ /* 0x000fc60000000000 */
[----:B------:R0:W4:Y:S01]  /*22c0*/  LDG.E.U8 R12, desc[UR8][R20.64] ;  /* 0x00000008140c7981 */ /* 0x000122000c1e1100 */
[----:B------:R-:W-:Y:S01]  /*22d0*/  IMAD.X R27, RZ, RZ, UR7, P0 ;  /* 0x00000007ff1b7e24 */ /* 0x000fe200080e06ff */
[----:B------:R-:W-:Y:S02]  /*22e0*/  IADD3 R16, P0, PT, R16, UR6, RZ ;  /* 0x0000000610107c10 */ /* 0x000fe4000ff1e0ff */
[----:B------:R-:W-:Y:S02]  /*22f0*/  IADD3 R28, PT, PT, R2, -0x300, RZ ;  /* 0xfffffd00021c7810 */ /* 0x000fe40007ffe0ff */
[----:B------:R1:W5:Y:S01]  /*2300*/  LDG.E.U8 R13, desc[UR8][R26.64] ;  /* 0x000000081a0d7981 */ /* 0x000362000c1e1100 */
[----:B------:R-:W-:Y:S01]  /*2310*/  IMAD.X R17, RZ, RZ, UR7, P0 ;  /* 0x00000007ff117e24 */ /* 0x000fe200080e06ff */
[----:B------:R-:W-:Y:S01]  /*2320*/  IADD3 R28, P0, PT, R28, UR6, RZ ;  /* 0x000000061c1c7c10 */ /* 0x000fe2000ff1e0ff */
[----:B------:R-:W-:-:S03]  /*2330*/  VIADD R24, R2, 0xfffffe00 ;  /* 0xfffffe0002187836 */ /* 0x000fc60000000000 */
[----:B------:R1:W5:Y:S01]  /*2340*/  LDG.E.U8 R22, desc[UR8][R16.64] ;  /* 0x0000000810167981 */ /* 0x000362000c1e1100 */
[----:B------:R-:W-:Y:S01]  /*2350*/  IMAD.X R29, RZ, RZ, UR7, P0 ;  /* 0x00000007ff1d7e24 */ /* 0x000fe200080e06ff */
[----:B------:R-:W-:Y:S01]  /*2360*/  IADD3 R24, P0, PT, R24, UR6, RZ ;  /* 0x0000000618187c10 */ /* 0x000fe2000ff1e0ff */
[----:B0-----:R-:W-:-:S03]  /*2370*/  VIADD R20, R2, 0xffffff00 ;  /* 0xffffff0002147836 */ /* 0x001fc60000000000 */
[----:B------:R0:W5:Y:S01]  /*2380*/  LDG.E.U8 R23, desc[UR8][R28.64] ;  /* 0x000000081c177981 */ /* 0x000162000c1e1100 */
[----:B------:R-:W-:Y:S01]  /*2390*/  IMAD.X R25, RZ, RZ, UR7, P0 ;  /* 0x00000007ff197e24 */ /* 0x000fe200080e06ff */
[----:B------:R-:W-:Y:S02]  /*23a0*/  IADD3 R20, P1, PT, R20, UR6, RZ ;  /* 0x0000000614147c10 */ /* 0x000fe4000ff3e0ff */
[C---:B-1----:R-:W-:Y:S02]  /*23b0*/  IADD3 R26, P0, PT, R2.reuse, UR6, RZ ;  /* 0x00000006021a7c10 */ /* 0x042fe4000ff1e0ff */
[----:B------:R-:W5:Y:S01]  /*23c0*/  LDG.E.U8 R24, desc[UR8][R24.64] ;  /* 0x0000000818187981 */ /* 0x000f62000c1e1100 */
[----:B------:R-:W-:Y:S01]  /*23d0*/  IMAD.X R21, RZ, RZ, UR7, P1 ;  /* 0x00000007ff157e24 */ /* 0x000fe200088e06ff */
[----:B------:R-:W-:Y:S01]  /*23e0*/  IADD3 R15, PT, PT, R2, 0x100, RZ ;  /* 0x00000100020f7810 */ /* 0x000fe20007ffe0ff */
[----:B------:R-:W-:-:S03]  /*23f0*/  IMAD.X R27, RZ, RZ, UR7, P0 ;  /* 0x00000007ff1b7e24 */ /* 0x000fc600080e06ff */
[----:B------:R-:W-:Y:S01]  /*2400*/  IADD3 R16, P1, PT, R15, UR6, RZ ;  /* 0x000000060f107c10 */ /* 0x000fe2000ff3e0ff */
[----:B------:R1:W5:Y:S01]  /*2410*/  LDG.E.U8 R25, desc[UR8][R20.64] ;  /* 0x0000000814197981 */ /* 0x000362000c1e1100 */
[----:B------:R-:W-:-:S03]  /*2420*/  VIADD R15, R2, 0x200 ;  /* 0x00000200020f7836 */ /* 0x000fc60000000000 */
[----:B------:R-:W5:Y:S01]  /*2430*/  LDG.E.U8 R26, desc[UR8][R26.64] ;  /* 0x000000081a1a7981 */ /* 0x000f62000c1e1100 */
[----:B------:R-:W-:Y:S01]  /*2440*/  IMAD.X R17, RZ, RZ, UR7, P1 ;  /* 0x00000007ff117e24 */ /* 0x000fe200088e06ff */
[----:B0-----:R-:W-:Y:S01]  /*2450*/  IADD3 R28, P0, PT, R15, UR6, RZ ;  /* 0x000000060f1c7c10 */ /* 0x001fe2000ff1e0ff */
[----:B------:R-:W-:-:S03]  /*2460*/  VIADD R18, R2, 0x300 ;  /* 0x0000030002127836 */ /* 0x000fc60000000000 */
[----:B------:R-:W-:Y:S01]  /*2470*/  IADD3.X R29, PT, PT, RZ, UR7, RZ, P0, !PT ;  /* 0x00000007ff1d7c10 */ /* 0x000fe200087fe4ff */
[----:B------:R0:W5:Y:S01]  /*2480*/  LDG.E.U8 R27, desc[UR8][R16.64] ;  /* 0x00000008101b7981 */ /* 0x000162000c1e1100 */
[----:B-1----:R-:W-:Y:S01]  /*2490*/  IADD3 R20, P1, PT, R18, UR6, RZ ;  /* 0x0000000612147c10 */ /* 0x002fe2000ff3e0ff */
[C---:B------:R-:W-:Y:S02]  /*24a0*/  VIADD R15, R2.reuse, 0x400 ;  /* 0x00000400020f7836 */ /* 0x040fe40000000000 */
[----:B------:R-:W5:Y:S02]  /*24b0*/  LDG.E.U8 R28, desc[UR8][R28.64] ;  /* 0x000000081c1c7981 */ /* 0x000f64000c1e1100 */
[----:B------:R-:W-:Y:S02]  /*24c0*/  IMAD.X R21, RZ, RZ, UR7, P1 ;  /* 0x00000007ff157e24 */ /* 0x000fe400088e06ff */
[----:B------:R-:W-:-:S03]  /*24d0*/  VIADD R18, R2, 0x500 ;  /* 0x0000050002127836 */ /* 0x000fc60000000000 */
[----:B------:R1:W5:Y:S02]  /*24e0*/  LDG.E.U8 R29, desc[UR8][R20.64] ;  /* 0x00000008141d7981 */ /* 0x000364000c1e1100 */
[----:B0-----:R-:W-:Y:S02]  /*24f0*/  IADD3 R16, P2, PT, R18, UR6, RZ ;  /* 0x0000000612107c10 */ /* 0x001fe4000ff5e0ff */
[----:B------:R-:W-:-:S03]  /*2500*/  IADD3 R18, PT, PT, R2, 0x600, RZ ;  /* 0x0000060002127810 */ /* 0x000fc60007ffe0ff */
[----:B------:R-:W-:-:S05]  /*2510*/  IMAD.X R17, RZ, RZ, UR7, P2 ;  /* 0x00000007ff117e24 */ /* 0x000fca00090e06ff */
[----:B------:R-:W5:Y:S01]  /*2520*/  LDG.E.U8 R16, desc[UR8][R16.64] ;  /* 0x0000000810107981 */ /* 0x000f62000c1e1100 */
[----:B-1----:R-:W-:Y:S01]  /*2530*/  VIADD R20, R2, 0x700 ;  /* 0x0000070002147836 */ /* 0x002fe20000000000 */
[----:B--2---:R-:W-:Y:S02]  /*2540*/  ISETP.NE.AND P0, PT, R14, RZ, PT ;  /* 0x000000ff0e00720c */ /* 0x004fe40003f05270 */
[----:B------:R-:W-:-:S05]  /*2550*/  IADD3 R14, P1, PT, R15, UR6, RZ ;  /* 0x000000060f0e7c10 */ /* 0x000fca000ff3e0ff */
[----:B------:R-:W-:Y:S01]  /*2560*/  IMAD.X R15, RZ, RZ, UR7, P1 ;  /* 0x00000007ff0f7e24 */ /* 0x000fe200088e06ff */
[----:B------:R-:W-:-:S04]  /*2570*/  IADD3 R18, P1, PT, R18, UR6, RZ ;  /* 0x0000000612127c10 */ /* 0x000fc8000ff3e0ff */
[----:B------:R0:W2:Y:S02]  /*2580*/  LDG.E.U8 R14, desc[UR8][R14.64] ;  /* 0x000000080e0e7981 */ /* 0x0000a4000c1e1100 */
[----:B0-----:R-:W-:Y:S02]  /*2590*/  VIADD R15, R19, 0x1 ;  /* 0x00000001130f7836 */ /* 0x001fe40000000000 */
[----:B------:R-:W-:Y:S02]  /*25a0*/  @!P0 IMAD.MOV R15, RZ, RZ, R19 ;  /* 0x000000ffff0f8224 */ /* 0x000fe400078e0213 */
[----:B------:R-:W-:-:S05]  /*25b0*/  IMAD.X R19, RZ, RZ, UR7, P1 ;  /* 0x00000007ff137e24 */ /* 0x000fca00088e06ff */
[----:B------:R-:W2:Y:S01]  /*25c0*/  LDG.E.U8 R18, desc[UR8][R18.64] ;  /* 0x0000000812127981 */ /* 0x000ea2000c1e1100 */
[----:B------:R-:W-:-:S05]  /*25d0*/  IADD3 R20, P1, PT, R20, UR6, RZ ;  /* 0x0000000614147c10 */ /* 0x000fca000ff3e0ff */
[----:B------:R-:W-:-:S05]  /*25e0*/  IMAD.X R21, RZ, RZ, UR7, P1 ;  /* 0x00000007ff157e24 */ /* 0x000fca00088e06ff */
[----:B------:R-:W2:Y:S01]  /*25f0*/  LDG.E.U8 R20, desc[UR8][R20.64] ;  /* 0x0000000814147981 */ /* 0x000ea2000c1e1100 */
[----:B---3--:R-:W-:Y:S02]  /*2600*/  ISETP.NE.AND P0, PT, R11, RZ, PT ;  /* 0x000000ff0b00720c */ /* 0x008fe40003f05270 */
[----:B----4-:R-:W-:Y:S02]  /*2610*/  ISETP.NE.AND P1, PT, R12, RZ, PT ;  /* 0x000000ff0c00720c */ /* 0x010fe40003f25270 */
[----:B------:R-:W-:-:S09]  /*2620*/  IADD3 R11, PT, PT, R15, 0x1, RZ ;  /* 0x000000010f0b7810 */ /* 0x000fd20007ffe0ff */
[----:B------:R-:W-:Y:S01]  /*2630*/  @!P0 IMAD.MOV R11, RZ, RZ, R15 ;  /* 0x000000ffff0b8224 */ /* 0x000fe200078e020f */
[----:B-----5:R-:W-:-:S03]  /*2640*/  ISETP.NE.AND P0, PT, R13, RZ, PT ;  /* 0x000000ff0d00720c */ /* 0x020fc60003f05270 */
        /* <DEDUP_REMOVED lines=25> */
[----:B------:R-:W-:-:S04]  /*27e0*/  @!P1 IMAD.MOV R12, RZ, RZ, R11 ;  /* 0x000000ffff0c9224 */ /* 0x000fc800078e020b */
[----:B------:R-:W-:-:S04]  /*27f0*/  VIADD R11, R12, 0x1 ;  /* 0x000000010c0b7836 */ /* 0x000fc80000000000 */
[----:B------:R-:W-:Y:S01]  /*2800*/  @!P0 IMAD.MOV R11, RZ, RZ, R12 ;  /* 0x000000ffff0b8224 */ /* 0x000fe200078e020c */
[----:B------:R-:W-:-:S03]  /*2810*/  ISETP.NE.AND P0, PT, R16, RZ, PT ;  /* 0x000000ff1000720c */ /* 0x000fc60003f05270 */
[----:B------:R-:W-:Y:S02]  /*2820*/  VIADD R12, R11, 0x1 ;  /* 0x000000010b0c7836 */ /* 0x000fe40000000000 */
[----:B------:R-:W-:Y:S01]  /*2830*/  VIADD R10, R10, 0x10 ;  /* 0x000000100a0a7836 */ /* 0x000fe20000000000 */
[----:B------:R-:W-:Y:S01]  /*2840*/  IADD3 R9, PT, PT, R9, 0x1000, RZ ;  /* 0x0000100009097810 */ /* 0x000fe20007ffe0ff */
[----:B------:R-:W-:Y:S01]  /*2850*/  VIADD R2, R2, 0x1000 ;  /* 0x0000100002027836 */ /* 0x000fe20000000000 */
[----:B--2---:R-:W-:-:S13]  /*2860*/  ISETP.NE.AND P1, PT, R14, RZ, PT ;  /* 0x000000ff0e00720c */ /* 0x004fda0003f25270 */
[----:B------:R-:W-:Y:S01]  /*2870*/  @!P1 IMAD.MOV R12, RZ, RZ, R11 ;  /* 0x000000ffff0c9224 */ /* 0x000fe200078e020b */
[----:B------:R-:W-:-:S04]  /*2880*/  ISETP.NE.AND P1, PT, R18, RZ, PT ;  /* 0x000000ff1200720c */ /* 0x000fc80003f25270 */
[----:B------:R-:W-:Y:S01]  /*2890*/  IADD3 R11, PT, PT, R12, 0x1, RZ ;  /* 0x000000010c0b7810 */ /* 0x000fe20007ffe0ff */
[----:B------:R-:W-:-:S04]  /*28a0*/  @!P0 IMAD.MOV R11, RZ, RZ, R12 ;  /* 0x000000ffff0b8224 */ /* 0x000fc800078e020c */
[----:B------:R-:W-:-:S04]  /*28b0*/  VIADD R12, R11, 0x1 ;  /* 0x000000010b0c7836 */ /* 0x000fc80000000000 */
[----:B------:R-:W-:Y:S01]  /*28c0*/  @!P1 IMAD.MOV R12, RZ, RZ, R11 ;  /* 0x000000ffff0c9224 */ /* 0x000fe200078e020b */
[----:B------:R-:W-:Y:S02]  /*28d0*/  ISETP.NE.AND P1, PT, R10, RZ, PT ;  /* 0x000000ff0a00720c */ /* 0x000fe40003f25270 */
[----:B------:R-:W-:Y:S01]  /*28e0*/  ISETP.NE.AND P0, PT, R20, RZ, PT ;  /* 0x000000ff1400720c */ /* 0x000fe20003f05270 */
[----:B------:R-:W-:-:S12]  /*28f0*/  VIADD R19, R12, 0x1 ;  /* 0x000000010c137836 */ /* 0x000fd80000000000 */
[----:B------:R-:W-:Y:S01]  /*2900*/  @!P0 IMAD.MOV R19, RZ, RZ, R12 ;  /* 0x000000ffff138224 */ /* 0x000fe200078e020c */
[----:B------:R-:W-:Y:S06]  /*2910*/  @P1 BRA `(.L_x_272) ;  /* 0xfffffff800301947 */ /* 0x000fec000383ffff */
[----:B------:R-:W-:Y:S05]  /*2920*/  BSYNC.RECONVERGENT B3 ;  /* 0x0000000000037941 */ /* 0x000fea0003800200 */
.L_x_271:
[----:B------:R-:W-:-:S07]  /*2930*/  VIADD R16, R9, 0xfffff800 ;  /* 0xfffff80009107836 */ /* 0x000fce0000000000 */
.L_x_270:
[----:B------:R-:W-:Y:S05]  /*2940*/  BSYNC.RECONVERGENT B2 ;  /* 0x0000000000027941 */ /* 0x000fea0003800200 */
.L_x_269:
        /* <DEDUP_REMOVED lines=8> */
[C---:B------:R-:W-:Y:S01]  /*29d0*/  VIADD R12, R2.reuse, 0x100 ;  /* 0x00000100020c7836 */ /* 0x040fe20000000000 */
[----:B------:R-:W-:-:S04]  /*29e0*/  IADD3 R10, P1, PT, R2, UR6, RZ ;  /* 0x00000006020a7c10 */ /* 0x000fc8000ff3e0ff */
[----:B------:R-:W-:Y:S02]  /*29f0*/  IADD3.X R11, PT, PT, RZ, UR7, RZ, P1, !PT ;  /* 0x00000007ff0b7c10 */ /* 0x000fe40008ffe4ff */
[----:B------:R-:W-:Y:S01]  /*2a00*/  IADD3 R12, P1, PT, R12, UR6, RZ ;  /* 0x000000060c0c7c10 */ /* 0x000fe2000ff3e0ff */
[----:B------:R-:W-:Y:S02]  /*2a10*/  VIADD R14, R2, 0x200 ;  /* 0x00000200020e7836 */ /* 0x000fe40000000000 */
        /* <DEDUP_REMOVED lines=8> */
[----:B------:R4:W5:Y:S01]  /*2aa0*/  LDG.E.U8 R20, desc[UR8][R14.64] ;  /* 0x000000080e147981 */ /* 0x000962000c1e1100 */
[----:B------:R-:W-:Y:S02]  /*2ab0*/  IADD3.X R9, PT, PT, RZ, UR7, RZ, P1, !PT ;  /* 0x00000007ff097c10 */ /* 0x000fe40008ffe4ff */
[----:B0-----:R-:W-:Y:S01]  /*2ac0*/  IADD3 R10, P1, PT, R21, UR6, RZ ;  /* 0x00000006150a7c10 */ /* 0x001fe2000ff3e0ff */
[C---:B------:R-:W-:Y:S02]  /*2ad0*/  VIADD R23, R2.reuse, 0x500 ;  /* 0x0000050002177836 */ /* 0x040fe40000000000 */
[----:B------:R0:W5:Y:S02]  /*2ae0*/  LDG.E.U8 R21, desc[UR8][R8.64] ;  /* 0x0000000808157981 */ /* 0x000164000c1e1100 */
[----:B------:R-:W-:Y:S01]  /*2af0*/  IMAD.X R11, RZ, RZ, UR7, P1 ;  /* 0x00000007ff0b7e24 */ /* 0x000fe200088e06ff */
[----:B-1----:R-:W-:Y:S01]  /*2b00*/  IADD3 R12, P1, PT, R23, UR6, RZ ;  /* 0x00000006170c7c10 */ /* 0x002fe2000ff3e0ff */
[----:B------:R-:W-:-:S04]  /*2b10*/  VIADD R23, R2, 0x600 ;  /* 0x0000060002177836 */ /* 0x000fc80000000000 */
[----:B------:R1:W5:Y:S01]  /*2b20*/  LDG.E.U8 R11, desc[UR8][R10.64] ;  /* 0x000000080a0b7981 */ /* 0x000362000c1e1100 */
[----:B------:R-:W-:Y:S01]  /*2b30*/  IMAD.X R13, RZ, RZ, UR7, P1 ;  /* 0x00000007ff0d7e24 */ /* 0x000fe200088e06ff */
[----:B----4-:R-:W-:Y:S01]  /*2b40*/  IADD3 R14, P1, PT, R23, UR6, RZ ;  /* 0x00000006170e7c10 */ /* 0x010fe2000ff3e0ff */
[----:B------:R-:W-:-:S03]  /*2b50*/  VIADD R2, R2, 0x700 ;  /* 0x0000070002027836 */ /* 0x000fc60000000000 */
[----:B------:R-:W4:Y:S01]  /*2b60*/  LDG.E.U8 R12, desc[UR8][R12.64] ;  /* 0x000000080c0c7981 */ /* 0x000f22000c1e1100 */
[----:B------:R-:W-:Y:S02]  /*2b70*/  IADD3.X R15, PT, PT, RZ, UR7, RZ, P1, !PT ;  /* 0x00000007ff0f7c10 */ /* 0x000fe40008ffe4ff */
[----:B0-----:R-:W-:-:S03]  /*2b80*/  IADD3 R8, P1, PT, R2, UR6, RZ ;  /* 0x0000000602087c10 */ /* 0x001fc6000ff3e0ff */
[----:B------:R-:W4:Y:S02]  /*2b90*/  LDG.E.U8 R14, desc[UR8][R14.64] ;  /* 0x000000080e0e7981 */ /* 0x000f24000c1e1100 */
[----:B------:R-:W-:-:S05]  /*2ba0*/  IMAD.X R9, RZ, RZ, UR7, P1 ;  /* 0x00000007ff097e24 */ /* 0x000fca00088e06ff */
[----:B------:R0:W4:Y:S01]  /*2bb0*/  LDG.E.U8 R8, desc[UR8][R8.64] ;  /* 0x0000000808087981 */ /* 0x000122000c1e1100 */
[----:B------:R-:W-:Y:S02]  /*2bc0*/  VIADD R2, R19, 0x1 ;  /* 0x0000000113027836 */ /* 0x000fe40000000000 */
[----:B------:R-:W-:Y:S01]  /*2bd0*/  VIADD R16, R16, 0x800 ;  /* 0x0000080010107836 */ /* 0x000fe20000000000 */
[----:B--2---:R-:W-:Y:S02]  /*2be0*/  ISETP.NE.AND P1, PT, R17, RZ, PT ;  /* 0x000000ff1100720c */ /* 0x004fe40003f25270 */
[----:B---3--:R-:W-:-:S11]  /*2bf0*/  ISETP.NE.AND P2, PT, R18, RZ, PT ;  /* 0x000000ff1200720c */ /* 0x008fd60003f45270 */
[----:B------:R-:W-:Y:S01]  /*2c00*/  @!P1 IMAD.MOV R2, RZ, RZ, R19 ;  /* 0x000000ffff029224 */ /* 0x000fe200078e0213 */
[----:B-----5:R-:W-:-:S03]  /*2c10*/  ISETP.NE.AND P1, PT, R20, RZ, PT ;  /* 0x000000ff1400720c */ /* 0x020fc60003f25270 */
[----:B-1----:R-:W-:Y:S02]  /*2c20*/  VIADD R10, R2, 0x1 ;  /* 0x00000001020a7836 */ /* 0x002fe40000000000 */
[----:B------:R-:W-:Y:S01]  /*2c30*/  @!P2 IMAD.MOV R10, RZ, RZ, R2 ;  /* 0x000000ffff0aa224 */ /* 0x000fe200078e0202 */
[----:B------:R-:W-:-:S04]  /*2c40*/  ISETP.NE.AND P2, PT, R21, RZ, PT ;  /* 0x000000ff1500720c */ /* 0x000fc80003f45270 */
[----:B------:R-:W-:-:S03]  /*2c50*/  IADD3 R2, PT, PT, R10, 0x1, RZ ;  /* 0x000000010a027810 */ /* 0x000fc60007ffe0ff */
[----:B------:R-:W-:Y:S01]  /*2c60*/  @!P1 IMAD.MOV R2, RZ, RZ, R10 ;  /* 0x000000ffff029224 */ /* 0x000fe200078e020a */
[----:B------:R-:W-:-:S03]  /*2c70*/  ISETP.NE.AND P1, PT, R11, RZ, PT ;  /* 0x000000ff0b00720c */ /* 0x000fc60003f25270 */
[----:B0-----:R-:W-:Y:S02]  /*2c80*/  VIADD R9, R2, 0x1 ;  /* 0x0000000102097836 */ /* 0x001fe40000000000 */
        /* <DEDUP_REMOVED lines=12> */
.L_x_274:
[----:B------:R-:W-:Y:S05]  /*2d50*/  BSYNC.RECONVERGENT B2 ;  /* 0x0000000000027941 */ /* 0x000fea0003800200 */
.L_x_273:
[----:B------:R-:W-:Y:S05]  /*2d60*/  @!P0 BRA `(.L_x_268) ;  /* 0x0000000000cc8947 */ /* 0x000fea0003800000 */
[----:B------:R-:W-:Y:S01]  /*2d70*/  ISETP.GE.U32.AND P1, PT, R22, 0x4, PT ;  /* 0x000000041600780c */ /* 0x000fe20003f26070 */
[----:B------:R-:W-:Y:S01]  /*2d80*/  BSSY.RECONVERGENT B2, `(.L_x_275) ;  /* 0x0000020000027945 */ /* 0x000fe20003800200 */
[----:B------:R-:W-:-:S11]  /*2d90*/  LOP3.LUT P0, RZ, R7, 0x3, RZ, 0xc0, !PT ;  /* 0x0000000307ff7812 */ /* 0x000fd6000780c0ff */
[----:B------:R-:W-:Y:S05]  /*2da0*/  @!P1 BRA `(.L_x_276) ;  /* 0x0000000000749947 */ /* 0x000fea0003800000 */
[----:B------:R-:W-:-:S04]  /*2db0*/  IMAD.IADD R5, R16, 0x1, R5 ;  /* 0x0000000110057824 */ /* 0x000fc800078e0205 */
[C---:B------:R-:W-:Y:S01]  /*2dc0*/  VIADD R10, R5.reuse, 0x100 ;  /* 0x00000100050a7836 */ /* 0x040fe20000000000 */
[C---:B------:R-:W-:Y:S01]  /*2dd0*/  IADD3 R8, P1, PT, R5.reuse, UR6, RZ ;  /* 0x0000000605087c10 */ /* 0x040fe2000ff3e0ff */
[----:B------:R-:W-:-:S04]  /*2de0*/  VIADD R12, R5, 0x200 ;  /* 0x00000200050c7836 */ /* 0x000fc80000000000 */
        /* <DEDUP_REMOVED lines=25> */
.L_x_276:
[----:B------:R-:W-:Y:S05]  /*2f80*/  BSYNC.RECONVERGENT B2 ;  /* 0x0000000000027941 */ /* 0x000fea0003800200 */
.L_x_275:
[----:B------:R-:W-:Y:S05]  /*2f90*/  @!P0 BRA `(.L_x_268) ;  /* 0x0000000000408947 */ /* 0x000fea0003800000 */
[----:B------:R-:W-:Y:S02]  /*2fa0*/  LOP3.LUT R2, R6, 0xffff, RZ, 0xc0, !PT ;  /* 0x0000ffff06027812 */ /* 0x000fe400078ec0ff */
[----:B------:R-:W-:Y:S02]  /*2fb0*/  IADD3 R6, PT, PT, R16, R4, RZ ;  /* 0x0000000410067210 */ /* 0x000fe40007ffe0ff */
[----:B------:R-:W-:-:S04]  /*2fc0*/  LEA.HI R2, R2, 0x1, RZ, 0x18 ;  /* 0x0000000102027811 */ /* 0x000fc800078fc0ff */
[----:B------:R-:W-:-:S05]  /*2fd0*/  LOP3.LUT R2, R2, 0x3, RZ, 0xc0, !PT ;  /* 0x0000000302027812 */ /* 0x000fca00078ec0ff */
[----:B------:R-:W-:-:S07]  /*2fe0*/  IMAD.MOV R2, RZ, RZ, -R2 ;  /* 0x000000ffff027224 */ /* 0x000fce00078e0a02 */
.L_x_277:
[----:B------:R-:W-:-:S05]  /*2ff0*/  IADD3 R4, P0, PT, R6, UR6, RZ ;  /* 0x0000000606047c10 */ /* 0x000fca000ff1e0ff */
        /* <DEDUP_REMOVED lines=10> */
.L_x_268:
[----:B------:R-:W-:Y:S05]  /*30a0*/  BSYNC.RECONVERGENT B1 ;  /* 0x0000000000017941 */ /* 0x000fea0003800200 */
.L_x_265:
        /* <DEDUP_REMOVED lines=24> */
.L_x_264:
[----:B------:R-:W-:Y:S05]  /*3230*/  BSYNC.RECONVERGENT B0 ;  /* 0x0000000000007941 */ /* 0x000fea0003800200 */
.L_x_248:
[----:B------:R-:W-:Y:S05]  /*3240*/  @P0 EXIT ;  /* 0x000000000000094d */ /* 0x000fea0003800000 */
[----:B------:R-:W0:Y:S02]  /*3250*/  LDC.64 R4, c[0x0][0x390] ;  /* 0x0000e400ff047b82 */ /* 0x000e240000000a00 */
[----:B0-----:R-:W-:-:S05]  /*3260*/  IMAD.WIDE.U32 R2, R3, 0x4, R4 ;  /* 0x0000000403027825 */ /* 0x001fca00078e0004 */
[----:B------:R-:W-:Y:S01]  /*3270*/  STG.E desc[UR8][R2.64], R9 ;  /* 0x0000000902007986 */ /* 0x000fe2000c101908 */
[----:B------:R-:W-:Y:S05]  /*3280*/  EXIT ;  /* 0x000000000000794d */ /* 0x000fea0003800000 */
.L_x_278:
        /* <DEDUP_REMOVED lines=15> */
.L_x_3658:


//--------------------- .text._ZN3cub18CUB_300001_SM_10006detail6reduce28DeviceReduceSingleTileKernelINS2_10policy_hubIjjN4cuda3std3__44plusIvEEE10Policy1000EN6thrust24THRUST_300001_SM_1000_NS18transform_iteratorI9NonZeroOpIhEPKhNSD_11use_defaultESJ_EEPjjS9_jjNS7_10__identityEEEvT0_T1_T2_T3_T4_T6_ --------------------------
	.section	.text._ZN3cub18CUB_300001_SM_10006detail6reduce28DeviceReduceSingleTileKernelINS2_10policy_hubIjjN4cuda3std3__44plusIvEEE10Policy1000EN6thrust24THRUST_300001_SM_1000_NS18transform_iteratorI9NonZeroOpIhEPKhNSD_11use_defaultESJ_EEPjjS9_jjNS7_10__identityEEEvT0_T1_T2_T3_T4_T6_,"ax",@progbits
	.align	128
        .global         _ZN3cub18CUB_300001_SM_10006detail6reduce28DeviceReduceSingleTileKernelINS2_10policy_hubIjjN4cuda3std3__44plusIvEEE10Policy1000EN6thrust24THRUST_300001_SM_1000_NS18transform_iteratorI9NonZeroOpIhEPKhNSD_11use_defaultESJ_EEPjjS9_jjNS7_10__identityEEEvT0_T1_T2_T3_T4_T6_
        .type           _ZN3cub18CUB_300001_SM_10006detail6reduce28DeviceReduceSingleTileKernelINS2_10policy_hubIjjN4cuda3std3__44plusIvEEE10Policy1000EN6thrust24THRUST_300001_SM_1000_NS18transform_iteratorI9NonZeroOpIhEPKhNSD_11use_defaultESJ_EEPjjS9_jjNS7_10__identityEEEvT0_T1_T2_T3_T4_T6_,@function
        .size           _ZN3cub18CUB_300001_SM_10006detail6reduce28DeviceReduceSingleTileKernelINS2_10policy_hubIjjN4cuda3std3__44plusIvEEE10Policy1000EN6thrust24THRUST_300001_SM_1000_NS18transform_iteratorI9NonZeroOpIhEPKhNSD_11use_defaultESJ_EEPjjS9_jjNS7_10__identityEEEvT0_T1_T2_T3_T4_T6_,(.L_x_3659 - _ZN3cub18CUB_300001_SM_10006detail6reduce28DeviceReduceSingleTileKernelINS2_10policy_hubIjjN4cuda3std3__44plusIvEEE10Policy1000EN6thrust24THRUST_300001_SM_1000_NS18transform_iteratorI9NonZeroOpIhEPKhNSD_11use_defaultESJ_EEPjjS9_jjNS7_10__identityEEEvT0_T1_T2_T3_T4_T6_)
        .other          _ZN3cub18CUB_300001_SM_10006detail6reduce28DeviceReduceSingleTileKernelINS2_10policy_hubIjjN4cuda3std3__44plusIvEEE10Policy1000EN6thrust24THRUST_300001_SM_1000_NS18transform_iteratorI9NonZeroOpIhEPKhNSD_11use_defaultESJ_EEPjjS9_jjNS7_10__identityEEEvT0_T1_T2_T3_T4_T6_,@"STO_CUDA_ENTRY STV_DEFAULT"
_ZN3cub18CUB_300001_SM_10006detail6reduce28DeviceReduceSingleTileKernelINS2_10policy_hubIjjN4cuda3std3__44plusIvEEE10Policy1000EN6thrust24THRUST_300001_SM_1000_NS18transform_iteratorI9NonZeroOpIhEPKhNSD_11use_defaultESJ_EEPjjS9_jjNS7_10__identityEEEvT0_T1_T2_T3_T4_T6_:
.text._ZN3cub18CUB_300001_SM_10006detail6reduce28DeviceReduceSingleTileKernelINS2_10policy_hubIjjN4cuda3std3__44plusIvEEE10Policy1000EN6thrust24THRUST_300001_SM_1000_NS18transform_iteratorI9NonZeroOpIhEPKhNSD_11use_defaultESJ_EEPjjS9_jjNS7_10__identityEEEvT0_T1_T2_T3_T4_T6_:
        /* <DEDUP_REMOVED lines=13> */
.L_x_279:
        /* <DEDUP_REMOVED lines=9> */
[----:B------:R-:W0:Y:S02]  /*0160*/  LDCU.64 UR4, c[0x0][0x380] ;  /* 0x00007000ff0477ac */ /* 0x000e240008000a00 */
[----:B0-----:R-:W-:-:S05]  /*0170*/  IADD3 R2, P0, PT, R5, UR4, RZ ;  /* 0x0000000405027c10 */ /* 0x001fca000ff1e0ff */
[----:B------:R-:W-:-:S05]  /*0180*/  IMAD.X R3, RZ, RZ, UR5, P0 ;  /* 0x00000005ff037e24 */ /* 0x000fca00080e06ff */
[----:B------:R-:W2:Y:S01]  /*0190*/  LDG.E.U8 R2, desc[UR8][R2.64] ;  /* 0x0000000802027981 */ /* 0x000ea2000c1e1100 */
[----:B------:R-:W-:Y:S01]  /*01a0*/  VIADD R7, R5, 0x100 ;  /* 0x0000010005077836 */ /* 0x000fe20000000000 */
[----:B--2---:R-:W-:-:S04]  /*01b0*/  ISETP.NE.AND P0, PT, R2, RZ, PT ;  /* 0x000000ff0200720c */ /* 0x004fc80003f05270 */
[----:B------:R-:W-:-:S09]  /*01c0*/  SEL R0, RZ, 0x1, !P0 ;  /* 0x00000001ff007807 */ /* 0x000fd20004000000 */
.L_x_283:
[----:B------:R-:W-:Y:S05]  /*01d0*/  BSYNC.RECONVERGENT B1 ;  /* 0x0000000000017941 */ /* 0x000fea0003800200 */
.L_x_282:
        /* <DEDUP_REMOVED lines=11> */
[----:B------:R-:W0:Y:S01]  /*0290*/  LDCU.64 UR4, c[0x0][0x380] ;  /* 0x00007000ff0477ac */ /* 0x000e220008000a00 */
[----:B------:R-:W-:-:S05]  /*02a0*/  LOP3.LUT R8, R6, 0x1fffff0, RZ, 0xc0, !PT ;  /* 0x01fffff006087812 */ /* 0x000fca00078ec0ff */
[----:B------:R-:W-:Y:S01]  /*02b0*/  IMAD.MOV R8, RZ, RZ, -R8 ;  /* 0x000000ffff087224 */ /* 0x000fe200078e0a08 */
[----:B0-----:R-:W-:-:S04]  /*02c0*/  IADD3 R2, P1, PT, R7, UR4, RZ ;  /* 0x0000000407027c10 */ /* 0x001fc8000ff3e0ff */
[----:B------:R-:W-:-:S04]  /*02d0*/  IADD3 R2, P2, PT, R2, 0x800, RZ ;  /* 0x0000080002027810 */ /* 0x000fc80007f5e0ff */
[----:B------:R-:W-:-:S09]  /*02e0*/  IADD3.X R3, PT, PT, RZ, UR5, RZ, P2, P1 ;  /* 0x00000005ff037c10 */ /* 0x000fd200097e24ff */
.L_x_288:
        /* <DEDUP_REMOVED lines=16> */
[----:B------:R-:W-:-:S02]  /*03f0*/  VIADD R8, R8, 0x10 ;  /* 0x0000001008087836 */ /* 0x000fc40000000000 */
[----:B------:R-:W-:Y:S01]  /*0400*/  VIADD R7, R7, 0x1000 ;  /* 0x0000100007077836 */ /* 0x000fe20000000000 */
[----:B--2---:R-:W-:Y:S02]  /*0410*/  ISETP.NE.AND P1, PT, R25, RZ, PT ;  /* 0x000000ff1900720c */ /* 0x004fe40003f25270 */
        /* <DEDUP_REMOVED lines=21> */
[----:B------:R-:W-:Y:S02]  /*0570*/  ISETP.NE.AND P1, PT, R16, RZ, PT ;  /* 0x000000ff1000720c */ /* 0x000fe40003f25270 */
[----:B------:R-:W-:Y:S01]  /*0580*/  ISETP.NE.AND P3, PT, R10, RZ, PT ;  /* 0x000000ff0a00720c */ /* 0x000fe20003f65270 */
        /* <DEDUP_REMOVED lines=28> */
.L_x_287:
[----:B------:R-:W-:Y:S05]  /*0750*/  BSYNC.RECONVERGENT B2 ;  /* 0x0000000000027941 */ /* 0x000fea0003800200 */
.L_x_286:
[----:B------:R-:W-:Y:S05]  /*0760*/  @!P0 BRA `(.L_x_285) ;  /* 0x0000000400508947 */ /* 0x000fea0003800000 */
[----:B------:R-:W-:Y:S01]  /*0770*/  ISETP.GE.U32.AND P1, PT, R24, 0x8, PT ;  /* 0x000000081800780c */ /* 0x000fe20003f26070 */
[----:B------:R-:W-:Y:S01]  /*0780*/  BSSY.RECONVERGENT B2, `(.L_x_289) ;  /* 0x0000028000027945 */ /* 0x000fe20003800200 */
[----:B------:R-:W-:-:S04]  /*0790*/  LOP3.LUT R16, R6, 0x7, RZ, 0xc0, !PT ;  /* 0x0000000706107812 */ /* 0x000fc800078ec0ff */
[----:B------:R-:W-:-:S07]  /*07a0*/  ISETP.NE.AND P0, PT, R16, RZ, PT ;  /* 0x000000ff1000720c */ /* 0x000fce0003f05270 */
[----:B------:R-:W-:Y:S06]  /*07b0*/  @!P1 BRA `(.L_x_290) ;  /* 0x0000000000909947 */ /* 0x000fec0003800000 */
[----:B------:R-:W0:Y:S02]  /*07c0*/  LDCU.64 UR4, c[0x0][0x380] ;  /* 0x00007000ff0477ac */ /* 0x000e240008000a00 */
[----:B0-----:R-:W-:-:S05]  /*07d0*/  IADD3 R2, P1, PT, R7, UR4, RZ ;  /* 0x0000000407027c10 */ /* 0x001fca000ff3e0ff */
        /* <DEDUP_REMOVED lines=8> */
[----:B------:R0:W5:Y:S01]  /*0860*/  LDG.E.U8 R14, desc[UR8][R2.64+0x700] ;  /* 0x00070008020e7981 */ /* 0x000162000c1e1100 */
[----:B------:R-:W-:Y:S01]  /*0870*/  VIADD R7, R7, 0x800 ;  /* 0x0000080007077836 */ /* 0x000fe20000000000 */
[----:B--2---:R-:W-:-:S02]  /*0880*/  ISETP.NE.AND P1, PT, R15, RZ, PT ;  /* 0x000000ff0f00720c */ /* 0x004fc40003f25270 */
[----:B---3--:R-:W-:Y:S01]  /*0890*/  ISETP.NE.AND P2, PT, R8, RZ, PT ;  /* 0x000000ff0800720c */ /* 0x008fe20003f45270 */
[----:B------:R-:W-:-:S10]  /*08a0*/  VIADD R8, R0, 0x1 ;  /* 0x0000000100087836 */ /* 0x000fd40000000000 */
        /* <DEDUP_REMOVED lines=11> */
[----:B0-----:R-:W-:-:S04]  /*0960*/  VIADD R2, R0, 0x1 ;  /* 0x0000000100027836 */ /* 0x001fc80000000000 */
        /* <DEDUP_REMOVED lines=8> */
[----:B------:R-:W-:-:S07]  /*09f0*/  @!P2 IMAD.MOV R0, RZ, RZ, R2 ;  /* 0x000000ffff00a224 */ /* 0x000fce00078e0202 */
.L_x_290:
[----:B------:R-:W-:Y:S05]  /*0a00*/  BSYNC.RECONVERGENT B2 ;  /* 0x0000000000027941 */ /* 0x000fea0003800200 */
.L_x_289:
        /* <DEDUP_REMOVED lines=12> */
[----:B------:R-:W5:Y:S01]  /*0ad0*/  LDG.E.U8 R10, desc[UR8][R2.64+0x300] ;  /* 0x00030008020a7981 */ /* 0x000f62000c1e1100 */
        /* <DEDUP_REMOVED lines=10> */
[----:B------:R-:W-:-:S04]  /*0b80*/  @!P1 IMAD.MOV R6, RZ, RZ, R0 ;  /* 0x000000ffff069224 */ /* 0x000fc800078e0200 */
[----:B------:R-:W-:Y:S02]  /*0b90*/  VIADD R0, R6, 0x1 ;  /* 0x0000000106007836 */ /* 0x000fe40000000000 */
[----:B------:R-:W-:-:S07]  /*0ba0*/  @!P2 IMAD.MOV R0, RZ, RZ, R6 ;  /* 0x000000ffff00a224 */ /* 0x000fce00078e0206 */
.L_x_292:
[----:B------:R-:W-:Y:S05]  /*0bb0*/  BSYNC.RECONVERGENT B2 ;  /* 0x0000000000027941 */ /* 0x000fea0003800200 */
.L_x_291:
[----:B------:R-:W-:Y:S05]  /*0bc0*/  @!P0 BRA `(.L_x_285) ;  /* 0x0000000000388947 */ /* 0x000fea0003800000 */
[----:B------:R-:W0:Y:S01]  /*0bd0*/  LDCU.64 UR4, c[0x0][0x380] ;  /* 0x00007000ff0477ac */ /* 0x000e220008000a00 */
[----:B------:R-:W-:Y:S01]  /*0be0*/  IMAD.MOV R6, RZ, RZ, -R8 ;  /* 0x000000ffff067224 */ /* 0x000fe200078e0a08 */
[----:B0-----:R-:W-:-:S04]  /*0bf0*/  IADD3 R2, P0, PT, R7, UR4, RZ ;  /* 0x0000000407027c10 */ /* 0x001fc8000ff1e0ff */
[----:B------:R-:W-:-:S09]  /*0c00*/  IADD3.X R3, PT, PT, RZ, UR5, RZ, P0, !PT ;  /* 0x00000005ff037c10 */ /* 0x000fd200087fe4ff */
.L_x_293:
[----:B------:R0:W2:Y:S01]  /*0c10*/  LDG.E.U8 R7, desc[UR8][R2.64] ;  /* 0x0000000802077981 */ /* 0x0000a2000c1e1100 */
[----:B------:R-:W-:-:S05]  /*0c20*/  VIADD R6, R6, 0x1 ;  /* 0x0000000106067836 */ /* 0x000fca0000000000 */
        /* <DEDUP_REMOVED lines=8> */
.L_x_285:
[----:B------:R-:W-:Y:S05]  /*0cb0*/  BSYNC.RECONVERGENT B1 ;  /* 0x0000000000017941 */ /* 0x000fea0003800200 */
.L_x_284:
        /* <DEDUP_REMOVED lines=10> */
[----:B-1----:R-:W-:-:S04]  /*0d60*/  IMAD.U32 R3, RZ, RZ, UR4 ;  /* 0x00000004ff037e24 */ /* 0x002fc8000f8e00ff */
        /* <DEDUP_REMOVED lines=13> */
[----:B-1----:R-:W-:-:S04]  /*0e40*/  IADD3 R0, PT, PT, R8, R0, R7 ;  /* 0x0000000008007210 */ /* 0x002fc80007ffe007 */
[----:B------:R-:W-:Y:S01]  /*0e50*/  IADD3 R3, PT, PT, R0, R9, RZ ;  /* 0x0000000900037210 */ /* 0x000fe20007ffe0ff */
[----:B------:R-:W-:Y:S06]  /*0e60*/  BRA `(.L_x_295) ;  /* 0x0000001c00787947 */ /* 0x000fec0003800000 */
.L_x_294:
        /* <DEDUP_REMOVED lines=8> */
[----:B0-----:R-:W-:Y:S01]  /*0ef0*/  ISETP.NE.AND P1, PT, R3, RZ, PT ;  /* 0x000000ff0300720c */ /* 0x001fe20003f25270 */
[----:B-1----:R-:W-:-:S05]  /*0f00*/  @P0 IMAD.IADD R2, R2, 0x1, R0 ;  /* 0x0000000102020824 */ /* 0x002fca00078e0200 */
[----:B------:R-:W0:Y:S07]  /*0f10*/  SHFL.DOWN P0, R6, R2, 0x2, R7 ;  /* 0x0840000002067989 */ /* 0x000e2e0000000007 */
        /* <DEDUP_REMOVED lines=42> */
.L_x_281:
[----:B------:R-:W0:Y:S01]  /*11c0*/  S2R R0, SR_TID.X ;  /* 0x0000000000007919 */ /* 0x000e220000002100 */
        /* <DEDUP_REMOVED lines=19> */
[----:B------:R-:W-:Y:S01]  /*1300*/  VIADD R21, R4, 0xfffff000 ;  /* 0xfffff00004157836 */ /* 0x000fe20000000000 */
[----:B------:R-:W-:Y:S01]  /*1310*/  UMOV UR6, 0x1000 ;  /* 0x0000100000067882 */ /* 0x000fe20000000000 */
[----:B--2---:R-:W-:Y:S01]  /*1320*/  ISETP.NE.AND P0, PT, R20, RZ, PT ;  /* 0x000000ff1400720c */ /* 0x004fe20003f05270 */
[----:B------:R-:W-:Y:S01]  /*1330*/  IMAD.MOV.U32 R20, RZ, RZ, 0x2 ;  /* 0x00000002ff147424 */ /* 0x000fe200078e00ff */
[----:B---3--:R-:W-:-:S02]  /*1340*/  ISETP.NE.AND P1, PT, R10, RZ, PT ;  /* 0x000000ff0a00720c */ /* 0x008fc40003f25270 */
[----:B------:R-:W-:Y:S02]  /*1350*/  SEL R10, RZ, 0x1, !P0 ;  /* 0x00000001ff0a7807 */ /* 0x000fe40004000000 */
[----:B----4-:R-:W-:-:S07]  /*1360*/  ISETP.NE.AND P2, PT, R11, RZ, PT ;  /* 0x000000ff0b00720c */ /* 0x010fce0003f45270 */
[----:B------:R-:W-:Y:S01]  /*1370*/  @!P0 IMAD.MOV R20, RZ, RZ, 0x1 ;  /* 0x00000001ff148424 */ /* 0x000fe200078e02ff */
[----:B-----5:R-:W-:Y:S01]  /*1380*/  ISETP.NE.AND P0, PT, R12, RZ, PT ;  /* 0x000000ff0c00720c */ /* 0x020fe20003f05270 */
[----:B------:R-:W-:Y:S01]  /*1390*/  @!P1 IMAD.MOV R20, RZ, RZ, R10 ;  /* 0x000000ffff149224 */ /* 0x000fe200078e020a */
[----:B------:R-:W-:-:S03]  /*13a0*/  ISETP.NE.AND P1, PT, R13, RZ, PT ;  /* 0x000000ff0d00720c */ /* 0x000fc60003f25270 */
[----:B------:R-:W-:Y:S02]  /*13b0*/  VIADD R10, R20, 0x1 ;  /* 0x00000001140a7836 */ /* 0x000fe40000000000 */
[----:B------:R-:W-:-:S05]  /*13c0*/  @!P2 IMAD.MOV R10, RZ, RZ, R20 ;  /* 0x000000ffff0aa224 */ /* 0x000fca00078e0214 */
[----:B0-----:R-:W-:Y:S01]  /*13d0*/  IADD3 R2, PT, PT, R10, 0x1, RZ ;  /* 0x000000010a027810 */ /* 0x001fe20007ffe0ff */
        /* <DEDUP_REMOVED lines=34> */
[----:B------:R-:W-:-:S03]  /*1600*/  ISETP.GE.U32.AND P1, PT, R21, 0x1000, PT ;  /* 0x000010001500780c */ /* 0x000fc60003f26070 */
[----:B------:R-:W-:-:S03]  /*1610*/  VIADD R6, R3, 0x1 ;  /* 0x0000000103067836 */ /* 0x000fc60000000000 */
[----:B------:R-:W-:-:S07]  /*1620*/  @!P0 IMAD.MOV R6, RZ, RZ, R3 ;  /* 0x000000ffff068224 */ /* 0x000fce00078e0203 */
[----:B------:R-:W-:Y:S05]  /*1630*/  @!P1 BRA `(.L_x_296) ;  /* 0x0000000400309947 */ /* 0x000fea0003800000 */
[----:B------:R-:W0:Y:S01]  /*1640*/  LDC R4, c[0x0][0x398] ;  /* 0x0000e600ff047b82 */ /* 0x000e220000000800 */
[----:B------:R-:W1:Y:S01]  /*1650*/  LDCU.64 UR4, c[0x0][0x380] ;  /* 0x00007000ff0477ac */ /* 0x000e620008000a00 */
[----:B------:R-:W-:-:S05]  /*1660*/  UMOV UR6, 0x1000 ;  /* 0x0000100000067882 */ /* 0x000fca0000000000 */
.L_x_298:
[----:B------:R-:W-:-:S05]  /*1670*/  VIADD R2, R0, UR6 ;  /* 0x0000000600027c36 */ /* 0x000fca0008000000 */
        /* <DEDUP_REMOVED lines=58> */
[----:B------:R-:W-:Y:S01]  /*1a20*/  ISETP.NE.AND P0, PT, R5, RZ, PT ;  /* 0x000000ff0500720c */ /* 0x000fe20003f05270 */
[----:B0-----:R-:W-:Y:S02]  /*1a30*/  VIADD R5, R4, -UR6 ;  /* 0x8000000604057c36 */ /* 0x001fe40008000000 */
[----:B------:R-:W-:-:S04]  /*1a40*/  VIADD R2, R3, 0x1 ;  /* 0x0000000103027836 */ /* 0x000fc80000000000 */
[----:B------:R-:W-:Y:S02]  /*1a50*/  @!P1 IADD3 R2, PT, PT, R3, RZ, RZ ;  /* 0x000000ff03029210 */ /* 0x000fe40007ffe0ff */
[----:B------:R-:W-:-:S03]  /*1a60*/  ISETP.NE.AND P1, PT, R12, RZ, PT ;  /* 0x000000ff0c00720c */ /* 0x000fc60003f25270 */
[----:B------:R-:W-:Y:S02]  /*1a70*/  VIADD R3, R2, 0x1 ;  /* 0x0000000102037836 */ /* 0x000fe40000000000 */
[----:B------:R-:W-:Y:S01]  /*1a80*/  @!P0 IMAD.MOV R3, RZ, RZ, R2 ;  /* 0x000000ffff038224 */ /* 0x000fe200078e0202 */
[----:B------:R-:W-:-:S03]  /*1a90*/  ISETP.GE.U32.AND P0, PT, R5, 0x1000, PT ;  /* 0x000010000500780c */ /* 0x000fc60003f06070 */
[----:B------:R-:W-:-:S04]  /*1aa0*/  VIADD R6, R3, 0x1 ;  /* 0x0000000103067836 */ /* 0x000fc80000000000 */
[----:B------:R-:W-:-:S06]  /*1ab0*/  @!P1 IMAD.MOV R6, RZ, RZ, R3 ;  /* 0x000000ffff069224 */ /* 0x000fcc00078e0203 */
[----:B------:R-:W-:Y:S05]  /*1ac0*/  @!P0 BRA `(.L_x_297) ;  /* 0x0000001000008947 */ /* 0x000fea0003800000 */
[----:B------:R-:W-:-:S06]  /*1ad0*/  UIADD3 UR6, UPT, UPT, UR6, 0x1000, URZ ;  /* 0x0000100006067890 */ /* 0x000fcc000fffe0ff */
[----:B------:R-:W-:-:S13]  /*1ae0*/  ISETP.LT.U32.AND P0, PT, R21, UR6, PT ;  /* 0x0000000615007c0c */ /* 0x000fda000bf01070 */
[----:B------:R-:W-:Y:S05]  /*1af0*/  @!P0 BRA `(.L_x_298) ;  /* 0xfffffff800dc8947 */ /* 0x000fea000383ffff */
.L_x_296:
        /* <DEDUP_REMOVED lines=15> */
[C---:B------:R-:W-:Y:S02]  /*1bf0*/  LOP3.LUT R2, R0.reuse, 0x800, RZ, 0xfc, !PT ;  /* 0x0000080000027812 */ /* 0x040fe400078efcff */
[----:B------:R-:W-:Y:S01]  /*1c00*/  IADD3 R7, PT, PT, R0, UR6, RZ ;  /* 0x0000000600077c10 */ /* 0x000fe2000fffe0ff */
[----:B------:R-:W-:-:S07]  /*1c10*/  IMAD.MOV R5, RZ, RZ, -R5 ;  /* 0x000000ffff057224 */ /* 0x000fce00078e0a05 */
.L_x_303:
[C---:B------:R-:W-:Y:S01]  /*1c20*/  IADD3 R12, P0, PT, R7.reuse, UR4, RZ ;  /* 0x00000004070c7c10 */ /* 0x040fe2000ff1e0ff */
[----:B------:R-:W-:-:S04]  /*1c30*/  VIADD R14, R7, 0x100 ;  /* 0x00000100070e7836 */ /* 0x000fc80000000000 */
[----:B------:R-:W-:Y:S01]  /*1c40*/  IMAD.X R13, RZ, RZ, UR5, P0 ;  /* 0x00000005ff0d7e24 */ /* 0x000fe200080e06ff */
[----:B------:R-:W-:Y:S01]  /*1c50*/  IADD3 R14, P0, PT, R14, UR4, RZ ;  /* 0x000000040e0e7c10 */ /* 0x000fe2000ff1e0ff */
[----:B------:R-:W-:-:S03]  /*1c60*/  VIADD R18, R7, 0x200 ;  /* 0x0000020007127836 */ /* 0x000fc60000000000 */
[----:B------:R0:W2:Y:S01]  /*1c70*/  LDG.E.U8 R8, desc[UR8][R12.64] ;  /* 0x000000080c087981 */ /* 0x0000a2000c1e1100 */
[----:B------:R-:W-:Y:S01]  /*1c80*/  IMAD.X R15, RZ, RZ, UR5, P0 ;  /* 0x00000005ff0f7e24 */ /* 0x000fe200080e06ff */
[----:B------:R-:W-:Y:S01]  /*1c90*/  IADD3 R18, P0, PT, R18, UR4, RZ ;  /* 0x0000000412127c10 */ /* 0x000fe2000ff1e0ff */
[----:B------:R-:W-:-:S03]  /*1ca0*/  VIADD R22, R7, 0x300 ;  /* 0x0000030007167836 */ /* 0x000fc60000000000 */
[----:B------:R-:W3:Y:S01]  /*1cb0*/  LDG.E.U8 R9, desc[UR8][R14.64] ;  /* 0x000000080e097981 */ /* 0x000ee2000c1e1100 */
[----:B------:R-:W-:Y:S01]  /*1cc0*/  IMAD.X R19, RZ, RZ, UR5, P0 ;  /* 0x00000005ff137e24 */ /* 0x000fe200080e06ff */
[----:B------:R-:W-:Y:S02]  /*1cd0*/  IADD3 R22, P0, PT, R22, UR4, RZ ;  /* 0x0000000416167c10 */ /* 0x000fe4000ff1e0ff */
[C---:B------:R-:W-:Y:S02]  /*1ce0*/  IADD3 R20, PT, PT, R7.reuse, 0x400, RZ ;  /* 0x0000040007147810 */ /* 0x040fe40007ffe0ff */
[----:B------:R1:W4:Y:S01]  /*1cf0*/  LDG.E.U8 R10, desc[UR8][R18.64] ;  /* 0x00000008120a7981 */ /* 0x000322000c1e1100 */
[----:B------:R-:W-:Y:S01]  /*1d00*/  IMAD.X R23, RZ, RZ, UR5, P0 ;  /* 0x00000005ff177e24 */ /* 0x000fe200080e06ff */
[----:B------:R-:W-:Y:S01]  /*1d10*/  IADD3 R20, P0, PT, R20, UR4, RZ ;  /* 0x0000000414147c10 */ /* 0x000fe2000ff1e0ff */
[----:B------:R-:W-:-:S03]  /*1d20*/  VIADD R16, R7, 0x500 ;  /* 0x0000050007107836 */ /* 0x000fc60000000000 */
[----:B------:R-:W5:Y:S01]  /*1d30*/  LDG.E.U8 R11, desc[UR8][R22.64] ;  /* 0x00000008160b7981 */ /* 0x000f62000c1e1100 */
[----:B------:R-:W-:Y:S01]  /*1d40*/  IMAD.X R21, RZ, RZ, UR5, P0 ;  /* 0x00000005ff157e24 */ /* 0x000fe200080e06ff */
[----:B------:R-:W-:Y:S01]  /*1d50*/  IADD3 R16, P0, PT, R16, UR4, RZ ;  /* 0x0000000410107c10 */ /* 0x000fe2000ff1e0ff */
[----:B0-----:R-:W-:-:S03]  /*1d60*/  VIADD R13, R7, 0x600 ;  /* 0x00000600070d7836 */ /* 0x001fc60000000000 */
[----:B------:R0:W5:Y:S01]  /*1d70*/  LDG.E.U8 R12, desc[UR8][R20.64] ;  /* 0x00000008140c7981 */ /* 0x000162000c1e1100 */
[----:B------:R-:W-:Y:S01]  /*1d80*/  IMAD.X R17, RZ, RZ, UR5, P0 ;  /* 0x00000005ff117e24 */ /* 0x000fe200080e06ff */
[----:B-1----:R-:W-:Y:S01]  /*1d90*/  IADD3 R18, P0, PT, R13, UR4, RZ ;  /* 0x000000040d127c10 */ /* 0x002fe2000ff1e0ff */
[----:B------:R-:W-:-:S03]  /*1da0*/  VIADD R14, R7, 0x700 ;  /* 0x00000700070e7836 */ /* 0x000fc60000000000 */
[----:B------:R1:W5:Y:S01]  /*1db0*/  LDG.E.U8 R13, desc[UR8][R16.64] ;  /* 0x00000008100d7981 */ /* 0x000362000c1e1100 */
[----:B------:R-:W-:Y:S01]  /*1dc0*/  IMAD.X R19, RZ, RZ, UR5, P0 ;  /* 0x00000005ff137e24 */ /* 0x000fe200080e06ff */
[----:B------:R-:W-:Y:S02]  /*1dd0*/  IADD3 R14, P0, PT, R14, UR4, RZ ;  /* 0x000000040e0e7c10 */ /* 0x000fe4000ff1e0ff */
[C---:B------:R-:W-:Y:S02]  /*1de0*/  IADD3 R24, PT, PT, R7.reuse, 0x800, RZ ;  /* 0x0000080007187810 */ /* 0x040fe40007ffe0ff */
[----:B------:R1:W5:Y:S01]  /*1df0*/  LDG.E.U8 R23, desc[UR8][R18.64] ;  /* 0x0000000812177981 */ /* 0x000362000c1e1100 */
[----:B------:R-:W-:Y:S01]  /*1e00*/  IMAD.X R15, RZ, RZ, UR5, P0 ;  /* 0x00000005ff0f7e24 */ /* 0x000fe200080e06ff */
[----:B------:R-:W-:Y:S01]  /*1e10*/  IADD3 R24, P0, PT, R24, UR4, RZ ;  /* 0x0000000418187c10 */ /* 0x000fe2000ff1e0ff */
[----:B0-----:R-:W-:-:S03]  /*1e20*/  VIADD R20, R7, 0x900 ;  /* 0x0000090007147836 */ /* 0x001fc60000000000 */
[----:B------:R0:W5:Y:S01]  /*1e30*/  LDG.E.U8 R22, desc[UR8][R14.64] ;  /* 0x000000080e167981 */ /* 0x000162000c1e1100 */
[----:B------:R-:W-:Y:S01]  /*1e40*/  IMAD.X R25, RZ, RZ, UR5, P0 ;  /* 0x00000005ff197e24 */ /* 0x000fe200080e06ff */
[----:B-1----:R-:W-:Y:S01]  /*1e50*/  IADD3 R16, P0, PT, R20, UR4, RZ ;  /* 0x0000000414107c10 */ /* 0x002fe2000ff1e0ff */
[----:B------:R-:W-:-:S03]  /*1e60*/  VIADD R20, R7, 0xa00 ;  /* 0x00000a0007147836 */ /* 0x000fc60000000000 */
[----:B------:R-:W5:Y:S01]  /*1e70*/  LDG.E.U8 R24, desc[UR8][R24.64] ;  /* 0x0000000818187981 */ /* 0x000f62000c1e1100 */
[----:B------:R-:W-:Y:S01]  /*1e80*/  IMAD.X R17, RZ, RZ, UR5, P0 ;  /* 0x00000005ff117e24 */ /* 0x000fe200080e06ff */
[----:B------:R-:W-:Y:S01]  /*1e90*/  IADD3 R20, P0, PT, R20, UR4, RZ ;  /* 0x0000000414147c10 */ /* 0x000fe2000ff1e0ff */
[----:B------:R-:W-:-:S03]  /*1ea0*/  VIADD R18, R7, 0xb00 ;  /* 0x00000b0007127836 */ /* 0x000fc60000000000 */
[----:B------:R1:W5:Y:S01]  /*1eb0*/  LDG.E.U8 R26, desc[UR8][R16.64] ;  /* 0x00000008101a7981 */ /* 0x000362000c1e1100 */
[----:B------:R-:W-:Y:S01]  /*1ec0*/  IMAD.X R21, RZ, RZ, UR5, P0 ;  /* 0x00000005ff157e24 */ /* 0x000fe200080e06ff */
[----:B------:R-:W-:Y:S02]  /*1ed0*/  IADD3 R18, P0, PT, R18, UR4, RZ ;  /* 0x0000000412127c10 */ /* 0x000fe4000ff1e0ff */
[C---:B0-----:R-:W-:Y:S02]  /*1ee0*/  IADD3 R14, PT, PT, R7.reuse, 0xc00, RZ ;  /* 0x00000c00070e7810 */ /* 0x041fe40007ffe0ff */
[----:B------:R0:W5:Y:S01]  /*1ef0*/  LDG.E.U8 R27, desc[UR8][R20.64] ;  /* 0x00000008141b7981 */ /* 0x000162000c1e1100 */
[----:B------:R-:W-:Y:S01]  /*1f00*/  IMAD.X R19, RZ, RZ, UR5, P0 ;  /* 0x00000005ff137e24 */ /* 0x000fe200080e06ff */
[----:B------:R-:W-:Y:S01]  /*1f10*/  IADD3 R14, P0, PT, R14, UR4, RZ ;  /* 0x000000040e0e7c10 */ /* 0x000fe2000ff1e0ff */
[----:B------:R-:W-:-:S03]  /*1f20*/  VIADD R28, R7, 0xd00 ;  /* 0x00000d00071c7836 */ /* 0x000fc60000000000 */
[----:B------:R0:W5:Y:S01]  /*1f30*/  LDG.E.U8 R25, desc[UR8][R18.64] ;  /* 0x0000000812197981 */ /* 0x000162000c1e1100 */
[----:B------:R-:W-:Y:S01]  /*1f40*/  IMAD.X R15, RZ, RZ, UR5, P0 ;  /* 0x00000005ff0f7e24 */ /* 0x000fe200080e06ff */
[----:B-1----:R-:W-:Y:S01]  /*1f50*/  IADD3 R16, P0, PT, R28, UR4, RZ ;  /* 0x000000041c107c10 */ /* 0x002fe2000ff1e0ff */
[----:B------:R-:W-:-:S03]  /*1f60*/  VIADD R28, R7, 0xe00 ;  /* 0x00000e00071c7836 */ /* 0x000fc60000000000 */
[----:B------:R-:W5:Y:S01]  /*1f70*/  LDG.E.U8 R14, desc[UR8][R14.64] ;  /* 0x000000080e0e7981 */ /* 0x000f62000c1e1100 */
[----:B------:R-:W-:Y:S01]  /*1f80*/  IMAD.X R17, RZ, RZ, UR5, P0 ;  /* 0x00000005ff117e24 */ /* 0x000fe200080e06ff */
[----:B0-----:R-:W-:-:S04]  /*1f90*/  IADD3 R20, P0, PT, R28, UR4, RZ ;  /* 0x000000041c147c10 */ /* 0x001fc8000ff1e0ff */
[----:B------:R-:W5:Y:S01]  /*1fa0*/  LDG.E.U8 R16, desc[UR8][R16.64] ;  /* 0x0000000810107981 */ /* 0x000f62000c1e1100 */
[----:B------:R-:W-:Y:S02]  /*1fb0*/  IMAD.X R21, RZ, RZ, UR5, P0 ;  /* 0x00000005ff157e24 */ /* 0x000fe400080e06ff */
[----:B------:R-:W-:-:S03]  /*1fc0*/  VIADD R28, R7, 0xf00 ;  /* 0x00000f00071c7836 */ /* 0x000fc60000000000 */
[----:B------:R-:W5:Y:S02]  /*1fd0*/  LDG.E.U8 R20, desc[UR8][R20.64] ;  /* 0x0000000814147981 */ /* 0x000f64000c1e1100 */
[----:B------:R-:W-:-:S04]  /*1fe0*/  IADD3 R18, P0, PT, R28, UR4, RZ ;  /* 0x000000041c127c10 */ /* 0x000fc8000ff1e0ff */
[----:B------:R-:W-:-:S05]  /*1ff0*/  IADD3.X R19, PT, PT, RZ, UR5, RZ, P0, !PT ;  /* 0x00000005ff137c10 */ /* 0x000fca00087fe4ff */
[----:B------:R-:W5:Y:S01]  /*2000*/  LDG.E.U8 R18, desc[UR8][R18.64] ;  /* 0x0000000812127981 */ /* 0x000f62000c1e1100 */
[----:B------:R-:W-:Y:S01]  /*2010*/  IADD3 R5, PT, PT, R5, 0x10, RZ ;  /* 0x0000001005057810 */ /* 0x000fe20007ffe0ff */
[----:B------:R-:W-:Y:S02]  /*2020*/  VIADD R2, R2, 0x1000 ;  /* 0x0000100002027836 */ /* 0x000fe40000000000 */
[----:B------:R-:W-:Y:S01]  /*2030*/  VIADD R7, R7, 0x1000 ;  /* 0x0000100007077836 */ /* 0x000fe20000000000 */
[----:B--2---:R-:W-:Y:S01]  /*2040*/  ISETP.NE.AND P0, PT, R8, RZ, PT ;  /* 0x000000ff0800720c */ /* 0x004fe20003f05270 */
[----:B------:R-:W-:Y:S01]  /*2050*/  VIADD R8, R6, 0x1 ;  /* 0x0000000106087836 */ /* 0x000fe20000000000 */
[----:B---3--:R-:W-:-:S11]  /*2060*/  ISETP.NE.AND P1, PT, R9, RZ, PT ;  /* 0x000000ff0900720c */ /* 0x008fd60003f25270 */
        /* <DEDUP_REMOVED lines=39> */
[----:B------:R-:W-:-:S04]  /*22e0*/  @!P1 IMAD.MOV R6, RZ, RZ, R8 ;  /* 0x000000ffff069224 */ /* 0x000fc800078e0208 */
[----:B------:R-:W-:Y:S02]  /*22f0*/  VIADD R8, R6, 0x1 ;  /* 0x0000000106087836 */ /* 0x000fe40000000000 */
[----:B------:R-:W-:Y:S01]  /*2300*/  @!P0 IMAD.MOV R8, RZ, RZ, R6 ;  /* 0x000000ffff088224 */ /* 0x000fe200078e0206 */
[----:B------:R-:W-:Y:S02]  /*2310*/  ISETP.NE.AND P0, PT, R5, RZ, PT ;  /* 0x000000ff0500720c */ /* 0x000fe40003f05270 */
[----:B------:R-:W-:Y:S01]  /*2320*/  ISETP.NE.AND P1, PT, R18, RZ, PT ;  /* 0x000000ff1200720c */ /* 0x000fe20003f25270 */
[----:B------:R-:W-:-:S12]  /*2330*/  VIADD R6, R8, 0x1 ;  /* 0x0000000108067836 */ /* 0x000fd80000000000 */
[----:B------:R-:W-:Y:S01]  /*2340*/  @!P1 IMAD.MOV R6, RZ, RZ, R8 ;  /* 0x000000ffff069224 */ /* 0x000fe200078e0208 */
[----:B------:R-:W-:Y:S06]  /*2350*/  @P0 BRA `(.L_x_303) ;  /* 0xfffffff800300947 */ /* 0x000fec000383ffff */
[----:B------:R-:W-:Y:S05]  /*2360*/  BSYNC.RECONVERGENT B3 ;  /* 0x0000000000037941 */ /* 0x000fea0003800200 */
.L_x_302:
[----:B------:R-:W-:-:S07]  /*2370*/  VIADD R2, R2, 0xfffff800 ;  /* 0xfffff80002027836 */ /* 0x000fce0000000000 */
.L_x_301:
[----:B------:R-:W-:Y:S05]  /*2380*/  BSYNC.RECONVERGENT B2 ;  /* 0x0000000000027941 */ /* 0x000fea0003800200 */
.L_x_300:
[----:B------:R-:W-:-:S13]  /*2390*/  ISETP.NE.AND P0, PT, R4, RZ, PT ;  /* 0x000000ff0400720c */ /* 0x000fda0003f05270 */
[----:B------:R-:W-:Y:S05]  /*23a0*/  @!P0 BRA `(.L_x_299) ;  /* 0x0000000400c48947 */ /* 0x000fea0003800000 */
[----:B------:R-:W-:Y:S01]  /*23b0*/  ISETP.GE.U32.AND P1, PT, R4, 0x8, PT ;  /* 0x000000080400780c */ /* 0x000fe20003f26070 */
[----:B------:R-:W-:Y:S01]  /*23c0*/  BSSY.RECONVERGENT B2, `(.L_x_304) ;  /* 0x000003d000027945 */ /* 0x000fe20003800200 */
[----:B------:R-:W-:-:S04]  /*23d0*/  LOP3.LUT R18, R3, 0x7, RZ, 0xc0, !PT ;  /* 0x0000000703127812 */ /* 0x000fc800078ec0ff */
[----:B------:R-:W-:-:S07]  /*23e0*/  ISETP.NE.AND P0, PT, R18, RZ, PT ;  /* 0x000000ff1200720c */ /* 0x000fce0003f05270 */
[----:B------:R-:W-:Y:S06]  /*23f0*/  @!P1 BRA `(.L_x_305) ;  /* 0x0000000000e49947 */ /* 0x000fec0003800000 */
[----:B------:R-:W-:-:S04]  /*2400*/  IADD3 R4, PT, PT, R2, UR6, RZ ;  /* 0x0000000602047c10 */ /* 0x000fc8000fffe0ff */
        /* <DEDUP_REMOVED lines=9> */
[----:B------:R1:W3:Y:S01]  /*24a0*/  LDG.E.U8 R7, desc[UR8][R10.64] ;  /* 0x000000080a077981 */ /* 0x0002e2000c1e1100 */
[----:B------:R-:W-:Y:S01]  /*24b0*/  IMAD.X R13, RZ, RZ, UR5, P1 ;  /* 0x00000005ff0d7e24 */ /* 0x000fe200088e06ff */
[----:B------:R-:W-:Y:S02]  /*24c0*/  IADD3 R14, P1, PT, R14, UR4, RZ ;  /* 0x000000040e0e7c10 */ /* 0x000fe4000ff3e0ff */
[----:B------:R-:W-:Y:S02]  /*24d0*/  IADD3 R16, PT, PT, R4, 0x400, RZ ;  /* 0x0000040004107810 */ /* 0x000fe40007ffe0ff */
[----:B------:R4:W5:Y:S01]  /*24e0*/  LDG.E.U8 R19, desc[UR8][R12.64] ;  /* 0x000000080c137981 */ /* 0x000962000c1e1100 */
[----:B------:R-:W-:Y:S01]  /*24f0*/  IMAD.X R15, RZ, RZ, UR5, P1 ;  /* 0x00000005ff0f7e24 */ /* 0x000fe200088e06ff */
[----:B------:R-:W-:Y:S01]  /*2500*/  IADD3 R16, P1, PT, R16, UR4, RZ ;  /* 0x0000000410107c10 */ /* 0x000fe2000ff3e0ff */
[----:B0-----:R-:W-:-:S03]  /*2510*/  VIADD R8, R4, 0x500 ;  /* 0x0000050004087836 */ /* 0x001fc60000000000 */
[----:B------:R-:W5:Y:S01]  /*2520*/  LDG.E.U8 R14, desc[UR8][R14.64] ;  /* 0x000000080e0e7981 */ /* 0x000f62000c1e1100 */
[----:B------:R-:W-:Y:S01]  /*2530*/  IMAD.X R17, RZ, RZ, UR5, P1 ;  /* 0x00000005ff117e24 */ /* 0x000fe200088e06ff */
[----:B-1----:R-:W-:Y:S01]  /*2540*/  IADD3 R10, P1, PT, R8, UR4, RZ ;  /* 0x00000004080a7c10 */ /* 0x002fe2000ff3e0ff */
[----:B------:R-:W-:-:S03]  /*2550*/  VIADD R8, R4, 0x600 ;  /* 0x0000060004087836 */ /* 0x000fc60000000000 */
[----:B------:R-:W5:Y:S01]  /*2560*/  LDG.E.U8 R16, desc[UR8][R16.64] ;  /* 0x0000000810107981 */ /* 0x000f62000c1e1100 */
[----:B------:R-:W-:Y:S01]  /*2570*/  IMAD.X R11, RZ, RZ, UR5, P1 ;  /* 0x00000005ff0b7e24 */ /* 0x000fe200088e06ff */
[----:B------:R-:W-:Y:S01]  /*2580*/  IADD3 R8, P1, PT, R8, UR4, RZ ;  /* 0x0000000408087c10 */ /* 0x000fe2000ff3e0ff */
[----:B------:R-:W-:-:S03]  /*2590*/  VIADD R4, R4, 0x700 ;  /* 0x0000070004047836 */ /* 0x000fc60000000000 */
[----:B------:R-:W5:Y:S01]  /*25a0*/  LDG.E.U8 R10, desc[UR8][R10.64] ;  /* 0x000000080a0a7981 */ /* 0x000f62000c1e1100 */
[----:B------:R-:W-:Y:S02]  /*25b0*/  IADD3.X R9, PT, PT, RZ, UR5, RZ, P1, !PT ;  /* 0x00000005ff097c10 */ /* 0x000fe40008ffe4ff */
[----:B----4-:R-:W-:-:S03]  /*25c0*/  IADD3 R12, P1, PT, R4, UR4, RZ ;  /* 0x00000004040c7c10 */ /* 0x010fc6000ff3e0ff */
[----:B------:R-:W4:Y:S02]  /*25d0*/  LDG.E.U8 R8, desc[UR8][R8.64] ;  /* 0x0000000808087981 */ /* 0x000f24000c1e1100 */
[----:B------:R-:W-:-:S05]  /*25e0*/  IMAD.X R13, RZ, RZ, UR5, P1 ;  /* 0x00000005ff0d7e24 */ /* 0x000fca00088e06ff */
[----:B------:R-:W4:Y:S01]  /*25f0*/  LDG.E.U8 R12, desc[UR8][R12.64] ;  /* 0x000000080c0c7981 */ /* 0x000f22000c1e1100 */
[----:B------:R-:W-:Y:S02]  /*2600*/  VIADD R4, R6, 0x1 ;  /* 0x0000000106047836 */ /* 0x000fe40000000000 */
[----:B------:R-:W-:Y:S01]  /*2610*/  VIADD R2, R2, 0x800 ;  /* 0x0000080002027836 */ /* 0x000fe20000000000 */
[----:B--2---:R-:W-:Y:S02]  /*2620*/  ISETP.NE.AND P1, PT, R5, RZ, PT ;  /* 0x000000ff0500720c */ /* 0x004fe40003f25270 */
[----:B---3--:R-:W-:-:S11]  /*2630*/  ISETP.NE.AND P2, PT, R7, RZ, PT ;  /* 0x000000ff0700720c */ /* 0x008fd60003f45270 */
        /* <DEDUP_REMOVED lines=13> */
[----:B----4-:R-:W-:-:S03]  /*2710*/  ISETP.NE.AND P1, PT, R8, RZ, PT ;  /* 0x000000ff0800720c */ /* 0x010fc60003f25270 */
[----:B------:R-:W-:Y:S02]  /*2720*/  VIADD R5, R4, 0x1 ;  /* 0x0000000104057836 */ /* 0x000fe40000000000 */
[----:B------:R-:W-:Y:S01]  /*2730*/  @!P2 IMAD.MOV R5, RZ, RZ, R4 ;  /* 0x000000ffff05a224 */ /* 0x000fe200078e0204 */
[----:B------:R-:W-:-:S04]  /*2740*/  ISETP.NE.AND P2, PT, R12, RZ, PT ;  /* 0x000000ff0c00720c */ /* 0x000fc80003f45270 */
[----:B------:R-:W-:-:S03]  /*2750*/  IADD3 R4, PT, PT, R5, 0x1, RZ ;  /* 0x0000000105047810 */ /* 0x000fc60007ffe0ff */
[----:B------:R-:W-:-:S04]  /*2760*/  @!P1 IMAD.MOV R4, RZ, RZ, R5 ;  /* 0x000000ffff049224 */ /* 0x000fc800078e0205 */
[----:B------:R-:W-:Y:S02]  /*2770*/  VIADD R6, R4, 0x1 ;  /* 0x0000000104067836 */ /* 0x000fe40000000000 */
[----:B------:R-:W-:-:S07]  /*2780*/  @!P2 IMAD.MOV R6, RZ, RZ, R4 ;  /* 0x000000ffff06a224 */ /* 0x000fce00078e0204 */
.L_x_305:
[----:B------:R-:W-:Y:S05]  /*2790*/  BSYNC.RECONVERGENT B2 ;  /* 0x0000000000027941 */ /* 0x000fea0003800200 */
.L_x_304:
[----:B------:R-:W-:Y:S05]  /*27a0*/  @!P0 BRA `(.L_x_299) ;  /* 0x0000000000c48947 */ /* 0x000fea0003800000 */
[----:B------:R-:W-:Y:S01]  /*27b0*/  ISETP.GE.U32.AND P1, PT, R18, 0x4, PT ;  /* 0x000000041200780c */ /* 0x000fe20003f26070 */
[----:B------:R-:W-:Y:S01]  /*27c0*/  BSSY.RECONVERGENT B2, `(.L_x_306) ;  /* 0x0000021000027945 */ /* 0x000fe20003800200 */
[----:B------:R-:W-:-:S04]  /*27d0*/  LOP3.LUT R7, R3, 0x3, RZ, 0xc0, !PT ;  /* 0x0000000303077812 */ /* 0x000fc800078ec0ff */
[----:B------:R-:W-:-:S07]  /*27e0*/  ISETP.NE.AND P0, PT, R7, RZ, PT ;  /* 0x000000ff0700720c */ /* 0x000fce0003f05270 */
[----:B------:R-:W-:Y:S06]  /*27f0*/  @!P1 BRA `(.L_x_307) ;  /* 0x0000000000749947 */ /* 0x000fec0003800000 */
[----:B------:R-:W-:-:S04]  /*2800*/  VIADD R3, R2, UR6 ;  /* 0x0000000602037c36 */ /* 0x000fc80008000000 */
[C---:B------:R-:W-:Y:S01]  /*2810*/  VIADD R8, R3.reuse, 0x100 ;  /* 0x0000010003087836 */ /* 0x040fe20000000000 */
[----:B------:R-:W-:-:S04]  /*2820*/  IADD3 R4, P1, PT, R3, UR4, RZ ;  /* 0x0000000403047c10 */ /* 0x000fc8000ff3e0ff */
[----:B------:R-:W-:Y:S02]  /*2830*/  IADD3.X R5, PT, PT, RZ, UR5, RZ, P1, !PT ;  /* 0x00000005ff057c10 */ /* 0x000fe40008ffe4ff */
[----:B------:R-:W-:Y:S01]  /*2840*/  IADD3 R8, P1, PT, R8, UR4, RZ ;  /* 0x0000000408087c10 */ /* 0x000fe2000ff3e0ff */
[C---:B------:R-:W-:Y:S02]  /*2850*/  VIADD R10, R3.reuse, 0x200 ;  /* 0x00000200030a7836 */ /* 0x040fe40000000000 */
[----:B------:R-:W2:Y:S02]  /*2860*/  LDG.E.U8 R4, desc[UR8][R4.64] ;  /* 0x0000000804047981 */ /* 0x000ea4000c1e1100 */
[----:B------:R-:W-:Y:S01]  /*2870*/  IMAD.X R9, RZ, RZ, UR5, P1 ;  /* 0x00000005ff097e24 */ /* 0x000fe200088e06ff */
[----:B------:R-:W-:Y:S01]  /*2880*/  IADD3 R10, P1, PT, R10, UR4, RZ ;  /* 0x000000040a0a7c10 */ /* 0x000fe2000ff3e0ff */
[----:B------:R-:W-:-:S03]  /*2890*/  VIADD R3, R3, 0x300 ;  /* 0x0000030003037836 */ /* 0x000fc60000000000 */
        /* <DEDUP_REMOVED lines=10> */
[----:B------:R-:W-:Y:S02]  /*2940*/  @!P1 IADD3 R3, PT, PT, R6, RZ, RZ ;  /* 0x000000ff06039210 */ /* 0x000fe40007ffe0ff */
[----:B----4-:R-:W-:-:S03]  /*2950*/  ISETP.NE.AND P1, PT, R10, RZ, PT ;  /* 0x000000ff0a00720c */ /* 0x010fc60003f25270 */
[----:B------:R-:W-:Y:S02]  /*2960*/  VIADD R4, R3, 0x1 ;  /* 0x0000000103047836 */ /* 0x000fe40000000000 */
[----:B------:R-:W-:Y:S01]  /*2970*/  @!P2 IMAD.MOV R4, RZ, RZ, R3 ;  /* 0x000000ffff04a224 */ /* 0x000fe200078e0203 */
[----:B-----5:R-:W-:-:S03]  /*2980*/  ISETP.NE.AND P2, PT, R12, RZ, PT ;  /* 0x000000ff0c00720c */ /* 0x020fc60003f45270 */
[----:B------:R-:W-:-:S04]  /*2990*/  VIADD R3, R4, 0x1 ;  /* 0x0000000104037836 */ /* 0x000fc80000000000 */
[----:B------:R-:W-:-:S04]  /*29a0*/  @!P1 IMAD.MOV R3, RZ, RZ, R4 ;  /* 0x000000ffff039224 */ /* 0x000fc800078e0204 */
[C---:B------:R-:W-:Y:S02]  /*29b0*/  VIADD R6, R3.reuse, 0x1 ;  /* 0x0000000103067836 */ /* 0x040fe40000000000 */
[----:B------:R-:W-:-:S07]  /*29c0*/  @!P2 IADD3 R6, PT, PT, R3, RZ, RZ ;  /* 0x000000ff0306a210 */ /* 0x000fce0007ffe0ff */
.L_x_307:
[----:B------:R-:W-:Y:S05]  /*29d0*/  BSYNC.RECONVERGENT B2 ;  /* 0x0000000000027941 */ /* 0x000fea0003800200 */
.L_x_306:
[----:B------:R-:W-:Y:S05]  /*29e0*/  @!P0 BRA `(.L_x_299) ;  /* 0x0000000000348947 */ /* 0x000fea0003800000 */
[----:B------:R-:W-:Y:S02]  /*29f0*/  VIADD R4, R2, UR6 ;  /* 0x0000000602047c36 */ /* 0x000fe40008000000 */
[----:B------:R-:W-:-:S07]  /*2a00*/  IMAD.MOV R5, RZ, RZ, -R7 ;  /* 0x000000ffff057224 */ /* 0x000fce00078e0a07 */
.L_x_308:
        /* <DEDUP_REMOVED lines=11> */
.L_x_299:
[----:B------:R-:W-:Y:S05]  /*2ac0*/  BSYNC.RECONVERGENT B1 ;  /* 0x0000000000017941 */ /* 0x000fea0003800200 */
.L_x_297:
        /* <DEDUP_REMOVED lines=24> */
.L_x_295:
[----:B------:R-:W-:Y:S05]  /*2c50*/  BSYNC.RECONVERGENT B0 ;  /* 0x0000000000007941 */ /* 0x000fea0003800200 */
.L_x_280:
[----:B------:R-:W-:Y:S05]  /*2c60*/  @P0 EXIT ;  /* 0x000000000000094d */ /* 0x000fea0003800000 */
[----:B------:R-:W0:Y:S01]  /*2c70*/  LDC.64 R4, c[0x0][0x390] ;  /* 0x0000e400ff047b82 */ /* 0x000e220000000a00 */
[----:B------:R-:W1:Y:S02]  /*2c80*/  LDCU UR4, c[0x0][0x3a0] ;  /* 0x00007400ff0477ac */ /* 0x000e640008000800 */
[----:B-1----:R-:W-:-:S05]  /*2c90*/  VIADD R3, R3, UR4 ;  /* 0x0000000403037c36 */ /* 0x002fca0008000000 */
[----:B0-----:R-:W-:Y:S01]  /*2ca0*/  STG.E desc[UR8][R4.64], R3 ;  /* 0x0000000304007986 */ /* 0x001fe2000c101908 */
[----:B------:R-:W-:Y:S05]  /*2cb0*/  EXIT ;  /* 0x000000000000794d */ /* 0x000fea0003800000 */
.L_x_309:
        /* <DEDUP_REMOVED lines=12> */
.L_x_3659:


//--------------------- .text._ZN3cub18CUB_300001_SM_10006detail6reduce18DeviceReduceKernelINS2_10policy_hubIjjN4cuda3std3__44plusIvEEE10Policy1000EN6thrust24THRUST_300001_SM_1000_NS18transform_iteratorI9NonZeroOpIdEPKdNSD_11use_defaultESJ_EEjS9_jNS7_10__identityEEEvT0_PT3_T1_NS0_13GridEvenShareISP_EET2_T4_ --------------------------
	.section	.text._ZN3cub18CUB_300001_SM_10006detail6reduce18DeviceReduceKernelINS2_10policy_hubIjjN4cuda3std3__44plusIvEEE10Policy1000EN6thrust24THRUST_300001_SM_1000_NS18transform_iteratorI9NonZeroOpIdEPKdNSD_11use_defaultESJ_EEjS9_jNS7_10__identityEEEvT0_PT3_T1_NS0_13GridEvenShareISP_EET2_T4_,"ax",@progbits
	.align	128
        .global         _ZN3cub18CUB_300001_SM_10006detail6reduce18DeviceReduceKernelINS2_10policy_hubIjjN4cuda3std3__44plusIvEEE10Policy1000EN6thrust24THRUST_300001_SM_1000_NS18transform_iteratorI9NonZeroOpIdEPKdNSD_11use_defaultESJ_EEjS9_jNS7_10__identityEEEvT0_PT3_T1_NS0_13GridEvenShareISP_EET2_T4_
        .type           _ZN3cub18CUB_300001_SM_10006detail6reduce18DeviceReduceKernelINS2_10policy_hubIjjN4cuda3std3__44plusIvEEE10Policy1000EN6thrust24THRUST_300001_SM_1000_NS18transform_iteratorI9NonZeroOpIdEPKdNSD_11use_defaultESJ_EEjS9_jNS7_10__identityEEEvT0_PT3_T1_NS0_13GridEvenShareISP_EET2_T4_,@function
        .size           _ZN3cub18CUB_300001_SM_10006detail6reduce18DeviceReduceKernelINS2_10policy_hubIjjN4cuda3std3__44plusIvEEE10Policy1000EN6thrust24THRUST_300001_SM_1000_NS18transform_iteratorI9NonZeroOpIdEPKdNSD_11use_defaultESJ_EEjS9_jNS7_10__identityEEEvT0_PT3_T1_NS0_13GridEvenShareISP_EET2_T4_,(.L_x_3660 - _ZN3cub18CUB_300001_SM_10006detail6reduce18DeviceReduceKernelINS2_10policy_hubIjjN4cuda3std3__44plusIvEEE10Policy1000EN6thrust24THRUST_300001_SM_1000_NS18transform_iteratorI9NonZeroOpIdEPKdNSD_11use_defaultESJ_EEjS9_jNS7_10__identityEEEvT0_PT3_T1_NS0_13GridEvenShareISP_EET2_T4_)
        .other          _ZN3cub18CUB_300001_SM_10006detail6reduce18DeviceReduceKernelINS2_10policy_hubIjjN4cuda3std3__44plusIvEEE10Policy1000EN6thrust24THRUST_300001_SM_1000_NS18transform_iteratorI9NonZeroOpIdEPKdNSD_11use_defaultESJ_EEjS9_jNS7_10__identityEEEvT0_PT3_T1_NS0_13GridEvenShareISP_EET2_T4_,@"STO_CUDA_ENTRY STV_DEFAULT"
_ZN3cub18CUB_300001_SM_10006detail6reduce18DeviceReduceKernelINS2_10policy_hubIjjN4cuda3std3__44plusIvEEE10Policy1000EN6thrust24THRUST_300001_SM_1000_NS18transform_iteratorI9NonZeroOpIdEPKdNSD_11use_defaultESJ_EEjS9_jNS7_10__identityEEEvT0_PT3_T1_NS0_13GridEvenShareISP_EET2_T4_:
.text._ZN3cub18CUB_300001_SM_10006detail6reduce18DeviceReduceKernelINS2_10policy_hubIjjN4cuda3std3__44plusIvEEE10Policy1000EN6thrust24THRUST_300001_SM_1000_NS18transform_iteratorI9NonZeroOpIdEPKdNSD_11use_defaultESJ_EEjS9_jNS7_10__identityEEEvT0_PT3_T1_NS0_13GridEvenShareISP_EET2_T4_:
        /* <DEDUP_REMOVED lines=12> */
[----:B0-----:R-:W-:Y:S02]  /*00c0*/  ISETP.GE.U32.AND P0, PT, R5, R4, PT ;  /* 0x000000040500720c */ /* 0x001fe40003f06070 */
[----:B------:R-:W-:-:S11]  /*00d0*/  MOV R26, R5 ;  /* 0x00000005001a7202 */ /* 0x000fd60000000f00 */
[----:B------:R-:W-:Y:S05]  /*00e0*/  @P0 BRA `(.L_x_313) ;  /* 0x00000000001c0947 */ /* 0x000fea0003800000 */
[----:B------:R-:W0:Y:S01]  /*00f0*/  LDC.64 R6, c[0x0][0x380] ;  /* 0x0000e000ff067b82 */ /* 0x000e220000000a00 */
[----:B------:R-:W-:-:S04]  /*0100*/  IMAD.IADD R9, R3, 0x1, R5 ;  /* 0x0000000103097824 */ /* 0x000fc800078e0205 */
[----:B0-----:R-:W-:-:S06]  /*0110*/  IMAD.WIDE.U32 R6, R9, 0x8, R6 ;  /* 0x0000000809067825 */ /* 0x001fcc00078e0006 */
[----:B------:R-:W2:Y:S01]  /*0120*/  LDG.E.64 R6, desc[UR10][R6.64] ;  /* 0x0000000a06067981 */ /* 0x000ea2000c1e1b00 */
[----:B------:R-:W-:Y:S01]  /*0130*/  VIADD R26, R5, 0x100 ;  /* 0x00000100051a7836 */ /* 0x000fe20000000000 */
[----:B--2---:R-:W-:-:S06]  /*0140*/  DSETP.NEU.AND P0, PT, R6, RZ, PT ;  /* 0x000000ff0600722a */ /* 0x004fcc0003f0d000 */
[----:B------:R-:W-:-:S08]  /*0150*/  SEL R2, RZ, 0x1, !P0 ;  /* 0x00000001ff027807 */ /* 0x000fd00004000000 */
.L_x_313:
[----:B------:R-:W-:Y:S05]  /*0160*/  BSYNC.RECONVERGENT B1 ;  /* 0x0000000000017941 */ /* 0x000fea0003800200 */
.L_x_312:
        /* <DEDUP_REMOVED lines=13> */
[----:B------:R-:W-:Y:S02]  /*0240*/  LOP3.LUT R6, R26, 0x800, RZ, 0xfc, !PT ;  /* 0x000008001a067812 */ /* 0x000fe400078efcff */
[----:B------:R-:W-:Y:S01]  /*0250*/  IADD3 R27, PT, PT, R3, R26, RZ ;  /* 0x0000001a031b7210 */ /* 0x000fe20007ffe0ff */
[----:B------:R-:W-:-:S07]  /*0260*/  IMAD.MOV R25, RZ, RZ, -R25 ;  /* 0x000000ffff197224 */ /* 0x000fce00078e0a19 */
.L_x_319:
[----:B0-----:R-:W-:-:S04]  /*0270*/  IMAD.WIDE.U32 R12, R27, 0x8, R8 ;  /* 0x000000081b0c7825 */ /* 0x001fc800078e0008 */
[----:B------:R-:W-:Y:S02]  /*0280*/  VIADD R11, R27, 0x100 ;  /* 0x000001001b0b7836 */ /* 0x000fe40000000000 */
[----:B------:R-:W2:Y:S02]  /*0290*/  LDG.E.64 R12, desc[UR10][R12.64] ;  /* 0x0000000a0c0c7981 */ /* 0x000ea4000c1e1b00 */
[----:B------:R-:W-:-:S06]  /*02a0*/  IMAD.WIDE.U32 R10, R11, 0x8, R8 ;  /* 0x000000080b0a7825 */ /* 0x000fcc00078e0008 */
[----:B------:R-:W3:Y:S01]  /*02b0*/  LDG.E.64 R10, desc[UR10][R10.64] ;  /* 0x0000000a0a0a7981 */ /* 0x000ee2000c1e1b00 */
[C---:B------:R-:W-:Y:S01]  /*02c0*/  IADD3 R23, PT, PT, R27.reuse, 0x200, RZ ;  /* 0x000002001b177810 */ /* 0x040fe20007ffe0ff */
[----:B------:R-:W-:-:S04]  /*02d0*/  VIADD R21, R27, 0x300 ;  /* 0x000003001b157836 */ /* 0x000fc80000000000 */
[----:B------:R-:W-:-:S06]  /*02e0*/  IMAD.WIDE.U32 R22, R23, 0x8, R8 ;  /* 0x0000000817167825 */ /* 0x000fcc00078e0008 */
[----:B------:R-:W4:Y:S01]  /*02f0*/  LDG.E.64 R22, desc[UR10][R22.64] ;  /* 0x0000000a16167981 */ /* 0x000f22000c1e1b00 */
[----:B------:R-:W-:-:S04]  /*0300*/  IMAD.WIDE.U32 R20, R21, 0x8, R8 ;  /* 0x0000000815147825 */ /* 0x000fc800078e0008 */
[C---:B------:R-:W-:Y:S02]  /*0310*/  VIADD R19, R27.reuse, 0x400 ;  /* 0x000004001b137836 */ /* 0x040fe40000000000 */
[----:B------:R-:W5:Y:S01]  /*0320*/  LDG.E.64 R20, desc[UR10][R20.64] ;  /* 0x0000000a14147981 */ /* 0x000f62000c1e1b00 */
[----:B------:R-:W-:Y:S01]  /*0330*/  IADD3 R17, PT, PT, R27, 0x500, RZ ;  /* 0x000005001b117810 */ /* 0x000fe20007ffe0ff */
[----:B------:R-:W-:-:S06]  /*0340*/  IMAD.WIDE.U32 R18, R19, 0x8, R8 ;  /* 0x0000000813127825 */ /* 0x000fcc00078e0008 */
[----:B------:R-:W5:Y:S01]  /*0350*/  LDG.E.64 R18, desc[UR10][R18.64] ;  /* 0x0000000a12127981 */ /* 0x000f62000c1e1b00 */
[----:B------:R-:W-:-:S04]  /*0360*/  IMAD.WIDE.U32 R16, R17, 0x8, R8 ;  /* 0x0000000811107825 */ /* 0x000fc800078e0008 */
[----:B------:R-:W-:Y:S02]  /*0370*/  VIADD R15, R27, 0x600 ;  /* 0x000006001b0f7836 */ /* 0x000fe40000000000 */
[----:B------:R-:W5:Y:S02]  /*0380*/  LDG.E.64 R16, desc[UR10][R16.64] ;  /* 0x0000000a10107981 */ /* 0x000f64000c1e1b00 */
[----:B------:R-:W-:-:S06]  /*0390*/  IMAD.WIDE.U32 R14, R15, 0x8, R8 ;  /* 0x000000080f0e7825 */ /* 0x000fcc00078e0008 */
[----:B------:R-:W5:Y:S01]  /*03a0*/  LDG.E.64 R14, desc[UR10][R14.64] ;  /* 0x0000000a0e0e7981 */ /* 0x000f62000c1e1b00 */
[----:B--2---:R-:W-:Y:S01]  /*03b0*/  DSETP.NEU.AND P0, PT, R12, RZ, PT ;  /* 0x000000ff0c00722a */ /* 0x004fe20003f0d000 */
[----:B------:R-:W-:-:S04]  /*03c0*/  VIADD R13, R27, 0x700 ;  /* 0x000007001b0d7836 */ /* 0x000fc80000000000 */
[----:B------:R-:W-:Y:S01]  /*03d0*/  IMAD.WIDE.U32 R12, R13, 0x8, R8 ;  /* 0x000000080d0c7825 */ /* 0x000fe200078e0008 */
[----:B---3--:R-:W-:-:S03]  /*03e0*/  DSETP.NEU.AND P1, PT, R10, RZ, PT ;  /* 0x000000ff0a00722a */ /* 0x008fc60003f2d000 */
[----:B------:R-:W-:Y:S02]  /*03f0*/  VIADD R11, R27, 0x800 ;  /* 0x000008001b0b7836 */ /* 0x000fe40000000000 */
[----:B------:R-:W2:Y:S02]  /*0400*/  LDG.E.64 R12, desc[UR10][R12.64] ;  /* 0x0000000a0c0c7981 */ /* 0x000ea4000c1e1b00 */
[----:B------:R-:W-:-:S06]  /*0410*/  IMAD.WIDE.U32 R10, R11, 0x8, R8 ;  /* 0x000000080b0a7825 */ /* 0x000fcc00078e0008 */
[----:B------:R-:W3:Y:S01]  /*0420*/  LDG.E.64 R10, desc[UR10][R10.64] ;  /* 0x0000000a0a0a7981 */ /* 0x000ee2000c1e1b00 */
[----:B------:R-:W-:Y:S01]  /*0430*/  IADD3 R26, PT, PT, R2, 0x1, RZ ;  /* 0x00000001021a7810 */ /* 0x000fe20007ffe0ff */
[----:B------:R-:W-:Y:S01]  /*0440*/  @!P0 IMAD.MOV R26, RZ, RZ, R2 ;  /* 0x000000ffff1a8224 */ /* 0x000fe200078e0202 */
[----:B----4-:R-:W-:-:S04]  /*0450*/  DSETP.NEU.AND P0, PT, R22, RZ, PT ;  /* 0x000000ff1600722a */ /* 0x010fc80003f0d000 */
[----:B------:R-:W-:Y:S01]  /*0460*/  IADD3 R2, PT, PT, R26, 0x1, RZ ;  /* 0x000000011a027810 */ /* 0x000fe20007ffe0ff */
[----:B------:R-:W-:Y:S01]  /*0470*/  @!P1 IMAD.MOV R2, RZ, RZ, R26 ;  /* 0x000000ffff029224 */ /* 0x000fe200078e021a */
[----:B-----5:R-:W-:Y:S01]  /*0480*/  DSETP.NEU.AND P1, PT, R20, RZ, PT ;  /* 0x000000ff1400722a */ /* 0x020fe20003f2d000 */
[----:B------:R-:W-:-:S03]  /*0490*/  VIADD R21, R27, 0x900 ;  /* 0x000009001b157836 */ /* 0x000fc60000000000 */
[----:B------:R-:W-:Y:S01]  /*04a0*/  IADD3 R22, PT, PT, R2, 0x1, RZ ;  /* 0x0000000102167810 */ /* 0x000fe20007ffe0ff */
[----:B------:R-:W-:-:S04]  /*04b0*/  IMAD.WIDE.U32 R20, R21, 0x8, R8 ;  /* 0x0000000815147825 */ /* 0x000fc800078e0008 */
[----:B------:R-:W-:Y:S01]  /*04c0*/  @!P0 IMAD.MOV R22, RZ, RZ, R2 ;  /* 0x000000ffff168224 */ /* 0x000fe200078e0202 */
[----:B------:R-:W-:Y:S01]  /*04d0*/  DSETP.NEU.AND P0, PT, R18, RZ, PT ;  /* 0x000000ff1200722a */ /* 0x000fe20003f0d000 */
[----:B------:R-:W4:Y:S01]  /*04e0*/  LDG.E.64 R20, desc[UR10][R20.64] ;  /* 0x0000000a14147981 */ /* 0x000f22000c1e1b00 */
[----:B------:R-:W-:Y:S02]  /*04f0*/  VIADD R19, R27, 0xa00 ;  /* 0x00000a001b137836 */ /* 0x000fe40000000000 */
[----:B------:R-:W-:Y:S02]  /*0500*/  IADD3 R2, PT, PT, R22, 0x1, RZ ;  /* 0x0000000116027810 */ /* 0x000fe40007ffe0ff */
[----:B------:R-:W-:-:S04]  /*0510*/  IMAD.WIDE.U32 R18, R19, 0x8, R8 ;  /* 0x0000000813127825 */ /* 0x000fc800078e0008 */
[----:B------:R-:W-:Y:S01]  /*0520*/  @!P1 IMAD.MOV R2, RZ, RZ, R22 ;  /* 0x000000ffff029224 */ /* 0x000fe200078e0216 */
[----:B------:R-:W-:Y:S01]  /*0530*/  DSETP.NEU.AND P1, PT, R16, RZ, PT ;  /* 0x000000ff1000722a */ /* 0x000fe20003f2d000 */
[----:B------:R-:W5:Y:S01]  /*0540*/  LDG.E.64 R18, desc[UR10][R18.64] ;  /* 0x0000000a12127981 */ /* 0x000f62000c1e1b00 */
[----:B------:R-:W-:Y:S02]  /*0550*/  VIADD R17, R27, 0xb00 ;  /* 0x00000b001b117836 */ /* 0x000fe40000000000 */
[----:B------:R-:W-:Y:S01]  /*0560*/  IADD3 R22, PT, PT, R2, 0x1, RZ ;  /* 0x0000000102167810 */ /* 0x000fe20007ffe0ff */
[----:B------:R-:W-:Y:S01]  /*0570*/  @!P0 IMAD.MOV R22, RZ, RZ, R2 ;  /* 0x000000ffff168224 */ /* 0x000fe200078e0202 */
[----:B------:R-:W-:Y:S01]  /*0580*/  DSETP.NEU.AND P0, PT, R14, RZ, PT ;  /* 0x000000ff0e00722a */ /* 0x000fe20003f0d000 */
[----:B------:R-:W-:-:S04]  /*0590*/  IMAD.WIDE.U32 R16, R17, 0x8, R8 ;  /* 0x0000000811107825 */ /* 0x000fc800078e0008 */
[----:B------:R-:W-:Y:S02]  /*05a0*/  VIADD R15, R27, 0xc00 ;  /* 0x00000c001b0f7836 */ /* 0x000fe40000000000 */
[----:B------:R-:W5:Y:S02]  /*05b0*/  LDG.E.64 R16, desc[UR10][R16.64] ;  /* 0x0000000a10107981 */ /* 0x000f64000c1e1b00 */
[----:B------:R-:W-:Y:S01]  /*05c0*/  IMAD.WIDE.U32 R14, R15, 0x8, R8 ;  /* 0x000000080f0e7825 */ /* 0x000fe200078e0008 */
[----:B------:R-:W-:-:S03]  /*05d0*/  IADD3 R2, PT, PT, R22, 0x1, RZ ;  /* 0x0000000116027810 */ /* 0x000fc60007ffe0ff */
[----:B------:R-:W-:Y:S02]  /*05e0*/  @!P1 IMAD.MOV R2, RZ, RZ, R22 ;  /* 0x000000ffff029224 */ /* 0x000fe400078e0216 */
[----:B------:R-:W5:Y:S03]  /*05f0*/  LDG.E.64 R14, desc[UR10][R14.64] ;  /* 0x0000000a0e0e7981 */ /* 0x000f66000c1e1b00 */
[----:B------:R-:W-:Y:S01]  /*0600*/  IADD3 R22, PT, PT, R2, 0x1, RZ ;  /* 0x0000000102167810 */ /* 0x000fe20007ffe0ff */
[----:B------:R-:W-:Y:S02]  /*0610*/  @!P0 IMAD.MOV R22, RZ, RZ, R2 ;  /* 0x000000ffff168224 */ /* 0x000fe400078e0202 */
[----:B------:R-:W-:-:S03]  /*0620*/  VIADD R23, R27, 0xf00 ;  /* 0x00000f001b177836 */ /* 0x000fc60000000000 */
[----:B------:R-:W-:Y:S01]  /*0630*/  IADD3 R2, PT, PT, R22, 0x1, RZ ;  /* 0x0000000116027810 */ /* 0x000fe20007ffe0ff */
        /* <DEDUP_REMOVED lines=8> */
[----:B------:R-:W-:Y:S02]  /*06c0*/  @!P1 IMAD.MOV R2, RZ, RZ, R22 ;  /* 0x000000ffff029224 */ /* 0x000fe400078e0216 */
[----:B------:R-:W-:-:S06]  /*06d0*/  IMAD.WIDE.U32 R22, R23, 0x8, R8 ;  /* 0x0000000817167825 */ /* 0x000fcc00078e0008 */
[----:B------:R-:W3:Y:S01]  /*06e0*/  LDG.E.64 R22, desc[UR10][R22.64] ;  /* 0x0000000a16167981 */ /* 0x000ee2000c1e1b00 */
[----:B----4-:R-:W-:Y:S01]  /*06f0*/  DSETP.NEU.AND P1, PT, R20, RZ, PT ;  /* 0x000000ff1400722a */ /* 0x010fe20003f2d000 */
[----:B------:R-:W-:Y:S01]  /*0700*/  IADD3 R20, PT, PT, R2, 0x1, RZ ;  /* 0x0000000102147810 */ /* 0x000fe20007ffe0ff */
[----:B------:R-:W-:Y:S01]  /*0710*/  @!P0 IMAD.MOV R20, RZ, RZ, R2 ;  /* 0x000000ffff148224 */ /* 0x000fe200078e0202 */
[----:B-----5:R-:W-:-:S03]  /*0720*/  DSETP.NEU.AND P0, PT, R18, RZ, PT ;  /* 0x000000ff1200722a */ /* 0x020fc60003f0d000 */
[----:B------:R-:W-:-:S08]  /*0730*/  VIADD R2, R20, 0x1 ;  /* 0x0000000114027836 */ /* 0x000fd00000000000 */
[----:B------:R-:W-:Y:S01]  /*0740*/  @!P1 IADD3 R2, PT, PT, R20, RZ, RZ ;  /* 0x000000ff14029210 */ /* 0x000fe20007ffe0ff */
[----:B------:R-:W-:-:S04]  /*0750*/  DSETP.NEU.AND P1, PT, R16, RZ, PT ;  /* 0x000000ff1000722a */ /* 0x000fc80003f2d000 */
[----:B------:R-:W-:Y:S02]  /*0760*/  VIADD R16, R2, 0x1 ;  /* 0x0000000102107836 */ /* 0x000fe40000000000 */
[----:B------:R-:W-:Y:S01]  /*0770*/  @!P0 IMAD.MOV R16, RZ, RZ, R2 ;  /* 0x000000ffff108224 */ /* 0x000fe200078e0202 */
[----:B------:R-:W-:-:S04]  /*0780*/  DSETP.NEU.AND P0, PT, R14, RZ, PT ;  /* 0x000000ff0e00722a */ /* 0x000fc80003f0d000 */
[----:B------:R-:W-:-:S03]  /*0790*/  IADD3 R2, PT, PT, R16, 0x1, RZ ;  /* 0x0000000110027810 */ /* 0x000fc60007ffe0ff */
[----:B------:R-:W-:Y:S02]  /*07a0*/  @!P1 IMAD.MOV R2, RZ, RZ, R16 ;  /* 0x000000ffff029224 */ /* 0x000fe400078e0210 */
[----:B------:R-:W-:Y:S01]  /*07b0*/  VIADD R25, R25, 0x10 ;  /* 0x0000001019197836 */ /* 0x000fe20000000000 */
[----:B------:R-:W-:Y:S01]  /*07c0*/  IADD3 R27, PT, PT, R27, 0x1000, RZ ;  /* 0x000010001b1b7810 */ /* 0x000fe20007ffe0ff */
[----:B------:R-:W-:Y:S01]  /*07d0*/  VIADD R6, R6, 0x1000 ;  /* 0x0000100006067836 */ /* 0x000fe20000000000 */
[----:B--2---:R-:W-:Y:S01]  /*07e0*/  DSETP.NEU.AND P1, PT, R12, RZ, PT ;  /* 0x000000ff0c00722a */ /* 0x004fe20003f2d000 */
[C---:B------:R-:W-:Y:S01]  /*07f0*/  VIADD R12, R2.reuse, 0x1 ;  /* 0x00000001020c7836 */ /* 0x040fe20000000000 */
[----:B------:R-:W-:Y:S01]  /*0800*/  @!P0 IADD3 R12, PT, PT, R2, RZ, RZ ;  /* 0x000000ff020c8210 */ /* 0x000fe20007ffe0ff */
[----:B---3--:R-:W-:-:S04]  /*0810*/  DSETP.NEU.AND P0, PT, R10, RZ, PT ;  /* 0x000000ff0a00722a */ /* 0x008fc80003f0d000 */
[----:B------:R-:W-:-:S07]  /*0820*/  VIADD R2, R12, 0x1 ;  /* 0x000000010c027836 */ /* 0x000fce0000000000 */
[----:B------:R-:W-:-:S05]  /*0830*/  @!P1 IMAD.MOV R2, RZ, RZ, R12 ;  /* 0x000000ffff029224 */ /* 0x000fca00078e020c */
[----:B------:R-:W-:Y:S01]  /*0840*/  IADD3 R10, PT, PT, R2, 0x1, RZ ;  /* 0x00000001020a7810 */ /* 0x000fe20007ffe0ff */
[----:B------:R-:W-:Y:S01]  /*0850*/  DSETP.NEU.AND P1, PT, R22, RZ, PT ;  /* 0x000000ff1600722a */ /* 0x000fe20003f2d000 */
[----:B------:R-:W-:Y:S01]  /*0860*/  @!P0 IMAD.MOV R10, RZ, RZ, R2 ;  /* 0x000000ffff0a8224 */ /* 0x000fe200078e0202 */
[----:B------:R-:W-:-:S04]  /*0870*/  ISETP.NE.AND P0, PT, R25, RZ, PT ;  /* 0x000000ff1900720c */ /* 0x000fc80003f05270 */
[----:B------:R-:W-:-:S08]  /*0880*/  IADD3 R2, PT, PT, R10, 0x1, RZ ;  /* 0x000000010a027810 */ /* 0x000fd00007ffe0ff */
[----:B------:R-:W-:Y:S01]  /*0890*/  @!P1 IMAD.MOV R2, RZ, RZ, R10 ;  /* 0x000000ffff029224 */ /* 0x000fe200078e020a */
[----:B------:R-:W-:Y:S06]  /*08a0*/  @P0 BRA `(.L_x_319) ;  /* 0xfffffff800700947 */ /* 0x000fec000383ffff */
[----:B------:R-:W-:Y:S05]  /*08b0*/  BSYNC.RECONVERGENT B3 ;  /* 0x0000000000037941 */ /* 0x000fea0003800200 */
.L_x_318:
[----:B------:R-:W-:-:S07]  /*08c0*/  VIADD R26, R6, 0xfffff800 ;  /* 0xfffff800061a7836 */ /* 0x000fce0000000000 */
.L_x_317:
[----:B------:R-:W-:Y:S05]  /*08d0*/  BSYNC.RECONVERGENT B2 ;  /* 0x0000000000027941 */ /* 0x000fea0003800200 */
.L_x_316:
        /* <DEDUP_REMOVED lines=8> */
[----:B------:R-:W-:-:S05]  /*0960*/  IMAD.IADD R25, R3, 0x1, R26 ;  /* 0x0000000103197824 */ /* 0x000fca00078e021a */
[C---:B------:R-:W-:Y:S01]  /*0970*/  IADD3 R19, PT, PT, R25.reuse, 0x100, RZ ;  /* 0x0000010019137810 */ /* 0x040fe20007ffe0ff */
[C---:B------:R-:W-:Y:S02]  /*0980*/  VIADD R17, R25.reuse, 0x200 ;  /* 0x0000020019117836 */ /* 0x040fe40000000000 */
[----:B0-----:R-:W-:-:S04]  /*0990*/  IMAD.WIDE.U32 R20, R25, 0x8, R22 ;  /* 0x0000000819147825 */ /* 0x001fc800078e0016 */
[--C-:B------:R-:W-:Y:S02]  /*09a0*/  IMAD.WIDE.U32 R18, R19, 0x8, R22.reuse ;  /* 0x0000000813127825 */ /* 0x100fe400078e0016 */
[----:B------:R-:W2:Y:S04]  /*09b0*/  LDG.E.64 R20, desc[UR10][R20.64] ;  /* 0x0000000a14147981 */ /* 0x000ea8000c1e1b00 */
[----:B------:R-:W3:Y:S01]  /*09c0*/  LDG.E.64 R18, desc[UR10][R18.64] ;  /* 0x0000000a12127981 */ /* 0x000ee2000c1e1b00 */
[----:B------:R-:W-:-:S04]  /*09d0*/  IMAD.WIDE.U32 R16, R17, 0x8, R22 ;  /* 0x0000000811107825 */ /* 0x000fc800078e0016 */
[C---:B------:R-:W-:Y:S02]  /*09e0*/  VIADD R15, R25.reuse, 0x300 ;  /* 0x00000300190f7836 */ /* 0x040fe40000000000 */
[----:B------:R-:W4:Y:S01]  /*09f0*/  LDG.E.64 R16, desc[UR10][R16.64] ;  /* 0x0000000a10107981 */ /* 0x000f22000c1e1b00 */
[----:B------:R-:W-:Y:S01]  /*0a00*/  IADD3 R13, PT, PT, R25, 0x400, RZ ;  /* 0x00000400190d7810 */ /* 0x000fe20007ffe0ff */
[----:B------:R-:W-:-:S06]  /*0a10*/  IMAD.WIDE.U32 R14, R15, 0x8, R22 ;  /* 0x000000080f0e7825 */ /* 0x000fcc00078e0016 */
[----:B------:R-:W5:Y:S01]  /*0a20*/  LDG.E.64 R14, desc[UR10][R14.64] ;  /* 0x0000000a0e0e7981 */ /* 0x000f62000c1e1b00 */
[----:B------:R-:W-:-:S04]  /*0a30*/  IMAD.WIDE.U32 R12, R13, 0x8, R22 ;  /* 0x000000080d0c7825 */ /* 0x000fc800078e0016 */
[C---:B------:R-:W-:Y:S02]  /*0a40*/  VIADD R11, R25.reuse, 0x500 ;  /* 0x00000500190b7836 */ /* 0x040fe40000000000 */
[----:B------:R-:W5:Y:S01]  /*0a50*/  LDG.E.64 R12, desc[UR10][R12.64] ;  /* 0x0000000a0c0c7981 */ /* 0x000f62000c1e1b00 */
[----:B------:R-:W-:Y:S02]  /*0a60*/  VIADD R9, R25, 0x600 ;  /* 0x0000060019097836 */ /* 0x000fe40000000000 */
[----:B------:R-:W-:Y:S01]  /*0a70*/  IMAD.WIDE.U32 R10, R11, 0x8, R22 ;  /* 0x000000080b0a7825 */ /* 0x000fe200078e0016 */
[----:B------:R-:W-:-:S05]  /*0a80*/  IADD3 R25, PT, PT, R25, 0x700, RZ ;  /* 0x0000070019197810 */ /* 0x000fca0007ffe0ff */
[----:B------:R-:W5:Y:S01]  /*0a90*/  LDG.E.64 R10, desc[UR10][R10.64] ;  /* 0x0000000a0a0a7981 */ /* 0x000f62000c1e1b00 */
[----:B------:R-:W-:-:S04]  /*0aa0*/  IMAD.WIDE.U32 R8, R9, 0x8, R22 ;  /* 0x0000000809087825 */ /* 0x000fc800078e0016 */
[----:B------:R-:W-:Y:S02]  /*0ab0*/  IMAD.WIDE.U32 R22, R25, 0x8, R22 ;  /* 0x0000000819167825 */ /* 0x000fe400078e0016 */
[----:B------:R-:W5:Y:S04]  /*0ac0*/  LDG.E.64 R8, desc[UR10][R8.64] ;  /* 0x0000000a08087981 */ /* 0x000f68000c1e1b00 */
[----:B------:R-:W5:Y:S01]  /*0ad0*/  LDG.E.64 R22, desc[UR10][R22.64] ;  /* 0x0000000a16167981 */ /* 0x000f62000c1e1b00 */
[----:B------:R-:W-:Y:S01]  /*0ae0*/  VIADD R26, R26, 0x800 ;  /* 0x000008001a1a7836 */ /* 0x000fe20000000000 */
[----:B--2---:R-:W-:Y:S02]  /*0af0*/  DSETP.NEU.AND P1, PT, R20, RZ, PT ;  /* 0x000000ff1400722a */ /* 0x004fe40003f2d000 */
[----:B---3--:R-:W-:Y:S01]  /*0b00*/  DSETP.NEU.AND P2, PT, R18, RZ, PT ;  /* 0x000000ff1200722a */ /* 0x008fe20003f4d000 */
[----:B------:R-:W-:-:S11]  /*0b10*/  VIADD R18, R2, 0x1 ;  /* 0x0000000102127836 */ /* 0x000fd60000000000 */
[----:B------:R-:W-:Y:S01]  /*0b20*/  @!P1 IMAD.MOV R18, RZ, RZ, R2 ;  /* 0x000000ffff129224 */ /* 0x000fe200078e0202 */
[----:B----4-:R-:W-:-:S04]  /*0b30*/  DSETP.NEU.AND P1, PT, R16, RZ, PT ;  /* 0x000000ff1000722a */ /* 0x010fc80003f2d000 */
[----:B------:R-:W-:Y:S01]  /*0b40*/  IADD3 R2, PT, PT, R18, 0x1, RZ ;  /* 0x0000000112027810 */ /* 0x000fe20007ffe0ff */
[----:B------:R-:W-:Y:S01]  /*0b50*/  @!P2 IMAD.MOV R2, RZ, RZ, R18 ;  /* 0x000000ffff02a224 */ /* 0x000fe200078e0212 */
[----:B-----5:R-:W-:-:S03]  /*0b60*/  DSETP.NEU.AND P2, PT, R14, RZ, PT ;  /* 0x000000ff0e00722a */ /* 0x020fc60003f4d000 */
[----:B------:R-:W-:-:S05]  /*0b70*/  VIADD R14, R2, 0x1 ;  /* 0x00000001020e7836 */ /* 0x000fca0000000000 */
[----:B------:R-:W-:Y:S01]  /*0b80*/  @!P1 IADD3 R14, PT, PT, R2, RZ, RZ ;  /* 0x000000ff020e9210 */ /* 0x000fe20007ffe0ff */
[----:B------:R-:W-:-:S04]  /*0b90*/  DSETP.NEU.AND P1, PT, R12, RZ, PT ;  /* 0x000000ff0c00722a */ /* 0x000fc80003f2d000 */
[----:B------:R-:W-:Y:S02]  /*0ba0*/  VIADD R2, R14, 0x1 ;  /* 0x000000010e027836 */ /* 0x000fe40000000000 */
[----:B------:R-:W-:Y:S01]  /*0bb0*/  @!P2 IMAD.MOV R2, RZ, RZ, R14 ;  /* 0x000000ffff02a224 */ /* 0x000fe200078e020e */
[----:B------:R-:W-:-:S04]  /*0bc0*/  DSETP.NEU.AND P2, PT, R10, RZ, PT ;  /* 0x000000ff0a00722a */ /* 0x000fc80003f4d000 */
[----:B------:R-:W-:-:S03]  /*0bd0*/  IADD3 R10, PT, PT, R2, 0x1, RZ ;  /* 0x00000001020a7810 */ /* 0x000fc60007ffe0ff */
[----:B------:R-:W-:Y:S01]  /*0be0*/  @!P1 IMAD.MOV R10, RZ, RZ, R2 ;  /* 0x000000ffff0a9224 */ /* 0x000fe200078e0202 */
[----:B------:R-:W-:-:S03]  /*0bf0*/  DSETP.NEU.AND P1, PT, R8, RZ, PT ;  /* 0x000000ff0800722a */ /* 0x000fc60003f2d000 */
[----:B------:R-:W-:-:S03]  /*0c00*/  VIADD R2, R10, 0x1 ;  /* 0x000000010a027836 */ /* 0x000fc60000000000 */
[----:B------:R-:W-:Y:S01]  /*0c10*/  @!P2 IADD3 R2, PT, PT, R10, RZ, RZ ;  /* 0x000000ff0a02a210 */ /* 0x000fe20007ffe0ff */
[----:B------:R-:W-:-:S04]  /*0c20*/  DSETP.NEU.AND P2, PT, R22, RZ, PT ;  /* 0x000000ff1600722a */ /* 0x000fc80003f4d000 */
[----:B------:R-:W-:-:S03]  /*0c30*/  VIADD R8, R2, 0x1 ;  /* 0x0000000102087836 */ /* 0x000fc60000000000 */
[----:B------:R-:W-:-:S05]  /*0c40*/  @!P1 IMAD.MOV R8, RZ, RZ, R2 ;  /* 0x000000ffff089224 */ /* 0x000fca00078e0202 */
[----:B------:R-:W-:Y:S02]  /*0c50*/  IADD3 R2, PT, PT, R8, 0x1, RZ ;  /* 0x0000000108027810 */ /* 0x000fe40007ffe0ff */
[----:B------:R-:W-:-:S07]  /*0c60*/  @!P2 IMAD.MOV R2, RZ, RZ, R8 ;  /* 0x000000ffff02a224 */ /* 0x000fce00078e0208 */
.L_x_321:
[----:B------:R-:W-:Y:S05]  /*0c70*/  BSYNC.RECONVERGENT B2 ;  /* 0x0000000000027941 */ /* 0x000fea0003800200 */
.L_x_320:
        /* <DEDUP_REMOVED lines=12> */
[----:B------:R-:W2:Y:S04]  /*0d40*/  LDG.E.64 R6, desc[UR10][R6.64] ;  /* 0x0000000a06067981 */ /* 0x000ea8000c1e1b00 */
[----:B------:R-:W3:Y:S01]  /*0d50*/  LDG.E.64 R12, desc[UR10][R12.64] ;  /* 0x0000000a0c0c7981 */ /* 0x000ee2000c1e1b00 */
[----:B------:R-:W-:Y:S01]  /*0d60*/  IMAD.WIDE.U32 R14, R15, 0x8, R10 ;  /* 0x000000080f0e7825 */ /* 0x000fe200078e000a */
[----:B------:R-:W-:-:S05]  /*0d70*/  IADD3 R9, PT, PT, R9, 0x300, RZ ;  /* 0x0000030009097810 */ /* 0x000fca0007ffe0ff */
[----:B------:R-:W4:Y:S01]  /*0d80*/  LDG.E.64 R14, desc[UR10][R14.64] ;  /* 0x0000000a0e0e7981 */ /* 0x000f22000c1e1b00 */
[----:B------:R-:W-:-:S06]  /*0d90*/  IMAD.WIDE.U32 R10, R9, 0x8, R10 ;  /* 0x00000008090a7825 */ /* 0x000fcc00078e000a */
[----:B------:R-:W5:Y:S01]  /*0da0*/  LDG.E.64 R10, desc[UR10][R10.64] ;  /* 0x0000000a0a0a7981 */ /* 0x000f62000c1e1b00 */
[----:B------:R-:W-:Y:S01]  /*0db0*/  IADD3 R26, PT, PT, R26, 0x400, RZ ;  /* 0x000004001a1a7810 */ /* 0x000fe20007ffe0ff */
[----:B--2---:R-:W-:Y:S01]  /*0dc0*/  DSETP.NEU.AND P0, PT, R6, RZ, PT ;  /* 0x000000ff0600722a */ /* 0x004fe20003f0d000 */
[----:B------:R-:W-:Y:S01]  /*0dd0*/  VIADD R6, R2, 0x1 ;  /* 0x0000000102067836 */ /* 0x000fe20000000000 */
[----:B---3--:R-:W-:-:S12]  /*0de0*/  DSETP.NEU.AND P2, PT, R12, RZ, PT ;  /* 0x000000ff0c00722a */ /* 0x008fd80003f4d000 */
[----:B------:R-:W-:Y:S01]  /*0df0*/  @!P0 IMAD.MOV R6, RZ, RZ, R2 ;  /* 0x000000ffff068224 */ /* 0x000fe200078e0202 */
[----:B----4-:R-:W-:-:S04]  /*0e00*/  DSETP.NEU.AND P0, PT, R14, RZ, PT ;  /* 0x000000ff0e00722a */ /* 0x010fc80003f0d000 */
[----:B------:R-:W-:Y:S01]  /*0e10*/  IADD3 R2, PT, PT, R6, 0x1, RZ ;  /* 0x0000000106027810 */ /* 0x000fe20007ffe0ff */
[----:B------:R-:W-:Y:S01]  /*0e20*/  @!P2 IMAD.MOV R2, RZ, RZ, R6 ;  /* 0x000000ffff02a224 */ /* 0x000fe200078e0206 */
[----:B-----5:R-:W-:-:S03]  /*0e30*/  DSETP.NEU.AND P2, PT, R10, RZ, PT ;  /* 0x000000ff0a00722a */ /* 0x020fc60003f4d000 */
[----:B------:R-:W-:-:S05]  /*0e40*/  VIADD R6, R2, 0x1 ;  /* 0x0000000102067836 */ /* 0x000fca0000000000 */
[----:B------:R-:W-:-:S05]  /*0e50*/  @!P0 IADD3 R6, PT, PT, R2, RZ, RZ ;  /* 0x000000ff02068210 */ /* 0x000fca0007ffe0ff */
[----:B------:R-:W-:Y:S02]  /*0e60*/  VIADD R2, R6, 0x1 ;  /* 0x0000000106027836 */ /* 0x000fe40000000000 */
[----:B------:R-:W-:-:S07]  /*0e70*/  @!P2 IMAD.MOV R2, RZ, RZ, R6 ;  /* 0x000000ffff02a224 */ /* 0x000fce00078e0206 */
.L_x_323:
[----:B------:R-:W-:Y:S05]  /*0e80*/  BSYNC.RECONVERGENT B2 ;  /* 0x0000000000027941 */ /* 0x000fea0003800200 */
.L_x_322:
[----:B------:R-:W-:Y:S05]  /*0e90*/  @!P1 BRA `(.L_x_315) ;  /* 0x0000000000349947 */ /* 0x000fea0003800000 */
[----:B------:R-:W0:Y:S01]  /*0ea0*/  LDC.64 R10, c[0x0][0x380] ;  /* 0x0000e000ff0a7b82 */ /* 0x000e220000000a00 */
[----:B------:R-:W-:Y:S01]  /*0eb0*/  IADD3 R3, PT, PT, R3, R26, RZ ;  /* 0x0000001a03037210 */ /* 0x000fe20007ffe0ff */
[----:B------:R-:W-:-:S07]  /*0ec0*/  IMAD.MOV R8, RZ, RZ, -R8 ;  /* 0x000000ffff087224 */ /* 0x000fce00078e0a08 */
.L_x_324:
[----:B0-----:R-:W-:-:S06]  /*0ed0*/  IMAD.WIDE.U32 R6, R3, 0x8, R10 ;  /* 0x0000000803067825 */ /* 0x001fcc00078e000a */
[----:B------:R-:W2:Y:S01]  /*0ee0*/  LDG.E.64 R6, desc[UR10][R6.64] ;  /* 0x0000000a06067981 */ /* 0x000ea2000c1e1b00 */
[----:B------:R-:W-:Y:S01]  /*0ef0*/  IADD3 R8, PT, PT, R8, 0x1, RZ ;  /* 0x0000000108087810 */ /* 0x000fe20007ffe0ff */
[----:B------:R-:W-:Y:S02]  /*0f00*/  VIADD R9, R2, 0x1 ;  /* 0x0000000102097836 */ /* 0x000fe40000000000 */
[----:B------:R-:W-:Y:S01]  /*0f10*/  VIADD R3, R3, 0x100 ;  /* 0x0000010003037836 */ /* 0x000fe20000000000 */
[----:B------:R-:W-:Y:S01]  /*0f20*/  ISETP.NE.AND P1, PT, R8, RZ, PT ;  /* 0x000000ff0800720c */ /* 0x000fe20003f25270 */
[----:B--2---:R-:W-:-:S14]  /*0f30*/  DSETP.NEU.AND P0, PT, R6, RZ, PT ;  /* 0x000000ff0600722a */ /* 0x004fdc0003f0d000 */
[----:B------:R-:W-:-:S04]  /*0f40*/  @!P0 IADD3 R9, PT, PT, R2, RZ, RZ ;  /* 0x000000ff02098210 */ /* 0x000fc80007ffe0ff */
[----:B------:R-:W-:Y:S01]  /*0f50*/  MOV R2, R9 ;  /* 0x0000000900027202 */ /* 0x000fe20000000f00 */
[----:B------:R-:W-:Y:S06]  /*0f60*/  @P1 BRA `(.L_x_324) ;  /* 0xfffffffc00d81947 */ /* 0x000fec000383ffff */
.L_x_315:
[----:B------:R-:W-:Y:S05]  /*0f70*/  BSYNC.RECONVERGENT B1 ;  /* 0x0000000000017941 */ /* 0x000fea0003800200 */
.L_x_314:
        /* <DEDUP_REMOVED lines=10> */
[----:B-1----:R-:W-:-:S03]  /*1020*/  IMAD.U32 R3, RZ, RZ, UR4 ;  /* 0x00000004ff037e24 */ /* 0x002fc6000f8e00ff */
[----:B------:R-:W-:-:S05]  /*1030*/  @!P0 IADD3 R4, PT, PT, R4, R7, RZ ;  /* 0x0000000704048210 */ /* 0x000fca0007ffe0ff */
        /* <DEDUP_REMOVED lines=15> */
.L_x_325:
[----:B------:R-:W-:-:S04]  /*1130*/  LOP3.LUT R3, R5, 0x3e0, RZ, 0xc0, !PT ;  /* 0x000003e005037812 */ /* 0x000fc800078ec0ff */
[----:B------:R-:W-:Y:S02]  /*1140*/  IADD3 R7, PT, PT, R3, 0x20, RZ ;  /* 0x0000002003077810 */ /* 0x000fe40007ffe0ff */
[----:B------:R-:W-:Y:S02]  /*1150*/  LOP3.LUT R3, RZ, R3, RZ, 0x33, !PT ;  /* 0x00000003ff037212 */ /* 0x000fe400078e33ff */
[----:B------:R-:W-:-:S03]  /*1160*/  ISETP.GT.U32.AND P0, PT, R7, R4, PT ;  /* 0x000000040700720c */ /* 0x000fc60003f04070 */
[----:B------:R-:W-:-:S05]  /*1170*/  IMAD.IADD R3, R4, 0x1, R3 ;  /* 0x0000000104037824 */ /* 0x000fca00078e0203 */
[----:B------:R-:W-:Y:S02]  /*1180*/  SEL R7, R3, 0x1f, P0 ;  /* 0x0000001f03077807 */ /* 0x000fe40000000000 */
[----:B------:R-:W0:Y:S03]  /*1190*/  S2R R3, SR_LANEID ;  /* 0x0000000000037919 */ /* 0x000e260000000000 */
[----:B------:R-:W1:Y:S02]  /*11a0*/  SHFL.DOWN P0, R6, R2, 0x1, R7 ;  /* 0x0820000002067989 */ /* 0x000e640000000007 */
[----:B-1----:R-:W-:Y:S02]  /*11b0*/  @P0 IADD3 R6, PT, PT, R6, R2, RZ ;  /* 0x0000000206060210 */ /* 0x002fe40007ffe0ff */
[----:B0-----:R-:W-:-:S03]  /*11c0*/  ISETP.NE.AND P1, PT, R3, RZ, PT ;  /* 0x000000ff0300720c */ /* 0x001fc60003f25270 */
[----:B------:R-:W0:Y:S10]  /*11d0*/  SHFL.DOWN P0, R8, R6, 0x2, R7 ;  /* 0x0840000006087989 */ /* 0x000e340000000007 */
[----:B------:R-:W1:Y:S01]  /*11e0*/  @!P1 S2R R12, SR_CgaCtaId ;  /* 0x00000000000c9919 */ /* 0x000e620000008800 */
[----:B------:R-:W-:-:S02]  /*11f0*/  @!P1 MOV R11, 0x400 ;  /* 0x00000400000b9802 */ /* 0x000fc40000000f00 */
[----:B------:R-:W-:-:S04]  /*1200*/  @!P1 SHF.R.U32.HI R2, RZ, 0x3, R5 ;  /* 0x00000003ff029819 */ /* 0x000fc80000011605 */
[----:B------:R-:W-:Y:S01]  /*1210*/  @!P1 LOP3.LUT R2, R2, 0x7c, RZ, 0xc0, !PT ;  /* 0x0000007c02029812 */ /* 0x000fe200078ec0ff */
[----:B0-----:R-:W-:-:S05]  /*1220*/  @P0 IMAD.IADD R8, R6, 0x1, R8 ;  /* 0x0000000106080824 */ /* 0x001fca00078e0208 */
[----:B------:R-:W0:Y:S01]  /*1230*/  SHFL.DOWN P0, R9, R8, 0x4, R7 ;  /* 0x0880000008097989 */ /* 0x000e220000000007 */
[----:B-1----:R-:W-:-:S04]  /*1240*/  @!P1 LEA R11, R12, R11, 0x18 ;  /* 0x0000000b0c0b9211 */ /* 0x002fc800078ec0ff */
[----:B------:R-:W-:Y:S02]  /*1250*/  @!P1 IADD3 R2, PT, PT, R2, R11, RZ ;  /* 0x0000000b02029210 */ /* 0x000fe40007ffe0ff */
        /* <DEDUP_REMOVED lines=34> */
.L_x_311:
[----:B------:R-:W0:Y:S01]  /*1480*/  S2R R2, SR_TID.X ;  /* 0x0000000000027919 */ /* 0x000e220000002100 */
[----:B------:R-:W1:Y:S01]  /*1490*/  LDCU.64 UR6, c[0x0][0x380] ;  /* 0x00007000ff0677ac */ /* 0x000e620008000a00 */
[----:B------:R-:W2:Y:S01]  /*14a0*/  LDCU UR4, c[0x0][0x3b4] ;  /* 0x00007680ff0477ac */ /* 0x000ea20008000800 */
[----:B-1----:R-:W-:Y:S01]  /*14b0*/  MOV R8, UR6 ;  /* 0x0000000600087c02 */ /* 0x002fe20008000f00 */
        /* <DEDUP_REMOVED lines=13> */
[----:B---3--:R-:W-:-:S03]  /*1590*/  DSETP.NEU.AND P1, PT, R14, RZ, PT ;  /* 0x000000ff0e00722a */ /* 0x008fc60003f2d000 */
[----:B------:R-:W3:Y:S01]  /*15a0*/  LDG.E.64 R14, desc[UR10][R6.64+0x4800] ;  /* 0x0048000a060e7981 */ /* 0x000ee2000c1e1b00 */
[----:B----4-:R-:W-:-:S03]  /*15b0*/  DSETP.NEU.AND P2, PT, R16, RZ, PT ;  /* 0x000000ff1000722a */ /* 0x010fc60003f4d000 */
[----:B------:R-:W4:Y:S01]  /*15c0*/  LDG.E.64 R16, desc[UR10][R6.64+0x5000] ;  /* 0x0050000a06107981 */ /* 0x000f22000c1e1b00 */
[----:B-----5:R-:W-:-:S03]  /*15d0*/  DSETP.NEU.AND P3, PT, R18, RZ, PT ;  /* 0x000000ff1200722a */ /* 0x020fc60003f6d000 */
[----:B------:R-:W5:Y:S01]  /*15e0*/  LDG.E.64 R18, desc[UR10][R6.64+0x5800] ;  /* 0x0058000a06127981 */ /* 0x000f62000c1e1b00 */
[----:B--2---:R-:W-:-:S03]  /*15f0*/  DSETP.NEU.AND P4, PT, R20, RZ, PT ;  /* 0x000000ff1400722a */ /* 0x004fc60003f8d000 */
[----:B------:R-:W2:Y:S01]  /*1600*/  LDG.E.64 R20, desc[UR10][R6.64+0x6000] ;  /* 0x0060000a06147981 */ /* 0x000ea2000c1e1b00 */
[----:B------:R-:W-:-:S03]  /*1610*/  DSETP.NEU.AND P5, PT, R22, RZ, PT ;  /* 0x000000ff1600722a */ /* 0x000fc60003fad000 */
[----:B------:R-:W2:Y:S01]  /*1620*/  LDG.E.64 R22, desc[UR10][R6.64+0x6800] ;  /* 0x0068000a06167981 */ /* 0x000ea2000c1e1b00 */
[----:B------:R-:W-:-:S03]  /*1630*/  DSETP.NEU.AND P6, PT, R24, RZ, PT ;  /* 0x000000ff1800722a */ /* 0x000fc60003fcd000 */
[----:B------:R0:W2:Y:S01]  /*1640*/  LDG.E.64 R24, desc[UR10][R6.64+0x7000] ;  /* 0x0070000a06187981 */ /* 0x0000a2000c1e1b00 */
[----:B------:R-:W-:Y:S01]  /*1650*/  SEL R5, RZ, 0x1, !P1 ;  /* 0x00000001ff057807 */ /* 0x000fe20004800000 */
[----:B------:R-:W-:Y:S01]  /*1660*/  DSETP.NEU.AND P0, PT, R26, RZ, PT ;  /* 0x000000ff1a00722a */ /* 0x000fe20003f0d000 */
[----:B------:R-:W-:Y:S01]  /*1670*/  MOV R26, 0x2 ;  /* 0x00000002001a7802 */ /* 0x000fe20000000f00 */
[----:B------:R-:W-:Y:S01]  /*1680*/  @!P1 IMAD.MOV R26, RZ, RZ, 0x1 ;  /* 0x00000001ff1a9424 */ /* 0x000fe200078e02ff */
[----:B------:R-:W-:-:S05]  /*1690*/  @!P2 IADD3 R26, PT, PT, R5, RZ, RZ ;  /* 0x000000ff051aa210 */ /* 0x000fca0007ffe0ff */
[C---:B------:R-:W-:Y:S01]  /*16a0*/  VIADD R5, R26.reuse, 0x1 ;  /* 0x000000011a057836 */ /* 0x040fe20000000000 */
[----:B------:R-:W-:-:S05]  /*16b0*/  @!P3 IADD3 R5, PT, PT, R26, RZ, RZ ;  /* 0x000000ff1a05b210 */ /* 0x000fca0007ffe0ff */
[C---:B------:R-:W-:Y:S01]  /*16c0*/  VIADD R26, R5.reuse, 0x1 ;  /* 0x00000001051a7836 */ /* 0x040fe20000000000 */
[----:B------:R-:W-:-:S05]  /*16d0*/  @!P4 IADD3 R26, PT, PT, R5, RZ, RZ ;  /* 0x000000ff051ac210 */ /* 0x000fca0007ffe0ff */
[C---:B------:R-:W-:Y:S01]  /*16e0*/  VIADD R5, R26.reuse, 0x1 ;  /* 0x000000011a057836 */ /* 0x040fe20000000000 */
[----:B------:R-:W-:Y:S01]  /*16f0*/  @!P5 IADD3 R5, PT, PT, R26, RZ, RZ ;  /* 0x000000ff1a05d210 */ /* 0x000fe20007ffe0ff */
[----:B------:R-:W-:-:S04]  /*1700*/  DSETP.NEU.AND P1, PT, R10, RZ, PT ;  /* 0x000000ff0a00722a */ /* 0x000fc80003f2d000 */
[C---:B0-----:R-:W-:Y:S01]  /*1710*/  VIADD R6, R5.reuse, 0x1 ;  /* 0x0000000105067836 */ /* 0x041fe20000000000 */
[----:B------:R-:W-:-:S05]  /*1720*/  @!P6 IADD3 R6, PT, PT, R5, RZ, RZ ;  /* 0x000000ff0506e210 */ /* 0x000fca0007ffe0ff */
[C---:B------:R-:W-:Y:S01]  /*1730*/  VIADD R5, R6.reuse, 0x1 ;  /* 0x0000000106057836 */ /* 0x040fe20000000000 */
[----:B------:R-:W-:Y:S01]  /*1740*/  @!P0 IADD3 R5, PT, PT, R6, RZ, RZ ;  /* 0x000000ff06058210 */ /* 0x000fe20007ffe0ff */
[----:B------:R-:W-:-:S04]  /*1750*/  DSETP.NEU.AND P0, PT, R12, RZ, PT ;  /* 0x000000ff0c00722a */ /* 0x000fc80003f0d000 */
[C---:B------:R-:W-:Y:S01]  /*1760*/  VIADD R6, R5.reuse, 0x1 ;  /* 0x0000000105067836 */ /* 0x040fe20000000000 */
[----:B------:R-:W-:-:S05]  /*1770*/  @!P1 IADD3 R6, PT, PT, R5, RZ, RZ ;  /* 0x000000ff05069210 */ /* 0x000fca0007ffe0ff */
[----:B------:R-:W-:-:S04]  /*1780*/  VIADD R5, R6, 0x1 ;  /* 0x0000000106057836 */ /* 0x000fc80000000000 */
[----:B------:R-:W-:-:S05]  /*1790*/  @!P0 IADD3 R5, PT, PT, R6, RZ, RZ ;  /* 0x000000ff06058210 */ /* 0x000fca0007ffe0ff */
[----:B------:R-:W-:Y:S02]  /*17a0*/  VIADD R6, R5, 0x1 ;  /* 0x0000000105067836 */ /* 0x000fe40000000000 */
[----:B------:R-:W-:Y:S01]  /*17b0*/  IMAD.U32 R10, RZ, RZ, UR4 ;  /* 0x00000004ff0a7e24 */ /* 0x000fe2000f8e00ff */
[----:B---3--:R-:W-:Y:S02]  /*17c0*/  DSETP.NEU.AND P1, PT, R14, RZ, PT ;  /* 0x000000ff0e00722a */ /* 0x008fe40003f2d000 */
[----:B----4-:R-:W-:-:S12]  /*17d0*/  DSETP.NEU.AND P0, PT, R16, RZ, PT ;  /* 0x000000ff1000722a */ /* 0x010fd80003f0d000 */
[----:B------:R-:W-:Y:S01]  /*17e0*/  @!P1 IADD3 R6, PT, PT, R5, RZ, RZ ;  /* 0x000000ff05069210 */ /* 0x000fe20007ffe0ff */
[----:B-----5:R-:W-:-:S04]  /*17f0*/  DSETP.NEU.AND P1, PT, R18, RZ, PT ;  /* 0x000000ff1200722a */ /* 0x020fc80003f2d000 */
[C---:B------:R-:W-:Y:S01]  /*1800*/  VIADD R5, R6.reuse, 0x1 ;  /* 0x0000000106057836 */ /* 0x040fe20000000000 */
[----:B------:R-:W-:Y:S01]  /*1810*/  @!P0 IADD3 R5, PT, PT, R6, RZ, RZ ;  /* 0x000000ff06058210 */ /* 0x000fe20007ffe0ff */
[----:B--2---:R-:W-:-:S04]  /*1820*/  DSETP.NEU.AND P0, PT, R20, RZ, PT ;  /* 0x000000ff1400722a */ /* 0x004fc80003f0d000 */
[----:B------:R-:W-:-:S04]  /*1830*/  VIADD R6, R5, 0x1 ;  /* 0x0000000105067836 */ /* 0x000fc80000000000 */
[----:B------:R-:W-:Y:S01]  /*1840*/  @!P1 IADD3 R6, PT, PT, R5, RZ, RZ ;  /* 0x000000ff05069210 */ /* 0x000fe20007ffe0ff */
[----:B------:R-:W-:-:S04]  /*1850*/  DSETP.NEU.AND P1, PT, R22, RZ, PT ;  /* 0x000000ff1600722a */ /* 0x000fc80003f2d000 */
[C---:B------:R-:W-:Y:S01]  /*1860*/  VIADD R5, R6.reuse, 0x1 ;  /* 0x0000000106057836 */ /* 0x040fe20000000000 */
[----:B------:R-:W-:Y:S01]  /*1870*/  @!P0 IADD3 R5, PT, PT, R6, RZ, RZ ;  /* 0x000000ff06058210 */ /* 0x000fe20007ffe0ff */
[----:B------:R-:W-:Y:S01]  /*1880*/  DSETP.NEU.AND P0, PT, R24, RZ, PT ;  /* 0x000000ff1800722a */ /* 0x000fe20003f0d000 */
[----:B------:R-:W-:-:S03]  /*1890*/  IMAD.SHL.U32 R6, R10, 0x1000, RZ ;  /* 0x000010000a067824 */ /* 0x000fc600078e00ff */
[----:B------:R-:W-:-:S04]  /*18a0*/  VIADD R7, R5, 0x1 ;  /* 0x0000000105077836 */ /* 0x000fc80000000000 */
[----:B------:R-:W-:Y:S01]  /*18b0*/  @!P1 IADD3 R7, PT, PT, R5, RZ, RZ ;  /* 0x000000ff05079210 */ /* 0x000fe20007ffe0ff */
[----:B------:R-:W-:-:S03]  /*18c0*/  DSETP.NEU.AND P1, PT, R28, RZ, PT ;  /* 0x000000ff1c00722a */ /* 0x000fc60003f2d000 */
[C---:B------:R-:W-:Y:S02]  /*18d0*/  IADD3 R5, PT, PT, R7.reuse, 0x1, RZ ;  /* 0x0000000107057810 */ /* 0x040fe40007ffe0ff */
[----:B------:R-:W-:Y:S02]  /*18e0*/  @!P0 IADD3 R5, PT, PT, R7, RZ, RZ ;  /* 0x000000ff07058210 */ /* 0x000fe40007ffe0ff */
[----:B------:R-:W-:-:S03]  /*18f0*/  ISETP.GE.U32.AND P0, PT, R4, R6, PT ;  /* 0x000000060400720c */ /* 0x000fc60003f06070 */
[----:B------:R-:W-:-:S04]  /*1900*/  VIADD R24, R5, 0x1 ;  /* 0x0000000105187836 */ /* 0x000fc80000000000 */
[----:B------:R-:W-:-:S06]  /*1910*/  @!P1 IADD3 R24, PT, PT, R5, RZ, RZ ;  /* 0x000000ff05189210 */ /* 0x000fcc0007ffe0ff */
[----:B------:R-:W-:Y:S05]  /*1920*/  @!P0 BRA `(.L_x_327) ;  /* 0x0000001400048947 */ /* 0x000fea0003800000 */
[----:B------:R-:W-:Y:S01]  /*1930*/  UIADD3 UR8, UPT, UPT, UR5, -0x1000, URZ ;  /* 0xfffff00005087890 */ /* 0x000fe2000fffe0ff */
[----:B------:R-:W-:Y:S01]  /*1940*/  IMAD R5, R10, 0x1000, R3 ;  /* 0x000010000a057824 */ /* 0x000fe200078e0203 */
[----:B------:R-:W-:Y:S01]  /*1950*/  LOP3.LUT R11, RZ, R2, RZ, 0x33, !PT ;  /* 0x00000002ff0b7212 */ /* 0x000fe200078e33ff */
[----:B------:R-:W-:Y:S01]  /*1960*/  UMOV UR4, URZ ;  /* 0x000000ff00047c82 */ /* 0x000fe20008000000 */
[----:B------:R-:W-:Y:S02]  /*1970*/  IADD3 R7, PT, PT, R3, R6, RZ ;  /* 0x0000000603077210 */ /* 0x000fe40007ffe0ff */
[----:B------:R-:W-:Y:S02]  /*1980*/  ISETP.GT.U32.AND P0, PT, R5, UR8, PT ;  /* 0x0000000805007c0c */ /* 0x000fe4000bf04070 */
[----:B------:R-:W-:Y:S02]  /*1990*/  IADD3 R4, PT, PT, -R6, UR5, R11 ;  /* 0x0000000506047c10 */ /* 0x000fe4000fffe10b */
[----:B------:R-:W-:-:S02]  /*19a0*/  IADD3 R25, PT, PT, R7, 0x800, R2 ;  /* 0x0000080007197810 */ /* 0x000fc40007ffe002 */
[----:B------:R-:W-:Y:S01]  /*19b0*/  MOV R6, R7 ;  /* 0x0000000700067202 */ /* 0x000fe20000000f00 */
[----:B------:R-:W-:-:S06]  /*19c0*/  IMAD.IADD R4, R4, 0x1, -R3 ;  /* 0x0000000104047824 */ /* 0x000fcc00078e0a03 */
[----:B------:R-:W-:Y:S05]  /*19d0*/  @P0 BRA `(.L_x_328) ;  /* 0x0000000400480947 */ /* 0x000fea0003800000 */
[----:B------:R-:W0:Y:S01]  /*19e0*/  LDC.64 R8, c[0x0][0x380] ;  /* 0x0000e000ff087b82 */ /* 0x000e220000000a00 */
[----:B------:R-:W1:Y:S01]  /*19f0*/  LDCU.64 UR6, c[0x0][0x3b0] ;  /* 0x00007600ff0677ac */ /* 0x000e620008000a00 */
[----:B------:R-:W-:Y:S01]  /*1a00*/  NOP ;  /* 0x0000000000007918 */ /* 0x000fe20000000000 */
.L_x_329:
        /* <DEDUP_REMOVED lines=8> */
[----:B------:R-:W-:Y:S01]  /*1a90*/  IADD3 R3, PT, PT, R24, 0x1, RZ ;  /* 0x0000000118037810 */ /* 0x000fe20007ffe0ff */
[----:B--2---:R-:W-:-:S02]  /*1aa0*/  DSETP.NEU.AND P0, PT, R10, RZ, PT ;  /* 0x000000ff0a00722a */ /* 0x004fc40003f0d000 */
[----:B------:R-:W2:Y:S01]  /*1ab0*/  LDG.E.64 R10, desc[UR10][R12.64+0x2800] ;  /* 0x0028000a0c0a7981 */ /* 0x000ea2000c1e1b00 */
[----:B---3--:R-:W-:-:S03]  /*1ac0*/  DSETP.NEU.AND P1, PT, R14, RZ, PT ;  /* 0x000000ff0e00722a */ /* 0x008fc60003f2d000 */
[----:B------:R-:W3:Y:S08]  /*1ad0*/  LDG.E.64 R14, desc[UR10][R12.64+0x3000] ;  /* 0x0030000a0c0e7981 */ /* 0x000ef0000c1e1b00 */
[----:B------:R-:W-:Y:S01]  /*1ae0*/  @!P0 IMAD.MOV R3, RZ, RZ, R24 ;  /* 0x000000ffff038224 */ /* 0x000fe200078e0218 */
[----:B----4-:R-:W-:Y:S01]  /*1af0*/  DSETP.NEU.AND P0, PT, R20, RZ, PT ;  /* 0x000000ff1400722a */ /* 0x010fe20003f0d000 */
[----:B------:R-:W4:Y:S03]  /*1b00*/  LDG.E.64 R20, desc[UR10][R12.64+0x4000] ;  /* 0x0040000a0c147981 */ /* 0x000f26000c1e1b00 */
[----:B------:R-:W-:Y:S01]  /*1b10*/  IADD3 R24, PT, PT, R3, 0x1, RZ ;  /* 0x0000000103187810 */ /* 0x000fe20007ffe0ff */
[----:B------:R-:W-:Y:S01]  /*1b20*/  @!P1 IMAD.MOV R24, RZ, RZ, R3 ;  /* 0x000000ffff189224 */ /* 0x000fe200078e0203 */
[----:B-----5:R-:W-:-:S04]  /*1b30*/  DSETP.NEU.AND P1, PT, R18, RZ, PT ;  /* 0x000000ff1200722a */ /* 0x020fc80003f2d000 */
[----:B------:R-:W-:-:S04]  /*1b40*/  IADD3 R3, PT, PT, R24, 0x1, RZ ;  /* 0x0000000118037810 */ /* 0x000fc80007ffe0ff */
[----:B------:R-:W-:Y:S01]  /*1b50*/  @!P0 IMAD.MOV R3, RZ, RZ, R24 ;  /* 0x000000ffff038224 */ /* 0x000fe200078e0218 */
[----:B------:R-:W-:Y:S01]  /*1b60*/  DSETP.NEU.AND P0, PT, R16, RZ, PT ;  /* 0x000000ff1000722a */ /* 0x000fe20003f0d000 */
[----:B------:R-:W5:Y:S03]  /*1b70*/  LDG.E.64 R16, desc[UR10][R12.64+0x4800] ;  /* 0x0048000a0c107981 */ /* 0x000f66000c1e1b00 */
[----:B------:R-:W-:Y:S01]  /*1b80*/  IADD3 R18, PT, PT, R3, 0x1, RZ ;  /* 0x0000000103127810 */ /* 0x000fe20007ffe0ff */
[----:B------:R-:W-:-:S05]  /*1b90*/  @!P1 IMAD.MOV R18, RZ, RZ, R3 ;  /* 0x000000ffff129224 */ /* 0x000fca00078e0203 */
[----:B------:R-:W-:-:S04]  /*1ba0*/  IADD3 R3, PT, PT, R18, 0x1, RZ ;  /* 0x0000000112037810 */ /* 0x000fc80007ffe0ff */
[----:B------:R-:W-:Y:S02]  /*1bb0*/  @!P0 IMAD.MOV R3, RZ, RZ, R18 ;  /* 0x000000ffff038224 */ /* 0x000fe400078e0212 */
[----:B------:R-:W5:Y:S03]  /*1bc0*/  LDG.E.64 R18, desc[UR10][R12.64+0x6000] ;  /* 0x0060000a0c127981 */ /* 0x000f66000c1e1b00 */
[----:B------:R-:W-:Y:S01]  /*1bd0*/  IADD3 R24, PT, PT, R3, 0x1, RZ ;  /* 0x0000000103187810 */ /* 0x000fe20007ffe0ff */
[----:B--2---:R-:W-:Y:S01]  /*1be0*/  DSETP.NEU.AND P1, PT, R10, RZ, PT ;  /* 0x000000ff0a00722a */ /* 0x004fe20003f2d000 */
[----:B------:R-:W2:Y:S01]  /*1bf0*/  LDG.E.64 R10, desc[UR10][R12.64+0x5000] ;  /* 0x0050000a0c0a7981 */ /* 0x000ea2000c1e1b00 */
[----:B---3--:R-:W-:-:S03]  /*1c00*/  DSETP.NEU.AND P0, PT, R14, RZ, PT ;  /* 0x000000ff0e00722a */ /* 0x008fc60003f0d000 */
[----:B------:R-:W3:Y:S09]  /*1c10*/  LDG.E.64 R14, desc[UR10][R12.64+0x5800] ;  /* 0x0058000a0c0e7981 */ /* 0x000ef2000c1e1b00 */
[----:B------:R-:W-:Y:S01]  /*1c20*/  @!P1 IMAD.MOV R24, RZ, RZ, R3 ;  /* 0x000000ffff189224 */ /* 0x000fe200078e0203 */
[----:B------:R-:W-:Y:S01]  /*1c30*/  DSETP.NEU.AND P1, PT, R22, RZ, PT ;  /* 0x000000ff1600722a */ /* 0x000fe20003f2d000 */
[----:B------:R-:W3:Y:S03]  /*1c40*/  LDG.E.64 R22, desc[UR10][R12.64+0x6800] ;  /* 0x0068000a0c167981 */ /* 0x000ee6000c1e1b00 */
[----:B------:R-:W-:Y:S01]  /*1c50*/  IADD3 R26, PT, PT, R24, 0x1, RZ ;  /* 0x00000001181a7810 */ /* 0x000fe20007ffe0ff */
[----:B------:R-:W-:Y:S01]  /*1c60*/  @!P0 IMAD.MOV R26, RZ, RZ, R24 ;  /* 0x000000ffff1a8224 */ /* 0x000fe200078e0218 */
[----:B----4-:R-:W-:Y:S01]  /*1c70*/  DSETP.NEU.AND P0, PT, R20, RZ, PT ;  /* 0x000000ff1400722a */ /* 0x010fe20003f0d000 */
[----:B------:R-:W4:Y:S03]  /*1c80*/  LDG.E.64 R20, desc[UR10][R12.64+0x7000] ;  /* 0x0070000a0c147981 */ /* 0x000f26000c1e1b00 */
[----:B------:R-:W-:-:S04]  /*1c90*/  IADD3 R3, PT, PT, R26, 0x1, RZ ;  /* 0x000000011a037810 */ /* 0x000fc80007ffe0ff */
[----:B------:R-:W-:Y:S02]  /*1ca0*/  @!P1 IMAD.MOV R3, RZ, RZ, R26 ;  /* 0x000000ffff039224 */ /* 0x000fe400078e021a */
[----:B------:R0:W4:Y:S01]  /*1cb0*/  LDG.E.64 R26, desc[UR10][R12.64+0x7800] ;  /* 0x0078000a0c1a7981 */ /* 0x000122000c1e1b00 */
[----:B-----5:R-:W-:Y:S02]  /*1cc0*/  DSETP.NEU.AND P1, PT, R16, RZ, PT ;  /* 0x000000ff1000722a */ /* 0x020fe40003f2d000 */
[----:B------:R-:W-:Y:S01]  /*1cd0*/  IADD3 R16, PT, PT, R3, 0x1, RZ ;  /* 0x0000000103107810 */ /* 0x000fe20007ffe0ff */
[----:B------:R-:W-:-:S05]  /*1ce0*/  @!P0 IMAD.MOV R16, RZ, RZ, R3 ;  /* 0x000000ffff108224 */ /* 0x000fca00078e0203 */
[----:B------:R-:W-:-:S06]  /*1cf0*/  IADD3 R3, PT, PT, R16, 0x1, RZ ;  /* 0x0000000110037810 */ /* 0x000fcc0007ffe0ff */
[----:B------:R-:W-:Y:S01]  /*1d00*/  @!P1 IMAD.MOV R3, RZ, RZ, R16 ;  /* 0x000000ffff039224 */ /* 0x000fe200078e0210 */
[----:B-1----:R-:W-:Y:S01]  /*1d10*/  UMOV UR5, UR6 ;  /* 0x0000000600057c82 */ /* 0x002fe20008000000 */
[----:B--2---:R-:W-:Y:S02]  /*1d20*/  DSETP.NEU.AND P0, PT, R10, RZ, PT ;  /* 0x000000ff0a00722a */ /* 0x004fe40003f0d000 */
[----:B---3--:R-:W-:Y:S01]  /*1d30*/  DSETP.NEU.AND P1, PT, R14, RZ, PT ;  /* 0x000000ff0e00722a */ /* 0x008fe20003f2d000 */
[----:B------:R-:W-:-:S11]  /*1d40*/  IADD3 R10, PT, PT, R3, 0x1, RZ ;  /* 0x00000001030a7810 */ /* 0x000fd60007ffe0ff */
[----:B------:R-:W-:Y:S01]  /*1d50*/  @!P0 IMAD.MOV R10, RZ, RZ, R3 ;  /* 0x000000ffff0a8224 */ /* 0x000fe200078e0203 */
[----:B------:R-:W-:-:S04]  /*1d60*/  DSETP.NEU.AND P0, PT, R18, RZ, PT ;  /* 0x000000ff1200722a */ /* 0x000fc80003f0d000 */
[----:B------:R-:W-:Y:S01]  /*1d70*/  IADD3 R3, PT, PT, R10, 0x1, RZ ;  /* 0x000000010a037810 */ /* 0x000fe20007ffe0ff */
[----:B------:R-:W-:Y:S01]  /*1d80*/  @!P1 IMAD.MOV R3, RZ, RZ, R10 ;  /* 0x000000ffff039224 */ /* 0x000fe200078e020a */
[----:B------:R-:W-:-:S04]  /*1d90*/  DSETP.NEU.AND P1, PT, R22, RZ, PT ;  /* 0x000000ff1600722a */ /* 0x000fc80003f2d000 */
[----:B------:R-:W-:-:S04]  /*1da0*/  IADD3 R10, PT, PT, R3, 0x1, RZ ;  /* 0x00000001030a7810 */ /* 0x000fc80007ffe0ff */
[----:B------:R-:W-:Y:S01]  /*1db0*/  @!P0 IMAD.MOV R10, RZ, RZ, R3 ;  /* 0x000000ffff0a8224 */ /* 0x000fe200078e0203 */
[----:B----4-:R-:W-:-:S04]  /*1dc0*/  DSETP.NEU.AND P0, PT, R20, RZ, PT ;  /* 0x000000ff1400722a */ /* 0x010fc80003f0d000 */
[----:B0-----:R-:W-:Y:S01]  /*1dd0*/  IADD3 R12, PT, PT, R10, 0x1, RZ ;  /* 0x000000010a0c7810 */ /* 0x001fe20007ffe0ff */
[----:B------:R-:W-:Y:S01]  /*1de0*/  @!P1 IMAD.MOV R12, RZ, RZ, R10 ;  /* 0x000000ffff0c9224 */ /* 0x000fe200078e020a */
[----:B------:R-:W-:Y:S02]  /*1df0*/  MOV R10, UR7 ;  /* 0x00000007000a7c02 */ /* 0x000fe40008000f00 */
[----:B------:R-:W-:Y:S02]  /*1e00*/  IADD3 R3, PT, PT, -R5, UR5, RZ ;  /* 0x0000000505037c10 */ /* 0x000fe4000fffe1ff */
[----:B------:R-:W-:Y:S01]  /*1e10*/  SHF.L.U32 R11, R10, 0xc, RZ ;  /* 0x0000000c0a0b7819 */ /* 0x000fe200000006ff */
[----:B------:R-:W-:Y:S01]  /*1e20*/  VIADD R13, R12, 0x1 ;  /* 0x000000010c0d7836 */ /* 0x000fe20000000000 */
[----:B------:R-:W-:Y:S02]  /*1e30*/  DSETP.NEU.AND P1, PT, R26, RZ, PT ;  /* 0x000000ff1a00722a */ /* 0x000fe40003f2d000 */
[----:B------:R-:W-:Y:S01]  /*1e40*/  @!P0 IMAD.MOV R13, RZ, RZ, R12 ;  /* 0x000000ffff0d8224 */ /* 0x000fe200078e020c */
[----:B------:R-:W-:Y:S01]  /*1e50*/  ISETP.GE.U32.AND P0, PT, R3, R11, PT ;  /* 0x0000000b0300720c */ /* 0x000fe20003f06070 */
[C---:B------:R-:W-:Y:S01]  /*1e60*/  IMAD.IADD R6, R11.reuse, 0x1, R6 ;  /* 0x000000010b067824 */ /* 0x040fe200078e0206 */
[C---:B------:R-:W-:Y:S01]  /*1e70*/  IADD3 R4, PT, PT, -R11.reuse, R4, RZ ;  /* 0x000000040b047210 */ /* 0x040fe20007ffe1ff */
[----:B------:R-:W-:Y:S01]  /*1e80*/  IMAD.IADD R25, R11, 0x1, R25 ;  /* 0x000000010b197824 */ /* 0x000fe200078e0219 */
[----:B------:R-:W-:-:S07]  /*1e90*/  IADD3 R24, PT, PT, R13, 0x1, RZ ;  /* 0x000000010d187810 */ /* 0x000fce0007ffe0ff */
[----:B------:R-:W-:Y:S02]  /*1ea0*/  @!P1 IADD3 R24, PT, PT, R13, RZ, RZ ;  /* 0x000000ff0d189210 */ /* 0x000fe40007ffe0ff */
[----:B------:R-:W-:Y:S05]  /*1eb0*/  @!P0 BRA `(.L_x_327) ;  /* 0x0000000c00a08947 */ /* 0x000fea0003800000 */
[----:B------:R-:W-:Y:S01]  /*1ec0*/  IMAD R5, R10, 0x1000, R5 ;  /* 0x000010000a057824 */ /* 0x000fe200078e0205 */
[----:B------:R-:W-:-:S04]  /*1ed0*/  UIADD3 UR4, UPT, UPT, UR4, 0x1, URZ ;  /* 0x0000000104047890 */ /* 0x000fc8000fffe0ff */
[----:B------:R-:W-:-:S13]  /*1ee0*/  ISETP.GT.U32.AND P0, PT, R5, UR8, PT ;  /* 0x0000000805007c0c */ /* 0x000fda000bf04070 */
[----:B------:R-:W-:Y:S05]  /*1ef0*/  @!P0 BRA `(.L_x_329) ;  /* 0xfffffff800c48947 */ /* 0x000fea000383ffff */
.L_x_328:
[----:B------:R-:W-:Y:S01]  /*1f00*/  IADD3 R3, PT, PT, -R5, UR5, RZ ;  /* 0x0000000505037c10 */ /* 0x000fe2000fffe1ff */
[----:B------:R-:W-:Y:S03]  /*1f10*/  BSSY.RECONVERGENT B1, `(.L_x_327) ;  /* 0x00000e2000017945 */ /* 0x000fe60003800200 */
[----:B------:R-:W-:-:S04]  /*1f20*/  ISETP.GE.AND P0, PT, R2, R3, PT ;  /* 0x000000030200720c */ /* 0x000fc80003f06270 */
[----:B------:R-:W-:-:S13]  /*1f30*/  ISETP.GE.U32.OR P0, PT, R5, UR5, P0 ;  /* 0x0000000505007c0c */ /* 0x000fda0008706470 */
[----:B------:R-:W-:Y:S05]  /*1f40*/  @P0 BRA `(.L_x_330) ;  /* 0x0000000c00780947 */ /* 0x000fea0003800000 */
[-C--:B------:R-:W-:Y:S01]  /*1f50*/  LOP3.LUT R12, RZ, R2.reuse, RZ, 0x33, !PT ;  /* 0x00000002ff0c7212 */ /* 0x080fe200078e33ff */
[----:B------:R-:W-:Y:S01]  /*1f60*/  IMAD R10, R10, UR4, RZ ;  /* 0x000000040a0a7c24 */ /* 0x000fe2000f8e02ff */
[----:B------:R-:W-:Y:S01]  /*1f70*/  BSSY.RECONVERGENT B2, `(.L_x_331) ;  /* 0x0000073000027945 */ /* 0x000fe20003800200 */
[----:B------:R-:W-:Y:S02]  /*1f80*/  MOV R26, R2 ;  /* 0x00000002001a7202 */ /* 0x000fe40000000f00 */
        /* <DEDUP_REMOVED lines=11> */
.L_x_334:
[C---:B------:R-:W-:Y:S01]  /*2040*/  IADD3 R15, PT, PT, R25.reuse, -0x800, RZ ;  /* 0xfffff800190f7810 */ /* 0x040fe20007ffe0ff */
[----:B------:R-:W-:-:S04]  /*2050*/  VIADD R13, R25, 0xfffff900 ;  /* 0xfffff900190d7836 */ /* 0x000fc80000000000 */
[----:B------:R-:W-:-:S04]  /*2060*/  IMAD.WIDE.U32 R14, R15, 0x8, R8 ;  /* 0x000000080f0e7825 */ /* 0x000fc800078e0008 */
[----:B------:R-:W-:Y:S02]  /*2070*/  IMAD.WIDE.U32 R12, R13, 0x8, R8 ;  /* 0x000000080d0c7825 */ /* 0x000fe400078e0008 */
[----:B------:R-:W2:Y:S01]  /*2080*/  LDG.E.64 R14, desc[UR10][R14.64] ;  /* 0x0000000a0e0e7981 */ /* 0x000ea2000c1e1b00 */
[----:B------:R-:W-:-:S03]  /*2090*/  IADD3 R11, PT, PT, R25, -0x600, RZ ;  /* 0xfffffa00190b7810 */ /* 0x000fc60007ffe0ff */
[----:B------:R-:W3:Y:S02]  /*20a0*/  LDG.E.64 R12, desc[UR10][R12.64] ;  /* 0x0000000a0c0c7981 */ /* 0x000ee4000c1e1b00 */
[----:B------:R-:W-:-:S06]  /*20b0*/  IMAD.WIDE.U32 R10, R11, 0x8, R8 ;  /* 0x000000080b0a7825 */ /* 0x000fcc00078e0008 */
[----:B------:R-:W4:Y:S01]  /*20c0*/  LDG.E.64 R10, desc[UR10][R10.64] ;  /* 0x0000000a0a0a7981 */ /* 0x000f22000c1e1b00 */
[----:B------:R-:W-:-:S04]  /*20d0*/  VIADD R21, R25, 0xfffffb00 ;  /* 0xfffffb0019157836 */ /* 0x000fc80000000000 */
[----:B------:R-:W-:-:S06]  /*20e0*/  IMAD.WIDE.U32 R20, R21, 0x8, R8 ;  /* 0x0000000815147825 */ /* 0x000fcc00078e0008 */
[----:B------:R-:W5:Y:S01]  /*20f0*/  LDG.E.64 R20, desc[UR10][R20.64] ;  /* 0x0000000a14147981 */ /* 0x000f62000c1e1b00 */
[C---:B------:R-:W-:Y:S01]  /*2100*/  IADD3 R19, PT, PT, R25.reuse, -0x400, RZ ;  /* 0xfffffc0019137810 */ /* 0x040fe20007ffe0ff */
[----:B------:R-:W-:-:S04]  /*2110*/  VIADD R17, R25, 0xfffffd00 ;  /* 0xfffffd0019117836 */ /* 0x000fc80000000000 */
[----:B------:R-:W-:-:S04]  /*2120*/  IMAD.WIDE.U32 R18, R19, 0x8, R8 ;  /* 0x0000000813127825 */ /* 0x000fc800078e0008 */
[----:B------:R-:W-:Y:S02]  /*2130*/  IMAD.WIDE.U32 R16, R17, 0x8, R8 ;  /* 0x0000000811107825 */ /* 0x000fe400078e0008 */
[----:B------:R-:W5:Y:S04]  /*2140*/  LDG.E.64 R18, desc[UR10][R18.64] ;  /* 0x0000000a12127981 */ /* 0x000f68000c1e1b00 */
[----:B------:R-:W5:Y:S01]  /*2150*/  LDG.E.64 R16, desc[UR10][R16.64] ;  /* 0x0000000a10107981 */ /* 0x000f62000c1e1b00 */
[C---:B------:R-:W-:Y:S01]  /*2160*/  IADD3 R27, PT, PT, R25.reuse, 0x100, RZ ;  /* 0x00000100191b7810 */ /* 0x040fe20007ffe0ff */
[----:B--2---:R-:W-:Y:S01]  /*2170*/  DSETP.NEU.AND P5, PT, R14, RZ, PT ;  /* 0x000000ff0e00722a */ /* 0x004fe20003fad000 */
[----:B------:R-:W-:Y:S01]  /*2180*/  IADD3 R15, PT, PT, R25, -0x200, RZ ;  /* 0xfffffe00190f7810 */ /* 0x000fe20007ffe0ff */
[----:B---3--:R-:W-:-:S04]  /*2190*/  DSETP.NEU.AND P6, PT, R12, RZ, PT ;  /* 0x000000ff0c00722a */ /* 0x008fc80003fcd000 */
[----:B------:R-:W-:-:S04]  /*21a0*/  IMAD.WIDE.U32 R14, R15, 0x8, R8 ;  /* 0x000000080f0e7825 */ /* 0x000fc800078e0008 */
[----:B------:R-:W-:Y:S02]  /*21b0*/  VIADD R13, R25, 0xffffff00 ;  /* 0xffffff00190d7836 */ /* 0x000fe40000000000 */
[----:B------:R-:W2:Y:S02]  /*21c0*/  LDG.E.64 R14, desc[UR10][R14.64] ;  /* 0x0000000a0e0e7981 */ /* 0x000ea4000c1e1b00 */
[----:B------:R-:W-:Y:S01]  /*21d0*/  IMAD.WIDE.U32 R12, R13, 0x8, R8 ;  /* 0x000000080d0c7825 */ /* 0x000fe200078e0008 */
[----:B----4-:R-:W-:-:S03]  /*21e0*/  DSETP.NEU.AND P0, PT, R10, RZ, PT ;  /* 0x000000ff0a00722a */ /* 0x010fc60003f0d000 */
[--C-:B------:R-:W-:Y:S02]  /*21f0*/  IMAD.WIDE.U32 R10, R25, 0x8, R8.reuse ;  /* 0x00000008190a7825 */ /* 0x100fe400078e0008 */
[----:B------:R-:W3:Y:S04]  /*2200*/  LDG.E.64 R12, desc[UR10][R12.64] ;  /* 0x0000000a0c0c7981 */ /* 0x000ee8000c1e1b00 */
[----:B------:R-:W4:Y:S01]  /*2210*/  LDG.E.64 R10, desc[UR10][R10.64] ;  /* 0x0000000a0a0a7981 */ /* 0x000f22000c1e1b00 */
[----:B-----5:R-:W-:Y:S01]  /*2220*/  DSETP.NEU.AND P1, PT, R20, RZ, PT ;  /* 0x000000ff1400722a */ /* 0x020fe20003f2d000 */
[----:B------:R-:W-:-:S06]  /*2230*/  IMAD.WIDE.U32 R20, R27, 0x8, R8 ;  /* 0x000000081b147825 */ /* 0x000fcc00078e0008 */
[----:B------:R-:W5:Y:S01]  /*2240*/  LDG.E.64 R20, desc[UR10][R20.64] ;  /* 0x0000000a14147981 */ /* 0x000f62000c1e1b00 */
[----:B------:R-:W-:Y:S01]  /*2250*/  VIADD R27, R25, 0x200 ;  /* 0x00000200191b7836 */ /* 0x000fe20000000000 */
[----:B------:R-:W-:-:S03]  /*2260*/  DSETP.NEU.AND P2, PT, R18, RZ, PT ;  /* 0x000000ff1200722a */ /* 0x000fc60003f4d000 */
[----:B------:R-:W-:Y:S01]  /*2270*/  IMAD.WIDE.U32 R18, R27, 0x8, R8 ;  /* 0x000000081b127825 */ /* 0x000fe200078e0008 */
[----:B------:R-:W-:Y:S01]  /*2280*/  DSETP.NEU.AND P3, PT, R16, RZ, PT ;  /* 0x000000ff1000722a */ /* 0x000fe20003f6d000 */
[----:B------:R-:W-:-:S04]  /*2290*/  IADD3 R17, PT, PT, R25, 0x300, RZ ;  /* 0x0000030019117810 */ /* 0x000fc80007ffe0ff */
[----:B------:R-:W5:Y:S01]  /*22a0*/  LDG.E.64 R18, desc[UR10][R18.64] ;  /* 0x0000000a12127981 */ /* 0x000f62000c1e1b00 */
[----:B------:R-:W-:-:S04]  /*22b0*/  IMAD.WIDE.U32 R16, R17, 0x8, R8 ;  /* 0x0000000811107825 */ /* 0x000fc800078e0008 */
[C---:B------:R-:W-:Y:S02]  /*22c0*/  VIADD R27, R24.reuse, 0x1 ;  /* 0x00000001181b7836 */ /* 0x040fe40000000000 */
[----:B------:R-:W5:Y:S01]  /*22d0*/  LDG.E.64 R16, desc[UR10][R16.64] ;  /* 0x0000000a10107981 */ /* 0x000f62000c1e1b00 */
[----:B------:R-:W-:-:S04]  /*22e0*/  @!P5 IADD3 R27, PT, PT, R24, RZ, RZ ;  /* 0x000000ff181bd210 */ /* 0x000fc80007ffe0ff */
[----:B------:R-:W-:Y:S01]  /*22f0*/  IADD3 R26, PT, PT, R27, 0x1, RZ ;  /* 0x000000011b1a7810 */ /* 0x000fe20007ffe0ff */
[----:B------:R-:W-:-:S05]  /*2300*/  @!P6 IMAD.MOV R26, RZ, RZ, R27 ;  /* 0x000000ffff1ae224 */ /* 0x000fca00078e021b */
[----:B------:R-:W-:Y:S01]  /*2310*/  IADD3 R24, PT, PT, R26, 0x1, RZ ;  /* 0x000000011a187810 */ /* 0x000fe20007ffe0ff */
[----:B------:R-:W-:Y:S01]  /*2320*/  @!P0 IMAD.MOV R24, RZ, RZ, R26 ;  /* 0x000000ffff188224 */ /* 0x000fe200078e021a */
[----:B--2---:R-:W-:Y:S01]  /*2330*/  DSETP.NEU.AND P4, PT, R14, RZ, PT ;  /* 0x000000ff0e00722a */ /* 0x004fe20003f8d000 */
[----:B------:R-:W-:-:S04]  /*2340*/  VIADD R15, R25, 0x400 ;  /* 0x00000400190f7836 */ /* 0x000fc80000000000 */
[----:B------:R-:W-:Y:S01]  /*2350*/  IMAD.WIDE.U32 R14, R15, 0x8, R8 ;  /* 0x000000080f0e7825 */ /* 0x000fe200078e0008 */
[----:B---3--:R-:W-:Y:S01]  /*2360*/  DSETP.NEU.AND P5, PT, R12, RZ, PT ;  /* 0x000000ff0c00722a */ /* 0x008fe20003fad000 */
[----:B------:R-:W-:-:S04]  /*2370*/  IADD3 R13, PT, PT, R25, 0x500, RZ ;  /* 0x00000500190d7810 */ /* 0x000fc80007ffe0ff */
[----:B------:R-:W2:Y:S01]  /*2380*/  LDG.E.64 R14, desc[UR10][R14.64] ;  /* 0x0000000a0e0e7981 */ /* 0x000ea2000c1e1b00 */
[----:B----4-:R-:W-:Y:S01]  /*2390*/  DSETP.NEU.AND P6, PT, R10, RZ, PT ;  /* 0x000000ff0a00722a */ /* 0x010fe20003fcd000 */
[----:B------:R-:W-:-:S04]  /*23a0*/  IMAD.WIDE.U32 R12, R13, 0x8, R8 ;  /* 0x000000080d0c7825 */ /* 0x000fc800078e0008 */
[----:B------:R-:W-:Y:S02]  /*23b0*/  VIADD R11, R25, 0x600 ;  /* 0x00000600190b7836 */ /* 0x000fe40000000000 */
[----:B------:R-:W3:Y:S02]  /*23c0*/  LDG.E.64 R12, desc[UR10][R12.64] ;  /* 0x0000000a0c0c7981 */ /* 0x000ee4000c1e1b00 */
[----:B------:R-:W-:Y:S01]  /*23d0*/  IMAD.WIDE.U32 R10, R11, 0x8, R8 ;  /* 0x000000080b0a7825 */ /* 0x000fe200078e0008 */
[----:B-----5:R-:W-:-:S05]  /*23e0*/  DSETP.NEU.AND P0, PT, R20, RZ, PT ;  /* 0x000000ff1400722a */ /* 0x020fca0003f0d000 */
[----:B------:R-:W4:Y:S01]  /*23f0*/  LDG.E.64 R10, desc[UR10][R10.64] ;  /* 0x0000000a0a0a7981 */ /* 0x000f22000c1e1b00 */
[----:B------:R-:W-:-:S05]  /*2400*/  IADD3 R21, PT, PT, R25, 0x700, RZ ;  /* 0x0000070019157810 */ /* 0x000fca0007ffe0ff */
[----:B------:R-:W-:-:S06]  /*2410*/  IMAD.WIDE.U32 R20, R21, 0x8, R8 ;  /* 0x0000000815147825 */ /* 0x000fcc00078e0008 */
[----:B------:R-:W5:Y:S01]  /*2420*/  LDG.E.64 R20, desc[UR10][R20.64] ;  /* 0x0000000a14147981 */ /* 0x000f62000c1e1b00 */
[C---:B------:R-:W-:Y:S01]  /*2430*/  VIADD R26, R24.reuse, 0x1 ;  /* 0x00000001181a7836 */ /* 0x040fe20000000000 */
[----:B------:R-:W-:-:S05]  /*2440*/  @!P1 IADD3 R26, PT, PT, R24, RZ, RZ ;  /* 0x000000ff181a9210 */ /* 0x000fca0007ffe0ff */
[C---:B------:R-:W-:Y:S01]  /*2450*/  VIADD R24, R26.reuse, 0x1 ;  /* 0x000000011a187836 */ /* 0x040fe20000000000 */
        /* <DEDUP_REMOVED lines=8> */
[C---:B------:R-:W-:Y:S01]  /*24e0*/  VIADD R24, R26.reuse, 0x1 ;  /* 0x000000011a187836 */ /* 0x040fe20000000000 */
[----:B------:R-:W-:-:S05]  /*24f0*/  @!P6 IADD3 R24, PT, PT, R26, RZ, RZ ;  /* 0x000000ff1a18e210 */ /* 0x000fca0007ffe0ff */
[C---:B------:R-:W-:Y:S01]  /*2500*/  VIADD R18, R24.reuse, 0x1 ;  /* 0x0000000118127836 */ /* 0x040fe20000000000 */
[----:B------:R-:W-:Y:S01]  /*2510*/  @!P0 IADD3 R18, PT, PT, R24, RZ, RZ ;  /* 0x000000ff18128210 */ /* 0x000fe20007ffe0ff */
[----:B------:R-:W-:-:S04]  /*2520*/  DSETP.NEU.AND P0, PT, R16, RZ, PT ;  /* 0x000000ff1000722a */ /* 0x000fc80003f0d000 */
[C---:B------:R-:W-:Y:S01]  /*2530*/  VIADD R16, R18.reuse, 0x1 ;  /* 0x0000000112107836 */ /* 0x040fe20000000000 */
[----:B------:R-:W-:Y:S02]  /*2540*/  @!P1 IADD3 R16, PT, PT, R18, RZ, RZ ;  /* 0x000000ff12109210 */ /* 0x000fe40007ffe0ff */
[----:B------:R-:W-:Y:S01]  /*2550*/  IADD3 R23, PT, PT, R23, 0x10, RZ ;  /* 0x0000001017177810 */ /* 0x000fe20007ffe0ff */
[----:B------:R-:W-:Y:S02]  /*2560*/  VIADD R3, R3, 0x1000 ;  /* 0x0000100003037836 */ /* 0x000fe40000000000 */
[----:B------:R-:W-:Y:S01]  /*2570*/  VIADD R25, R25, 0x1000 ;  /* 0x0000100019197836 */ /* 0x000fe20000000000 */
[----:B--2---:R-:W-:Y:S01]  /*2580*/  DSETP.NEU.AND P1, PT, R14, RZ, PT ;  /* 0x000000ff0e00722a */ /* 0x004fe20003f2d000 */
[C---:B------:R-:W-:Y:S02]  /*2590*/  VIADD R14, R16.reuse, 0x1 ;  /* 0x00000001100e7836 */ /* 0x040fe40000000000 */
[----:B------:R-:W-:Y:S01]  /*25a0*/  @!P0 IADD3 R14, PT, PT, R16, RZ, RZ ;  /* 0x000000ff100e8210 */ /* 0x000fe20007ffe0ff */
[----:B---3--:R-:W-:-:S04]  /*25b0*/  DSETP.NEU.AND P0, PT, R12, RZ, PT ;  /* 0x000000ff0c00722a */ /* 0x008fc80003f0d000 */
[----:B------:R-:W-:-:S06]  /*25c0*/  VIADD R12, R14, 0x1 ;  /* 0x000000010e0c7836 */ /* 0x000fcc0000000000 */
[----:B------:R-:W-:Y:S01]  /*25d0*/  @!P1 IADD3 R12, PT, PT, R14, RZ, RZ ;  /* 0x000000ff0e0c9210 */ /* 0x000fe20007ffe0ff */
[----:B----4-:R-:W-:-:S04]  /*25e0*/  DSETP.NEU.AND P1, PT, R10, RZ, PT ;  /* 0x000000ff0a00722a */ /* 0x010fc80003f2d000 */
[C---:B------:R-:W-:Y:S01]  /*25f0*/  VIADD R10, R12.reuse, 0x1 ;  /* 0x000000010c0a7836 */ /* 0x040fe20000000000 */
[----:B------:R-:W-:-:S05]  /*2600*/  @!P0 IADD3 R10, PT, PT, R12, RZ, RZ ;  /* 0x000000ff0c0a8210 */ /* 0x000fca0007ffe0ff */
[----:B------:R-:W-:Y:S01]  /*2610*/  VIADD R11, R10, 0x1 ;  /* 0x000000010a0b7836 */ /* 0x000fe20000000000 */
[----:B-----5:R-:W-:-:S03]  /*2620*/  DSETP.NEU.AND P0, PT, R20, RZ, PT ;  /* 0x000000ff1400722a */ /* 0x020fc60003f0d000 */
[----:B------:R-:W-:Y:S01]  /*2630*/  @!P1 IMAD.MOV R11, RZ, RZ, R10 ;  /* 0x000000ffff0b9224 */ /* 0x000fe200078e020a */
[----:B------:R-:W-:-:S04]  /*2640*/  ISETP.NE.AND P1, PT, R23, RZ, PT ;  /* 0x000000ff1700720c */ /* 0x000fc80003f25270 */
[----:B------:R-:W-:-:S06]  /*2650*/  IADD3 R24, PT, PT, R11, 0x1, RZ ;  /* 0x000000010b187810 */ /* 0x000fcc0007ffe0ff */
[----:B------:R-:W-:-:S03]  /*2660*/  @!P0 IADD3 R24, PT, PT, R11, RZ, RZ ;  /* 0x000000ff0b188210 */ /* 0x000fc60007ffe0ff */
[----:B------:R-:W-:Y:S05]  /*2670*/  @P1 BRA `(.L_x_334) ;  /* 0xfffffff800701947 */ /* 0x000fea000383ffff */
[----:B------:R-:W-:Y:S05]  /*2680*/  BSYNC.RECONVERGENT B3 ;  /* 0x0000000000037941 */ /* 0x000fea0003800200 */
.L_x_333:
[----:B------:R-:W-:-:S07]  /*2690*/  IADD3 R26, PT, PT, R3, -0x800, RZ ;  /* 0xfffff800031a7810 */ /* 0x000fce0007ffe0ff */
.L_x_332:
[----:B------:R-:W-:Y:S05]  /*26a0*/  BSYNC.RECONVERGENT B2 ;  /* 0x0000000000027941 */ /* 0x000fea0003800200 */
.L_x_331:
        /* <DEDUP_REMOVED lines=8> */
[----:B------:R-:W-:-:S06]  /*2730*/  IMAD.WIDE.U32 R18, R21, 0x8, R8 ;  /* 0x0000000815127825 */ /* 0x000fcc00078e0008 */
[----:B------:R-:W2:Y:S01]  /*2740*/  LDG.E.64 R18, desc[UR10][R18.64] ;  /* 0x0000000a12127981 */ /* 0x000ea2000c1e1b00 */
[C---:B------:R-:W-:Y:S01]  /*2750*/  IADD3 R23, PT, PT, R21.reuse, 0x100, RZ ;  /* 0x0000010015177810 */ /* 0x040fe20007ffe0ff */
[----:B------:R-:W-:-:S04]  /*2760*/  VIADD R11, R21, 0x200 ;  /* 0x00000200150b7836 */ /* 0x000fc80000000000 */
[----:B------:R-:W-:Y:S01]  /*2770*/  IMAD.WIDE.U32 R22, R23, 0x8, R8 ;  /* 0x0000000817167825 */ /* 0x000fe200078e0008 */
[----:B------:R-:W-:-:S05]  /*2780*/  IADD3 R13, PT, PT, R21, 0x300, RZ ;  /* 0x00000300150d7810 */ /* 0x000fca0007ffe0ff */
[----:B------:R-:W3:Y:S01]  /*2790*/  LDG.E.64 R22, desc[UR10][R22.64] ;  /* 0x0000000a16167981 */ /* 0x000ee2000c1e1b00 */
[----:B------:R-:W-:-:S04]  /*27a0*/  IMAD.WIDE.U32 R10, R11, 0x8, R8 ;  /* 0x000000080b0a7825 */ /* 0x000fc800078e0008 */
[--C-:B------:R-:W-:Y:S02]  /*27b0*/  IMAD.WIDE.U32 R12, R13, 0x8, R8.reuse ;  /* 0x000000080d0c7825 */ /* 0x100fe400078e0008 */
[----:B------:R-:W4:Y:S02]  /*27c0*/  LDG.E.64 R10, desc[UR10][R10.64] ;  /* 0x0000000a0a0a7981 */ /* 0x000f24000c1e1b00 */
[C---:B------:R-:W-:Y:S02]  /*27d0*/  VIADD R15, R21.reuse, 0x400 ;  /* 0x00000400150f7836 */ /* 0x040fe40000000000 */
[----:B------:R-:W5:Y:S01]  /*27e0*/  LDG.E.64 R12, desc[UR10][R12.64] ;  /* 0x0000000a0c0c7981 */ /* 0x000f62000c1e1b00 */
[----:B------:R-:W-:Y:S01]  /*27f0*/  IADD3 R17, PT, PT, R21, 0x500, RZ ;  /* 0x0000050015117810 */ /* 0x000fe20007ffe0ff */
[----:B------:R-:W-:-:S04]  /*2800*/  IMAD.WIDE.U32 R14, R15, 0x8, R8 ;  /* 0x000000080f0e7825 */ /* 0x000fc800078e0008 */
[----:B------:R-:W-:Y:S02]  /*2810*/  IMAD.WIDE.U32 R16, R17, 0x8, R8 ;  /* 0x0000000811107825 */ /* 0x000fe400078e0008 */
[----:B------:R-:W5:Y:S02]  /*2820*/  LDG.E.64 R14, desc[UR10][R14.64] ;  /* 0x0000000a0e0e7981 */ /* 0x000f64000c1e1b00 */
[C---:B------:R-:W-:Y:S02]  /*2830*/  VIADD R25, R21.reuse, 0x600 ;  /* 0x0000060015197836 */ /* 0x040fe40000000000 */
[----:B------:R-:W5:Y:S01]  /*2840*/  LDG.E.64 R16, desc[UR10][R16.64] ;  /* 0x0000000a10107981 */ /* 0x000f62000c1e1b00 */
[----:B------:R-:W-:-:S05]  /*2850*/  IADD3 R21, PT, PT, R21, 0x700, RZ ;  /* 0x0000070015157810 */ /* 0x000fca0007ffe0ff */
[----:B------:R-:W-:-:S06]  /*2860*/  IMAD.WIDE.U32 R20, R21, 0x8, R8 ;  /* 0x0000000815147825 */ /* 0x000fcc00078e0008 */
[----:B------:R-:W5:Y:S01]  /*2870*/  LDG.E.64 R20, desc[UR10][R20.64] ;  /* 0x0000000a14147981 */ /* 0x000f62000c1e1b00 */
[----:B--2---:R-:W-:Y:S01]  /*2880*/  DSETP.NEU.AND P1, PT, R18, RZ, PT ;  /* 0x000000ff1200722a */ /* 0x004fe20003f2d000 */
[----:B------:R-:W-:-:S06]  /*2890*/  IMAD.WIDE.U32 R18, R25, 0x8, R8 ;  /* 0x0000000819127825 */ /* 0x000fcc00078e0008 */
[----:B------:R-:W2:Y:S01]  /*28a0*/  LDG.E.64 R18, desc[UR10][R18.64] ;  /* 0x0000000a12127981 */ /* 0x000ea2000c1e1b00 */
[----:B---3--:R-:W-:Y:S01]  /*28b0*/  DSETP.NEU.AND P2, PT, R22, RZ, PT ;  /* 0x000000ff1600722a */ /* 0x008fe20003f4d000 */
[----:B------:R-:W-:-:S05]  /*28c0*/  VIADD R22, R24, 0x1 ;  /* 0x0000000118167836 */ /* 0x000fca0000000000 */
[----:B------:R-:W-:Y:S01]  /*28d0*/  @!P1 IADD3 R22, PT, PT, R24, RZ, RZ ;  /* 0x000000ff18169210 */ /* 0x000fe20007ffe0ff */
[----:B----4-:R-:W-:-:S04]  /*28e0*/  DSETP.NEU.AND P1, PT, R10, RZ, PT ;  /* 0x000000ff0a00722a */ /* 0x010fc80003f2d000 */
[----:B------:R-:W-:-:S03]  /*28f0*/  VIADD R10, R22, 0x1 ;  /* 0x00000001160a7836 */ /* 0x000fc60000000000 */
[----:B------:R-:W-:Y:S01]  /*2900*/  @!P2 IADD3 R10, PT, PT, R22, RZ, RZ ;  /* 0x000000ff160aa210 */ /* 0x000fe20007ffe0ff */
[----:B-----5:R-:W-:-:S04]  /*2910*/  DSETP.NEU.AND P2, PT, R12, RZ, PT ;  /* 0x000000ff0c00722a */ /* 0x020fc80003f4d000 */
[C---:B------:R-:W-:Y:S02]  /*2920*/  VIADD R11, R10.reuse, 0x1 ;  /* 0x000000010a0b7836 */ /* 0x040fe40000000000 */
[----:B------:R-:W-:Y:S01]  /*2930*/  @!P1 IADD3 R11, PT, PT, R10, RZ, RZ ;  /* 0x000000ff0a0b9210 */ /* 0x000fe20007ffe0ff */
[----:B------:R-:W-:-:S04]  /*2940*/  DSETP.NEU.AND P1, PT, R14, RZ, PT ;  /* 0x000000ff0e00722a */ /* 0x000fc80003f2d000 */
[----:B------:R-:W-:-:S03]  /*2950*/  VIADD R10, R11, 0x1 ;  /* 0x000000010b0a7836 */ /* 0x000fc60000000000 */
[----:B------:R-:W-:Y:S01]  /*2960*/  @!P2 IADD3 R10, PT, PT, R11, RZ, RZ ;  /* 0x000000ff0b0aa210 */ /* 0x000fe20007ffe0ff */
[----:B------:R-:W-:-:S04]  /*2970*/  DSETP.NEU.AND P2, PT, R16, RZ, PT ;  /* 0x000000ff1000722a */ /* 0x000fc80003f4d000 */
[C---:B------:R-:W-:Y:S02]  /*2980*/  VIADD R11, R10.reuse, 0x1 ;  /* 0x000000010a0b7836 */ /* 0x040fe40000000000 */
[----:B------:R-:W-:-:S05]  /*2990*/  @!P1 IADD3 R11, PT, PT, R10, RZ, RZ ;  /* 0x000000ff0a0b9210 */ /* 0x000fca0007ffe0ff */
[----:B------:R-:W-:-:S03]  /*29a0*/  VIADD R10, R11, 0x1 ;  /* 0x000000010b0a7836 */ /* 0x000fc60000000000 */
[----:B------:R-:W-:Y:S01]  /*29b0*/  @!P2 IADD3 R10, PT, PT, R11, RZ, RZ ;  /* 0x000000ff0b0aa210 */ /* 0x000fe20007ffe0ff */
[----:B------:R-:W-:-:S04]  /*29c0*/  DSETP.NEU.AND P2, PT, R20, RZ, PT ;  /* 0x000000ff1400722a */ /* 0x000fc80003f4d000 */
[----:B------:R-:W-:Y:S01]  /*29d0*/  VIADD R11, R10, 0x1 ;  /* 0x000000010a0b7836 */ /* 0x000fe20000000000 */
[----:B------:R-:W-:Y:S01]  /*29e0*/  IADD3 R26, PT, PT, R26, 0x800, RZ ;  /* 0x000008001a1a7810 */ /* 0x000fe20007ffe0ff */
[----:B--2---:R-:W-:-:S14]  /*29f0*/  DSETP.NEU.AND P1, PT, R18, RZ, PT ;  /* 0x000000ff1200722a */ /* 0x004fdc0003f2d000 */
[----:B------:R-:W-:-:S05]  /*2a00*/  @!P1 IADD3 R11, PT, PT, R10, RZ, RZ ;  /* 0x000000ff0a0b9210 */ /* 0x000fca0007ffe0ff */
[----:B------:R-:W-:Y:S02]  /*2a10*/  VIADD R24, R11, 0x1 ;  /* 0x000000010b187836 */ /* 0x000fe40000000000 */
[----:B------:R-:W-:-:S07]  /*2a20*/  @!P2 IMAD.MOV R24, RZ, RZ, R11 ;  /* 0x000000ffff18a224 */ /* 0x000fce00078e020b */
.L_x_336:
[----:B------:R-:W-:Y:S05]  /*2a30*/  BSYNC.RECONVERGENT B2 ;  /* 0x0000000000027941 */ /* 0x000fea0003800200 */
.L_x_335:
        /* <DEDUP_REMOVED lines=8> */
[----:B------:R-:W2:Y:S01]  /*2ac0*/  LDG.E.64 R10, desc[UR10][R10.64] ;  /* 0x0000000a0a0a7981 */ /* 0x000ea2000c1e1b00 */
[----:B------:R-:W-:Y:S01]  /*2ad0*/  IADD3 R15, PT, PT, R5, 0x200, RZ ;  /* 0x00000200050f7810 */ /* 0x000fe20007ffe0ff */
[----:B------:R-:W-:-:S06]  /*2ae0*/  IMAD.WIDE.U32 R12, R13, 0x8, R8 ;  /* 0x000000080d0c7825 */ /* 0x000fcc00078e0008 */
[----:B------:R-:W3:Y:S01]  /*2af0*/  LDG.E.64 R12, desc[UR10][R12.64] ;  /* 0x0000000a0c0c7981 */ /* 0x000ee2000c1e1b00 */
[----:B------:R-:W-:-:S04]  /*2b00*/  IMAD.WIDE.U32 R14, R15, 0x8, R8 ;  /* 0x000000080f0e7825 */ /* 0x000fc800078e0008 */
[----:B------:R-:W-:Y:S02]  /*2b10*/  VIADD R17, R5, 0x300 ;  /* 0x0000030005117836 */ /* 0x000fe40000000000 */
[----:B------:R-:W4:Y:S02]  /*2b20*/  LDG.E.64 R14, desc[UR10][R14.64] ;  /* 0x0000000a0e0e7981 */ /* 0x000f24000c1e1b00 */
[----:B------:R-:W-:-:S06]  /*2b30*/  IMAD.WIDE.U32 R16, R17, 0x8, R8 ;  /* 0x0000000811107825 */ /* 0x000fcc00078e0008 */
[----:B------:R-:W5:Y:S01]  /*2b40*/  LDG.E.64 R16, desc[UR10][R16.64] ;  /* 0x0000000a10107981 */ /* 0x000f62000c1e1b00 */
[----:B------:R-:W-:Y:S01]  /*2b50*/  IADD3 R3, PT, PT, R24, 0x1, RZ ;  /* 0x0000000118037810 */ /* 0x000fe20007ffe0ff */
[----:B------:R-:W-:Y:S01]  /*2b60*/  VIADD R26, R26, 0x400 ;  /* 0x000004001a1a7836 */ /* 0x000fe20000000000 */
[----:B--2---:R-:W-:Y:S02]  /*2b70*/  DSETP.NEU.AND P0, PT, R10, RZ, PT ;  /* 0x000000ff0a00722a */ /* 0x004fe40003f0d000 */
[----:B---3--:R-:W-:-:S12]  /*2b80*/  DSETP.NEU.AND P2, PT, R12, RZ, PT ;  /* 0x000000ff0c00722a */ /* 0x008fd80003f4d000 */
[----:B------:R-:W-:Y:S01]  /*2b90*/  @!P0 IMAD.MOV R3, RZ, RZ, R24 ;  /* 0x000000ffff038224 */ /* 0x000fe200078e0218 */
[----:B----4-:R-:W-:-:S04]  /*2ba0*/  DSETP.NEU.AND P0, PT, R14, RZ, PT ;  /* 0x000000ff0e00722a */ /* 0x010fc80003f0d000 */
[----:B------:R-:W-:Y:S01]  /*2bb0*/  IADD3 R5, PT, PT, R3, 0x1, RZ ;  /* 0x0000000103057810 */ /* 0x000fe20007ffe0ff */
[----:B------:R-:W-:Y:S01]  /*2bc0*/  @!P2 IMAD.MOV R5, RZ, RZ, R3 ;  /* 0x000000ffff05a224 */ /* 0x000fe200078e0203 */
[----:B-----5:R-:W-:-:S04]  /*2bd0*/  DSETP.NEU.AND P2, PT, R16, RZ, PT ;  /* 0x000000ff1000722a */ /* 0x020fc80003f4d000 */
[----:B------:R-:W-:-:S04]  /*2be0*/  IADD3 R3, PT, PT, R5, 0x1, RZ ;  /* 0x0000000105037810 */ /* 0x000fc80007ffe0ff */
[----:B------:R-:W-:-:S05]  /*2bf0*/  @!P0 IMAD.MOV R3, RZ, RZ, R5 ;  /* 0x000000ffff038224 */ /* 0x000fca00078e0205 */
[C---:B------:R-:W-:Y:S02]  /*2c00*/  IADD3 R24, PT, PT, R3.reuse, 0x1, RZ ;  /* 0x0000000103187810 */ /* 0x040fe40007ffe0ff */
[----:B------:R-:W-:-:S07]  /*2c10*/  @!P2 IADD3 R24, PT, PT, R3, RZ, RZ ;  /* 0x000000ff0318a210 */ /* 0x000fce0007ffe0ff */
.L_x_338:
[----:B------:R-:W-:Y:S05]  /*2c20*/  BSYNC.RECONVERGENT B2 ;  /* 0x0000000000027941 */ /* 0x000fea0003800200 */
.L_x_337:
[----:B------:R-:W-:Y:S05]  /*2c30*/  @!P1 BRA `(.L_x_330) ;  /* 0x00000000003c9947 */ /* 0x000fea0003800000 */
[----:B------:R-:W-:Y:S01]  /*2c40*/  LOP3.LUT R3, R4, 0xffff, RZ, 0xc0, !PT ;  /* 0x0000ffff04037812 */ /* 0x000fe200078ec0ff */
[----:B------:R-:W-:-:S03]  /*2c50*/  IMAD.IADD R7, R26, 0x1, R6 ;  /* 0x000000011a077824 */ /* 0x000fc600078e0206 */
[----:B------:R-:W-:-:S04]  /*2c60*/  LEA.HI R3, R3, 0x1, RZ, 0x18 ;  /* 0x0000000103037811 */ /* 0x000fc800078fc0ff */
[----:B------:R-:W-:-:S04]  /*2c70*/  LOP3.LUT R3, R3, 0x3, RZ, 0xc0, !PT ;  /* 0x0000000303037812 */ /* 0x000fc800078ec0ff */
[----:B------:R-:W-:-:S07]  /*2c80*/  IADD3 R3, PT, PT, -R3, RZ, RZ ;  /* 0x000000ff03037210 */ /* 0x000fce0007ffe1ff */
.L_x_339:
[----:B------:R-:W-:-:S06]  /*2c90*/  IMAD.WIDE.U32 R4, R7, 0x8, R8 ;  /* 0x0000000807047825 */ /* 0x000fcc00078e0008 */
[----:B------:R-:W2:Y:S01]  /*2ca0*/  LDG.E.64 R4, desc[UR10][R4.64] ;  /* 0x0000000a04047981 */ /* 0x000ea2000c1e1b00 */
[----:B------:R-:W-:Y:S01]  /*2cb0*/  VIADD R3, R3, 0x1 ;  /* 0x0000000103037836 */ /* 0x000fe20000000000 */
[----:B------:R-:W-:Y:S02]  /*2cc0*/  IADD3 R6, PT, PT, R24, 0x1, RZ ;  /* 0x0000000118067810 */ /* 0x000fe40007ffe0ff */
[----:B------:R-:W-:Y:S02]  /*2cd0*/  IADD3 R7, PT, PT, R7, 0x100, RZ ;  /* 0x0000010007077810 */ /* 0x000fe40007ffe0ff */
[----:B------:R-:W-:Y:S01]  /*2ce0*/  ISETP.NE.AND P1, PT, R3, RZ, PT ;  /* 0x000000ff0300720c */ /* 0x000fe20003f25270 */
[----:B--2---:R-:W-:-:S14]  /*2cf0*/  DSETP.NEU.AND P0, PT, R4, RZ, PT ;  /* 0x000000ff0400722a */ /* 0x004fdc0003f0d000 */
[----:B------:R-:W-:-:S04]  /*2d00*/  @!P0 IMAD.MOV R6, RZ, RZ, R24 ;  /* 0x000000ffff068224 */ /* 0x000fc800078e0218 */
[----:B------:R-:W-:Y:S01]  /*2d10*/  IMAD.MOV.U32 R24, RZ, RZ, R6 ;  /* 0x000000ffff187224 */ /* 0x000fe200078e0006 */
[----:B------:R-:W-:Y:S06]  /*2d20*/  @P1 BRA `(.L_x_339) ;  /* 0xfffffffc00d81947 */ /* 0x000fec000383ffff */
.L_x_330:
[----:B------:R-:W-:Y:S05]  /*2d30*/  BSYNC.RECONVERGENT B1 ;  /* 0x0000000000017941 */ /* 0x000fea0003800200 */
.L_x_327:
[----:B------:R-:W0:Y:S01]  /*2d40*/  S2R R3, SR_LANEID ;  /* 0x0000000000037919 */ /* 0x000e220000000000 */
[----:B------:R-:W1:Y:S01]  /*2d50*/  REDUX.SUM UR4, R24 ;  /* 0x00000000180473c4 */ /* 0x000e62000000c000 */
[----:B0-----:R-:W-:-:S13]  /*2d60*/  ISETP.NE.AND P0, PT, R3, RZ, PT ;  /* 0x000000ff0300720c */ /* 0x001fda0003f05270 */
[----:B------:R-:W0:Y:S01]  /*2d70*/  @!P0 S2R R5, SR_CgaCtaId ;  /* 0x0000000000058919 */ /* 0x000e220000008800 */
[----:B------:R-:W-:Y:S02]  /*2d80*/  @!P0 MOV R4, 0x400 ;  /* 0x0000040000048802 */ /* 0x000fe40000000f00 */
[----:B------:R-:W-:Y:S02]  /*2d90*/  @!P0 SHF.R.U32.HI R3, RZ, 0x3, R2 ;  /* 0x00000003ff038819 */ /* 0x000fe40000011602 */
[----:B0-----:R-:W-:Y:S02]  /*2da0*/  @!P0 LEA R5, R5, R4, 0x18 ;  /* 0x0000000405058211 */ /* 0x001fe400078ec0ff */
[----:B------:R-:W-:Y:S02]  /*2db0*/  @!P0 LOP3.LUT R4, R3, 0x7c, RZ, 0xc0, !PT ;  /* 0x0000007c03048812 */ /* 0x000fe400078ec0ff */
[----:B-1----:R-:W-:-:S03]  /*2dc0*/  MOV R3, UR4 ;  /* 0x0000000400037c02 */ /* 0x002fc60008000f00 */
        /* <DEDUP_REMOVED lines=14> */
[----:B------:R-:W-:-:S07]  /*2eb0*/  IADD3 R3, PT, PT, R2, R9, RZ ;  /* 0x0000000902037210 */ /* 0x000fce0007ffe0ff */
.L_x_326:
[----:B------:R-:W-:Y:S05]  /*2ec0*/  BSYNC.RECONVERGENT B0 ;  /* 0x0000000000007941 */ /* 0x000fea0003800200 */
.L_x_310:
[----:B------:R-:W-:Y:S05]  /*2ed0*/  @P0 EXIT ;  /* 0x000000000000094d */ /* 0x000fea0003800000 */
[----:B------:R-:W1:Y:S02]  /*2ee0*/  LDC.64 R4, c[0x0][0x390] ;  /* 0x0000e400ff047b82 */ /* 0x000e640000000a00 */
[----:B-1----:R-:W-:-:S05]  /*2ef0*/  IMAD.WIDE.U32 R4, R0, 0x4, R4 ;  /* 0x0000000400047825 */ /* 0x002fca00078e0004 */
[----:B------:R-:W-:Y:S01]  /*2f00*/  STG.E desc[UR10][R4.64], R3 ;  /* 0x0000000304007986 */ /* 0x000fe2000c10190a */
[----:B------:R-:W-:Y:S05]  /*2f10*/  EXIT ;  /* 0x000000000000794d */ /* 0x000fea0003800000 */
.L_x_340:
        /* <DEDUP_REMOVED lines=14> */
.L_x_3660:


//--------------------- .text._ZN3cub18CUB_300001_SM_10006detail6reduce28DeviceReduceSingleTileKernelINS2_10policy_hubIjjN4cuda3std3__44plusIvEEE10Policy1000EN6thrust24THRUST_300001_SM_1000_NS18transform_iteratorI9NonZeroOpIdEPKdNSD_11use_defaultESJ_EEPjjS9_jjNS7_10__identityEEEvT0_T1_T2_T3_T4_T6_ --------------------------
	.section	.text._ZN3cub18CUB_300001_SM_10006detail6reduce28DeviceReduceSingleTileKernelINS2_10policy_hubIjjN4cuda3std3__44plusIvEEE10Policy1000EN6thrust24THRUST_300001_SM_1000_NS18transform_iteratorI9NonZeroOpIdEPKdNSD_11use_defaultESJ_EEPjjS9_jjNS7_10__identityEEEvT0_T1_T2_T3_T4_T6_,"ax",@progbits
	.align	128
        .global         _ZN3cub18CUB_300001_SM_10006detail6reduce28DeviceReduceSingleTileKernelINS2_10policy_hubIjjN4cuda3std3__44plusIvEEE10Policy1000EN6thrust24THRUST_300001_SM_1000_NS18transform_iteratorI9NonZeroOpIdEPKdNSD_11use_defaultESJ_EEPjjS9_jjNS7_10__identityEEEvT0_T1_T2_T3_T4_T6_
        .type           _ZN3cub18CUB_300001_SM_10006detail6reduce28DeviceReduceSingleTileKernelINS2_10policy_hubIjjN4cuda3std3__44plusIvEEE10Policy1000EN6thrust24THRUST_300001_SM_1000_NS18transform_iteratorI9NonZeroOpIdEPKdNSD_11use_defaultESJ_EEPjjS9_jjNS7_10__identityEEEvT0_T1_T2_T3_T4_T6_,@function
        .size           _ZN3cub18CUB_300001_SM_10006detail6reduce28DeviceReduceSingleTileKernelINS2_10policy_hubIjjN4cuda3std3__44plusIvEEE10Policy1000EN6thrust24THRUST_300001_SM_1000_NS18transform_iteratorI9NonZeroOpIdEPKdNSD_11use_defaultESJ_EEPjjS9_jjNS7_10__identityEEEvT0_T1_T2_T3_T4_T6_,(.L_x_3661 - _ZN3cub18CUB_300001_SM_10006detail6reduce28DeviceReduceSingleTileKernelINS2_10policy_hubIjjN4cuda3std3__44plusIvEEE10Policy1000EN6thrust24THRUST_300001_SM_1000_NS18transform_iteratorI9NonZeroOpIdEPKdNSD_11use_defaultESJ_EEPjjS9_jjNS7_10__identityEEEvT0_T1_T2_T3_T4_T6_)
        .other          _ZN3cub18CUB_300001_SM_10006detail6reduce28DeviceReduceSingleTileKernelINS2_10policy_hubIjjN4cuda3std3__44plusIvEEE10Policy1000EN6thrust24THRUST_300001_SM_1000_NS18transform_iteratorI9NonZeroOpIdEPKdNSD_11use_defaultESJ_EEPjjS9_jjNS7_10__identityEEEvT0_T1_T2_T3_T4_T6_,@"STO_CUDA_ENTRY STV_DEFAULT"
_ZN3cub18CUB_300001_SM_10006detail6reduce28DeviceReduceSingleTileKernelINS2_10policy_hubIjjN4cuda3std3__44plusIvEEE10Policy1000EN6thrust24THRUST_300001_SM_1000_NS18transform_iteratorI9NonZeroOpIdEPKdNSD_11use_defaultESJ_EEPjjS9_jjNS7_10__identityEEEvT0_T1_T2_T3_T4_T6_:
.text._ZN3cub18CUB_300001_SM_10006detail6reduce28DeviceReduceSingleTileKernelINS2_10policy_hubIjjN4cuda3std3__44plusIvEEE10Policy1000EN6thrust24THRUST_300001_SM_1000_NS18transform_iteratorI9NonZeroOpIdEPKdNSD_11use_defaultESJ_EEPjjS9_jjNS7_10__identityEEEvT0_T1_T2_T3_T4_T6_:
        /* <DEDUP_REMOVED lines=13> */
.L_x_341:
[----:B------:R-:W-:Y:S01]  /*00d0*/  ISETP.GT.U32.AND P0, PT, R34, 0xfff, PT ;  /* 0x00000fff2200780c */ /* 0x000fe20003f04070 */
[----:B------:R-:W-:-:S12]  /*00e0*/  BSSY.RECONVERGENT B0, `(.L_x_342) ;  /* 0x0000296000007945 */ /* 0x000fd80003800200 */
[----:B------:R-:W-:Y:S05]  /*00f0*/  @P0 BRA `(.L_x_343) ;  /* 0x0000001000200947 */ /* 0x000fea0003800000 */
[----:B------:R-:W0:Y:S01]  /*0100*/  S2R R35, SR_TID.X ;  /* 0x0000000000237919 */ /* 0x000e220000002100 */
[----:B------:R-:W-:Y:S01]  /*0110*/  BSSY.RECONVERGENT B1, `(.L_x_344) ;  /* 0x000000b000017945 */ /* 0x000fe20003800200 */
[----:B------:R-:W-:Y:S01]  /*0120*/  IMAD.MOV.U32 R0, RZ, RZ, RZ ;  /* 0x000000ffff007224 */ /* 0x000fe200078e00ff */
[----:B0-----:R-:W-:Y:S02]  /*0130*/  ISETP.GE.U32.AND P0, PT, R35, R34, PT ;  /* 0x000000222300720c */ /* 0x001fe40003f06070 */
[----:B------:R-:W-:-:S11]  /*0140*/  MOV R37, R35 ;  /* 0x0000002300257202 */ /* 0x000fd60000000f00 */
[----:B------:R-:W-:Y:S05]  /*0150*/  @P0 BRA `(.L_x_345) ;  /* 0x0000000000180947 */ /* 0x000fea0003800000 */
[----:B------:R-:W0:Y:S02]  /*0160*/  LDC.64 R2, c[0x0][0x380] ;  /* 0x0000e000ff027b82 */ /* 0x000e240000000a00 */
[----:B0-----:R-:W-:-:S06]  /*0170*/  IMAD.WIDE.U32 R2, R35, 0x8, R2 ;  /* 0x0000000823027825 */ /* 0x001fcc00078e0002 */
[----:B------:R-:W2:Y:S01]  /*0180*/  LDG.E.64 R2, desc[UR6][R2.64] ;  /* 0x0000000602027981 */ /* 0x000ea2000c1e1b00 */
[----:B------:R-:W-:Y:S01]  /*0190*/  VIADD R37, R35, 0x100 ;  /* 0x0000010023257836 */ /* 0x000fe20000000000 */
[----:B--2---:R-:W-:-:S06]  /*01a0*/  DSETP.NEU.AND P0, PT, R2, RZ, PT ;  /* 0x000000ff0200722a */ /* 0x004fcc0003f0d000 */
[----:B------:R-:W-:-:S08]  /*01b0*/  SEL R0, RZ, 0x1, !P0 ;  /* 0x00000001ff007807 */ /* 0x000fd00004000000 */
.L_x_345:
[----:B------:R-:W-:Y:S05]  /*01c0*/  BSYNC.RECONVERGENT B1 ;  /* 0x0000000000017941 */ /* 0x000fea0003800200 */
.L_x_344:
        /* <DEDUP_REMOVED lines=12> */
[----:B------:R-:W-:-:S04]  /*0290*/  LOP3.LUT R40, R36, 0x1fffff0, RZ, 0xc0, !PT ;  /* 0x01fffff024287812 */ /* 0x000fc800078ec0ff */
[----:B------:R-:W-:Y:S01]  /*02a0*/  IADD3 R40, PT, PT, -R40, RZ, RZ ;  /* 0x000000ff28287210 */ /* 0x000fe20007ffe1ff */
[----:B0-----:R-:W-:-:S03]  /*02b0*/  IMAD.WIDE.U32 R2, R37, 0x8, R2 ;  /* 0x0000000825027825 */ /* 0x001fc600078e0002 */
[----:B------:R-:W-:-:S05]  /*02c0*/  IADD3 R2, P1, PT, R2, 0x4000, RZ ;  /* 0x0000400002027810 */ /* 0x000fca0007f3e0ff */
[----:B------:R-:W-:-:S08]  /*02d0*/  IMAD.X R3, RZ, RZ, R3, P1 ;  /* 0x000000ffff037224 */ /* 0x000fd000008e0603 */
.L_x_350:
        /* <DEDUP_REMOVED lines=17> */
[----:B------:R-:W-:Y:S01]  /*03f0*/  IADD3 R37, PT, PT, R37, 0x1000, RZ ;  /* 0x0000100025257810 */ /* 0x000fe20007ffe0ff */
[----:B--2---:R-:W-:-:S02]  /*0400*/  DSETP.NEU.AND P1, PT, R38, RZ, PT ;  /* 0x000000ff2600722a */ /* 0x004fc40003f2d000 */
[----:B---3--:R-:W-:Y:S01]  /*0410*/  DSETP.NEU.AND P2, PT, R4, RZ, PT ;  /* 0x000000ff0400722a */ /* 0x008fe20003f4d000 */
[----:B------:R-:W-:-:S11]  /*0420*/  VIADD R4, R0, 0x1 ;  /* 0x0000000100047836 */ /* 0x000fd60000000000 */
[----:B------:R-:W-:Y:S01]  /*0430*/  @!P1 IADD3 R4, PT, PT, R0, RZ, RZ ;  /* 0x000000ff00049210 */ /* 0x000fe20007ffe0ff */
[----:B----4-:R-:W-:-:S04]  /*0440*/  DSETP.NEU.AND P1, PT, R6, RZ, PT ;  /* 0x000000ff0600722a */ /* 0x010fc80003f2d000 */
[----:B------:R-:W-:Y:S02]  /*0450*/  VIADD R0, R4, 0x1 ;  /* 0x0000000104007836 */ /* 0x000fe40000000000 */
[----:B------:R-:W-:Y:S01]  /*0460*/  @!P2 IMAD.MOV R0, RZ, RZ, R4 ;  /* 0x000000ffff00a224 */ /* 0x000fe200078e0204 */
[----:B-----5:R-:W-:-:S04]  /*0470*/  DSETP.NEU.AND P2, PT, R8, RZ, PT ;  /* 0x000000ff0800722a */ /* 0x020fc80003f4d000 */
[----:B------:R-:W-:-:S03]  /*0480*/  IADD3 R4, PT, PT, R0, 0x1, RZ ;  /* 0x0000000100047810 */ /* 0x000fc60007ffe0ff */
[----:B------:R-:W-:Y:S01]  /*0490*/  @!P1 IMAD.MOV R4, RZ, RZ, R0 ;  /* 0x000000ffff049224 */ /* 0x000fe200078e0200 */
[----:B------:R-:W-:-:S03]  /*04a0*/  DSETP.NEU.AND P1, PT, R10, RZ, PT ;  /* 0x000000ff0a00722a */ /* 0x000fc60003f2d000 */
[----:B------:R-:W-:-:S03]  /*04b0*/  VIADD R0, R4, 0x1 ;  /* 0x0000000104007836 */ /* 0x000fc60000000000 */
[----:B------:R-:W-:Y:S01]  /*04c0*/  @!P2 IADD3 R0, PT, PT, R4, RZ, RZ ;  /* 0x000000ff0400a210 */ /* 0x000fe20007ffe0ff */
[----:B------:R-:W-:-:S04]  /*04d0*/  DSETP.NEU.AND P2, PT, R12, RZ, PT ;  /* 0x000000ff0c00722a */ /* 0x000fc80003f4d000 */
[----:B------:R-:W-:-:S03]  /*04e0*/  VIADD R4, R0, 0x1 ;  /* 0x0000000100047836 */ /* 0x000fc60000000000 */
[----:B------:R-:W-:Y:S01]  /*04f0*/  @!P1 IMAD.MOV R4, RZ, RZ, R0 ;  /* 0x000000ffff049224 */ /* 0x000fe200078e0200 */
[----:B------:R-:W-:-:S04]  /*0500*/  DSETP.NEU.AND P1, PT, R14, RZ, PT ;  /* 0x000000ff0e00722a */ /* 0x000fc80003f2d000 */
[----:B------:R-:W-:Y:S02]  /*0510*/  IADD3 R0, PT, PT, R4, 0x1, RZ ;  /* 0x0000000104007810 */ /* 0x000fe40007ffe0ff */
[----:B------:R-:W-:Y:S01]  /*0520*/  @!P2 IMAD.MOV R0, RZ, RZ, R4 ;  /* 0x000000ffff00a224 */ /* 0x000fe200078e0204 */
[----:B------:R-:W-:-:S03]  /*0530*/  DSETP.NEU.AND P2, PT, R16, RZ, PT ;  /* 0x000000ff1000722a */ /* 0x000fc60003f4d000 */
[----:B------:R-:W-:Y:S01]  /*0540*/  VIADD R4, R0, 0x1 ;  /* 0x0000000100047836 */ /* 0x000fe20000000000 */
[----:B------:R-:W-:-:S03]  /*0550*/  DSETP.NEU.AND P3, PT, R30, RZ, PT ;  /* 0x000000ff1e00722a */ /* 0x000fc60003f6d000 */
        /* <DEDUP_REMOVED lines=17> */
[----:B------:R-:W-:-:S04]  /*0670*/  VIADD R4, R0, 0x1 ;  /* 0x0000000100047836 */ /* 0x000fc80000000000 */
[----:B------:R-:W-:Y:S01]  /*0680*/  @!P1 IADD3 R4, PT, PT, R0, RZ, RZ ;  /* 0x000000ff00049210 */ /* 0x000fe20007ffe0ff */
[----:B------:R-:W-:-:S04]  /*0690*/  DSETP.NEU.AND P1, PT, R32, RZ, PT ;  /* 0x000000ff2000722a */ /* 0x000fc80003f2d000 */
[----:B------:R-:W-:Y:S02]  /*06a0*/  VIADD R0, R4, 0x1 ;  /* 0x0000000104007836 */ /* 0x000fe40000000000 */
[----:B------:R-:W-:Y:S01]  /*06b0*/  @!P2 IMAD.MOV R0, RZ, RZ, R4 ;  /* 0x000000ffff00a224 */ /* 0x000fe200078e0204 */
[----:B------:R-:W-:-:S04]  /*06c0*/  ISETP.NE.AND P2, PT, R40, RZ, PT ;  /* 0x000000ff2800720c */ /* 0x000fc80003f45270 */
[----:B------:R-:W-:Y:S01]  /*06d0*/  IADD3 R4, PT, PT, R0, 0x1, RZ ;  /* 0x0000000100047810 */ /* 0x000fe20007ffe0ff */
[----:B------:R-:W-:Y:S01]  /*06e0*/  @!P3 IMAD.MOV R4, RZ, RZ, R0 ;  /* 0x000000ffff04b224 */ /* 0x000fe200078e0200 */
[----:B------:R-:W-:-:S04]  /*06f0*/  IADD3 R2, P3, PT, R2, 0x8000, RZ ;  /* 0x0000800002027810 */ /* 0x000fc80007f7e0ff */
[----:B------:R-:W-:Y:S01]  /*0700*/  IADD3 R0, PT, PT, R4, 0x1, RZ ;  /* 0x0000000104007810 */ /* 0x000fe20007ffe0ff */
[----:B------:R-:W-:Y:S02]  /*0710*/  IMAD.X R3, RZ, RZ, R3, P3 ;  /* 0x000000ffff037224 */ /* 0x000fe400018e0603 */
[----:B------:R-:W-:Y:S01]  /*0720*/  @!P1 IMAD.MOV R0, RZ, RZ, R4 ;  /* 0x000000ffff009224 */ /* 0x000fe200078e0204 */
[----:B------:R-:W-:Y:S06]  /*0730*/  @P2 BRA `(.L_x_350) ;  /* 0xfffffff800e82947 */ /* 0x000fec000383ffff */
.L_x_349:
[----:B------:R-:W-:Y:S05]  /*0740*/  BSYNC.RECONVERGENT B2 ;  /* 0x0000000000027941 */ /* 0x000fea0003800200 */
.L_x_348:
        /* <DEDUP_REMOVED lines=17> */
[----:B--2---:R-:W-:-:S02]  /*0860*/  DSETP.NEU.AND P1, PT, R18, RZ, PT ;  /* 0x000000ff1200722a */ /* 0x004fc40003f2d000 */
        /* <DEDUP_REMOVED lines=23> */
.L_x_352:
[----:B------:R-:W-:Y:S05]  /*09e0*/  BSYNC.RECONVERGENT B2 ;  /* 0x0000000000027941 */ /* 0x000fea0003800200 */
.L_x_351:
        /* <DEDUP_REMOVED lines=13> */
[----:B--2---:R-:W-:-:S02]  /*0ac0*/  DSETP.NEU.AND P1, PT, R10, RZ, PT ;  /* 0x000000ff0a00722a */ /* 0x004fc40003f2d000 */
[----:B---3--:R-:W-:Y:S01]  /*0ad0*/  DSETP.NEU.AND P2, PT, R4, RZ, PT ;  /* 0x000000ff0400722a */ /* 0x008fe20003f4d000 */
[----:B------:R-:W-:-:S11]  /*0ae0*/  IADD3 R4, PT, PT, R0, 0x1, RZ ;  /* 0x0000000100047810 */ /* 0x000fd60007ffe0ff */
[----:B------:R-:W-:Y:S01]  /*0af0*/  @!P1 IMAD.MOV R4, RZ, RZ, R0 ;  /* 0x000000ffff049224 */ /* 0x000fe200078e0200 */
[----:B----4-:R-:W-:-:S03]  /*0b00*/  DSETP.NEU.AND P1, PT, R6, RZ, PT ;  /* 0x000000ff0600722a */ /* 0x010fc60003f2d000 */
[C---:B------:R-:W-:Y:S01]  /*0b10*/  VIADD R0, R4.reuse, 0x1 ;  /* 0x0000000104007836 */ /* 0x040fe20000000000 */
[----:B------:R-:W-:Y:S01]  /*0b20*/  @!P2 IADD3 R0, PT, PT, R4, RZ, RZ ;  /* 0x000000ff0400a210 */ /* 0x000fe20007ffe0ff */
[----:B-----5:R-:W-:-:S04]  /*0b30*/  DSETP.NEU.AND P2, PT, R8, RZ, PT ;  /* 0x000000ff0800722a */ /* 0x020fc80003f4d000 */
[----:B------:R-:W-:-:S05]  /*0b40*/  VIADD R4, R0, 0x1 ;  /* 0x0000000100047836 */ /* 0x000fca0000000000 */
[----:B------:R-:W-:-:S05]  /*0b50*/  @!P1 IMAD.MOV R4, RZ, RZ, R0 ;  /* 0x000000ffff049224 */ /* 0x000fca00078e0200 */
[----:B------:R-:W-:Y:S01]  /*0b60*/  IADD3 R0, PT, PT, R4, 0x1, RZ ;  /* 0x0000000104007810 */ /* 0x000fe20007ffe0ff */
[----:B------:R-:W-:-:S07]  /*0b70*/  @!P2 IMAD.MOV R0, RZ, RZ, R4 ;  /* 0x000000ffff00a224 */ /* 0x000fce00078e0204 */
.L_x_354:
[----:B------:R-:W-:Y:S05]  /*0b80*/  BSYNC.RECONVERGENT B2 ;  /* 0x0000000000027941 */ /* 0x000fea0003800200 */
.L_x_353:
[----:B------:R-:W-:Y:S05]  /*0b90*/  @!P0 BRA `(.L_x_347) ;  /* 0x0000000000348947 */ /* 0x000fea0003800000 */
[----:B------:R-:W0:Y:S01]  /*0ba0*/  LDC.64 R2, c[0x0][0x380] ;  /* 0x0000e000ff027b82 */ /* 0x000e220000000a00 */
[----:B------:R-:W-:Y:S01]  /*0bb0*/  IADD3 R4, PT, PT, -R36, RZ, RZ ;  /* 0x000000ff24047210 */ /* 0x000fe20007ffe1ff */
[----:B0-----:R-:W-:-:S07]  /*0bc0*/  IMAD.WIDE.U32 R2, R37, 0x8, R2 ;  /* 0x0000000825027825 */ /* 0x001fce00078e0002 */
.L_x_355:
[----:B------:R0:W2:Y:S01]  /*0bd0*/  LDG.E.64 R6, desc[UR6][R2.64] ;  /* 0x0000000602067981 */ /* 0x0000a2000c1e1b00 */
[----:B------:R-:W-:Y:S02]  /*0be0*/  VIADD R4, R4, 0x1 ;  /* 0x0000000104047836 */ /* 0x000fe40000000000 */
[----:B------:R-:W-:-:S03]  /*0bf0*/  VIADD R5, R0, 0x1 ;  /* 0x0000000100057836 */ /* 0x000fc60000000000 */
[----:B------:R-:W-:Y:S02]  /*0c00*/  ISETP.NE.AND P1, PT, R4, RZ, PT ;  /* 0x000000ff0400720c */ /* 0x000fe40003f25270 */
[----:B0-----:R-:W-:-:S05]  /*0c10*/  IADD3 R2, P2, PT, R2, 0x800, RZ ;  /* 0x0000080002027810 */ /* 0x001fca0007f5e0ff */
[----:B------:R-:W-:Y:S01]  /*0c20*/  IMAD.X R3, RZ, RZ, R3, P2 ;  /* 0x000000ffff037224 */ /* 0x000fe200010e0603 */
[----:B--2---:R-:W-:-:S14]  /*0c30*/  DSETP.NEU.AND P0, PT, R6, RZ, PT ;  /* 0x000000ff0600722a */ /* 0x004fdc0003f0d000 */
[----:B------:R-:W-:-:S05]  /*0c40*/  @!P0 IADD3 R5, PT, PT, R0, RZ, RZ ;  /* 0x000000ff00058210 */ /* 0x000fca0007ffe0ff */
[----:B------:R-:W-:Y:S01]  /*0c50*/  IMAD.MOV.U32 R0, RZ, RZ, R5 ;  /* 0x000000ffff007224 */ /* 0x000fe200078e0005 */
[----:B------:R-:W-:Y:S06]  /*0c60*/  @P1 BRA `(.L_x_355) ;  /* 0xfffffffc00d81947 */ /* 0x000fec000383ffff */
.L_x_347:
[----:B------:R-:W-:Y:S05]  /*0c70*/  BSYNC.RECONVERGENT B1 ;  /* 0x0000000000017941 */ /* 0x000fea0003800200 */
.L_x_346:
[----:B------:R-:W-:-:S13]  /*0c80*/  ISETP.GE.U32.AND P0, PT, R34, 0x100, PT ;  /* 0x000001002200780c */ /* 0x000fda0003f06070 */
[----:B------:R-:W-:Y:S05]  /*0c90*/  @!P0 BRA `(.L_x_356) ;  /* 0x0000000000648947 */ /* 0x000fea0003800000 */
[----:B------:R-:W0:Y:S01]  /*0ca0*/  S2R R2, SR_LANEID ;  /* 0x0000000000027919 */ /* 0x000e220000000000 */
[----:B------:R-:W1:Y:S02]  /*0cb0*/  REDUX.SUM UR4, R0 ;  /* 0x00000000000473c4 */ /* 0x000e64000000c000 */
[----:B-1----:R-:W-:Y:S02]  /*0cc0*/  MOV R5, UR4 ;  /* 0x0000000400057c02 */ /* 0x002fe40008000f00 */
        /* <DEDUP_REMOVED lines=22> */
.L_x_356:
        /* <DEDUP_REMOVED lines=8> */
[----:B-1----:R-:W-:Y:S01]  /*0eb0*/  @P0 IMAD.IADD R2, R2, 0x1, R0 ;  /* 0x0000000102020824 */ /* 0x002fe200078e0200 */
[----:B0-----:R-:W-:-:S04]  /*0ec0*/  ISETP.NE.AND P1, PT, R5, RZ, PT ;  /* 0x000000ff0500720c */ /* 0x001fc80003f25270 */
[----:B------:R-:W0:Y:S09]  /*0ed0*/  SHFL.DOWN P0, R4, R2, 0x2, R3 ;  /* 0x0840000002047989 */ /* 0x000e320000000003 */
[----:B------:R-:W1:Y:S01]  /*0ee0*/  @!P1 S2R R10, SR_CgaCtaId ;  /* 0x00000000000a9919 */ /* 0x000e620000008800 */
[----:B------:R-:W-:-:S02]  /*0ef0*/  @!P1 MOV R7, 0x400 ;  /* 0x0000040000079802 */ /* 0x000fc40000000f00 */
[----:B------:R-:W-:-:S04]  /*0f00*/  @!P1 SHF.R.U32.HI R0, RZ, 0x3, R35 ;  /* 0x00000003ff009819 */ /* 0x000fc80000011623 */
[----:B------:R-:W-:Y:S02]  /*0f10*/  @!P1 LOP3.LUT R0, R0, 0x7c, RZ, 0xc0, !PT ;  /* 0x0000007c00009812 */ /* 0x000fe400078ec0ff */
[----:B0-----:R-:W-:-:S05]  /*0f20*/  @P0 IADD3 R4, PT, PT, R2, R4, RZ ;  /* 0x0000000402040210 */ /* 0x001fca0007ffe0ff */
[----:B------:R-:W0:Y:S01]  /*0f30*/  SHFL.DOWN P0, R6, R4, 0x4, R3 ;  /* 0x0880000004067989 */ /* 0x000e220000000003 */
[----:B-1----:R-:W-:-:S04]  /*0f40*/  @!P1 LEA R7, R10, R7, 0x18 ;  /* 0x000000070a079211 */ /* 0x002fc800078ec0ff */
[----:B------:R-:W-:Y:S01]  /*0f50*/  @!P1 IADD3 R0, PT, PT, R0, R7, RZ ;  /* 0x0000000700009210 */ /* 0x000fe20007ffe0ff */
        /* <DEDUP_REMOVED lines=34> */
.L_x_343:
[----:B------:R-:W0:Y:S01]  /*1180*/  S2R R37, SR_TID.X ;  /* 0x0000000000257919 */ /* 0x000e220000002100 */
[----:B------:R-:W1:Y:S02]  /*1190*/  LDCU.64 UR4, c[0x0][0x380] ;  /* 0x00007000ff0477ac */ /* 0x000e640008000a00 */
[----:B-1----:R-:W-:Y:S01]  /*11a0*/  MOV R2, UR4 ;  /* 0x0000000400027c02 */ /* 0x002fe20008000f00 */
[----:B------:R-:W-:-:S04]  /*11b0*/  IMAD.U32 R3, RZ, RZ, UR5 ;  /* 0x00000005ff037e24 */ /* 0x000fc8000f8e00ff */
        /* <DEDUP_REMOVED lines=17> */
[----:B------:R-:W-:Y:S01]  /*12d0*/  IADD3 R35, PT, PT, R34, -0x1000, RZ ;  /* 0xfffff00022237810 */ /* 0x000fe20007ffe0ff */
[----:B------:R-:W-:Y:S01]  /*12e0*/  UMOV UR4, 0x1000 ;  /* 0x0000100000047882 */ /* 0x000fe20000000000 */
[----:B--2---:R-:W-:-:S02]  /*12f0*/  DSETP.NEU.AND P0, PT, R40, RZ, PT ;  /* 0x000000ff2800722a */ /* 0x004fc40003f0d000 */
[----:B---3--:R-:W-:Y:S01]  /*1300*/  DSETP.NEU.AND P1, PT, R28, RZ, PT ;  /* 0x000000ff1c00722a */ /* 0x008fe20003f2d000 */
[----:B------:R-:W-:-:S03]  /*1310*/  IMAD.MOV.U32 R28, RZ, RZ, 0x2 ;  /* 0x00000002ff1c7424 */ /* 0x000fc600078e00ff */
[----:B------:R-:W-:Y:S01]  /*1320*/  SEL R0, RZ, 0x1, !P0 ;  /* 0x00000001ff007807 */ /* 0x000fe20004000000 */
[----:B----4-:R-:W-:-:S07]  /*1330*/  DSETP.NEU.AND P2, PT, R30, RZ, PT ;  /* 0x000000ff1e00722a */ /* 0x010fce0003f4d000 */
[----:B------:R-:W-:Y:S01]  /*1340*/  @!P0 IADD3 R28, PT, PT, RZ, 0x1, RZ ;  /* 0x00000001ff1c8810 */ /* 0x000fe20007ffe0ff */
[----:B-----5:R-:W-:Y:S01]  /*1350*/  DSETP.NEU.AND P0, PT, R32, RZ, PT ;  /* 0x000000ff2000722a */ /* 0x020fe20003f0d000 */
[----:B------:R-:W-:Y:S01]  /*1360*/  @!P1 IMAD.MOV R28, RZ, RZ, R0 ;  /* 0x000000ffff1c9224 */ /* 0x000fe200078e0200 */
[----:B------:R-:W-:-:S03]  /*1370*/  DSETP.NEU.AND P1, PT, R4, RZ, PT ;  /* 0x000000ff0400722a */ /* 0x000fc60003f2d000 */
[C---:B------:R-:W-:Y:S01]  /*1380*/  VIADD R0, R28.reuse, 0x1 ;  /* 0x000000011c007836 */ /* 0x040fe20000000000 */
[----:B------:R-:W-:-:S05]  /*1390*/  @!P2 IADD3 R0, PT, PT, R28, RZ, RZ ;  /* 0x000000ff1c00a210 */ /* 0x000fca0007ffe0ff */
[----:B------:R-:W-:-:S03]  /*13a0*/  VIADD R4, R0, 0x1 ;  /* 0x0000000100047836 */ /* 0x000fc60000000000 */
[----:B------:R-:W-:Y:S01]  /*13b0*/  @!P0 IMAD.MOV R4, RZ, RZ, R0 ;  /* 0x000000ffff048224 */ /* 0x000fe200078e0200 */
[----:B------:R-:W-:-:S04]  /*13c0*/  DSETP.NEU.AND P0, PT, R6, RZ, PT ;  /* 0x000000ff0600722a */ /* 0x000fc80003f0d000 */
[----:B------:R-:W-:Y:S01]  /*13d0*/  IADD3 R0, PT, PT, R4, 0x1, RZ ;  /* 0x0000000104007810 */ /* 0x000fe20007ffe0ff */
[----:B------:R-:W-:Y:S01]  /*13e0*/  @!P1 IMAD.MOV R0, RZ, RZ, R4 ;  /* 0x000000ffff009224 */ /* 0x000fe200078e0204 */
[----:B------:R-:W-:-:S03]  /*13f0*/  DSETP.NEU.AND P1, PT, R8, RZ, PT ;  /* 0x000000ff0800722a */ /* 0x000fc60003f2d000 */
        /* <DEDUP_REMOVED lines=36> */
.L_x_360:
        /* <DEDUP_REMOVED lines=18> */
[----:B--2---:R-:W-:-:S02]  /*1760*/  DSETP.NEU.AND P0, PT, R40, RZ, PT ;  /* 0x000000ff2800722a */ /* 0x004fc40003f0d000 */
[----:B---3--:R-:W-:Y:S01]  /*1770*/  DSETP.NEU.AND P1, PT, R30, RZ, PT ;  /* 0x000000ff1e00722a */ /* 0x008fe20003f2d000 */
[----:B------:R-:W-:-:S11]  /*1780*/  VIADD R30, R0, 0x1 ;  /* 0x00000001001e7836 */ /* 0x000fd60000000000 */
[----:B------:R-:W-:Y:S01]  /*1790*/  @!P0 IADD3 R30, PT, PT, R0, RZ, RZ ;  /* 0x000000ff001e8210 */ /* 0x000fe20007ffe0ff */
[----:B----4-:R-:W-:Y:S01]  /*17a0*/  DSETP.NEU.AND P0, PT, R4, RZ, PT ;  /* 0x000000ff0400722a */ /* 0x010fe20003f0d000 */
[----:B0-----:R-:W-:-:S03]  /*17b0*/  VIADD R5, R34, -UR4 ;  /* 0x8000000422057c36 */ /* 0x001fc60008000000 */
        /* <DEDUP_REMOVED lines=41> */
[----:B------:R-:W-:-:S04]  /*1a50*/  ISETP.GE.U32.AND P0, PT, R5, 0x1000, PT ;  /* 0x000010000500780c */ /* 0x000fc80003f06070 */
[----:B------:R-:W-:Y:S02]  /*1a60*/  IADD3 R0, PT, PT, R4, 0x1, RZ ;  /* 0x0000000104007810 */ /* 0x000fe40007ffe0ff */
[----:B------:R-:W-:-:S07]  /*1a70*/  @!P1 IMAD.MOV R0, RZ, RZ, R4 ;  /* 0x000000ffff009224 */ /* 0x000fce00078e0204 */
[----:B------:R-:W-:Y:S05]  /*1a80*/  @!P0 BRA `(.L_x_359) ;  /* 0x0000000c008c8947 */ /* 0x000fea0003800000 */
[----:B------:R-:W-:-:S06]  /*1a90*/  UIADD3 UR4, UPT, UPT, UR4, 0x1000, URZ ;  /* 0x0000100004047890 */ /* 0x000fcc000fffe0ff */
[----:B------:R-:W-:-:S13]  /*1aa0*/  ISETP.LT.U32.AND P0, PT, R35, UR4, PT ;  /* 0x0000000423007c0c */ /* 0x000fda000bf01070 */
[----:B------:R-:W-:Y:S05]  /*1ab0*/  @!P0 BRA `(.L_x_360) ;  /* 0xfffffff800e08947 */ /* 0x000fea000383ffff */
.L_x_358:
        /* <DEDUP_REMOVED lines=16> */
[----:B------:R-:W-:Y:S01]  /*1bc0*/  VIADD R41, R37, UR4 ;  /* 0x0000000425297c36 */ /* 0x000fe20008000000 */
[----:B------:R-:W-:-:S07]  /*1bd0*/  IADD3 R39, PT, PT, -R39, RZ, RZ ;  /* 0x000000ff27277210 */ /* 0x000fce0007ffe1ff */
.L_x_365:
[----:B------:R-:W-:-:S04]  /*1be0*/  IMAD.WIDE.U32 R4, R41, 0x8, R2 ;  /* 0x0000000829047825 */ /* 0x000fc800078e0002 */
[C---:B------:R-:W-:Y:S02]  /*1bf0*/  VIADD R7, R41.reuse, 0x100 ;  /* 0x0000010029077836 */ /* 0x040fe40000000000 */
[----:B------:R-:W2:Y:S01]  /*1c00*/  LDG.E.64 R4, desc[UR6][R4.64] ;  /* 0x0000000604047981 */ /* 0x000ea2000c1e1b00 */
[----:B------:R-:W-:Y:S01]  /*1c10*/  IADD3 R9, PT, PT, R41, 0x200, RZ ;  /* 0x0000020029097810 */ /* 0x000fe20007ffe0ff */
[----:B------:R-:W-:-:S04]  /*1c20*/  IMAD.WIDE.U32 R6, R7, 0x8, R2 ;  /* 0x0000000807067825 */ /* 0x000fc800078e0002 */
[--C-:B------:R-:W-:Y:S02]  /*1c30*/  IMAD.WIDE.U32 R8, R9, 0x8, R2.reuse ;  /* 0x0000000809087825 */ /* 0x100fe400078e0002 */
[----:B------:R-:W3:Y:S02]  /*1c40*/  LDG.E.64 R6, desc[UR6][R6.64] ;  /* 0x0000000606067981 */ /* 0x000ee4000c1e1b00 */
[C---:B------:R-:W-:Y:S02]  /*1c50*/  VIADD R11, R41.reuse, 0x300 ;  /* 0x00000300290b7836 */ /* 0x040fe40000000000 */
[----:B------:R-:W4:Y:S01]  /*1c60*/  LDG.E.64 R8, desc[UR6][R8.64] ;  /* 0x0000000608087981 */ /* 0x000f22000c1e1b00 */
[----:B------:R-:W-:Y:S01]  /*1c70*/  IADD3 R13, PT, PT, R41, 0x400, RZ ;  /* 0x00000400290d7810 */ /* 0x000fe20007ffe0ff */
[----:B------:R-:W-:-:S04]  /*1c80*/  IMAD.WIDE.U32 R10, R11, 0x8, R2 ;  /* 0x000000080b0a7825 */ /* 0x000fc800078e0002 */
[--C-:B------:R-:W-:Y:S02]  /*1c90*/  IMAD.WIDE.U32 R12, R13, 0x8, R2.reuse ;  /* 0x000000080d0c7825 */ /* 0x100fe400078e0002 */
[----:B------:R-:W5:Y:S02]  /*1ca0*/  LDG.E.64 R10, desc[UR6][R10.64] ;  /* 0x000000060a0a7981 */ /* 0x000f64000c1e1b00 */
[C---:B------:R-:W-:Y:S02]  /*1cb0*/  VIADD R15, R41.reuse, 0x500 ;  /* 0x00000500290f7836 */ /* 0x040fe40000000000 */
[----:B------:R-:W5:Y:S01]  /*1cc0*/  LDG.E.64 R12, desc[UR6][R12.64] ;  /* 0x000000060c0c7981 */ /* 0x000f62000c1e1b00 */
        /* <DEDUP_REMOVED lines=28> */
[----:B------:R-:W-:Y:S02]  /*1e90*/  VIADD R35, R41, 0xf00 ;  /* 0x00000f0029237836 */ /* 0x000fe40000000000 */
[----:B------:R-:W5:Y:S02]  /*1ea0*/  LDG.E.64 R32, desc[UR6][R32.64] ;  /* 0x0000000620207981 */ /* 0x000f64000c1e1b00 */
[----:B------:R-:W-:-:S06]  /*1eb0*/  IMAD.WIDE.U32 R34, R35, 0x8, R2 ;  /* 0x0000000823227825 */ /* 0x000fcc00078e0002 */
[----:B------:R-:W5:Y:S01]  /*1ec0*/  LDG.E.64 R34, desc[UR6][R34.64] ;  /* 0x0000000622227981 */ /* 0x000f62000c1e1b00 */
[----:B------:R-:W-:Y:S01]  /*1ed0*/  VIADD R39, R39, 0x10 ;  /* 0x0000001027277836 */ /* 0x000fe20000000000 */
[----:B------:R-:W-:Y:S02]  /*1ee0*/  IADD3 R38, PT, PT, R38, 0x1000, RZ ;  /* 0x0000100026267810 */ /* 0x000fe40007ffe0ff */
[----:B------:R-:W-:Y:S01]  /*1ef0*/  IADD3 R41, PT, PT, R41, 0x1000, RZ ;  /* 0x0000100029297810 */ /* 0x000fe20007ffe0ff */
[----:B--2---:R-:W-:Y:S01]  /*1f00*/  DSETP.NEU.AND P0, PT, R4, RZ, PT ;  /* 0x000000ff0400722a */ /* 0x004fe20003f0d000 */
[----:B------:R-:W-:Y:S01]  /*1f10*/  IADD3 R4, PT, PT, R0, 0x1, RZ ;  /* 0x0000000100047810 */ /* 0x000fe20007ffe0ff */
[----:B---3--:R-:W-:-:S12]  /*1f20*/  DSETP.NEU.AND P1, PT, R6, RZ, PT ;  /* 0x000000ff0600722a */ /* 0x008fd80003f2d000 */
[----:B------:R-:W-:Y:S01]  /*1f30*/  @!P0 IMAD.MOV R4, RZ, RZ, R0 ;  /* 0x000000ffff048224 */ /* 0x000fe200078e0200 */
[----:B----4-:R-:W-:-:S04]  /*1f40*/  DSETP.NEU.AND P0, PT, R8, RZ, PT ;  /* 0x000000ff0800722a */ /* 0x010fc80003f0d000 */
[----:B------:R-:W-:Y:S01]  /*1f50*/  IADD3 R0, PT, PT, R4, 0x1, RZ ;  /* 0x0000000104007810 */ /* 0x000fe20007ffe0ff */
[----:B------:R-:W-:Y:S01]  /*1f60*/  @!P1 IMAD.MOV R0, RZ, RZ, R4 ;  /* 0x000000ffff009224 */ /* 0x000fe200078e0204 */
[----:B-----5:R-:W-:-:S04]  /*1f70*/  DSETP.NEU.AND P1, PT, R10, RZ, PT ;  /* 0x000000ff0a00722a */ /* 0x020fc80003f2d000 */
[----:B------:R-:W-:-:S04]  /*1f80*/  IADD3 R4, PT, PT, R0, 0x1, RZ ;  /* 0x0000000100047810 */ /* 0x000fc80007ffe0ff */
[----:B------:R-:W-:Y:S01]  /*1f90*/  @!P0 IMAD.MOV R4, RZ, RZ, R0 ;  /* 0x000000ffff048224 */ /* 0x000fe200078e0200 */
[----:B------:R-:W-:-:S04]  /*1fa0*/  DSETP.NEU.AND P0, PT, R12, RZ, PT ;  /* 0x000000ff0c00722a */ /* 0x000fc80003f0d000 */
[----:B------:R-:W-:Y:S01]  /*1fb0*/  IADD3 R0, PT, PT, R4, 0x1, RZ ;  /* 0x0000000104007810 */ /* 0x000fe20007ffe0ff */
[----:B------:R-:W-:Y:S01]  /*1fc0*/  @!P1 IMAD.MOV R0, RZ, RZ, R4 ;  /* 0x000000ffff009224 */ /* 0x000fe200078e0204 */
[----:B------:R-:W-:-:S04]  /*1fd0*/  DSETP.NEU.AND P1, PT, R14, RZ, PT ;  /* 0x000000ff0e00722a */ /* 0x000fc80003f2d000 */
        /* <DEDUP_REMOVED lines=31> */
[----:B------:R-:W-:Y:S02]  /*21d0*/  @!P0 IADD3 R4, PT, PT, R0, RZ, RZ ;  /* 0x000000ff00048210 */ /* 0x000fe40007ffe0ff */
[----:B------:R-:W-:-:S03]  /*21e0*/  ISETP.NE.AND P0, PT, R39, RZ, PT ;  /* 0x000000ff2700720c */ /* 0x000fc60003f05270 */
[----:B------:R-:W-:Y:S02]  /*21f0*/  VIADD R0, R4, 0x1 ;  /* 0x0000000104007836 */ /* 0x000fe40000000000 */
[----:B------:R-:W-:-:S08]  /*2200*/  @!P1 IMAD.MOV R0, RZ, RZ, R4 ;  /* 0x000000ffff009224 */ /* 0x000fd000078e0204 */
[----:B------:R-:W-:Y:S05]  /*2210*/  @P0 BRA `(.L_x_365) ;  /* 0xfffffff800700947 */ /* 0x000fea000383ffff */
[----:B------:R-:W-:Y:S05]  /*2220*/  BSYNC.RECONVERGENT B3 ;  /* 0x0000000000037941 */ /* 0x000fea0003800200 */
.L_x_364:
[----:B------:R-:W-:-:S07]  /*2230*/  VIADD R38, R38, 0xfffff800 ;  /* 0xfffff80026267836 */ /* 0x000fce0000000000 */
.L_x_363:
[----:B------:R-:W-:Y:S05]  /*2240*/  BSYNC.RECONVERGENT B2 ;  /* 0x0000000000027941 */ /* 0x000fea0003800200 */
.L_x_362:
[----:B------:R-:W-:-:S13]  /*2250*/  ISETP.NE.AND P0, PT, R40, RZ, PT ;  /* 0x000000ff2800720c */ /* 0x000fda0003f05270 */
[----:B------:R-:W-:Y:S05]  /*2260*/  @!P0 BRA `(.L_x_361) ;  /* 0x0000000400908947 */ /* 0x000fea0003800000 */
[----:B------:R-:W-:Y:S01]  /*2270*/  ISETP.GE.U32.AND P1, PT, R40, 0x8, PT ;  /* 0x000000082800780c */ /* 0x000fe20003f26070 */
[----:B------:R-:W-:Y:S01]  /*2280*/  BSSY.RECONVERGENT B2, `(.L_x_366) ;  /* 0x0000035000027945 */ /* 0x000fe20003800200 */
[----:B------:R-:W-:-:S04]  /*2290*/  LOP3.LUT R20, R36, 0x7, RZ, 0xc0, !PT ;  /* 0x0000000724147812 */ /* 0x000fc800078ec0ff */
[----:B------:R-:W-:-:S07]  /*22a0*/  ISETP.NE.AND P0, PT, R20, RZ, PT ;  /* 0x000000ff1400720c */ /* 0x000fce0003f05270 */
[----:B------:R-:W-:Y:S06]  /*22b0*/  @!P1 BRA `(.L_x_367) ;  /* 0x0000000000c49947 */ /* 0x000fec0003800000 */
[----:B------:R-:W-:-:S05]  /*22c0*/  IADD3 R19, PT, PT, R38, UR4, RZ ;  /* 0x0000000426137c10 */ /* 0x000fca000fffe0ff */
[----:B------:R-:W-:-:S04]  /*22d0*/  IMAD.WIDE.U32 R4, R19, 0x8, R2 ;  /* 0x0000000813047825 */ /* 0x000fc800078e0002 */
[C---:B------:R-:W-:Y:S02]  /*22e0*/  VIADD R7, R19.reuse, 0x100 ;  /* 0x0000010013077836 */ /* 0x040fe40000000000 */
[----:B------:R-:W2:Y:S01]  /*22f0*/  LDG.E.64 R4, desc[UR6][R4.64] ;  /* 0x0000000604047981 */ /* 0x000ea2000c1e1b00 */
[----:B------:R-:W-:Y:S01]  /*2300*/  IADD3 R9, PT, PT, R19, 0x200, RZ ;  /* 0x0000020013097810 */ /* 0x000fe20007ffe0ff */
[----:B------:R-:W-:-:S06]  /*2310*/  IMAD.WIDE.U32 R6, R7, 0x8, R2 ;  /* 0x0000000807067825 */ /* 0x000fcc00078e0002 */
        /* <DEDUP_REMOVED lines=40> */
[----:B------:R-:W-:-:S05]  /*25a0*/  @!P1 IMAD.MOV R4, RZ, RZ, R0 ;  /* 0x000000ffff049224 */ /* 0x000fca00078e0200 */
[C---:B------:R-:W-:Y:S02]  /*25b0*/  IADD3 R0, PT, PT, R4.reuse, 0x1, RZ ;  /* 0x0000000104007810 */ /* 0x040fe40007ffe0ff */
[----:B------:R-:W-:-:S07]  /*25c0*/  @!P2 IADD3 R0, PT, PT, R4, RZ, RZ ;  /* 0x000000ff0400a210 */ /* 0x000fce0007ffe0ff */
.L_x_367:
[----:B------:R-:W-:Y:S05]  /*25d0*/  BSYNC.RECONVERGENT B2 ;  /* 0x0000000000027941 */ /* 0x000fea0003800200 */
.L_x_366:
        /* <DEDUP_REMOVED lines=9> */
[----:B------:R-:W2:Y:S01]  /*2670*/  LDG.E.64 R4, desc[UR6][R4.64] ;  /* 0x0000000604047981 */ /* 0x000ea2000c1e1b00 */
[----:B------:R-:W-:-:S04]  /*2680*/  IMAD.WIDE.U32 R6, R7, 0x8, R2 ;  /* 0x0000000807067825 */ /* 0x000fc800078e0002 */
[C---:B------:R-:W-:Y:S02]  /*2690*/  VIADD R9, R11.reuse, 0x200 ;  /* 0x000002000b097836 */ /* 0x040fe40000000000 */
[----:B------:R-:W3:Y:S01]  /*26a0*/  LDG.E.64 R6, desc[UR6][R6.64] ;  /* 0x0000000606067981 */ /* 0x000ee2000c1e1b00 */
[----:B------:R-:W-:Y:S01]  /*26b0*/  IADD3 R11, PT, PT, R11, 0x300, RZ ;  /* 0x000003000b0b7810 */ /* 0x000fe20007ffe0ff */
[----:B------:R-:W-:-:S04]  /*26c0*/  IMAD.WIDE.U32 R8, R9, 0x8, R2 ;  /* 0x0000000809087825 */ /* 0x000fc800078e0002 */
[----:B------:R-:W-:Y:S02]  /*26d0*/  IMAD.WIDE.U32 R10, R11, 0x8, R2 ;  /* 0x000000080b0a7825 */ /* 0x000fe400078e0002 */
[----:B------:R-:W4:Y:S04]  /*26e0*/  LDG.E.64 R8, desc[UR6][R8.64] ;  /* 0x0000000608087981 */ /* 0x000f28000c1e1b00 */
[----:B------:R-:W5:Y:S01]  /*26f0*/  LDG.E.64 R10, desc[UR6][R10.64] ;  /* 0x000000060a0a7981 */ /* 0x000f62000c1e1b00 */
[----:B------:R-:W-:Y:S01]  /*2700*/  IADD3 R38, PT, PT, R38, 0x400, RZ ;  /* 0x0000040026267810 */ /* 0x000fe20007ffe0ff */
[----:B--2---:R-:W-:Y:S01]  /*2710*/  DSETP.NEU.AND P1, PT, R4, RZ, PT ;  /* 0x000000ff0400722a */ /* 0x004fe20003f2d000 */
[----:B------:R-:W-:Y:S01]  /*2720*/  VIADD R4, R0, 0x1 ;  /* 0x0000000100047836 */ /* 0x000fe20000000000 */
[----:B---3--:R-:W-:-:S12]  /*2730*/  DSETP.NEU.AND P2, PT, R6, RZ, PT ;  /* 0x000000ff0600722a */ /* 0x008fd80003f4d000 */
[----:B------:R-:W-:Y:S01]  /*2740*/  @!P1 IADD3 R4, PT, PT, R0, RZ, RZ ;  /* 0x000000ff00049210 */ /* 0x000fe20007ffe0ff */
[----:B----4-:R-:W-:-:S04]  /*2750*/  DSETP.NEU.AND P1, PT, R8, RZ, PT ;  /* 0x000000ff0800722a */ /* 0x010fc80003f2d000 */
[C---:B------:R-:W-:Y:S01]  /*2760*/  VIADD R0, R4.reuse, 0x1 ;  /* 0x0000000104007836 */ /* 0x040fe20000000000 */
[----:B------:R-:W-:Y:S01]  /*2770*/  @!P2 IADD3 R0, PT, PT, R4, RZ, RZ ;  /* 0x000000ff0400a210 */ /* 0x000fe20007ffe0ff */
[----:B-----5:R-:W-:-:S04]  /*2780*/  DSETP.NEU.AND P2, PT, R10, RZ, PT ;  /* 0x000000ff0a00722a */ /* 0x020fc80003f4d000 */
[----:B------:R-:W-:-:S04]  /*2790*/  VIADD R4, R0, 0x1 ;  /* 0x0000000100047836 */ /* 0x000fc80000000000 */
[----:B------:R-:W-:-:S05]  /*27a0*/  @!P1 IADD3 R4, PT, PT, R0, RZ, RZ ;  /* 0x000000ff00049210 */ /* 0x000fca0007ffe0ff */
[----:B------:R-:W-:Y:S02]  /*27b0*/  VIADD R0, R4, 0x1 ;  /* 0x0000000104007836 */ /* 0x000fe40000000000 */
[----:B------:R-:W-:-:S07]  /*27c0*/  @!P2 IMAD.MOV R0, RZ, RZ, R4 ;  /* 0x000000ffff00a224 */ /* 0x000fce00078e0204 */
.L_x_369:
[----:B------:R-:W-:Y:S05]  /*27d0*/  BSYNC.RECONVERGENT B2 ;  /* 0x0000000000027941 */ /* 0x000fea0003800200 */
.L_x_368:
[----:B------:R-:W-:Y:S05]  /*27e0*/  @!P0 BRA `(.L_x_361) ;  /* 0x0000000000308947 */ /* 0x000fea0003800000 */
[----:B------:R-:W-:Y:S01]  /*27f0*/  IADD3 R7, PT, PT, R38, UR4, RZ ;  /* 0x0000000426077c10 */ /* 0x000fe2000fffe0ff */
[----:B------:R-:W-:-:S07]  /*2800*/  IMAD.MOV R6, RZ, RZ, -R36 ;  /* 0x000000ffff067224 */ /* 0x000fce00078e0a24 */
.L_x_370:
[----:B------:R-:W-:-:S06]  /*2810*/  IMAD.WIDE.U32 R4, R7, 0x8, R2 ;  /* 0x0000000807047825 */ /* 0x000fcc00078e0002 */
        /* <DEDUP_REMOVED lines=9> */
.L_x_361:
[----:B------:R-:W-:Y:S05]  /*28b0*/  BSYNC.RECONVERGENT B1 ;  /* 0x0000000000017941 */ /* 0x000fea0003800200 */
.L_x_359:
        /* <DEDUP_REMOVED lines=24> */
.L_x_357:
[----:B------:R-:W-:Y:S05]  /*2a40*/  BSYNC.RECONVERGENT B0 ;  /* 0x0000000000007941 */ /* 0x000fea0003800200 */
.L_x_342:
[----:B------:R-:W-:Y:S05]  /*2a50*/  @P0 EXIT ;  /* 0x000000000000094d */ /* 0x000fea0003800000 */
[----:B------:R-:W1:Y:S01]  /*2a60*/  LDC.64 R2, c[0x0][0x390] ;  /* 0x0000e400ff027b82 */ /* 0x000e620000000a00 */
[----:B------:R-:W0:Y:S02]  /*2a70*/  LDCU UR4, c[0x0][0x3a0] ;  /* 0x00007400ff0477ac */ /* 0x000e240008000800 */
[----:B0-----:R-:W-:-:S05]  /*2a80*/  IADD3 R5, PT, PT, R5, UR4, RZ ;  /* 0x0000000405057c10 */ /* 0x001fca000fffe0ff */
[----:B-1----:R-:W-:Y:S01]  /*2a90*/  STG.E desc[UR6][R2.64], R5 ;  /* 0x0000000502007986 */ /* 0x002fe2000c101906 */
[----:B------:R-:W-:Y:S05]  /*2aa0*/  EXIT ;  /* 0x000000000000794d */ /* 0x000fea0003800000 */
.L_x_371:
        /* <DEDUP_REMOVED lines=13> */
.L_x_3661:


//--------------------- .text._ZN3cub18CUB_300001_SM_10006detail6reduce18DeviceReduceKernelINS2_10policy_hubIjjN4cuda3std3__44plusIvEEE10Policy1000EN6thrust24THRUST_300001_SM_1000_NS18transform_iteratorI9NonZeroOpIfEPKfNSD_11use_defaultESJ_EEjS9_jNS7_10__identityEEEvT0_PT3_T1_NS0_13GridEvenShareISP_EET2_T4_ --------------------------
	.section	.text._ZN3cub18CUB_300001_SM_10006detail6reduce18DeviceReduceKernelINS2_10policy_hubIjjN4cuda3std3__44plusIvEEE10Policy1000EN6thrust24THRUST_300001_SM_1000_NS18transform_iteratorI9NonZeroOpIfEPKfNSD_11use_defaultESJ_EEjS9_jNS7_10__identityEEEvT0_PT3_T1_NS0_13GridEvenShareISP_EET2_T4_,"ax",@progbits
	.align	128
        .global         _ZN3cub18CUB_300001_SM_10006detail6reduce18DeviceReduceKernelINS2_10policy_hubIjjN4cuda3std3__44plusIvEEE10Policy1000EN6thrust24THRUST_300001_SM_1000_NS18transform_iteratorI9NonZeroOpIfEPKfNSD_11use_defaultESJ_EEjS9_jNS7_10__identityEEEvT0_PT3_T1_NS0_13GridEvenShareISP_EET2_T4_
        .type           _ZN3cub18CUB_300001_SM_10006detail6reduce18DeviceReduceKernelINS2_10policy_hubIjjN4cuda3std3__44plusIvEEE10Policy1000EN6thrust24THRUST_300001_SM_1000_NS18transform_iteratorI9NonZeroOpIfEPKfNSD_11use_defaultESJ_EEjS9_jNS7_10__identityEEEvT0_PT3_T1_NS0_13GridEvenShareISP_EET2_T4_,@function
        .size           _ZN3cub18CUB_300001_SM_10006detail6reduce18DeviceReduceKernelINS2_10policy_hubIjjN4cuda3std3__44plusIvEEE10Policy1000EN6thrust24THRUST_300001_SM_1000_NS18transform_iteratorI9NonZeroOpIfEPKfNSD_11use_defaultESJ_EEjS9_jNS7_10__identityEEEvT0_PT3_T1_NS0_13GridEvenShareISP_EET2_T4_,(.L_x_3662 - _ZN3cub18CUB_300001_SM_10006detail6reduce18DeviceReduceKernelINS2_10policy_hubIjjN4cuda3std3__44plusIvEEE10Policy1000EN6thrust24THRUST_300001_SM_1000_NS18transform_iteratorI9NonZeroOpIfEPKfNSD_11use_defaultESJ_EEjS9_jNS7_10__identityEEEvT0_PT3_T1_NS0_13GridEvenShareISP_EET2_T4_)
        .other          _ZN3cub18CUB_300001_SM_10006detail6reduce18DeviceReduceKernelINS2_10policy_hubIjjN4cuda3std3__44plusIvEEE10Policy1000EN6thrust24THRUST_300001_SM_1000_NS18transform_iteratorI9NonZeroOpIfEPKfNSD_11use_defaultESJ_EEjS9_jNS7_10__identityEEEvT0_PT3_T1_NS0_13GridEvenShareISP_EET2_T4_,@"STO_CUDA_ENTRY STV_DEFAULT"
_ZN3cub18CUB_300001_SM_10006detail6reduce18DeviceReduceKernelINS2_10policy_hubIjjN4cuda3std3__44plusIvEEE10Policy1000EN6thrust24THRUST_300001_SM_1000_NS18transform_iteratorI9NonZeroOpIfEPKfNSD_11use_defaultESJ_EEjS9_jNS7_10__identityEEEvT0_PT3_T1_NS0_13GridEvenShareISP_EET2_T4_:
.text._ZN3cub18CUB_300001_SM_10006detail6reduce18DeviceReduceKernelINS2_10policy_hubIjjN4cuda3std3__44plusIvEEE10Policy1000EN6thrust24THRUST_300001_SM_1000_NS18transform_iteratorI9NonZeroOpIfEPKfNSD_11use_defaultESJ_EEjS9_jNS7_10__identityEEEvT0_PT3_T1_NS0_13GridEvenShareISP_EET2_T4_:
        /* <DEDUP_REMOVED lines=20> */
[----:B--2---:R-:W-:-:S04]  /*0140*/  FSETP.NEU.AND P0, PT, R4, RZ, PT ;  /* 0x000000ff0400720b */ /* 0x004fc80003f0d000 */
[----:B------:R-:W-:-:S09]  /*0150*/  SEL R18, RZ, 0x1, !P0 ;  /* 0x00000001ff127807 */ /* 0x000fd20004000000 */
.L_x_375:
[----:B------:R-:W-:Y:S05]  /*0160*/  BSYNC.RECONVERGENT B1 ;  /* 0x0000000000017941 */ /* 0x000fea0003800200 */
.L_x_374:
        /* <DEDUP_REMOVED lines=17> */
.L_x_381:
        /* <DEDUP_REMOVED lines=40> */
[----:B--2---:R-:W-:Y:S02]  /*0500*/  FSETP.NEU.AND P0, PT, R19, RZ, PT ;  /* 0x000000ff1300720b */ /* 0x004fe40003f0d000 */
[----:B------:R-:W-:-:S05]  /*0510*/  IADD3 R19, PT, PT, R8, 0xc00, RZ ;  /* 0x00000c0008137810 */ /* 0x000fca0007ffe0ff */
[----:B-1----:R-:W-:-:S04]  /*0520*/  IMAD.WIDE.U32 R16, R19, 0x4, R14 ;  /* 0x0000000413107825 */ /* 0x002fc800078e000e */
[----:B------:R-:W-:Y:S02]  /*0530*/  VIADD R19, R8, 0xd00 ;  /* 0x00000d0008137836 */ /* 0x000fe40000000000 */
[----:B------:R-:W2:Y:S01]  /*0540*/  LDG.E R16, desc[UR6][R16.64] ;  /* 0x0000000610107981 */ /* 0x000ea2000c1e1900 */
[----:B------:R-:W-:Y:S02]  /*0550*/  @!P0 IMAD.MOV R29, RZ, RZ, R18 ;  /* 0x000000ffff1d8224 */ /* 0x000fe400078e0212 */
[----:B------:R-:W-:-:S06]  /*0560*/  IMAD.WIDE.U32 R18, R19, 0x4, R14 ;  /* 0x0000000413127825 */ /* 0x000fcc00078e000e */
[----:B------:R-:W2:Y:S01]  /*0570*/  LDG.E R18, desc[UR6][R18.64] ;  /* 0x0000000612127981 */ /* 0x000ea2000c1e1900 */
[----:B---3--:R-:W-:Y:S01]  /*0580*/  FSETP.NEU.AND P0, PT, R22, RZ, PT ;  /* 0x000000ff1600720b */ /* 0x008fe20003f0d000 */
[----:B------:R-:W-:-:S06]  /*0590*/  IMAD.WIDE.U32 R22, R23, 0x4, R14 ;  /* 0x0000000417167825 */ /* 0x000fcc00078e000e */
[----:B------:R-:W3:Y:S01]  /*05a0*/  LDG.E R22, desc[UR6][R22.64] ;  /* 0x0000000616167981 */ /* 0x000ee2000c1e1900 */
[----:B----4-:R-:W-:Y:S01]  /*05b0*/  FSETP.NEU.AND P1, PT, R9, RZ, PT ;  /* 0x000000ff0900720b */ /* 0x010fe20003f2d000 */
[----:B------:R-:W-:-:S04]  /*05c0*/  VIADD R9, R29, 0x1 ;  /* 0x000000011d097836 */ /* 0x000fc80000000000 */
[----:B------:R-:W-:Y:S01]  /*05d0*/  @!P0 IMAD.MOV R9, RZ, RZ, R29 ;  /* 0x000000ffff098224 */ /* 0x000fe200078e021d */
[----:B-----5:R-:W-:-:S04]  /*05e0*/  FSETP.NEU.AND P0, PT, R10, RZ, PT ;  /* 0x000000ff0a00720b */ /* 0x020fc80003f0d000 */
[----:B------:R-:W-:-:S03]  /*05f0*/  IADD3 R10, PT, PT, R9, 0x1, RZ ;  /* 0x00000001090a7810 */ /* 0x000fc60007ffe0ff */
[----:B------:R-:W-:Y:S01]  /*0600*/  @!P1 IMAD.MOV R10, RZ, RZ, R9 ;  /* 0x000000ffff0a9224 */ /* 0x000fe200078e0209 */
[----:B------:R-:W-:-:S03]  /*0610*/  FSETP.NEU.AND P1, PT, R11, RZ, PT ;  /* 0x000000ff0b00720b */ /* 0x000fc60003f2d000 */
[----:B------:R-:W-:Y:S02]  /*0620*/  VIADD R9, R10, 0x1 ;  /* 0x000000010a097836 */ /* 0x000fe40000000000 */
[----:B------:R-:W-:Y:S01]  /*0630*/  @!P0 IMAD.MOV R9, RZ, RZ, R10 ;  /* 0x000000ffff098224 */ /* 0x000fe200078e020a */
[----:B------:R-:W-:-:S04]  /*0640*/  FSETP.NEU.AND P0, PT, R12, RZ, PT ;  /* 0x000000ff0c00720b */ /* 0x000fc80003f0d000 */
        /* <DEDUP_REMOVED lines=26> */
[----:B--2---:R-:W-:Y:S02]  /*07f0*/  FSETP.NEU.AND P1, PT, R16, RZ, PT ;  /* 0x000000ff1000720b */ /* 0x004fe40003f2d000 */
[----:B------:R-:W-:-:S11]  /*0800*/  FSETP.NEU.AND P0, PT, R18, RZ, PT ;  /* 0x000000ff1200720b */ /* 0x000fd60003f0d000 */
[----:B------:R-:W-:Y:S01]  /*0810*/  @!P1 IMAD.MOV R10, RZ, RZ, R9 ;  /* 0x000000ffff0a9224 */ /* 0x000fe200078e0209 */
[----:B------:R-:W-:-:S03]  /*0820*/  FSETP.NEU.AND P1, PT, R20, RZ, PT ;  /* 0x000000ff1400720b */ /* 0x000fc60003f2d000 */
[----:B------:R-:W-:Y:S02]  /*0830*/  VIADD R9, R10, 0x1 ;  /* 0x000000010a097836 */ /* 0x000fe40000000000 */
[----:B------:R-:W-:Y:S01]  /*0840*/  @!P0 IMAD.MOV R9, RZ, RZ, R10 ;  /* 0x000000ffff098224 */ /* 0x000fe200078e020a */
[----:B---3--:R-:W-:-:S04]  /*0850*/  FSETP.NEU.AND P0, PT, R22, RZ, PT ;  /* 0x000000ff1600720b */ /* 0x008fc80003f0d000 */
[----:B------:R-:W-:-:S03]  /*0860*/  IADD3 R10, PT, PT, R9, 0x1, RZ ;  /* 0x00000001090a7810 */ /* 0x000fc60007ffe0ff */
[----:B------:R-:W-:Y:S01]  /*0870*/  @!P1 IMAD.MOV R10, RZ, RZ, R9 ;  /* 0x000000ffff0a9224 */ /* 0x000fe200078e0209 */
[----:B------:R-:W-:-:S03]  /*0880*/  ISETP.NE.AND P1, PT, R7, RZ, PT ;  /* 0x000000ff0700720c */ /* 0x000fc60003f25270 */
[----:B------:R-:W-:Y:S02]  /*0890*/  VIADD R18, R10, 0x1 ;  /* 0x000000010a127836 */ /* 0x000fe40000000000 */
[----:B------:R-:W-:-:S08]  /*08a0*/  @!P0 IMAD.MOV R18, RZ, RZ, R10 ;  /* 0x000000ffff128224 */ /* 0x000fd000078e020a */
[----:B------:R-:W-:Y:S05]  /*08b0*/  @P1 BRA `(.L_x_381) ;  /* 0xfffffff800701947 */ /* 0x000fea000383ffff */
[----:B------:R-:W-:Y:S05]  /*08c0*/  BSYNC.RECONVERGENT B3 ;  /* 0x0000000000037941 */ /* 0x000fea0003800200 */
.L_x_380:
[----:B------:R-:W-:-:S07]  /*08d0*/  VIADD R8, R4, 0xfffff800 ;  /* 0xfffff80004087836 */ /* 0x000fce0000000000 */
.L_x_379:
[----:B------:R-:W-:Y:S05]  /*08e0*/  BSYNC.RECONVERGENT B2 ;  /* 0x0000000000027941 */ /* 0x000fea0003800200 */
.L_x_378:
        /* <DEDUP_REMOVED lines=33> */
[----:B--2---:R-:W-:Y:S02]  /*0b00*/  FSETP.NEU.AND P1, PT, R4, RZ, PT ;  /* 0x000000ff0400720b */ /* 0x004fe40003f2d000 */
[----:B------:R-:W-:Y:S02]  /*0b10*/  IADD3 R4, PT, PT, R18, 0x1, RZ ;  /* 0x0000000112047810 */ /* 0x000fe40007ffe0ff */
[----:B---3--:R-:W-:-:S09]  /*0b20*/  FSETP.NEU.AND P2, PT, R14, RZ, PT ;  /* 0x000000ff0e00720b */ /* 0x008fd20003f4d000 */
[----:B------:R-:W-:Y:S01]  /*0b30*/  @!P1 IMAD.MOV R4, RZ, RZ, R18 ;  /* 0x000000ffff049224 */ /* 0x000fe200078e0212 */
[----:B----4-:R-:W-:-:S03]  /*0b40*/  FSETP.NEU.AND P1, PT, R15, RZ, PT ;  /* 0x000000ff0f00720b */ /* 0x010fc60003f2d000 */
[----:B------:R-:W-:Y:S02]  /*0b50*/  VIADD R9, R4, 0x1 ;  /* 0x0000000104097836 */ /* 0x000fe40000000000 */
[----:B------:R-:W-:Y:S01]  /*0b60*/  @!P2 IMAD.MOV R9, RZ, RZ, R4 ;  /* 0x000000ffff09a224 */ /* 0x000fe200078e0204 */
[----:B-----5:R-:W-:-:S04]  /*0b70*/  FSETP.NEU.AND P2, PT, R19, RZ, PT ;  /* 0x000000ff1300720b */ /* 0x020fc80003f4d000 */
[----:B------:R-:W-:-:S03]  /*0b80*/  IADD3 R4, PT, PT, R9, 0x1, RZ ;  /* 0x0000000109047810 */ /* 0x000fc60007ffe0ff */
[----:B------:R-:W-:Y:S01]  /*0b90*/  @!P1 IMAD.MOV R4, RZ, RZ, R9 ;  /* 0x000000ffff049224 */ /* 0x000fe200078e0209 */
[----:B------:R-:W-:-:S03]  /*0ba0*/  FSETP.NEU.AND P1, PT, R16, RZ, PT ;  /* 0x000000ff1000720b */ /* 0x000fc60003f2d000 */
[----:B0-----:R-:W-:Y:S02]  /*0bb0*/  VIADD R7, R4, 0x1 ;  /* 0x0000000104077836 */ /* 0x001fe40000000000 */
        /* <DEDUP_REMOVED lines=10> */
[C---:B------:R-:W-:Y:S02]  /*0c60*/  VIADD R18, R4.reuse, 0x1 ;  /* 0x0000000104127836 */ /* 0x040fe40000000000 */
[----:B------:R-:W-:-:S07]  /*0c70*/  @!P2 IADD3 R18, PT, PT, R4, RZ, RZ ;  /* 0x000000ff0412a210 */ /* 0x000fce0007ffe0ff */
.L_x_383:
[----:B------:R-:W-:Y:S05]  /*0c80*/  BSYNC.RECONVERGENT B2 ;  /* 0x0000000000027941 */ /* 0x000fea0003800200 */
.L_x_382:
        /* <DEDUP_REMOVED lines=21> */
[----:B--2---:R-:W-:-:S02]  /*0de0*/  FSETP.NEU.AND P1, PT, R10, RZ, PT ;  /* 0x000000ff0a00720b */ /* 0x004fc40003f2d000 */
[----:B---3--:R-:W-:-:S11]  /*0df0*/  FSETP.NEU.AND P2, PT, R12, RZ, PT ;  /* 0x000000ff0c00720b */ /* 0x008fd60003f4d000 */
[----:B------:R-:W-:Y:S01]  /*0e00*/  @!P1 IMAD.MOV R7, RZ, RZ, R18 ;  /* 0x000000ffff079224 */ /* 0x000fe200078e0212 */
[----:B----4-:R-:W-:-:S03]  /*0e10*/  FSETP.NEU.AND P1, PT, R14, RZ, PT ;  /* 0x000000ff0e00720b */ /* 0x010fc60003f2d000 */
[C---:B------:R-:W-:Y:S01]  /*0e20*/  VIADD R9, R7.reuse, 0x1 ;  /* 0x0000000107097836 */ /* 0x040fe20000000000 */
[----:B------:R-:W-:Y:S02]  /*0e30*/  @!P2 IADD3 R9, PT, PT, R7, RZ, RZ ;  /* 0x000000ff0709a210 */ /* 0x000fe40007ffe0ff */
[----:B-----5:R-:W-:-:S03]  /*0e40*/  FSETP.NEU.AND P2, PT, R4, RZ, PT ;  /* 0x000000ff0400720b */ /* 0x020fc60003f4d000 */
[----:B------:R-:W-:-:S04]  /*0e50*/  VIADD R7, R9, 0x1 ;  /* 0x0000000109077836 */ /* 0x000fc80000000000 */
[----:B------:R-:W-:-:S04]  /*0e60*/  @!P1 IMAD.MOV R7, RZ, RZ, R9 ;  /* 0x000000ffff079224 */ /* 0x000fc800078e0209 */
[----:B------:R-:W-:Y:S02]  /*0e70*/  VIADD R18, R7, 0x1 ;  /* 0x0000000107127836 */ /* 0x000fe40000000000 */
[----:B------:R-:W-:-:S07]  /*0e80*/  @!P2 IMAD.MOV R18, RZ, RZ, R7 ;  /* 0x000000ffff12a224 */ /* 0x000fce00078e0207 */
.L_x_385:
[----:B------:R-:W-:Y:S05]  /*0e90*/  BSYNC.RECONVERGENT B2 ;  /* 0x0000000000027941 */ /* 0x000fea0003800200 */
.L_x_384:
[----:B------:R-:W-:Y:S05]  /*0ea0*/  @!P0 BRA `(.L_x_377) ;  /* 0x0000000000348947 */ /* 0x000fea0003800000 */
[----:B------:R-:W0:Y:S01]  /*0eb0*/  LDC.64 R10, c[0x0][0x380] ;  /* 0x0000e000ff0a7b82 */ /* 0x000e220000000a00 */
[----:B------:R-:W-:Y:S02]  /*0ec0*/  IMAD R7, R3, 0x1000, R8 ;  /* 0x0000100003077824 */ /* 0x000fe400078e0208 */
[----:B------:R-:W-:-:S07]  /*0ed0*/  IMAD.MOV R6, RZ, RZ, -R6 ;  /* 0x000000ffff067224 */ /* 0x000fce00078e0a06 */
.L_x_386:
[----:B0-----:R-:W-:-:S06]  /*0ee0*/  IMAD.WIDE.U32 R4, R7, 0x4, R10 ;  /* 0x0000000407047825 */ /* 0x001fcc00078e000a */
[----:B------:R-:W2:Y:S01]  /*0ef0*/  LDG.E R4, desc[UR6][R4.64] ;  /* 0x0000000604047981 */ /* 0x000ea2000c1e1900 */
[----:B------:R-:W-:Y:S01]  /*0f00*/  IADD3 R6, PT, PT, R6, 0x1, RZ ;  /* 0x0000000106067810 */ /* 0x000fe20007ffe0ff */
[----:B------:R-:W-:Y:S01]  /*0f10*/  VIADD R8, R18, 0x1 ;  /* 0x0000000112087836 */ /* 0x000fe20000000000 */
[----:B------:R-:W-:Y:S02]  /*0f20*/  IADD3 R7, PT, PT, R7, 0x100, RZ ;  /* 0x0000010007077810 */ /* 0x000fe40007ffe0ff */
[----:B------:R-:W-:Y:S02]  /*0f30*/  ISETP.NE.AND P1, PT, R6, RZ, PT ;  /* 0x000000ff0600720c */ /* 0x000fe40003f25270 */
[----:B--2---:R-:W-:-:S13]  /*0f40*/  FSETP.NEU.AND P0, PT, R4, RZ, PT ;  /* 0x000000ff0400720b */ /* 0x004fda0003f0d000 */
[----:B------:R-:W-:-:S04]  /*0f50*/  @!P0 IMAD.MOV R8, RZ, RZ, R18 ;  /* 0x000000ffff088224 */ /* 0x000fc800078e0212 */
[----:B------:R-:W-:Y:S01]  /*0f60*/  IMAD.MOV.U32 R18, RZ, RZ, R8 ;  /* 0x000000ffff127224 */ /* 0x000fe200078e0008 */
[----:B------:R-:W-:Y:S06]  /*0f70*/  @P1 BRA `(.L_x_386) ;  /* 0xfffffffc00d81947 */ /* 0x000fec000383ffff */
.L_x_377:
[----:B------:R-:W-:Y:S05]  /*0f80*/  BSYNC.RECONVERGENT B1 ;  /* 0x0000000000017941 */ /* 0x000fea0003800200 */
.L_x_376:
        /* <DEDUP_REMOVED lines=27> */
.L_x_387:
        /* <DEDUP_REMOVED lines=53> */
.L_x_373:
        /* <DEDUP_REMOVED lines=22> */
[----:B--2---:R-:W-:Y:S01]  /*15f0*/  FSETP.NEU.AND P0, PT, R25, RZ, PT ;  /* 0x000000ff1900720b */ /* 0x004fe20003f0d000 */
[----:B------:R-:W-:Y:S01]  /*1600*/  IMAD.MOV.U32 R25, RZ, RZ, 0x2 ;  /* 0x00000002ff197424 */ /* 0x000fe200078e00ff */
[----:B---3--:R-:W-:-:S02]  /*1610*/  FSETP.NEU.AND P1, PT, R20, RZ, PT ;  /* 0x000000ff1400720b */ /* 0x008fc40003f2d000 */
[----:B------:R-:W-:Y:S02]  /*1620*/  SEL R20, RZ, 0x1, !P0 ;  /* 0x00000001ff147807 */ /* 0x000fe40004000000 */
[----:B----4-:R-:W-:-:S07]  /*1630*/  FSETP.NEU.AND P2, PT, R21, RZ, PT ;  /* 0x000000ff1500720b */ /* 0x010fce0003f4d000 */
[----:B------:R-:W-:Y:S02]  /*1640*/  @!P0 IADD3 R25, PT, PT, RZ, 0x1, RZ ;  /* 0x00000001ff198810 */ /* 0x000fe40007ffe0ff */
[----:B-----5:R-:W-:Y:S01]  /*1650*/  FSETP.NEU.AND P0, PT, R22, RZ, PT ;  /* 0x000000ff1600720b */ /* 0x020fe20003f0d000 */
[----:B------:R-:W-:Y:S01]  /*1660*/  @!P1 IMAD.MOV R25, RZ, RZ, R20 ;  /* 0x000000ffff199224 */ /* 0x000fe200078e0214 */
[----:B------:R-:W-:-:S03]  /*1670*/  FSETP.NEU.AND P1, PT, R23, RZ, PT ;  /* 0x000000ff1700720b */ /* 0x000fc60003f2d000 */
[C---:B------:R-:W-:Y:S01]  /*1680*/  VIADD R20, R25.reuse, 0x1 ;  /* 0x0000000119147836 */ /* 0x040fe20000000000 */
[----:B------:R-:W-:-:S05]  /*1690*/  @!P2 IADD3 R20, PT, PT, R25, RZ, RZ ;  /* 0x000000ff1914a210 */ /* 0x000fca0007ffe0ff */
[----:B0-----:R-:W-:Y:S02]  /*16a0*/  VIADD R4, R20, 0x1 ;  /* 0x0000000114047836 */ /* 0x001fe40000000000 */
[----:B------:R-:W-:Y:S01]  /*16b0*/  @!P0 IMAD.MOV R4, RZ, RZ, R20 ;  /* 0x000000ffff048224 */ /* 0x000fe200078e0214 */
[----:B------:R-:W-:-:S04]  /*16c0*/  FSETP.NEU.AND P0, PT, R24, RZ, PT ;  /* 0x000000ff1800720b */ /* 0x000fc80003f0d000 */
[----:B------:R-:W-:Y:S01]  /*16d0*/  IADD3 R5, PT, PT, R4, 0x1, RZ ;  /* 0x0000000104057810 */ /* 0x000fe20007ffe0ff */
[----:B------:R-:W-:Y:S01]  /*16e0*/  @!P1 IMAD.MOV R5, RZ, RZ, R4 ;  /* 0x000000ffff059224 */ /* 0x000fe200078e0204 */
[----:B------:R-:W-:-:S03]  /*16f0*/  FSETP.NEU.AND P1, PT, R18, RZ, PT ;  /* 0x000000ff1200720b */ /* 0x000fc60003f2d000 */
[----:B------:R-:W-:-:S04]  /*1700*/  VIADD R4, R5, 0x1 ;  /* 0x0000000105047836 */ /* 0x000fc80000000000 */
[----:B------:R-:W-:Y:S02]  /*1710*/  @!P0 IADD3 R4, PT, PT, R5, RZ, RZ ;  /* 0x000000ff05048210 */ /* 0x000fe40007ffe0ff */
[----:B------:R-:W-:-:S03]  /*1720*/  FSETP.NEU.AND P0, PT, R17, RZ, PT ;  /* 0x000000ff1100720b */ /* 0x000fc60003f0d000 */
[----:B------:R-:W-:Y:S02]  /*1730*/  VIADD R5, R4, 0x1 ;  /* 0x0000000104057836 */ /* 0x000fe40000000000 */
[----:B------:R-:W-:Y:S01]  /*1740*/  @!P1 IMAD.MOV R5, RZ, RZ, R4 ;  /* 0x000000ffff059224 */ /* 0x000fe200078e0204 */
[----:B------:R-:W-:-:S04]  /*1750*/  FSETP.NEU.AND P1, PT, R16, RZ, PT ;  /* 0x000000ff1000720b */ /* 0x000fc80003f2d000 */
[----:B------:R-:W-:-:S03]  /*1760*/  IADD3 R4, PT, PT, R5, 0x1, RZ ;  /* 0x0000000105047810 */ /* 0x000fc60007ffe0ff */
[----:B------:R-:W-:Y:S01]  /*1770*/  @!P0 IMAD.MOV R4, RZ, RZ, R5 ;  /* 0x000000ffff048224 */ /* 0x000fe200078e0205 */
[----:B------:R-:W-:-:S03]  /*1780*/  FSETP.NEU.AND P0, PT, R13, RZ, PT ;  /* 0x000000ff0d00720b */ /* 0x000fc60003f0d000 */
[C---:B------:R-:W-:Y:S02]  /*1790*/  VIADD R5, R4.reuse, 0x1 ;  /* 0x0000000104057836 */ /* 0x040fe40000000000 */
[----:B------:R-:W-:Y:S02]  /*17a0*/  @!P1 IADD3 R5, PT, PT, R4, RZ, RZ ;  /* 0x000000ff04059210 */ /* 0x000fe40007ffe0ff */
[----:B------:R-:W-:-:S03]  /*17b0*/  FSETP.NEU.AND P1, PT, R12, RZ, PT ;  /* 0x000000ff0c00720b */ /* 0x000fc60003f2d000 */
[----:B------:R-:W-:-:S03]  /*17c0*/  VIADD R4, R5, 0x1 ;  /* 0x0000000105047836 */ /* 0x000fc60000000000 */
[----:B------:R-:W-:Y:S01]  /*17d0*/  @!P0 IMAD.MOV R4, RZ, RZ, R5 ;  /* 0x000000ffff048224 */ /* 0x000fe200078e0205 */
[----:B------:R-:W-:-:S04]  /*17e0*/  FSETP.NEU.AND P0, PT, R10, RZ, PT ;  /* 0x000000ff0a00720b */ /* 0x000fc80003f0d000 */
[----:B------:R-:W-:Y:S02]  /*17f0*/  IADD3 R5, PT, PT, R4, 0x1, RZ ;  /* 0x0000000104057810 */ /* 0x000fe40007ffe0ff */
[----:B------:R-:W-:Y:S01]  /*1800*/  @!P1 IMAD.MOV R5, RZ, RZ, R4 ;  /* 0x000000ffff059224 */ /* 0x000fe200078e0204 */
[----:B------:R-:W-:-:S03]  /*1810*/  FSETP.NEU.AND P1, PT, R9, RZ, PT ;  /* 0x000000ff0900720b */ /* 0x000fc60003f2d000 */
[----:B------:R-:W-:-:S03]  /*1820*/  VIADD R4, R5, 0x1 ;  /* 0x0000000105047836 */ /* 0x000fc60000000000 */
        /* <DEDUP_REMOVED lines=26> */
.L_x_391:
        /* <DEDUP_REMOVED lines=14> */
[----:B--2---:R-:W-:-:S02]  /*1ab0*/  FSETP.NEU.AND P0, PT, R19, RZ, PT ;  /* 0x000000ff1300720b */ /* 0x004fc40003f0d000 */
[----:B------:R-:W2:Y:S01]  /*1ac0*/  LDG.E R19, desc[UR6][R6.64+0x2800] ;  /* 0x0028000606137981 */ /* 0x000ea2000c1e1900 */
[----:B---3--:R-:W-:-:S03]  /*1ad0*/  FSETP.NEU.AND P1, PT, R21, RZ, PT ;  /* 0x000000ff1500720b */ /* 0x008fc60003f2d000 */
[----:B------:R-:W3:Y:S07]  /*1ae0*/  LDG.E R21, desc[UR6][R6.64+0x2c00] ;  /* 0x002c000606157981 */ /* 0x000eee000c1e1900 */
[----:B------:R-:W-:Y:S01]  /*1af0*/  @!P0 IMAD.MOV R24, RZ, RZ, R23 ;  /* 0x000000ffff188224 */ /* 0x000fe200078e0217 */
[----:B----4-:R-:W-:Y:S02]  /*1b00*/  FSETP.NEU.AND P0, PT, R22, RZ, PT ;  /* 0x000000ff1600720b */ /* 0x010fe40003f0d000 */
[----:B------:R-:W4:Y:S02]  /*1b10*/  LDG.E R22, desc[UR6][R6.64+0x3000] ;  /* 0x0030000606167981 */ /* 0x000f24000c1e1900 */
[----:B------:R-:W-:Y:S01]  /*1b20*/  IADD3 R25, PT, PT, R24, 0x1, RZ ;  /* 0x0000000118197810 */ /* 0x000fe20007ffe0ff */
[----:B------:R-:W-:-:S02]  /*1b30*/  @!P1 IMAD.MOV R25, RZ, RZ, R24 ;  /* 0x000000ffff199224 */ /* 0x000fc400078e0218 */
[----:B------:R-:W4:Y:S02]  /*1b40*/  LDG.E R24, desc[UR6][R6.64+0x3400] ;  /* 0x0034000606187981 */ /* 0x000f24000c1e1900 */
[----:B------:R-:W-:-:S04]  /*1b50*/  VIADD R23, R25, 0x1 ;  /* 0x0000000119177836 */ /* 0x000fc80000000000 */
[----:B------:R-:W-:Y:S02]  /*1b60*/  @!P0 IADD3 R23, PT, PT, R25, RZ, RZ ;  /* 0x000000ff19178210 */ /* 0x000fe40007ffe0ff */
[----:B-----5:R-:W-:Y:S01]  /*1b70*/  FSETP.NEU.AND P0, PT, R20, RZ, PT ;  /* 0x000000ff1400720b */ /* 0x020fe20003f0d000 */
[----:B------:R-:W5:Y:S04]  /*1b80*/  LDG.E R25, desc[UR6][R6.64+0x3c00] ;  /* 0x003c000606197981 */ /* 0x000f68000c1e1900 */
[----:B------:R1:W5:Y:S01]  /*1b90*/  LDG.E R20, desc[UR6][R6.64+0x3800] ;  /* 0x0038000606147981 */ /* 0x000362000c1e1900 */
[----:B------:R-:W-:Y:S01]  /*1ba0*/  FSETP.NEU.AND P1, PT, R10, RZ, PT ;  /* 0x000000ff0a00720b */ /* 0x000fe20003f2d000 */
[----:B------:R-:W-:-:S06]  /*1bb0*/  VIADD R10, R23, 0x1 ;  /* 0x00000001170a7836 */ /* 0x000fcc0000000000 */
        /* <DEDUP_REMOVED lines=8> */
[----:B-1----:R-:W-:Y:S02]  /*1c40*/  VIADD R6, R10, 0x1 ;  /* 0x000000010a067836 */ /* 0x002fe40000000000 */
[----:B------:R-:W-:Y:S01]  /*1c50*/  @!P1 IMAD.MOV R6, RZ, RZ, R10 ;  /* 0x000000ffff069224 */ /* 0x000fe200078e020a */
[----:B------:R-:W-:-:S04]  /*1c60*/  FSETP.NEU.AND P1, PT, R17, RZ, PT ;  /* 0x000000ff1100720b */ /* 0x000fc80003f2d000 */
[----:B------:R-:W-:-:S03]  /*1c70*/  IADD3 R7, PT, PT, R6, 0x1, RZ ;  /* 0x0000000106077810 */ /* 0x000fc60007ffe0ff */
[----:B------:R-:W-:Y:S01]  /*1c80*/  @!P0 IMAD.MOV R7, RZ, RZ, R6 ;  /* 0x000000ffff078224 */ /* 0x000fe200078e0206 */
[----:B------:R-:W-:-:S03]  /*1c90*/  FSETP.NEU.AND P0, PT, R18, RZ, PT ;  /* 0x000000ff1200720b */ /* 0x000fc60003f0d000 */
[C---:B------:R-:W-:Y:S02]  /*1ca0*/  VIADD R6, R7.reuse, 0x1 ;  /* 0x0000000107067836 */ /* 0x040fe40000000000 */
[----:B------:R-:W-:-:S05]  /*1cb0*/  @!P1 IADD3 R6, PT, PT, R7, RZ, RZ ;  /* 0x000000ff07069210 */ /* 0x000fca0007ffe0ff */
[----:B------:R-:W-:-:S03]  /*1cc0*/  VIADD R7, R6, 0x1 ;  /* 0x0000000106077836 */ /* 0x000fc60000000000 */
[----:B------:R-:W-:-:S05]  /*1cd0*/  @!P0 IMAD.MOV R7, RZ, RZ, R6 ;  /* 0x000000ffff078224 */ /* 0x000fca00078e0206 */
[----:B------:R-:W-:Y:S02]  /*1ce0*/  IADD3 R6, PT, PT, R7, 0x1, RZ ;  /* 0x0000000107067810 */ /* 0x000fe40007ffe0ff */
[----:B--2---:R-:W-:Y:S02]  /*1cf0*/  FSETP.NEU.AND P1, PT, R19, RZ, PT ;  /* 0x000000ff1300720b */ /* 0x004fe40003f2d000 */
[----:B---3--:R-:W-:-:S11]  /*1d00*/  FSETP.NEU.AND P0, PT, R21, RZ, PT ;  /* 0x000000ff1500720b */ /* 0x008fd60003f0d000 */
[----:B------:R-:W-:Y:S01]  /*1d10*/  @!P1 IMAD.MOV R6, RZ, RZ, R7 ;  /* 0x000000ffff069224 */ /* 0x000fe200078e0207 */
[----:B----4-:R-:W-:-:S03]  /*1d20*/  FSETP.NEU.AND P1, PT, R22, RZ, PT ;  /* 0x000000ff1600720b */ /* 0x010fc60003f2d000 */
[C---:B------:R-:W-:Y:S01]  /*1d30*/  VIADD R7, R6.reuse, 0x1 ;  /* 0x0000000106077836 */ /* 0x040fe20000000000 */
[----:B------:R-:W-:Y:S02]  /*1d40*/  @!P0 IADD3 R7, PT, PT, R6, RZ, RZ ;  /* 0x000000ff06078210 */ /* 0x000fe40007ffe0ff */
[----:B------:R-:W-:-:S03]  /*1d50*/  FSETP.NEU.AND P0, PT, R24, RZ, PT ;  /* 0x000000ff1800720b */ /* 0x000fc60003f0d000 */
[----:B------:R-:W-:-:S04]  /*1d60*/  VIADD R6, R7, 0x1 ;  /* 0x0000000107067836 */ /* 0x000fc80000000000 */
[----:B------:R-:W-:Y:S01]  /*1d70*/  @!P1 IMAD.MOV R6, RZ, RZ, R7 ;  /* 0x000000ffff069224 */ /* 0x000fe200078e0207 */
[----:B-----5:R-:W-:-:S04]  /*1d80*/  FSETP.NEU.AND P1, PT, R20, RZ, PT ;  /* 0x000000ff1400720b */ /* 0x020fc80003f2d000 */
[----:B------:R-:W-:Y:S01]  /*1d90*/  IADD3 R7, PT, PT, R6, 0x1, RZ ;  /* 0x0000000106077810 */ /* 0x000fe20007ffe0ff */
[----:B------:R-:W-:Y:S02]  /*1da0*/  @!P0 IMAD.MOV R7, RZ, RZ, R6 ;  /* 0x000000ffff078224 */ /* 0x000fe400078e0206 */
[----:B0-----:R-:W-:-:S04]  /*1db0*/  IMAD.MOV.U32 R6, RZ, RZ, R8 ;  /* 0x000000ffff067224 */ /* 0x001fc800078e0008 */
[----:B------:R-:W-:Y:S01]  /*1dc0*/  IMAD.IADD R10, R6, 0x1, -R5 ;  /* 0x00000001060a7824 */ /* 0x000fe200078e0a05 */
[----:B------:R-:W-:Y:S01]  /*1dd0*/  IADD3 R12, PT, PT, R7, 0x1, RZ ;  /* 0x00000001070c7810 */ /* 0x000fe20007ffe0ff */
[----:B------:R-:W-:-:S03]  /*1de0*/  @!P1 IMAD.MOV R12, RZ, RZ, R7 ;  /* 0x000000ffff0c9224 */ /* 0x000fc600078e0207 */
[----:B------:R-:W-:Y:S02]  /*1df0*/  ISETP.GE.U32.AND P1, PT, R10, R11, PT ;  /* 0x0000000b0a00720c */ /* 0x000fe40003f26070 */
[----:B------:R-:W-:Y:S02]  /*1e00*/  FSETP.NEU.AND P0, PT, R25, RZ, PT ;  /* 0x000000ff1900720b */ /* 0x000fe40003f0d000 */
        /* <DEDUP_REMOVED lines=10> */
.L_x_390:
        /* <DEDUP_REMOVED lines=25> */
.L_x_396:
        /* <DEDUP_REMOVED lines=35> */
[----:B--2---:R-:W-:Y:S02]  /*2270*/  FSETP.NEU.AND P0, PT, R27, RZ, PT ;  /* 0x000000ff1b00720b */ /* 0x004fe40003f0d000 */
[----:B------:R0:W2:Y:S01]  /*2280*/  LDG.E R27, desc[UR6][R18.64] ;  /* 0x00000006121b7981 */ /* 0x0000a2000c1e1900 */
[----:B---3--:R-:W-:-:S03]  /*2290*/  FSETP.NEU.AND P1, PT, R28, RZ, PT ;  /* 0x000000ff1c00720b */ /* 0x008fc60003f2d000 */
        /* <DEDUP_REMOVED lines=13> */
[----:B----4-:R-:W-:-:S03]  /*2370*/  FSETP.NEU.AND P0, PT, R22, RZ, PT ;  /* 0x000000ff1600720b */ /* 0x010fc60003f0d000 */
[----:B------:R-:W-:-:S06]  /*2380*/  IMAD.WIDE.U32 R22, R23, 0x4, R14 ;  /* 0x0000000417167825 */ /* 0x000fcc00078e000e */
[----:B------:R-:W4:Y:S01]  /*2390*/  LDG.E R22, desc[UR6][R22.64] ;  /* 0x0000000616167981 */ /* 0x000f22000c1e1900 */
[----:B-----5:R-:W-:Y:S02]  /*23a0*/  FSETP.NEU.AND P1, PT, R10, RZ, PT ;  /* 0x000000ff0a00720b */ /* 0x020fe40003f2d000 */
[----:B------:R-:W-:Y:S01]  /*23b0*/  IADD3 R10, PT, PT, R29, 0x1, RZ ;  /* 0x000000011d0a7810 */ /* 0x000fe20007ffe0ff */
[----:B------:R-:W-:Y:S01]  /*23c0*/  @!P0 IMAD.MOV R10, RZ, RZ, R29 ;  /* 0x000000ffff0a8224 */ /* 0x000fe200078e021d */
[----:B------:R-:W-:-:S03]  /*23d0*/  FSETP.NEU.AND P0, PT, R11, RZ, PT ;  /* 0x000000ff0b00720b */ /* 0x000fc60003f0d000 */
[----:B------:R-:W-:-:S06]  /*23e0*/  VIADD R11, R10, 0x1 ;  /* 0x000000010a0b7836 */ /* 0x000fcc0000000000 */
        /* <DEDUP_REMOVED lines=22> */
[----:B--2---:R-:W-:Y:S02]  /*2550*/  FSETP.NEU.AND P0, PT, R27, RZ, PT ;  /* 0x000000ff1b00720b */ /* 0x004fe40003f0d000 */
[----:B---3--:R-:W-:-:S11]  /*2560*/  FSETP.NEU.AND P1, PT, R28, RZ, PT ;  /* 0x000000ff1c00720b */ /* 0x008fd60003f2d000 */
        /* <DEDUP_REMOVED lines=9> */
[----:B------:R-:W-:-:S05]  /*2600*/  @!P1 IMAD.MOV R11, RZ, RZ, R10 ;  /* 0x000000ffff0b9224 */ /* 0x000fca00078e020a */
[----:B------:R-:W-:-:S03]  /*2610*/  IADD3 R10, PT, PT, R11, 0x1, RZ ;  /* 0x000000010b0a7810 */ /* 0x000fc60007ffe0ff */
[----:B------:R-:W-:Y:S01]  /*2620*/  @!P0 IMAD.MOV R10, RZ, RZ, R11 ;  /* 0x000000ffff0a8224 */ /* 0x000fe200078e020b */
[----:B------:R-:W-:Y:S02]  /*2630*/  ISETP.NE.AND P0, PT, R8, RZ, PT ;  /* 0x000000ff0800720c */ /* 0x000fe40003f05270 */
[----:B----4-:R-:W-:Y:S02]  /*2640*/  FSETP.NEU.AND P1, PT, R22, RZ, PT ;  /* 0x000000ff1600720b */ /* 0x010fe40003f2d000 */
[----:B------:R-:W-:-:S11]  /*2650*/  IADD3 R23, PT, PT, R10, 0x1, RZ ;  /* 0x000000010a177810 */ /* 0x000fd60007ffe0ff */
[----:B------:R-:W-:Y:S01]  /*2660*/  @!P1 IMAD.MOV R23, RZ, RZ, R10 ;  /* 0x000000ffff179224 */ /* 0x000fe200078e020a */
[----:B------:R-:W-:Y:S06]  /*2670*/  @P0 BRA `(.L_x_396) ;  /* 0xfffffff800700947 */ /* 0x000fec000383ffff */
[----:B------:R-:W-:Y:S05]  /*2680*/  BSYNC.RECONVERGENT B3 ;  /* 0x0000000000037941 */ /* 0x000fea0003800200 */
.L_x_395:
[----:B------:R-:W-:-:S07]  /*2690*/  VIADD R0, R0, 0xfffff800 ;  /* 0xfffff80000007836 */ /* 0x000fce0000000000 */
.L_x_394:
[----:B------:R-:W-:Y:S05]  /*26a0*/  BSYNC.RECONVERGENT B2 ;  /* 0x0000000000027941 */ /* 0x000fea0003800200 */
.L_x_393:
        /* <DEDUP_REMOVED lines=32> */
[----:B--2---:R-:W-:Y:S01]  /*28b0*/  FSETP.NEU.AND P1, PT, R7, RZ, PT ;  /* 0x000000ff0700720b */ /* 0x004fe20003f2d000 */
[----:B------:R-:W-:Y:S01]  /*28c0*/  VIADD R7, R23, 0x1 ;  /* 0x0000000117077836 */ /* 0x000fe20000000000 */
[----:B---3--:R-:W-:-:S11]  /*28d0*/  FSETP.NEU.AND P2, PT, R18, RZ, PT ;  /* 0x000000ff1200720b */ /* 0x008fd60003f4d000 */
[----:B------:R-:W-:Y:S01]  /*28e0*/  @!P1 IMAD.MOV R7, RZ, RZ, R23 ;  /* 0x000000ffff079224 */ /* 0x000fe200078e0217 */
[----:B----4-:R-:W-:-:S04]  /*28f0*/  FSETP.NEU.AND P1, PT, R19, RZ, PT ;  /* 0x000000ff1300720b */ /* 0x010fc80003f2d000 */
[----:B0-----:R-:W-:Y:S01]  /*2900*/  IADD3 R8, PT, PT, R7, 0x1, RZ ;  /* 0x0000000107087810 */ /* 0x001fe20007ffe0ff */
[----:B------:R-:W-:Y:S01]  /*2910*/  @!P2 IMAD.MOV R8, RZ, RZ, R7 ;  /* 0x000000ffff08a224 */ /* 0x000fe200078e0207 */
[----:B-----5:R-:W-:-:S03]  /*2920*/  FSETP.NEU.AND P2, PT, R20, RZ, PT ;  /* 0x000000ff1400720b */ /* 0x020fc60003f4d000 */
        /* <DEDUP_REMOVED lines=13> */
[----:B------:R-:W-:-:S05]  /*2a00*/  @!P1 IMAD.MOV R7, RZ, RZ, R8 ;  /* 0x000000ffff079224 */ /* 0x000fca00078e0208 */
[----:B------:R-:W-:Y:S02]  /*2a10*/  IADD3 R23, PT, PT, R7, 0x1, RZ ;  /* 0x0000000107177810 */ /* 0x000fe40007ffe0ff */
[----:B------:R-:W-:-:S07]  /*2a20*/  @!P2 IMAD.MOV R23, RZ, RZ, R7 ;  /* 0x000000ffff17a224 */ /* 0x000fce00078e0207 */
.L_x_398:
[----:B------:R-:W-:Y:S05]  /*2a30*/  BSYNC.RECONVERGENT B2 ;  /* 0x0000000000027941 */ /* 0x000fea0003800200 */
.L_x_397:
        /* <DEDUP_REMOVED lines=19> */
[----:B--2---:R-:W-:Y:S02]  /*2b70*/  FSETP.NEU.AND P1, PT, R6, RZ, PT ;  /* 0x000000ff0600720b */ /* 0x004fe40003f2d000 */
[----:B---3--:R-:W-:-:S11]  /*2b80*/  FSETP.NEU.AND P2, PT, R8, RZ, PT ;  /* 0x000000ff0800720b */ /* 0x008fd60003f4d000 */
[----:B------:R-:W-:Y:S01]  /*2b90*/  @!P1 IMAD.MOV R5, RZ, RZ, R23 ;  /* 0x000000ffff059224 */ /* 0x000fe200078e0217 */
[----:B----4-:R-:W-:-:S04]  /*2ba0*/  FSETP.NEU.AND P1, PT, R10, RZ, PT ;  /* 0x000000ff0a00720b */ /* 0x010fc80003f2d000 */
[----:B------:R-:W-:Y:S01]  /*2bb0*/  IADD3 R6, PT, PT, R5, 0x1, RZ ;  /* 0x0000000105067810 */ /* 0x000fe20007ffe0ff */
[----:B------:R-:W-:Y:S01]  /*2bc0*/  @!P2 IMAD.MOV R6, RZ, RZ, R5 ;  /* 0x000000ffff06a224 */ /* 0x000fe200078e0205 */
[----:B-----5:R-:W-:-:S03]  /*2bd0*/  FSETP.NEU.AND P2, PT, R12, RZ, PT ;  /* 0x000000ff0c00720b */ /* 0x020fc60003f4d000 */
[----:B------:R-:W-:-:S04]  /*2be0*/  VIADD R5, R6, 0x1 ;  /* 0x0000000106057836 */ /* 0x000fc80000000000 */
[----:B------:R-:W-:-:S05]  /*2bf0*/  @!P1 IADD3 R5, PT, PT, R6, RZ, RZ ;  /* 0x000000ff06059210 */ /* 0x000fca0007ffe0ff */
[C---:B------:R-:W-:Y:S01]  /*2c00*/  VIADD R23, R5.reuse, 0x1 ;  /* 0x0000000105177836 */ /* 0x040fe20000000000 */
[----:B------:R-:W-:-:S07]  /*2c10*/  @!P2 IADD3 R23, PT, PT, R5, RZ, RZ ;  /* 0x000000ff0517a210 */ /* 0x000fce0007ffe0ff */
.L_x_400:
[----:B------:R-:W-:Y:S05]  /*2c20*/  BSYNC.RECONVERGENT B2 ;  /* 0x0000000000027941 */ /* 0x000fea0003800200 */
.L_x_399:
[----:B------:R-:W-:Y:S05]  /*2c30*/  @!P0 BRA `(.L_x_392) ;  /* 0x00000000003c8947 */ /* 0x000fea0003800000 */
[----:B------:R-:W-:Y:S01]  /*2c40*/  LOP3.LUT R4, R4, 0xffff, RZ, 0xc0, !PT ;  /* 0x0000ffff04047812 */ /* 0x000fe200078ec0ff */
[----:B------:R-:W-:-:S03]  /*2c50*/  IMAD.IADD R7, R0, 0x1, R2 ;  /* 0x0000000100077824 */ /* 0x000fc600078e0202 */
[----:B------:R-:W-:-:S04]  /*2c60*/  LEA.HI R4, R4, 0x1, RZ, 0x18 ;  /* 0x0000000104047811 */ /* 0x000fc800078fc0ff */
[----:B------:R-:W-:-:S05]  /*2c70*/  LOP3.LUT R4, R4, 0x3, RZ, 0xc0, !PT ;  /* 0x0000000304047812 */ /* 0x000fca00078ec0ff */
[----:B------:R-:W-:-:S07]  /*2c80*/  IMAD.MOV R0, RZ, RZ, -R4 ;  /* 0x000000ffff007224 */ /* 0x000fce00078e0a04 */
.L_x_401:
[----:B------:R-:W-:-:S06]  /*2c90*/  IMAD.WIDE.U32 R4, R7, 0x4, R14 ;  /* 0x0000000407047825 */ /* 0x000fcc00078e000e */
        /* <DEDUP_REMOVED lines=9> */
.L_x_392:
[----:B------:R-:W-:Y:S05]  /*2d30*/  BSYNC.RECONVERGENT B1 ;  /* 0x0000000000017941 */ /* 0x000fea0003800200 */
.L_x_389:
        /* <DEDUP_REMOVED lines=25> */
.L_x_388:
[----:B------:R-:W-:Y:S05]  /*2ed0*/  BSYNC.RECONVERGENT B0 ;  /* 0x0000000000007941 */ /* 0x000fea0003800200 */
.L_x_372:
[----:B------:R-:W-:Y:S05]  /*2ee0*/  @P0 EXIT ;  /* 0x000000000000094d */ /* 0x000fea0003800000 */
[----:B------:R-:W0:Y:S02]  /*2ef0*/  LDC.64 R4, c[0x0][0x390] ;  /* 0x0000e400ff047b82 */ /* 0x000e240000000a00 */
[----:B0-----:R-:W-:-:S05]  /*2f00*/  IMAD.WIDE.U32 R2, R3, 0x4, R4 ;  /* 0x0000000403027825 */ /* 0x001fca00078e0004 */
[----:B------:R-:W-:Y:S01]  /*2f10*/  STG.E desc[UR6][R2.64], R9 ;  /* 0x0000000902007986 */ /* 0x000fe2000c101906 */
[----:B------:R-:W-:Y:S05]  /*2f20*/  EXIT ;  /* 0x000000000000794d */ /* 0x000fea0003800000 */
.L_x_402:
        /* <DEDUP_REMOVED lines=13> */
.L_x_3662:


//--------------------- .text._ZN3cub18CUB_300001_SM_10006detail6reduce28DeviceReduceSingleTileKernelINS2_10policy_hubIjjN4cuda3std3__44plusIvEEE10Policy1000EN6thrust24THRUST_300001_SM_1000_NS18transform_iteratorI9NonZeroOpIfEPKfNSD_11use_defaultESJ_EEPjjS9_jjNS7_10__identityEEEvT0_T1_T2_T3_T4_T6_ --------------------------
	.section	.text._ZN3cub18CUB_300001_SM_10006detail6reduce28DeviceReduceSingleTileKernelINS2_10policy_hubIjjN4cuda3std3__44plusIvEEE10Policy1000EN6thrust24THRUST_300001_SM_1000_NS18transform_iteratorI9NonZeroOpIfEPKfNSD_11use_defaultESJ_EEPjjS9_jjNS7_10__identityEEEvT0_T1_T2_T3_T4_T6_,"ax",@progbits
	.align	128
        .global         _ZN3cub18CUB_300001_SM_10006detail6reduce28DeviceReduceSingleTileKernelINS2_10policy_hubIjjN4cuda3std3__44plusIvEEE10Policy1000EN6thrust24THRUST_300001_SM_1000_NS18transform_iteratorI9NonZeroOpIfEPKfNSD_11use_defaultESJ_EEPjjS9_jjNS7_10__identityEEEvT0_T1_T2_T3_T4_T6_
        .type           _ZN3cub18CUB_300001_SM_10006detail6reduce28DeviceReduceSingleTileKernelINS2_10policy_hubIjjN4cuda3std3__44plusIvEEE10Policy1000EN6thrust24THRUST_300001_SM_1000_NS18transform_iteratorI9NonZeroOpIfEPKfNSD_11use_defaultESJ_EEPjjS9_jjNS7_10__identityEEEvT0_T1_T2_T3_T4_T6_,@function
        .size           _ZN3cub18CUB_300001_SM_10006detail6reduce28DeviceReduceSingleTileKernelINS2_10policy_hubIjjN4cuda3std3__44plusIvEEE10Policy1000EN6thrust24THRUST_300001_SM_1000_NS18transform_iteratorI9NonZeroOpIfEPKfNSD_11use_defaultESJ_EEPjjS9_jjNS7_10__identityEEEvT0_T1_T2_T3_T4_T6_,(.L_x_3663 - _ZN3cub18CUB_300001_SM_10006detail6reduce28DeviceReduceSingleTileKernelINS2_10policy_hubIjjN4cuda3std3__44plusIvEEE10Policy1000EN6thrust24THRUST_300001_SM_1000_NS18transform_iteratorI9NonZeroOpIfEPKfNSD_11use_defaultESJ_EEPjjS9_jjNS7_10__identityEEEvT0_T1_T2_T3_T4_T6_)
        .other          _ZN3cub18CUB_300001_SM_10006detail6reduce28DeviceReduceSingleTileKernelINS2_10policy_hubIjjN4cuda3std3__44plusIvEEE10Policy1000EN6thrust24THRUST_300001_SM_1000_NS18transform_iteratorI9NonZeroOpIfEPKfNSD_11use_defaultESJ_EEPjjS9_jjNS7_10__identityEEEvT0_T1_T2_T3_T4_T6_,@"STO_CUDA_ENTRY STV_DEFAULT"
_ZN3cub18CUB_300001_SM_10006detail6reduce28DeviceReduceSingleTileKernelINS2_10policy_hubIjjN4cuda3std3__44plusIvEEE10Policy1000EN6thrust24THRUST_300001_SM_1000_NS18transform_iteratorI9NonZeroOpIfEPKfNSD_11use_defaultESJ_EEPjjS9_jjNS7_10__identityEEEvT0_T1_T2_T3_T4_T6_:
.text._ZN3cub18CUB_300001_SM_10006detail6reduce28DeviceReduceSingleTileKernelINS2_10policy_hubIjjN4cuda3std3__44plusIvEEE10Policy1000EN6thrust24THRUST_300001_SM_1000_NS18transform_iteratorI9NonZeroOpIfEPKfNSD_11use_defaultESJ_EEPjjS9_jjNS7_10__identityEEEvT0_T1_T2_T3_T4_T6_:
        /* <DEDUP_REMOVED lines=13> */
.L_x_403:
        /* <DEDUP_REMOVED lines=13> */
[----:B--2---:R-:W-:-:S04]  /*01a0*/  FSETP.NEU.AND P0, PT, R2, RZ, PT ;  /* 0x000000ff0200720b */ /* 0x004fc80003f0d000 */
[----:B------:R-:W-:-:S09]  /*01b0*/  SEL R0, RZ, 0x1, !P0 ;  /* 0x00000001ff007807 */ /* 0x000fd20004000000 */
.L_x_407:
[----:B------:R-:W-:Y:S05]  /*01c0*/  BSYNC.RECONVERGENT B1 ;  /* 0x0000000000017941 */ /* 0x000fea0003800200 */
.L_x_406:
        /* <DEDUP_REMOVED lines=17> */
.L_x_412:
        /* <DEDUP_REMOVED lines=18> */
[----:B--2---:R-:W-:Y:S02]  /*0400*/  FSETP.NEU.AND P1, PT, R25, RZ, PT ;  /* 0x000000ff1900720b */ /* 0x004fe40003f2d000 */
[----:B---3--:R-:W-:Y:S01]  /*0410*/  FSETP.NEU.AND P2, PT, R19, RZ, PT ;  /* 0x000000ff1300720b */ /* 0x008fe20003f4d000 */
[----:B------:R-:W-:-:S10]  /*0420*/  VIADD R19, R0, 0x1 ;  /* 0x0000000100137836 */ /* 0x000fd40000000000 */
[----:B------:R-:W-:Y:S01]  /*0430*/  @!P1 IMAD.MOV R19, RZ, RZ, R0 ;  /* 0x000000ffff139224 */ /* 0x000fe200078e0200 */
[----:B----4-:R-:W-:-:S04]  /*0440*/  FSETP.NEU.AND P1, PT, R20, RZ, PT ;  /* 0x000000ff1400720b */ /* 0x010fc80003f2d000 */
[----:B------:R-:W-:Y:S01]  /*0450*/  IADD3 R0, PT, PT, R19, 0x1, RZ ;  /* 0x0000000113007810 */ /* 0x000fe20007ffe0ff */
[----:B------:R-:W-:Y:S01]  /*0460*/  @!P2 IMAD.MOV R0, RZ, RZ, R19 ;  /* 0x000000ffff00a224 */ /* 0x000fe200078e0213 */
[----:B-----5:R-:W-:-:S03]  /*0470*/  FSETP.NEU.AND P2, PT, R22, RZ, PT ;  /* 0x000000ff1600720b */ /* 0x020fc60003f4d000 */
[----:B------:R-:W-:-:S04]  /*0480*/  VIADD R19, R0, 0x1 ;  /* 0x0000000100137836 */ /* 0x000fc80000000000 */
[----:B------:R-:W-:Y:S01]  /*0490*/  @!P1 IMAD.MOV R19, RZ, RZ, R0 ;  /* 0x000000ffff139224 */ /* 0x000fe200078e0200 */
[----:B------:R-:W-:-:S03]  /*04a0*/  FSETP.NEU.AND P1, PT, R23, RZ, PT ;  /* 0x000000ff1700720b */ /* 0x000fc60003f2d000 */
[C---:B------:R-:W-:Y:S02]  /*04b0*/  VIADD R0, R19.reuse, 0x1 ;  /* 0x0000000113007836 */ /* 0x040fe40000000000 */
[----:B------:R-:W-:Y:S02]  /*04c0*/  @!P2 IADD3 R0, PT, PT, R19, RZ, RZ ;  /* 0x000000ff1300a210 */ /* 0x000fe40007ffe0ff */
[----:B------:R-:W-:-:S03]  /*04d0*/  FSETP.NEU.AND P2, PT, R24, RZ, PT ;  /* 0x000000ff1800720b */ /* 0x000fc60003f4d000 */
[----:B------:R-:W-:-:S03]  /*04e0*/  VIADD R19, R0, 0x1 ;  /* 0x0000000100137836 */ /* 0x000fc60000000000 */
[----:B------:R-:W-:Y:S01]  /*04f0*/  @!P1 IMAD.MOV R19, RZ, RZ, R0 ;  /* 0x000000ffff139224 */ /* 0x000fe200078e0200 */
[----:B------:R-:W-:-:S03]  /*0500*/  FSETP.NEU.AND P1, PT, R18, RZ, PT ;  /* 0x000000ff1200720b */ /* 0x000fc60003f2d000 */
[----:B------:R-:W-:-:S03]  /*0510*/  VIADD R0, R19, 0x1 ;  /* 0x0000000113007836 */ /* 0x000fc60000000000 */
[----:B------:R-:W-:Y:S01]  /*0520*/  @!P2 IMAD.MOV R0, RZ, RZ, R19 ;  /* 0x000000ffff00a224 */ /* 0x000fe200078e0213 */
[----:B------:R-:W-:-:S04]  /*0530*/  FSETP.NEU.AND P2, PT, R17, RZ, PT ;  /* 0x000000ff1100720b */ /* 0x000fc80003f4d000 */
[----:B------:R-:W-:Y:S02]  /*0540*/  IADD3 R17, PT, PT, R0, 0x1, RZ ;  /* 0x0000000100117810 */ /* 0x000fe40007ffe0ff */
[----:B------:R-:W-:Y:S01]  /*0550*/  @!P1 IMAD.MOV R17, RZ, RZ, R0 ;  /* 0x000000ffff119224 */ /* 0x000fe200078e0200 */
[----:B------:R-:W-:Y:S02]  /*0560*/  FSETP.NEU.AND P1, PT, R16, RZ, PT ;  /* 0x000000ff1000720b */ /* 0x000fe40003f2d000 */
[----:B------:R-:W-:Y:S01]  /*0570*/  FSETP.NEU.AND P3, PT, R10, RZ, PT ;  /* 0x000000ff0a00720b */ /* 0x000fe20003f6d000 */
[----:B------:R-:W-:-:S03]  /*0580*/  VIADD R0, R17, 0x1 ;  /* 0x0000000111007836 */ /* 0x000fc60000000000 */
[----:B------:R-:W-:Y:S01]  /*0590*/  @!P2 IMAD.MOV R0, RZ, RZ, R17 ;  /* 0x000000ffff00a224 */ /* 0x000fe200078e0211 */
[----:B------:R-:W-:-:S03]  /*05a0*/  FSETP.NEU.AND P2, PT, R15, RZ, PT ;  /* 0x000000ff0f00720b */ /* 0x000fc60003f4d000 */
[----:B------:R-:W-:-:S03]  /*05b0*/  VIADD R15, R0, 0x1 ;  /* 0x00000001000f7836 */ /* 0x000fc60000000000 */
[----:B------:R-:W-:Y:S02]  /*05c0*/  @!P1 IADD3 R15, PT, PT, R0, RZ, RZ ;  /* 0x000000ff000f9210 */ /* 0x000fe40007ffe0ff */
[----:B------:R-:W-:-:S03]  /*05d0*/  FSETP.NEU.AND P1, PT, R14, RZ, PT ;  /* 0x000000ff0e00720b */ /* 0x000fc60003f2d000 */
[----:B------:R-:W-:Y:S02]  /*05e0*/  VIADD R0, R15, 0x1 ;  /* 0x000000010f007836 */ /* 0x000fe40000000000 */
[----:B------:R-:W-:Y:S01]  /*05f0*/  @!P2 IMAD.MOV R0, RZ, RZ, R15 ;  /* 0x000000ffff00a224 */ /* 0x000fe200078e020f */
[----:B------:R-:W-:-:S03]  /*0600*/  FSETP.NEU.AND P2, PT, R13, RZ, PT ;  /* 0x000000ff0d00720b */ /* 0x000fc60003f4d000 */
[----:B------:R-:W-:-:S04]  /*0610*/  VIADD R13, R0, 0x1 ;  /* 0x00000001000d7836 */ /* 0x000fc80000000000 */
[----:B------:R-:W-:Y:S01]  /*0620*/  @!P1 IMAD.MOV R13, RZ, RZ, R0 ;  /* 0x000000ffff0d9224 */ /* 0x000fe200078e0200 */
[----:B------:R-:W-:-:S04]  /*0630*/  FSETP.NEU.AND P1, PT, R12, RZ, PT ;  /* 0x000000ff0c00720b */ /* 0x000fc80003f2d000 */
[----:B------:R-:W-:Y:S01]  /*0640*/  IADD3 R0, PT, PT, R13, 0x1, RZ ;  /* 0x000000010d007810 */ /* 0x000fe20007ffe0ff */
[----:B------:R-:W-:Y:S01]  /*0650*/  @!P2 IMAD.MOV R0, RZ, RZ, R13 ;  /* 0x000000ffff00a224 */ /* 0x000fe200078e020d */
[----:B------:R-:W-:-:S03]  /*0660*/  FSETP.NEU.AND P2, PT, R11, RZ, PT ;  /* 0x000000ff0b00720b */ /* 0x000fc60003f4d000 */
[----:B------:R-:W-:-:S04]  /*0670*/  VIADD R11, R0, 0x1 ;  /* 0x00000001000b7836 */ /* 0x000fc80000000000 */
[----:B------:R-:W-:Y:S01]  /*0680*/  @!P1 IMAD.MOV R11, RZ, RZ, R0 ;  /* 0x000000ffff0b9224 */ /* 0x000fe200078e0200 */
[----:B------:R-:W-:-:S03]  /*0690*/  FSETP.NEU.AND P1, PT, R9, RZ, PT ;  /* 0x000000ff0900720b */ /* 0x000fc60003f2d000 */
        /* <DEDUP_REMOVED lines=10> */
.L_x_411:
[----:B------:R-:W-:Y:S05]  /*0740*/  BSYNC.RECONVERGENT B2 ;  /* 0x0000000000027941 */ /* 0x000fea0003800200 */
.L_x_410:
        /* <DEDUP_REMOVED lines=17> */
[----:B--2---:R-:W-:-:S02]  /*0860*/  FSETP.NEU.AND P1, PT, R15, RZ, PT ;  /* 0x000000ff0f00720b */ /* 0x004fc40003f2d000 */
        /* <DEDUP_REMOVED lines=13> */
[----:B0-----:R-:W-:-:S03]  /*0940*/  VIADD R2, R0, 0x1 ;  /* 0x0000000100027836 */ /* 0x001fc60000000000 */
[----:B------:R-:W-:Y:S01]  /*0950*/  @!P1 IMAD.MOV R2, RZ, RZ, R0 ;  /* 0x000000ffff029224 */ /* 0x000fe200078e0200 */
[----:B------:R-:W-:-:S03]  /*0960*/  FSETP.NEU.AND P1, PT, R13, RZ, PT ;  /* 0x000000ff0d00720b */ /* 0x000fc60003f2d000 */
[----:B------:R-:W-:-:S03]  /*0970*/  VIADD R0, R2, 0x1 ;  /* 0x0000000102007836 */ /* 0x000fc60000000000 */
[----:B------:R-:W-:Y:S01]  /*0980*/  @!P2 IMAD.MOV R0, RZ, RZ, R2 ;  /* 0x000000ffff00a224 */ /* 0x000fe200078e0202 */
[----:B------:R-:W-:-:S04]  /*0990*/  FSETP.NEU.AND P2, PT, R14, RZ, PT ;  /* 0x000000ff0e00720b */ /* 0x000fc80003f4d000 */
[----:B------:R-:W-:Y:S02]  /*09a0*/  IADD3 R2, PT, PT, R0, 0x1, RZ ;  /* 0x0000000100027810 */ /* 0x000fe40007ffe0ff */
[----:B------:R-:W-:-:S04]  /*09b0*/  @!P1 IMAD.MOV R2, RZ, RZ, R0 ;  /* 0x000000ffff029224 */ /* 0x000fc800078e0200 */
[----:B------:R-:W-:-:S03]  /*09c0*/  VIADD R0, R2, 0x1 ;  /* 0x0000000102007836 */ /* 0x000fc60000000000 */
[----:B------:R-:W-:-:S07]  /*09d0*/  @!P2 IMAD.MOV R0, RZ, RZ, R2 ;  /* 0x000000ffff00a224 */ /* 0x000fce00078e0202 */
.L_x_414:
[----:B------:R-:W-:Y:S05]  /*09e0*/  BSYNC.RECONVERGENT B2 ;  /* 0x0000000000027941 */ /* 0x000fea0003800200 */
.L_x_413:
        /* <DEDUP_REMOVED lines=13> */
[----:B--2---:R-:W-:-:S02]  /*0ac0*/  FSETP.NEU.AND P1, PT, R11, RZ, PT ;  /* 0x000000ff0b00720b */ /* 0x004fc40003f2d000 */
[----:B---3--:R-:W-:Y:S02]  /*0ad0*/  FSETP.NEU.AND P2, PT, R6, RZ, PT ;  /* 0x000000ff0600720b */ /* 0x008fe40003f4d000 */
[----:B------:R-:W-:-:S09]  /*0ae0*/  IADD3 R6, PT, PT, R0, 0x1, RZ ;  /* 0x0000000100067810 */ /* 0x000fd20007ffe0ff */
[----:B------:R-:W-:Y:S01]  /*0af0*/  @!P1 IMAD.MOV R6, RZ, RZ, R0 ;  /* 0x000000ffff069224 */ /* 0x000fe200078e0200 */
[----:B----4-:R-:W-:-:S03]  /*0b00*/  FSETP.NEU.AND P1, PT, R9, RZ, PT ;  /* 0x000000ff0900720b */ /* 0x010fc60003f2d000 */
[----:B------:R-:W-:Y:S02]  /*0b10*/  VIADD R0, R6, 0x1 ;  /* 0x0000000106007836 */ /* 0x000fe40000000000 */
[----:B------:R-:W-:Y:S01]  /*0b20*/  @!P2 IMAD.MOV R0, RZ, RZ, R6 ;  /* 0x000000ffff00a224 */ /* 0x000fe200078e0206 */
[----:B-----5:R-:W-:-:S03]  /*0b30*/  FSETP.NEU.AND P2, PT, R10, RZ, PT ;  /* 0x000000ff0a00720b */ /* 0x020fc60003f4d000 */
[----:B------:R-:W-:-:S04]  /*0b40*/  VIADD R6, R0, 0x1 ;  /* 0x0000000100067836 */ /* 0x000fc80000000000 */
[----:B------:R-:W-:-:S05]  /*0b50*/  @!P1 IADD3 R6, PT, PT, R0, RZ, RZ ;  /* 0x000000ff00069210 */ /* 0x000fca0007ffe0ff */
[----:B------:R-:W-:Y:S02]  /*0b60*/  VIADD R0, R6, 0x1 ;  /* 0x0000000106007836 */ /* 0x000fe40000000000 */
[----:B------:R-:W-:-:S07]  /*0b70*/  @!P2 IMAD.MOV R0, RZ, RZ, R6 ;  /* 0x000000ffff00a224 */ /* 0x000fce00078e0206 */
.L_x_416:
[----:B------:R-:W-:Y:S05]  /*0b80*/  BSYNC.RECONVERGENT B2 ;  /* 0x0000000000027941 */ /* 0x000fea0003800200 */
.L_x_415:
[----:B------:R-:W-:Y:S05]  /*0b90*/  @!P0 BRA `(.L_x_409) ;  /* 0x0000000000348947 */ /* 0x000fea0003800000 */
[----:B------:R-:W0:Y:S01]  /*0ba0*/  LDC.64 R2, c[0x0][0x380] ;  /* 0x0000e000ff027b82 */ /* 0x000e220000000a00 */
[----:B------:R-:W-:Y:S02]  /*0bb0*/  IMAD.MOV R6, RZ, RZ, -R8 ;  /* 0x000000ffff067224 */ /* 0x000fe400078e0a08 */
[----:B0-----:R-:W-:-:S07]  /*0bc0*/  IMAD.WIDE.U32 R2, R7, 0x4, R2 ;  /* 0x0000000407027825 */ /* 0x001fce00078e0002 */
.L_x_417:
[----:B------:R0:W2:Y:S01]  /*0bd0*/  LDG.E R7, desc[UR6][R2.64] ;  /* 0x0000000602077981 */ /* 0x0000a2000c1e1900 */
[----:B------:R-:W-:-:S04]  /*0be0*/  IADD3 R6, PT, PT, R6, 0x1, RZ ;  /* 0x0000000106067810 */ /* 0x000fc80007ffe0ff */
[----:B------:R-:W-:Y:S02]  /*0bf0*/  ISETP.NE.AND P1, PT, R6, RZ, PT ;  /* 0x000000ff0600720c */ /* 0x000fe40003f25270 */
[----:B0-----:R-:W-:-:S05]  /*0c00*/  IADD3 R2, P2, PT, R2, 0x400, RZ ;  /* 0x0000040002027810 */ /* 0x001fca0007f5e0ff */
[----:B------:R-:W-:Y:S01]  /*0c10*/  IMAD.X R3, RZ, RZ, R3, P2 ;  /* 0x000000ffff037224 */ /* 0x000fe200010e0603 */
[----:B--2---:R-:W-:Y:S01]  /*0c20*/  FSETP.NEU.AND P0, PT, R7, RZ, PT ;  /* 0x000000ff0700720b */ /* 0x004fe20003f0d000 */
[----:B------:R-:W-:-:S12]  /*0c30*/  VIADD R7, R0, 0x1 ;  /* 0x0000000100077836 */ /* 0x000fd80000000000 */
[----:B------:R-:W-:-:S04]  /*0c40*/  @!P0 IMAD.MOV R7, RZ, RZ, R0 ;  /* 0x000000ffff078224 */ /* 0x000fc800078e0200 */
[----:B------:R-:W-:Y:S01]  /*0c50*/  IMAD.MOV.U32 R0, RZ, RZ, R7 ;  /* 0x000000ffff007224 */ /* 0x000fe200078e0007 */
[----:B------:R-:W-:Y:S06]  /*0c60*/  @P1 BRA `(.L_x_417) ;  /* 0xfffffffc00d81947 */ /* 0x000fec000383ffff */
.L_x_409:
[----:B------:R-:W-:Y:S05]  /*0c70*/  BSYNC.RECONVERGENT B1 ;  /* 0x0000000000017941 */ /* 0x000fea0003800200 */
.L_x_408:
        /* <DEDUP_REMOVED lines=27> */
.L_x_418:
        /* <DEDUP_REMOVED lines=53> */
.L_x_405:
        /* <DEDUP_REMOVED lines=32> */
[----:B------:R-:W-:Y:S02]  /*1380*/  VIADD R12, R22, 0x1 ;  /* 0x00000001160c7836 */ /* 0x000fe40000000000 */
[----:B------:R-:W-:-:S04]  /*1390*/  @!P2 IMAD.MOV R12, RZ, RZ, R22 ;  /* 0x000000ffff0ca224 */ /* 0x000fc800078e0216 */
[C---:B0-----:R-:W-:Y:S02]  /*13a0*/  VIADD R2, R12.reuse, 0x1 ;  /* 0x000000010c027836 */ /* 0x041fe40000000000 */
        /* <DEDUP_REMOVED lines=41> */
.L_x_422:
        /* <DEDUP_REMOVED lines=18> */
[----:B--2---:R-:W-:-:S02]  /*1760*/  FSETP.NEU.AND P0, PT, R24, RZ, PT ;  /* 0x000000ff1800720b */ /* 0x004fc40003f0d000 */
[----:B---3--:R-:W-:Y:S01]  /*1770*/  FSETP.NEU.AND P1, PT, R19, RZ, PT ;  /* 0x000000ff1300720b */ /* 0x008fe20003f2d000 */
[----:B------:R-:W-:-:S10]  /*1780*/  VIADD R19, R6, 0x1 ;  /* 0x0000000106137836 */ /* 0x000fd40000000000 */
[----:B------:R-:W-:Y:S01]  /*1790*/  @!P0 IMAD.MOV R19, RZ, RZ, R6 ;  /* 0x000000ffff138224 */ /* 0x000fe200078e0206 */
[----:B----4-:R-:W-:-:S03]  /*17a0*/  FSETP.NEU.AND P0, PT, R20, RZ, PT ;  /* 0x000000ff1400720b */ /* 0x010fc60003f0d000 */
[C---:B------:R-:W-:Y:S01]  /*17b0*/  VIADD R6, R19.reuse, 0x1 ;  /* 0x0000000113067836 */ /* 0x040fe20000000000 */
[----:B------:R-:W-:Y:S02]  /*17c0*/  @!P1 IADD3 R6, PT, PT, R19, RZ, RZ ;  /* 0x000000ff13069210 */ /* 0x000fe40007ffe0ff */
[----:B-----5:R-:W-:-:S03]  /*17d0*/  FSETP.NEU.AND P1, PT, R21, RZ, PT ;  /* 0x000000ff1500720b */ /* 0x020fc60003f2d000 */
[----:B------:R-:W-:-:S04]  /*17e0*/  VIADD R19, R6, 0x1 ;  /* 0x0000000106137836 */ /* 0x000fc80000000000 */
[----:B------:R-:W-:Y:S01]  /*17f0*/  @!P0 IMAD.MOV R19, RZ, RZ, R6 ;  /* 0x000000ffff138224 */ /* 0x000fe200078e0206 */
[----:B------:R-:W-:-:S03]  /*1800*/  FSETP.NEU.AND P0, PT, R22, RZ, PT ;  /* 0x000000ff1600720b */ /* 0x000fc60003f0d000 */
[----:B-1----:R-:W-:Y:S02]  /*1810*/  VIADD R2, R19, 0x1 ;  /* 0x0000000113027836 */ /* 0x002fe40000000000 */
[----:B------:R-:W-:Y:S01]  /*1820*/  @!P1 IMAD.MOV R2, RZ, RZ, R19 ;  /* 0x000000ffff029224 */ /* 0x000fe200078e0213 */
[----:B------:R-:W-:-:S04]  /*1830*/  FSETP.NEU.AND P1, PT, R17, RZ, PT ;  /* 0x000000ff1100720b */ /* 0x000fc80003f2d000 */
[----:B------:R-:W-:-:S03]  /*1840*/  IADD3 R3, PT, PT, R2, 0x1, RZ ;  /* 0x0000000102037810 */ /* 0x000fc60007ffe0ff */
[----:B------:R-:W-:Y:S01]  /*1850*/  @!P0 IMAD.MOV R3, RZ, RZ, R2 ;  /* 0x000000ffff038224 */ /* 0x000fe200078e0202 */
[----:B------:R-:W-:-:S03]  /*1860*/  FSETP.NEU.AND P0, PT, R16, RZ, PT ;  /* 0x000000ff1000720b */ /* 0x000fc60003f0d000 */
[----:B------:R-:W-:Y:S02]  /*1870*/  VIADD R2, R3, 0x1 ;  /* 0x0000000103027836 */ /* 0x000fe40000000000 */
[----:B------:R-:W-:Y:S01]  /*1880*/  @!P1 IMAD.MOV R2, RZ, RZ, R3 ;  /* 0x000000ffff029224 */ /* 0x000fe200078e0203 */
[----:B------:R-:W-:-:S03]  /*1890*/  FSETP.NEU.AND P1, PT, R13, RZ, PT ;  /* 0x000000ff0d00720b */ /* 0x000fc60003f2d000 */
[----:B------:R-:W-:-:S04]  /*18a0*/  VIADD R3, R2, 0x1 ;  /* 0x0000000102037836 */ /* 0x000fc80000000000 */
        /* <DEDUP_REMOVED lines=19> */
[----:B------:R-:W-:Y:S01]  /*19e0*/  FSETP.NEU.AND P0, PT, R5, RZ, PT ;  /* 0x000000ff0500720b */ /* 0x000fe20003f0d000 */
[----:B0-----:R-:W-:-:S03]  /*19f0*/  VIADD R5, R4, -UR4 ;  /* 0x8000000404057c36 */ /* 0x001fc60008000000 */
[----:B------:R-:W-:Y:S01]  /*1a00*/  IADD3 R2, PT, PT, R3, 0x1, RZ ;  /* 0x0000000103027810 */ /* 0x000fe20007ffe0ff */
[----:B------:R-:W-:Y:S01]  /*1a10*/  @!P1 IMAD.MOV R2, RZ, RZ, R3 ;  /* 0x000000ffff029224 */ /* 0x000fe200078e0203 */
[----:B------:R-:W-:-:S03]  /*1a20*/  FSETP.NEU.AND P1, PT, R18, RZ, PT ;  /* 0x000000ff1200720b */ /* 0x000fc60003f2d000 */
        /* <DEDUP_REMOVED lines=9> */
.L_x_420:
        /* <DEDUP_REMOVED lines=18> */
.L_x_427:
        /* <DEDUP_REMOVED lines=50> */
[----:B--2---:R-:W-:Y:S01]  /*1f00*/  FSETP.NEU.AND P0, PT, R8, RZ, PT ;  /* 0x000000ff0800720b */ /* 0x004fe20003f0d000 */
[----:B------:R-:W-:Y:S01]  /*1f10*/  VIADD R8, R6, 0x1 ;  /* 0x0000000106087836 */ /* 0x000fe20000000000 */
[----:B---3--:R-:W-:-:S11]  /*1f20*/  FSETP.NEU.AND P1, PT, R9, RZ, PT ;  /* 0x000000ff0900720b */ /* 0x008fd60003f2d000 */
[----:B------:R-:W-:Y:S01]  /*1f30*/  @!P0 IMAD.MOV R8, RZ, RZ, R6 ;  /* 0x000000ffff088224 */ /* 0x000fe200078e0206 */
[----:B-----5:R-:W-:-:S04]  /*1f40*/  FSETP.NEU.AND P0, PT, R10, RZ, PT ;  /* 0x000000ff0a00720b */ /* 0x020fc80003f0d000 */
        /* <DEDUP_REMOVED lines=14> */
[----:B----4-:R-:W-:-:S03]  /*2030*/  FSETP.NEU.AND P1, PT, R25, RZ, PT ;  /* 0x000000ff1900720b */ /* 0x010fc60003f2d000 */
        /* <DEDUP_REMOVED lines=25> */
[----:B------:R-:W-:Y:S02]  /*21d0*/  @!P0 IADD3 R8, PT, PT, R6, RZ, RZ ;  /* 0x000000ff06088210 */ /* 0x000fe40007ffe0ff */
[----:B------:R-:W-:-:S03]  /*21e0*/  ISETP.NE.AND P0, PT, R5, RZ, PT ;  /* 0x000000ff0500720c */ /* 0x000fc60003f05270 */
[----:B------:R-:W-:Y:S02]  /*21f0*/  VIADD R6, R8, 0x1 ;  /* 0x0000000108067836 */ /* 0x000fe40000000000 */
[----:B------:R-:W-:-:S08]  /*2200*/  @!P1 IMAD.MOV R6, RZ, RZ, R8 ;  /* 0x000000ffff069224 */ /* 0x000fd000078e0208 */
[----:B------:R-:W-:Y:S05]  /*2210*/  @P0 BRA `(.L_x_427) ;  /* 0xfffffff800700947 */ /* 0x000fea000383ffff */
[----:B------:R-:W-:Y:S05]  /*2220*/  BSYNC.RECONVERGENT B3 ;  /* 0x0000000000037941 */ /* 0x000fea0003800200 */
.L_x_426:
[----:B------:R-:W-:-:S07]  /*2230*/  VIADD R2, R2, 0xfffff800 ;  /* 0xfffff80002027836 */ /* 0x000fce0000000000 */
.L_x_425:
[----:B------:R-:W-:Y:S05]  /*2240*/  BSYNC.RECONVERGENT B2 ;  /* 0x0000000000027941 */ /* 0x000fea0003800200 */
.L_x_424:
        /* <DEDUP_REMOVED lines=32> */
[----:B--2---:R-:W-:Y:S01]  /*2450*/  FSETP.NEU.AND P1, PT, R4, RZ, PT ;  /* 0x000000ff0400720b */ /* 0x004fe20003f2d000 */
[----:B------:R-:W-:Y:S01]  /*2460*/  VIADD R4, R6, 0x1 ;  /* 0x0000000106047836 */ /* 0x000fe20000000000 */
[----:B---3--:R-:W-:-:S11]  /*2470*/  FSETP.NEU.AND P2, PT, R7, RZ, PT ;  /* 0x000000ff0700720b */ /* 0x008fd60003f4d000 */
[----:B------:R-:W-:Y:S01]  /*2480*/  @!P1 IMAD.MOV R4, RZ, RZ, R6 ;  /* 0x000000ffff049224 */ /* 0x000fe200078e0206 */
[----:B----4-:R-:W-:-:S04]  /*2490*/  FSETP.NEU.AND P1, PT, R8, RZ, PT ;  /* 0x000000ff0800720b */ /* 0x010fc80003f2d000 */
[----:B------:R-:W-:Y:S01]  /*24a0*/  IADD3 R5, PT, PT, R4, 0x1, RZ ;  /* 0x0000000104057810 */ /* 0x000fe20007ffe0ff */
[----:B------:R-:W-:Y:S01]  /*24b0*/  @!P2 IMAD.MOV R5, RZ, RZ, R4 ;  /* 0x000000ffff05a224 */ /* 0x000fe200078e0204 */
[----:B-----5:R-:W-:-:S03]  /*24c0*/  FSETP.NEU.AND P2, PT, R9, RZ, PT ;  /* 0x000000ff0900720b */ /* 0x020fc60003f4d000 */
        /* <DEDUP_REMOVED lines=13> */
[----:B------:R-:W-:-:S05]  /*25a0*/  @!P1 IMAD.MOV R4, RZ, RZ, R5 ;  /* 0x000000ffff049224 */ /* 0x000fca00078e0205 */
[----:B------:R-:W-:Y:S01]  /*25b0*/  IADD3 R6, PT, PT, R4, 0x1, RZ ;  /* 0x0000000104067810 */ /* 0x000fe20007ffe0ff */
[----:B------:R-:W-:-:S07]  /*25c0*/  @!P2 IMAD.MOV R6, RZ, RZ, R4 ;  /* 0x000000ffff06a224 */ /* 0x000fce00078e0204 */
.L_x_429:
[----:B------:R-:W-:Y:S05]  /*25d0*/  BSYNC.RECONVERGENT B2 ;  /* 0x0000000000027941 */ /* 0x000fea0003800200 */
.L_x_428:
        /* <DEDUP_REMOVED lines=20> */
[----:B--2---:R-:W-:-:S02]  /*2720*/  FSETP.NEU.AND P1, PT, R4, RZ, PT ;  /* 0x000000ff0400720b */ /* 0x004fc40003f2d000 */
[----:B---3--:R-:W-:-:S11]  /*2730*/  FSETP.NEU.AND P2, PT, R8, RZ, PT ;  /* 0x000000ff0800720b */ /* 0x008fd60003f4d000 */
[----:B------:R-:W-:Y:S02]  /*2740*/  @!P1 IADD3 R3, PT, PT, R6, RZ, RZ ;  /* 0x000000ff06039210 */ /* 0x000fe40007ffe0ff */
        /* <DEDUP_REMOVED lines=8> */
.L_x_431:
[----:B------:R-:W-:Y:S05]  /*27d0*/  BSYNC.RECONVERGENT B2 ;  /* 0x0000000000027941 */ /* 0x000fea0003800200 */
.L_x_430:
[----:B------:R-:W-:Y:S05]  /*27e0*/  @!P0 BRA `(.L_x_423) ;  /* 0x0000000000308947 */ /* 0x000fea0003800000 */
[----:B------:R-:W-:Y:S01]  /*27f0*/  IADD3 R5, PT, PT, R2, UR4, RZ ;  /* 0x0000000402057c10 */ /* 0x000fe2000fffe0ff */
[----:B------:R-:W-:-:S07]  /*2800*/  IMAD.MOV R4, RZ, RZ, -R7 ;  /* 0x000000ffff047224 */ /* 0x000fce00078e0a07 */
.L_x_432:
[----:B------:R-:W-:-:S06]  /*2810*/  IMAD.WIDE.U32 R2, R5, 0x4, R14 ;  /* 0x0000000405027825 */ /* 0x000fcc00078e000e */
[----:B------:R-:W2:Y:S01]  /*2820*/  LDG.E R2, desc[UR6][R2.64] ;  /* 0x0000000602027981 */ /* 0x000ea2000c1e1900 */
[----:B------:R-:W-:Y:S02]  /*2830*/  VIADD R4, R4, 0x1 ;  /* 0x0000000104047836 */ /* 0x000fe40000000000 */
[----:B------:R-:W-:Y:S02]  /*2840*/  VIADD R7, R6, 0x1 ;  /* 0x0000000106077836 */ /* 0x000fe40000000000 */
[----:B------:R-:W-:Y:S01]  /*2850*/  VIADD R5, R5, 0x100 ;  /* 0x0000010005057836 */ /* 0x000fe20000000000 */
[----:B------:R-:W-:Y:S02]  /*2860*/  ISETP.NE.AND P1, PT, R4, RZ, PT ;  /* 0x000000ff0400720c */ /* 0x000fe40003f25270 */
[----:B--2---:R-:W-:-:S13]  /*2870*/  FSETP.NEU.AND P0, PT, R2, RZ, PT ;  /* 0x000000ff0200720b */ /* 0x004fda0003f0d000 */
[----:B------:R-:W-:-:S05]  /*2880*/  @!P0 IADD3 R7, PT, PT, R6, RZ, RZ ;  /* 0x000000ff06078210 */ /* 0x000fca0007ffe0ff */
[----:B------:R-:W-:Y:S01]  /*2890*/  IMAD.MOV.U32 R6, RZ, RZ, R7 ;  /* 0x000000ffff067224 */ /* 0x000fe200078e0007 */
[----:B------:R-:W-:Y:S06]  /*28a0*/  @P1 BRA `(.L_x_432) ;  /* 0xfffffffc00d81947 */ /* 0x000fec000383ffff */
.L_x_423:
[----:B------:R-:W-:Y:S05]  /*28b0*/  BSYNC.RECONVERGENT B1 ;  /* 0x0000000000017941 */ /* 0x000fea0003800200 */
.L_x_421:
        /* <DEDUP_REMOVED lines=24> */
.L_x_419:
[----:B------:R-:W-:Y:S05]  /*2a40*/  BSYNC.RECONVERGENT B0 ;  /* 0x0000000000007941 */ /* 0x000fea0003800200 */
.L_x_404:
[----:B------:R-:W-:Y:S05]  /*2a50*/  @P0 EXIT ;  /* 0x000000000000094d */ /* 0x000fea0003800000 */
[----:B------:R-:W0:Y:S01]  /*2a60*/  LDC.64 R4, c[0x0][0x390] ;  /* 0x0000e400ff047b82 */ /* 0x000e220000000a00 */
[----:B------:R-:W1:Y:S02]  /*2a70*/  LDCU UR4, c[0x0][0x3a0] ;  /* 0x00007400ff0477ac */ /* 0x000e640008000800 */
[----:B-1----:R-:W-:-:S05]  /*2a80*/  VIADD R3, R3, UR4 ;  /* 0x0000000403037c36 */ /* 0x002fca0008000000 */
[----:B0-----:R-:W-:Y:S01]  /*2a90*/  STG.E desc[UR6][R4.64], R3 ;  /* 0x0000000304007986 */ /* 0x001fe2000c101906 */
[----:B------:R-:W-:Y:S05]  /*2aa0*/  EXIT ;  /* 0x000000000000794d */ /* 0x000fea0003800000 */
.L_x_433:
        /* <DEDUP_REMOVED lines=13> */
.L_x_3663:


//--------------------- .text._ZN3cub18CUB_300001_SM_10006detail6reduce18DeviceReduceKernelINS2_10policy_hubIjjN4cuda3std3__44plusIvEEE10Policy1000EN6thrust24THRUST_300001_SM_1000_NS18transform_iteratorI9NonZeroOpI6__halfEPKSG_NSD_11use_defaultESK_EEjS9_jNS7_10__identityEEEvT0_PT3_T1_NS0_13GridEvenShareISQ_EET2_T4_ --------------------------
	.section	.text._ZN3cub18CUB_300001_SM_10006detail6reduce18DeviceReduceKernelINS2_10policy_hubIjjN4cuda3std3__44plusIvEEE10Policy1000EN6thrust24THRUST_300001_SM_1000_NS18transform_iteratorI9NonZeroOpI6__halfEPKSG_NSD_11use_defaultESK_EEjS9_jNS7_10__identityEEEvT0_PT3_T1_NS0_13GridEvenShareISQ_EET2_T4_,"ax",@progbits
	.align	128
        .global         _ZN3cub18CUB_300001_SM_10006detail6reduce18DeviceReduceKernelINS2_10policy_hubIjjN4cuda3std3__44plusIvEEE10Policy1000EN6thrust24THRUST_300001_SM_1000_NS18transform_iteratorI9NonZeroOpI6__halfEPKSG_NSD_11use_defaultESK_EEjS9_jNS7_10__identityEEEvT0_PT3_T1_NS0_13GridEvenShareISQ_EET2_T4_
        .type           _ZN3cub18CUB_300001_SM_10006detail6reduce18DeviceReduceKernelINS2_10policy_hubIjjN4cuda3std3__44plusIvEEE10Policy1000EN6thrust24THRUST_300001_SM_1000_NS18transform_iteratorI9NonZeroOpI6__halfEPKSG_NSD_11use_defaultESK_EEjS9_jNS7_10__identityEEEvT0_PT3_T1_NS0_13GridEvenShareISQ_EET2_T4_,@function
        .size           _ZN3cub18CUB_300001_SM_10006detail6reduce18DeviceReduceKernelINS2_10policy_hubIjjN4cuda3std3__44plusIvEEE10Policy1000EN6thrust24THRUST_300001_SM_1000_NS18transform_iteratorI9NonZeroOpI6__halfEPKSG_NSD_11use_defaultESK_EEjS9_jNS7_10__identityEEEvT0_PT3_T1_NS0_13GridEvenShareISQ_EET2_T4_,(.L_x_3664 - _ZN3cub18CUB_300001_SM_10006detail6reduce18DeviceReduceKernelINS2_10policy_hubIjjN4cuda3std3__44plusIvEEE10Policy1000EN6thrust24THRUST_300001_SM_1000_NS18transform_iteratorI9NonZeroOpI6__halfEPKSG_NSD_11use_defaultESK_EEjS9_jNS7_10__identityEEEvT0_PT3_T1_NS0_13GridEvenShareISQ_EET2_T4_)
        .other          _ZN3cub18CUB_300001_SM_10006detail6reduce18DeviceReduceKernelINS2_10policy_hubIjjN4cuda3std3__44plusIvEEE10Policy1000EN6thrust24THRUST_300001_SM_1000_NS18transform_iteratorI9NonZeroOpI6__halfEPKSG_NSD_11use_defaultESK_EEjS9_jNS7_10__identityEEEvT0_PT3_T1_NS0_13GridEvenShareISQ_EET2_T4_,@"STO_CUDA_ENTRY STV_DEFAULT"
_ZN3cub18CUB_300001_SM_10006detail6reduce18DeviceReduceKernelINS2_10policy_hubIjjN4cuda3std3__44plusIvEEE10Policy1000EN6thrust24THRUST_300001_SM_1000_NS18transform_iteratorI9NonZeroOpI6__halfEPKSG_NSD_11use_defaultESK_EEjS9_jNS7_10__identityEEEvT0_PT3_T1_NS0_13GridEvenShareISQ_EET2_T4_:
.text._ZN3cub18CUB_300001_SM_10006detail6reduce18DeviceReduceKernelINS2_10policy_hubIjjN4cuda3std3__44plusIvEEE10Policy1000EN6thrust24THRUST_300001_SM_1000_NS18transform_iteratorI9NonZeroOpI6__halfEPKSG_NSD_11use_defaultESK_EEjS9_jNS7_10__identityEEEvT0_PT3_T1_NS0_13GridEvenShareISQ_EET2_T4_:
[----:B------:R-:W-:Y:S01]  /*0000*/  LDC R1, c[0x0][0x37c] ;  /* 0x0000df00ff017b82 */ /* 0x000fe20000000800 */
[----:B------:R-:W0:Y:S07]  /*0010*/  S2R R0, SR_CTAID.X ;  /* 0x0000000000007919 */ /* 0x000e2e0000002500 */
[----:B------:R-:W0:Y:S01]  /*0020*/  LDC R6, c[0x0][0x3b0] ;  /* 0x0000ec00ff067b82 */ /* 0x000e220000000800 */
[----:B------:R-:W1:Y:S01]  /*0030*/  LDCU.64 UR6, c[0x0][0x358] ;  /* 0x00006b00ff0677ac */ /* 0x000e620008000a00 */
[----:B------:R-:W-:Y:S01]  /*0040*/  BSSY.RECONVERGENT B0, `(.L_x_434) ;  /* 0x00002ea000007945 */ /* 0x000fe20003800200 */
[----:B0-----:R-:W-:-:S05]  /*0050*/  IMAD R2, R0, -0x1000, R6 ;  /* 0xfffff00000027824 */ /* 0x001fca00078e0206 */
[----:B------:R-:W-:-:S13]  /*0060*/  ISETP.GT.U32.AND P0, PT, R2, 0xfff, PT ;  /* 0x00000fff0200780c */ /* 0x000fda0003f04070 */
[----:B-1----:R-:W-:Y:S05]  /*0070*/  @P0 BRA `(.L_x_435) ;  /* 0x0000001400000947 */ /* 0x002fea0003800000 */
[----:B------:R-:W0:Y:S01]  /*0080*/  S2R R3, SR_TID.X ;  /* 0x0000000000037919 */ /* 0x000e220000002100 */
[----:B------:R-:W-:Y:S01]  /*0090*/  BSSY.RECONVERGENT B1, `(.L_x_436) ;  /* 0x000000c000017945 */ /* 0x000fe20003800200 */
[----:B------:R-:W-:Y:S01]  /*00a0*/  IMAD.MOV.U32 R18, RZ, RZ, RZ ;  /* 0x000000ffff127224 */ /* 0x000fe200078e00ff */
[----:B0-----:R-:W-:Y:S01]  /*00b0*/  ISETP.GE.U32.AND P0, PT, R3, R2, PT ;  /* 0x000000020300720c */ /* 0x001fe20003f06070 */
[----:B------:R-:W-:-:S12]  /*00c0*/  IMAD.MOV.U32 R9, RZ, RZ, R3 ;  /* 0x000000ffff097224 */ /* 0x000fd800078e0003 */
[----:B------:R-:W-:Y:S05]  /*00d0*/  @P0 BRA `(.L_x_437) ;  /* 0x00000000001c0947 */ /* 0x000fea0003800000 */
[----:B------:R-:W0:Y:S01]  /*00e0*/  LDC.64 R4, c[0x0][0x380] ;  /* 0x0000e000ff047b82 */ /* 0x000e220000000a00 */
[----:B------:R-:W-:-:S04]  /*00f0*/  IMAD R7, R0, 0x1000, R3 ;  /* 0x0000100000077824 */ /* 0x000fc800078e0203 */
[----:B0-----:R-:W-:-:S06]  /*0100*/  IMAD.WIDE.U32 R4, R7, 0x2, R4 ;  /* 0x0000000207047825 */ /* 0x001fcc00078e0004 */
[----:B------:R-:W2:Y:S01]  /*0110*/  LDG.E.U16 R4, desc[UR6][R4.64] ;  /* 0x0000000604047981 */ /* 0x000ea2000c1e1500 */
[----:B------:R-:W-:Y:S02]  /*0120*/  IADD3 R9, PT, PT, R3, 0x100, RZ ;  /* 0x0000010003097810 */ /* 0x000fe40007ffe0ff */
[----:B--2---:R-:W-:-:S05]  /*0130*/  HSETP2.NEU.AND P0, PT, R4.H0_H0, RZ.H0_H0, PT ;  /* 0x200000ff04007234 */ /* 0x004fca0003f0d800 */
[----:B------:R-:W-:-:S08]  /*0140*/  SEL R18, RZ, 0x1, !P0 ;  /* 0x00000001ff127807 */ /* 0x000fd00004000000 */
.L_x_437:
[----:B------:R-:W-:Y:S05]  /*0150*/  BSYNC.RECONVERGENT B1 ;  /* 0x0000000000017941 */ /* 0x000fea0003800200 */
.L_x_436:
        /* <DEDUP_REMOVED lines=15> */
[----:B------:R-:W-:Y:S02]  /*0250*/  IMAD R8, R0, 0x1000, R9 ;  /* 0x0000100000087824 */ /* 0x000fe400078e0209 */
[----:B------:R-:W-:-:S07]  /*0260*/  IMAD.MOV R7, RZ, RZ, -R7 ;  /* 0x000000ffff077224 */ /* 0x000fce00078e0a07 */
.L_x_443:
[----:B0-----:R-:W-:-:S05]  /*0270*/  IMAD.WIDE.U32 R12, R8, 0x2, R14 ;  /* 0x00000002080c7825 */ /* 0x001fca00078e000e */
[----:B------:R-:W2:Y:S01]  /*0280*/  LDG.E.U16 R19, desc[UR6][R12.64] ;  /* 0x000000060c137981 */ /* 0x000ea2000c1e1500 */
[----:B------:R-:W-:-:S05]  /*0290*/  IADD3 R23, PT, PT, R8, 0x100, RZ ;  /* 0x0000010008177810 */ /* 0x000fca0007ffe0ff */
[----:B------:R-:W-:-:S06]  /*02a0*/  IMAD.WIDE.U32 R22, R23, 0x2, R14 ;  /* 0x0000000217167825 */ /* 0x000fcc00078e000e */
[----:B------:R-:W3:Y:S01]  /*02b0*/  LDG.E.U16 R22, desc[UR6][R22.64] ;  /* 0x0000000616167981 */ /* 0x000ee2000c1e1500 */
[C---:B------:R-:W-:Y:S02]  /*02c0*/  VIADD R29, R8.reuse, 0x200 ;  /* 0x00000200081d7836 */ /* 0x040fe40000000000 */
[----:B------:R-:W-:Y:S02]  /*02d0*/  VIADD R25, R8, 0x300 ;  /* 0x0000030008197836 */ /* 0x000fe40000000000 */
[----:B------:R-:W-:-:S05]  /*02e0*/  IMAD.WIDE.U32 R28, R29, 0x2, R14 ;  /* 0x000000021d1c7825 */ /* 0x000fca00078e000e */
[----:B------:R0:W4:Y:S01]  /*02f0*/  LDG.E.U16 R9, desc[UR6][R28.64] ;  /* 0x000000061c097981 */ /* 0x000122000c1e1500 */
[----:B------:R-:W-:-:S04]  /*0300*/  IMAD.WIDE.U32 R24, R25, 0x2, R14 ;  /* 0x0000000219187825 */ /* 0x000fc800078e000e */
[C---:B------:R-:W-:Y:S01]  /*0310*/  VIADD R27, R8.reuse, 0x400 ;  /* 0x00000400081b7836 */ /* 0x040fe20000000000 */
[----:B------:R-:W5:Y:S01]  /*0320*/  LDG.E.U16 R10, desc[UR6][R24.64] ;  /* 0x00000006180a7981 */ /* 0x000f62000c1e1500 */
[----:B------:R-:W-:Y:S02]  /*0330*/  IADD3 R21, PT, PT, R8, 0x500, RZ ;  /* 0x0000050008157810 */ /* 0x000fe40007ffe0ff */
[----:B------:R-:W-:-:S05]  /*0340*/  IMAD.WIDE.U32 R26, R27, 0x2, R14 ;  /* 0x000000021b1a7825 */ /* 0x000fca00078e000e */
[----:B------:R1:W5:Y:S01]  /*0350*/  LDG.E.U16 R11, desc[UR6][R26.64] ;  /* 0x000000061a0b7981 */ /* 0x000362000c1e1500 */
[----:B------:R-:W-:-:S04]  /*0360*/  IMAD.WIDE.U32 R20, R21, 0x2, R14 ;  /* 0x0000000215147825 */ /* 0x000fc800078e000e */
[C---:B------:R-:W-:Y:S01]  /*0370*/  VIADD R17, R8.reuse, 0x600 ;  /* 0x0000060008117836 */ /* 0x040fe20000000000 */
[----:B------:R-:W5:Y:S01]  /*0380*/  LDG.E.U16 R12, desc[UR6][R20.64] ;  /* 0x00000006140c7981 */ /* 0x000f62000c1e1500 */
[----:B0-----:R-:W-:Y:S02]  /*0390*/  VIADD R29, R8, 0x700 ;  /* 0x00000700081d7836 */ /* 0x001fe40000000000 */
[----:B------:R-:W-:-:S05]  /*03a0*/  IMAD.WIDE.U32 R16, R17, 0x2, R14 ;  /* 0x0000000211107825 */ /* 0x000fca00078e000e */
[----:B------:R0:W5:Y:S01]  /*03b0*/  LDG.E.U16 R13, desc[UR6][R16.64] ;  /* 0x00000006100d7981 */ /* 0x000162000c1e1500 */
[----:B------:R-:W-:-:S04]  /*03c0*/  IMAD.WIDE.U32 R28, R29, 0x2, R14 ;  /* 0x000000021d1c7825 */ /* 0x000fc800078e000e */
[C---:B------:R-:W-:Y:S01]  /*03d0*/  VIADD R23, R8.reuse, 0x800 ;  /* 0x0000080008177836 */ /* 0x040fe20000000000 */
[----:B------:R-:W5:Y:S01]  /*03e0*/  LDG.E.U16 R24, desc[UR6][R28.64] ;  /* 0x000000061c187981 */ /* 0x000f62000c1e1500 */
[----:B-1----:R-:W-:Y:S02]  /*03f0*/  IADD3 R27, PT, PT, R8, 0x900, RZ ;  /* 0x00000900081b7810 */ /* 0x002fe40007ffe0ff */
        /* <DEDUP_REMOVED lines=10> */
[----:B------:R-:W-:Y:S01]  /*04a0*/  IADD3 R29, PT, PT, R18, 0x1, RZ ;  /* 0x00000001121d7810 */ /* 0x000fe20007ffe0ff */
[----:B0-----:R-:W-:-:S04]  /*04b0*/  VIADD R21, R8, 0xe00 ;  /* 0x00000e0008157836 */ /* 0x001fc80000000000 */
[----:B------:R-:W-:Y:S01]  /*04c0*/  IMAD.WIDE.U32 R20, R21, 0x2, R14 ;  /* 0x0000000215147825 */ /* 0x000fe200078e000e */
[----:B------:R-:W-:-:S05]  /*04d0*/  IADD3 R23, PT, PT, R8, 0xf00, RZ ;  /* 0x00000f0008177810 */ /* 0x000fca0007ffe0ff */
[----:B------:R-:W5:Y:S01]  /*04e0*/  LDG.E.U16 R20, desc[UR6][R20.64] ;  /* 0x0000000614147981 */ /* 0x000f62000c1e1500 */
[----:B--2---:R-:W-:Y:S01]  /*04f0*/  HSETP2.NEU.AND P0, PT, R19.H0_H0, RZ.H0_H0, PT ;  /* 0x200000ff13007234 */ /* 0x004fe20003f0d800 */
[----:B------:R-:W-:-:S04]  /*0500*/  VIADD R19, R8, 0xc00 ;  /* 0x00000c0008137836 */ /* 0x000fc80000000000 */
[----:B-1----:R-:W-:-:S04]  /*0510*/  IMAD.WIDE.U32 R16, R19, 0x2, R14 ;  /* 0x0000000213107825 */ /* 0x002fc800078e000e */
[----:B------:R-:W-:Y:S02]  /*0520*/  VIADD R19, R8, 0xd00 ;  /* 0x00000d0008137836 */ /* 0x000fe40000000000 */
[----:B------:R-:W2:Y:S02]  /*0530*/  LDG.E.U16 R16, desc[UR6][R16.64] ;  /* 0x0000000610107981 */ /* 0x000ea4000c1e1500 */
[----:B------:R-:W-:Y:S02]  /*0540*/  @!P0 IMAD.MOV R29, RZ, RZ, R18 ;  /* 0x000000ffff1d8224 */ /* 0x000fe400078e0212 */
[----:B------:R-:W-:-:S06]  /*0550*/  IMAD.WIDE.U32 R18, R19, 0x2, R14 ;  /* 0x0000000213127825 */ /* 0x000fcc00078e000e */
[----:B------:R-:W2:Y:S01]  /*0560*/  LDG.E.U16 R18, desc[UR6][R18.64] ;  /* 0x0000000612127981 */ /* 0x000ea2000c1e1500 */
[----:B---3--:R-:W-:Y:S01]  /*0570*/  HSETP2.NEU.AND P0, PT, R22.H0_H0, RZ.H0_H0, PT ;  /* 0x200000ff16007234 */ /* 0x008fe20003f0d800 */
[----:B------:R-:W-:-:S06]  /*0580*/  IMAD.WIDE.U32 R22, R23, 0x2, R14 ;  /* 0x0000000217167825 */ /* 0x000fcc00078e000e */
[----:B------:R-:W3:Y:S01]  /*0590*/  LDG.E.U16 R22, desc[UR6][R22.64] ;  /* 0x0000000616167981 */ /* 0x000ee2000c1e1500 */
[----:B----4-:R-:W-:Y:S01]  /*05a0*/  HSETP2.NEU.AND P1, PT, R9.H0_H0, RZ.H0_H0, PT ;  /* 0x200000ff09007234 */ /* 0x010fe20003f2d800 */
[----:B------:R-:W-:-:S04]  /*05b0*/  VIADD R9, R29, 0x1 ;  /* 0x000000011d097836 */ /* 0x000fc80000000000 */
[----:B------:R-:W-:Y:S01]  /*05c0*/  @!P0 IMAD.MOV R9, RZ, RZ, R29 ;  /* 0x000000ffff098224 */ /* 0x000fe200078e021d */
[----:B-----5:R-:W-:-:S03]  /*05d0*/  HSETP2.NEU.AND P0, PT, R10.H0_H0, RZ.H0_H0, PT ;  /* 0x200000ff0a007234 */ /* 0x020fc60003f0d800 */
[----:B------:R-:W-:-:S04]  /*05e0*/  VIADD R10, R9, 0x1 ;  /* 0x00000001090a7836 */ /* 0x000fc80000000000 */
[----:B------:R-:W-:Y:S02]  /*05f0*/  @!P1 IADD3 R10, PT, PT, R9, RZ, RZ ;  /* 0x000000ff090a9210 */ /* 0x000fe40007ffe0ff */
[----:B------:R-:W-:-:S03]  /*0600*/  HSETP2.NEU.AND P1, PT, R11.H0_H0, RZ.H0_H0, PT ;  /* 0x200000ff0b007234 */ /* 0x000fc60003f2d800 */
[----:B------:R-:W-:Y:S02]  /*0610*/  VIADD R9, R10, 0x1 ;  /* 0x000000010a097836 */ /* 0x000fe40000000000 */
[----:B------:R-:W-:Y:S01]  /*0620*/  @!P0 IMAD.MOV R9, RZ, RZ, R10 ;  /* 0x000000ffff098224 */ /* 0x000fe200078e020a */
[----:B------:R-:W-:-:S03]  /*0630*/  HSETP2.NEU.AND P0, PT, R12.H0_H0, RZ.H0_H0, PT ;  /* 0x200000ff0c007234 */ /* 0x000fc60003f0d800 */
        /* <DEDUP_REMOVED lines=19> */
[----:B------:R-:W-:-:S05]  /*0770*/  @!P1 IADD3 R10, PT, PT, R9, RZ, RZ ;  /* 0x000000ff090a9210 */ /* 0x000fca0007ffe0ff */
[----:B------:R-:W-:Y:S02]  /*0780*/  VIADD R9, R10, 0x1 ;  /* 0x000000010a097836 */ /* 0x000fe40000000000 */
[----:B------:R-:W-:-:S04]  /*0790*/  @!P0 IMAD.MOV R9, RZ, RZ, R10 ;  /* 0x000000ffff098224 */ /* 0x000fc800078e020a */
[----:B------:R-:W-:Y:S01]  /*07a0*/  VIADD R10, R9, 0x1 ;  /* 0x00000001090a7836 */ /* 0x000fe20000000000 */
[----:B------:R-:W-:Y:S01]  /*07b0*/  IADD3 R7, PT, PT, R7, 0x10, RZ ;  /* 0x0000001007077810 */ /* 0x000fe20007ffe0ff */
[----:B------:R-:W-:Y:S02]  /*07c0*/  VIADD R4, R4, 0x1000 ;  /* 0x0000100004047836 */ /* 0x000fe40000000000 */
[----:B------:R-:W-:Y:S01]  /*07d0*/  VIADD R8, R8, 0x1000 ;  /* 0x0000100008087836 */ /* 0x000fe20000000000 */
[----:B--2---:R-:W-:Y:S02]  /*07e0*/  HSETP2.NEU.AND P1, PT, R16.H0_H0, RZ.H0_H0, PT ;  /* 0x200000ff10007234 */ /* 0x004fe40003f2d800 */
[----:B------:R-:W-:-:S11]  /*07f0*/  HSETP2.NEU.AND P0, PT, R18.H0_H0, RZ.H0_H0, PT ;  /* 0x200000ff12007234 */ /* 0x000fd60003f0d800 */
[----:B------:R-:W-:Y:S02]  /*0800*/  @!P1 IADD3 R10, PT, PT, R9, RZ, RZ ;  /* 0x000000ff090a9210 */ /* 0x000fe40007ffe0ff */
[----:B------:R-:W-:-:S03]  /*0810*/  HSETP2.NEU.AND P1, PT, R20.H0_H0, RZ.H0_H0, PT ;  /* 0x200000ff14007234 */ /* 0x000fc60003f2d800 */
[----:B------:R-:W-:Y:S02]  /*0820*/  VIADD R9, R10, 0x1 ;  /* 0x000000010a097836 */ /* 0x000fe40000000000 */
[----:B------:R-:W-:-:S04]  /*0830*/  @!P0 IMAD.MOV R9, RZ, RZ, R10 ;  /* 0x000000ffff098224 */ /* 0x000fc800078e020a */
[----:B------:R-:W-:-:S04]  /*0840*/  VIADD R10, R9, 0x1 ;  /* 0x00000001090a7836 */ /* 0x000fc80000000000 */
[----:B------:R-:W-:Y:S01]  /*0850*/  @!P1 IMAD.MOV R10, RZ, RZ, R9 ;  /* 0x000000ffff0a9224 */ /* 0x000fe200078e0209 */
[----:B------:R-:W-:Y:S02]  /*0860*/  ISETP.NE.AND P1, PT, R7, RZ, PT ;  /* 0x000000ff0700720c */ /* 0x000fe40003f25270 */
[----:B---3--:R-:W-:Y:S01]  /*0870*/  HSETP2.NEU.AND P0, PT, R22.H0_H0, RZ.H0_H0, PT ;  /* 0x200000ff16007234 */ /* 0x008fe20003f0d800 */
[----:B------:R-:W-:-:S12]  /*0880*/  VIADD R18, R10, 0x1 ;  /* 0x000000010a127836 */ /* 0x000fd80000000000 */
[----:B------:R-:W-:Y:S01]  /*0890*/  @!P0 IADD3 R18, PT, PT, R10, RZ, RZ ;  /* 0x000000ff0a128210 */ /* 0x000fe20007ffe0ff */
[----:B------:R-:W-:Y:S06]  /*08a0*/  @P1 BRA `(.L_x_443) ;  /* 0xfffffff800701947 */ /* 0x000fec000383ffff */
[----:B------:R-:W-:Y:S05]  /*08b0*/  BSYNC.RECONVERGENT B3 ;  /* 0x0000000000037941 */ /* 0x000fea0003800200 */
.L_x_442:
[----:B------:R-:W-:-:S07]  /*08c0*/  VIADD R9, R4, 0xfffff800 ;  /* 0xfffff80004097836 */ /* 0x000fce0000000000 */
.L_x_441:
[----:B------:R-:W-:Y:S05]  /*08d0*/  BSYNC.RECONVERGENT B2 ;  /* 0x0000000000027941 */ /* 0x000fea0003800200 */
.L_x_440:
        /* <DEDUP_REMOVED lines=8> */
[----:B------:R-:W-:-:S05]  /*0960*/  IMAD R15, R0, 0x1000, R9 ;  /* 0x00001000000f7824 */ /* 0x000fca00078e0209 */
[C---:B------:R-:W-:Y:S01]  /*0970*/  IADD3 R13, PT, PT, R15.reuse, 0x100, RZ ;  /* 0x000001000f0d7810 */ /* 0x040fe20007ffe0ff */
        /* <DEDUP_REMOVED lines=8> */
[----:B------:R-:W-:Y:S02]  /*0a00*/  VIADD R17, R15, 0x400 ;  /* 0x000004000f117836 */ /* 0x000fe40000000000 */
[----:B------:R-:W-:Y:S01]  /*0a10*/  IMAD.WIDE.U32 R24, R25, 0x2, R6 ;  /* 0x0000000219187825 */ /* 0x000fe200078e0006 */
[----:B0-----:R-:W-:-:S04]  /*0a20*/  IADD3 R11, PT, PT, R15, 0x500, RZ ;  /* 0x000005000f0b7810 */ /* 0x001fc80007ffe0ff */
[----:B------:R-:W5:Y:S01]  /*0a30*/  LDG.E.U16 R19, desc[UR6][R24.64] ;  /* 0x0000000618137981 */ /* 0x000f62000c1e1500 */
[----:B------:R-:W-:-:S04]  /*0a40*/  IMAD.WIDE.U32 R16, R17, 0x2, R6 ;  /* 0x0000000211107825 */ /* 0x000fc800078e0006 */
[--C-:B------:R-:W-:Y:S02]  /*0a50*/  IMAD.WIDE.U32 R10, R11, 0x2, R6.reuse ;  /* 0x000000020b0a7825 */ /* 0x100fe400078e0006 */
[----:B------:R-:W5:Y:S02]  /*0a60*/  LDG.E.U16 R16, desc[UR6][R16.64] ;  /* 0x0000000610107981 */ /* 0x000f64000c1e1500 */
[C---:B-1----:R-:W-:Y:S02]  /*0a70*/  VIADD R13, R15.reuse, 0x600 ;  /* 0x000006000f0d7836 */ /* 0x042fe40000000000 */
[----:B------:R-:W5:Y:S01]  /*0a80*/  LDG.E.U16 R10, desc[UR6][R10.64] ;  /* 0x000000060a0a7981 */ /* 0x000f62000c1e1500 */
[----:B------:R-:W-:Y:S02]  /*0a90*/  VIADD R15, R15, 0x700 ;  /* 0x000007000f0f7836 */ /* 0x000fe40000000000 */
[----:B------:R-:W-:-:S04]  /*0aa0*/  IMAD.WIDE.U32 R12, R13, 0x2, R6 ;  /* 0x000000020d0c7825 */ /* 0x000fc800078e0006 */
[----:B------:R-:W-:Y:S02]  /*0ab0*/  IMAD.WIDE.U32 R6, R15, 0x2, R6 ;  /* 0x000000020f067825 */ /* 0x000fe400078e0006 */
[----:B------:R-:W5:Y:S04]  /*0ac0*/  LDG.E.U16 R12, desc[UR6][R12.64] ;  /* 0x000000060c0c7981 */ /* 0x000f68000c1e1500 */
[----:B------:R0:W5:Y:S01]  /*0ad0*/  LDG.E.U16 R6, desc[UR6][R6.64] ;  /* 0x0000000606067981 */ /* 0x000162000c1e1500 */
[----:B------:R-:W-:Y:S01]  /*0ae0*/  VIADD R9, R9, 0x800 ;  /* 0x0000080009097836 */ /* 0x000fe20000000000 */
[----:B--2---:R-:W-:Y:S01]  /*0af0*/  HSETP2.NEU.AND P1, PT, R4.H0_H0, RZ.H0_H0, PT ;  /* 0x200000ff04007234 */ /* 0x004fe20003f2d800 */
[----:B------:R-:W-:Y:S01]  /*0b00*/  VIADD R4, R18, 0x1 ;  /* 0x0000000112047836 */ /* 0x000fe20000000000 */
[----:B---3--:R-:W-:-:S11]  /*0b10*/  HSETP2.NEU.AND P2, PT, R8.H0_H0, RZ.H0_H0, PT ;  /* 0x200000ff08007234 */ /* 0x008fd60003f4d800 */
[----:B------:R-:W-:Y:S02]  /*0b20*/  @!P1 IADD3 R4, PT, PT, R18, RZ, RZ ;  /* 0x000000ff12049210 */ /* 0x000fe40007ffe0ff */
[----:B----4-:R-:W-:-:S03]  /*0b30*/  HSETP2.NEU.AND P1, PT, R14.H0_H0, RZ.H0_H0, PT ;  /* 0x200000ff0e007234 */ /* 0x010fc60003f2d800 */
[----:B------:R-:W-:Y:S02]  /*0b40*/  VIADD R8, R4, 0x1 ;  /* 0x0000000104087836 */ /* 0x000fe40000000000 */
[----:B------:R-:W-:Y:S01]  /*0b50*/  @!P2 IMAD.MOV R8, RZ, RZ, R4 ;  /* 0x000000ffff08a224 */ /* 0x000fe200078e0204 */
[----:B-----5:R-:W-:-:S03]  /*0b60*/  HSETP2.NEU.AND P2, PT, R19.H0_H0, RZ.H0_H0, PT ;  /* 0x200000ff13007234 */ /* 0x020fc60003f4d800 */
[----:B------:R-:W-:-:S04]  /*0b70*/  VIADD R4, R8, 0x1 ;  /* 0x0000000108047836 */ /* 0x000fc80000000000 */
[----:B------:R-:W-:Y:S02]  /*0b80*/  @!P1 IADD3 R4, PT, PT, R8, RZ, RZ ;  /* 0x000000ff08049210 */ /* 0x000fe40007ffe0ff */
[----:B------:R-:W-:-:S03]  /*0b90*/  HSETP2.NEU.AND P1, PT, R16.H0_H0, RZ.H0_H0, PT ;  /* 0x200000ff10007234 */ /* 0x000fc60003f2d800 */
[----:B0-----:R-:W-:Y:S02]  /*0ba0*/  VIADD R7, R4, 0x1 ;  /* 0x0000000104077836 */ /* 0x001fe40000000000 */
        /* <DEDUP_REMOVED lines=11> */
[----:B------:R-:W-:-:S07]  /*0c60*/  @!P2 IMAD.MOV R18, RZ, RZ, R4 ;  /* 0x000000ffff12a224 */ /* 0x000fce00078e0204 */
.L_x_445:
[----:B------:R-:W-:Y:S05]  /*0c70*/  BSYNC.RECONVERGENT B2 ;  /* 0x0000000000027941 */ /* 0x000fea0003800200 */
.L_x_444:
        /* <DEDUP_REMOVED lines=11> */
[--C-:B------:R-:W-:Y:S02]  /*0d30*/  IMAD.WIDE.U32 R12, R13, 0x2, R4.reuse ;  /* 0x000000020d0c7825 */ /* 0x100fe400078e0004 */
[----:B------:R-:W2:Y:S04]  /*0d40*/  LDG.E.U16 R10, desc[UR6][R10.64] ;  /* 0x000000060a0a7981 */ /* 0x000ea8000c1e1500 */
[----:B------:R-:W3:Y:S01]  /*0d50*/  LDG.E.U16 R12, desc[UR6][R12.64] ;  /* 0x000000060c0c7981 */ /* 0x000ee2000c1e1500 */
[----:B------:R-:W-:-:S04]  /*0d60*/  IMAD.WIDE.U32 R14, R15, 0x2, R4 ;  /* 0x000000020f0e7825 */ /* 0x000fc800078e0004 */
[----:B------:R-:W-:Y:S02]  /*0d70*/  VIADD R7, R7, 0x300 ;  /* 0x0000030007077836 */ /* 0x000fe40000000000 */
[----:B------:R-:W4:Y:S02]  /*0d80*/  LDG.E.U16 R14, desc[UR6][R14.64] ;  /* 0x000000060e0e7981 */ /* 0x000f24000c1e1500 */
[----:B------:R-:W-:-:S06]  /*0d90*/  IMAD.WIDE.U32 R4, R7, 0x2, R4 ;  /* 0x0000000207047825 */ /* 0x000fcc00078e0004 */
[----:B------:R-:W5:Y:S01]  /*0da0*/  LDG.E.U16 R4, desc[UR6][R4.64] ;  /* 0x0000000604047981 */ /* 0x000f62000c1e1500 */
[----:B------:R-:W-:Y:S01]  /*0db0*/  IADD3 R7, PT, PT, R18, 0x1, RZ ;  /* 0x0000000112077810 */ /* 0x000fe20007ffe0ff */
[----:B------:R-:W-:Y:S01]  /*0dc0*/  VIADD R9, R9, 0x400 ;  /* 0x0000040009097836 */ /* 0x000fe20000000000 */
[----:B--2---:R-:W-:Y:S02]  /*0dd0*/  HSETP2.NEU.AND P1, PT, R10.H0_H0, RZ.H0_H0, PT ;  /* 0x200000ff0a007234 */ /* 0x004fe40003f2d800 */
[----:B---3--:R-:W-:-:S11]  /*0de0*/  HSETP2.NEU.AND P2, PT, R12.H0_H0, RZ.H0_H0, PT ;  /* 0x200000ff0c007234 */ /* 0x008fd60003f4d800 */
[----:B------:R-:W-:Y:S01]  /*0df0*/  @!P1 IMAD.MOV R7, RZ, RZ, R18 ;  /* 0x000000ffff079224 */ /* 0x000fe200078e0212 */
[----:B----4-:R-:W-:-:S03]  /*0e00*/  HSETP2.NEU.AND P1, PT, R14.H0_H0, RZ.H0_H0, PT ;  /* 0x200000ff0e007234 */ /* 0x010fc60003f2d800 */
[----:B------:R-:W-:Y:S02]  /*0e10*/  VIADD R8, R7, 0x1 ;  /* 0x0000000107087836 */ /* 0x000fe40000000000 */
[----:B------:R-:W-:Y:S01]  /*0e20*/  @!P2 IMAD.MOV R8, RZ, RZ, R7 ;  /* 0x000000ffff08a224 */ /* 0x000fe200078e0207 */
[----:B-----5:R-:W-:-:S04]  /*0e30*/  HSETP2.NEU.AND P2, PT, R4.H0_H0, RZ.H0_H0, PT ;  /* 0x200000ff04007234 */ /* 0x020fc80003f4d800 */
[----:B------:R-:W-:-:S03]  /*0e40*/  IADD3 R7, PT, PT, R8, 0x1, RZ ;  /* 0x0000000108077810 */ /* 0x000fc60007ffe0ff */
[----:B------:R-:W-:-:S04]  /*0e50*/  @!P1 IMAD.MOV R7, RZ, RZ, R8 ;  /* 0x000000ffff079224 */ /* 0x000fc800078e0208 */
[C---:B------:R-:W-:Y:S02]  /*0e60*/  VIADD R18, R7.reuse, 0x1 ;  /* 0x0000000107127836 */ /* 0x040fe40000000000 */
[----:B------:R-:W-:-:S07]  /*0e70*/  @!P2 IADD3 R18, PT, PT, R7, RZ, RZ ;  /* 0x000000ff0712a210 */ /* 0x000fce0007ffe0ff */
.L_x_447:
[----:B------:R-:W-:Y:S05]  /*0e80*/  BSYNC.RECONVERGENT B2 ;  /* 0x0000000000027941 */ /* 0x000fea0003800200 */
.L_x_446:
[----:B------:R-:W-:Y:S05]  /*0e90*/  @!P0 BRA `(.L_x_439) ;  /* 0x0000000000348947 */ /* 0x000fea0003800000 */
[----:B------:R-:W0:Y:S01]  /*0ea0*/  LDC.64 R10, c[0x0][0x380] ;  /* 0x0000e000ff0a7b82 */ /* 0x000e220000000a00 */
[----:B------:R-:W-:Y:S02]  /*0eb0*/  IMAD R7, R0, 0x1000, R9 ;  /* 0x0000100000077824 */ /* 0x000fe400078e0209 */
[----:B------:R-:W-:-:S07]  /*0ec0*/  IMAD.MOV R6, RZ, RZ, -R6 ;  /* 0x000000ffff067224 */ /* 0x000fce00078e0a06 */
.L_x_448:
[----:B0-----:R-:W-:-:S06]  /*0ed0*/  IMAD.WIDE.U32 R4, R7, 0x2, R10 ;  /* 0x0000000207047825 */ /* 0x001fcc00078e000a */
[----:B------:R-:W2:Y:S01]  /*0ee0*/  LDG.E.U16 R4, desc[UR6][R4.64] ;  /* 0x0000000604047981 */ /* 0x000ea2000c1e1500 */
[----:B------:R-:W-:Y:S01]  /*0ef0*/  VIADD R6, R6, 0x1 ;  /* 0x0000000106067836 */ /* 0x000fe20000000000 */
[----:B------:R-:W-:Y:S01]  /*0f00*/  IADD3 R8, PT, PT, R18, 0x1, RZ ;  /* 0x0000000112087810 */ /* 0x000fe20007ffe0ff */
[----:B------:R-:W-:-:S03]  /*0f10*/  VIADD R7, R7, 0x100 ;  /* 0x0000010007077836 */ /* 0x000fc60000000000 */
[----:B------:R-:W-:Y:S02]  /*0f20*/  ISETP.NE.AND P1, PT, R6, RZ, PT ;  /* 0x000000ff0600720c */ /* 0x000fe40003f25270 */
[----:B--2---:R-:W-:-:S13]  /*0f30*/  HSETP2.NEU.AND P0, PT, R4.H0_H0, RZ.H0_H0, PT ;  /* 0x200000ff04007234 */ /* 0x004fda0003f0d800 */
[----:B------:R-:W-:-:S05]  /*0f40*/  @!P0 IMAD.MOV R8, RZ, RZ, R18 ;  /* 0x000000ffff088224 */ /* 0x000fca00078e0212 */
[----:B------:R-:W-:Y:S01]  /*0f50*/  MOV R18, R8 ;  /* 0x0000000800127202 */ /* 0x000fe20000000f00 */
[----:B------:R-:W-:Y:S06]  /*0f60*/  @P1 BRA `(.L_x_448) ;  /* 0xfffffffc00d81947 */ /* 0x000fec000383ffff */
.L_x_439:
[----:B------:R-:W-:Y:S05]  /*0f70*/  BSYNC.RECONVERGENT B1 ;  /* 0x0000000000017941 */ /* 0x000fea0003800200 */
.L_x_438:
        /* <DEDUP_REMOVED lines=27> */
.L_x_449:
[----:B------:R-:W-:Y:S01]  /*1130*/  LOP3.LUT R4, R3, 0x3e0, RZ, 0xc0, !PT ;  /* 0x000003e003047812 */ /* 0x000fe200078ec0ff */
[----:B------:R-:W0:Y:S03]  /*1140*/  S2R R9, SR_LANEID ;  /* 0x0000000000097919 */ /* 0x000e260000000000 */
[----:B------:R-:W-:Y:S01]  /*1150*/  LOP3.LUT R7, RZ, R4, RZ, 0x33, !PT ;  /* 0x00000004ff077212 */ /* 0x000fe200078e33ff */
[----:B------:R-:W-:-:S04]  /*1160*/  VIADD R5, R4, 0x20 ;  /* 0x0000002004057836 */ /* 0x000fc80000000000 */
[----:B------:R-:W-:Y:S01]  /*1170*/  IMAD.IADD R7, R2, 0x1, R7 ;  /* 0x0000000102077824 */ /* 0x000fe200078e0207 */
[----:B------:R-:W-:-:S04]  /*1180*/  ISETP.GT.U32.AND P0, PT, R5, R2, PT ;  /* 0x000000020500720c */ /* 0x000fc80003f04070 */
[----:B------:R-:W-:-:S08]  /*1190*/  SEL R7, R7, 0x1f, P0 ;  /* 0x0000001f07077807 */ /* 0x000fd00000000000 */
[----:B------:R-:W1:Y:S01]  /*11a0*/  SHFL.DOWN P0, R4, R18, 0x1, R7 ;  /* 0x0820000012047989 */ /* 0x000e620000000007 */
[----:B0-----:R-:W-:Y:S02]  /*11b0*/  ISETP.NE.AND P1, PT, R9, RZ, PT ;  /* 0x000000ff0900720c */ /* 0x001fe40003f25270 */
[----:B-1----:R-:W-:-:S11]  /*11c0*/  @P0 IADD3 R4, PT, PT, R4, R18, RZ ;  /* 0x0000001204040210 */ /* 0x002fd60007ffe0ff */
        /* <DEDUP_REMOVED lines=11> */
[----:B0-----:R-:W-:-:S05]  /*1280*/  @P0 IADD3 R8, PT, PT, R6, R8, RZ ;  /* 0x0000000806080210 */ /* 0x001fca0007ffe0ff */
        /* <DEDUP_REMOVED lines=12> */
[----:B0-----:R-:W0:Y:S04]  /*1350*/  LDS.128 R4, [UR4+0x10] ;  /* 0x00001004ff047984 */ /* 0x001e280008000c00 */
        /* <DEDUP_REMOVED lines=18> */
.L_x_435:
[----:B------:R-:W0:Y:S01]  /*1480*/  S2R R9, SR_TID.X ;  /* 0x0000000000097919 */ /* 0x000e220000002100 */
[----:B------:R-:W1:Y:S02]  /*1490*/  LDCU.64 UR4, c[0x0][0x380] ;  /* 0x00007000ff0477ac */ /* 0x000e640008000a00 */
[----:B-1----:R-:W-:Y:S01]  /*14a0*/  MOV R15, UR5 ;  /* 0x00000005000f7c02 */ /* 0x002fe20008000f00 */
[----:B------:R-:W-:Y:S02]  /*14b0*/  IMAD.U32 R14, RZ, RZ, UR4 ;  /* 0x00000004ff0e7e24 */ /* 0x000fe4000f8e00ff */
[----:B0-----:R-:W-:-:S04]  /*14c0*/  IMAD R5, R0, 0x1000, R9 ;  /* 0x0000100000057824 */ /* 0x001fc800078e0209 */
[----:B------:R-:W-:-:S05]  /*14d0*/  IMAD.WIDE.U32 R4, R5, 0x2, R14 ;  /* 0x0000000205047825 */ /* 0x000fca00078e000e */
[----:B------:R-:W2:Y:S04]  /*14e0*/  LDG.E.U16 R20, desc[UR6][R4.64+0x200] ;  /* 0x0002000604147981 */ /* 0x000ea8000c1e1500 */
[----:B------:R-:W2:Y:S04]  /*14f0*/  LDG.E.U16 R21, desc[UR6][R4.64+0x400] ;  /* 0x0004000604157981 */ /* 0x000ea8000c1e1500 */
[----:B------:R-:W3:Y:S04]  /*1500*/  LDG.E.U16 R24, desc[UR6][R4.64] ;  /* 0x0000000604187981 */ /* 0x000ee8000c1e1500 */
[----:B------:R-:W4:Y:S04]  /*1510*/  LDG.E.U16 R22, desc[UR6][R4.64+0x600] ;  /* 0x0006000604167981 */ /* 0x000f28000c1e1500 */
        /* <DEDUP_REMOVED lines=12> */
[----:B--2---:R-:W-:-:S02]  /*15e0*/  PRMT R20, R20, 0x5410, R21 ;  /* 0x0000541014147816 */ /* 0x004fc40000000015 */
[----:B---3--:R-:W-:-:S03]  /*15f0*/  HSETP2.NEU.AND P1, PT, R24.H0_H0, RZ.H0_H0, PT ;  /* 0x200000ff18007234 */ /* 0x008fc60003f2d800 */
[----:B------:R-:W-:Y:S01]  /*1600*/  HSETP2.NEU.AND P2, P0, R20, RZ.H0_H0, PT ;  /* 0x200000ff14007234 */ /* 0x000fe2000384d000 */
[----:B------:R-:W-:Y:S01]  /*1610*/  IMAD.MOV.U32 R21, RZ, RZ, 0x2 ;  /* 0x00000002ff157424 */ /* 0x000fe200078e00ff */
[----:B------:R-:W-:Y:S02]  /*1620*/  SEL R20, RZ, 0x1, !P1 ;  /* 0x00000001ff147807 */ /* 0x000fe40004800000 */
[----:B----4-:R-:W-:-:S06]  /*1630*/  PRMT R22, R22, 0x5410, R23 ;  /* 0x0000541016167816 */ /* 0x010fcc0000000017 */
[----:B------:R-:W-:-:S03]  /*1640*/  @!P1 IMAD.MOV R21, RZ, RZ, 0x1 ;  /* 0x00000001ff159424 */ /* 0x000fc600078e02ff */
[----:B------:R-:W-:Y:S02]  /*1650*/  @!P2 IADD3 R21, PT, PT, R20, RZ, RZ ;  /* 0x000000ff1415a210 */ /* 0x000fe40007ffe0ff */
[----:B------:R-:W-:-:S03]  /*1660*/  HSETP2.NEU.AND P2, P1, R22, RZ.H0_H0, PT ;  /* 0x200000ff16007234 */ /* 0x000fc6000394d000 */
[----:B------:R-:W-:Y:S02]  /*1670*/  VIADD R20, R21, 0x1 ;  /* 0x0000000115147836 */ /* 0x000fe40000000000 */
[----:B------:R-:W-:Y:S01]  /*1680*/  @!P0 IMAD.MOV R20, RZ, RZ, R21 ;  /* 0x000000ffff148224 */ /* 0x000fe200078e0215 */
[----:B-----5:R-:W-:-:S04]  /*1690*/  PRMT R18, R18, 0x5410, R19 ;  /* 0x0000541012127816 */ /* 0x020fc80000000013 */
[----:B0-----:R-:W-:-:S03]  /*16a0*/  IADD3 R4, PT, PT, R20, 0x1, RZ ;  /* 0x0000000114047810 */ /* 0x001fc60007ffe0ff */
[----:B------:R-:W-:Y:S01]  /*16b0*/  @!P2 IMAD.MOV R4, RZ, RZ, R20 ;  /* 0x000000ffff04a224 */ /* 0x000fe200078e0214 */
[----:B------:R-:W-:-:S03]  /*16c0*/  HSETP2.NEU.AND P2, P0, R18, RZ.H0_H0, PT ;  /* 0x200000ff12007234 */ /* 0x000fc6000384d000 */
[C---:B------:R-:W-:Y:S01]  /*16d0*/  VIADD R5, R4.reuse, 0x1 ;  /* 0x0000000104057836 */ /* 0x040fe20000000000 */
[----:B------:R-:W-:Y:S02]  /*16e0*/  @!P1 IADD3 R5, PT, PT, R4, RZ, RZ ;  /* 0x000000ff04059210 */ /* 0x000fe40007ffe0ff */
[----:B------:R-:W-:-:S03]  /*16f0*/  PRMT R16, R16, 0x5410, R17 ;  /* 0x0000541010107816 */ /* 0x000fc60000000011 */
[----:B------:R-:W-:-:S04]  /*1700*/  VIADD R4, R5, 0x1 ;  /* 0x0000000105047836 */ /* 0x000fc80000000000 */
[----:B------:R-:W-:Y:S01]  /*1710*/  @!P2 IMAD.MOV R4, RZ, RZ, R5 ;  /* 0x000000ffff04a224 */ /* 0x000fe200078e0205 */
[----:B------:R-:W-:Y:S02]  /*1720*/  HSETP2.NEU.AND P2, P1, R16, RZ.H0_H0, PT ;  /* 0x200000ff10007234 */ /* 0x000fe4000394d000 */
[----:B------:R-:W-:Y:S02]  /*1730*/  PRMT R11, R11, 0x5410, R12 ;  /* 0x000054100b0b7816 */ /* 0x000fe4000000000c */
[----:B------:R-:W-:Y:S01]  /*1740*/  IADD3 R5, PT, PT, R4, 0x1, RZ ;  /* 0x0000000104057810 */ /* 0x000fe20007ffe0ff */
[----:B------:R-:W-:-:S04]  /*1750*/  @!P0 IMAD.MOV R5, RZ, RZ, R4 ;  /* 0x000000ffff058224 */ /* 0x000fc800078e0204 */
[----:B------:R-:W-:-:S04]  /*1760*/  VIADD R4, R5, 0x1 ;  /* 0x0000000105047836 */ /* 0x000fc80000000000 */
[----:B------:R-:W-:Y:S02]  /*1770*/  @!P2 IADD3 R4, PT, PT, R5, RZ, RZ ;  /* 0x000000ff0504a210 */ /* 0x000fe40007ffe0ff */
[----:B------:R-:W-:-:S03]  /*1780*/  HSETP2.NEU.AND P2, P0, R11, RZ.H0_H0, PT ;  /* 0x200000ff0b007234 */ /* 0x000fc6000384d000 */
[----:B------:R-:W-:Y:S02]  /*1790*/  VIADD R5, R4, 0x1 ;  /* 0x0000000104057836 */ /* 0x000fe40000000000 */
[----:B------:R-:W-:-:S05]  /*17a0*/  @!P1 IMAD.MOV R5, RZ, RZ, R4 ;  /* 0x000000ffff059224 */ /* 0x000fca00078e0204 */
[----:B------:R-:W-:-:S03]  /*17b0*/  IADD3 R4, PT, PT, R5, 0x1, RZ ;  /* 0x0000000105047810 */ /* 0x000fc60007ffe0ff */
[----:B------:R-:W-:Y:S01]  /*17c0*/  @!P2 IMAD.MOV R4, RZ, RZ, R5 ;  /* 0x000000ffff04a224 */ /* 0x000fe200078e0205 */
[----:B------:R-:W-:-:S03]  /*17d0*/  PRMT R7, R7, 0x5410, R10 ;  /* 0x0000541007077816 */ /* 0x000fc6000000000a */
[C---:B------:R-:W-:Y:S01]  /*17e0*/  VIADD R5, R4.reuse, 0x1 ;  /* 0x0000000104057836 */ /* 0x040fe20000000000 */
[----:B------:R-:W-:Y:S02]  /*17f0*/  @!P0 IADD3 R5, PT, PT, R4, RZ, RZ ;  /* 0x000000ff04058210 */ /* 0x000fe40007ffe0ff */
[----:B------:R-:W0:Y:S01]  /*1800*/  LDC R4, c[0x0][0x3b4] ;  /* 0x0000ed00ff047b82 */ /* 0x000e220000000800 */
[----:B------:R-:W-:Y:S02]  /*1810*/  HSETP2.NEU.AND P2, P1, R7, RZ.H0_H0, PT ;  /* 0x200000ff07007234 */ /* 0x000fe4000394d000 */
[----:B------:R-:W-:Y:S01]  /*1820*/  PRMT R3, R8, 0x5410, R3 ;  /* 0x0000541008037816 */ /* 0x000fe20000000003 */
[----:B------:R-:W-:-:S10]  /*1830*/  VIADD R7, R5, 0x1 ;  /* 0x0000000105077836 */ /* 0x000fd40000000000 */
[----:B------:R-:W-:Y:S01]  /*1840*/  @!P2 IMAD.MOV R7, RZ, RZ, R5 ;  /* 0x000000ffff07a224 */ /* 0x000fe200078e0205 */
[----:B------:R-:W-:-:S04]  /*1850*/  HSETP2.NEU.AND P0, P2, R3, RZ.H0_H0, PT ;  /* 0x200000ff03007234 */ /* 0x000fc80003a0d000 */
[----:B------:R-:W-:Y:S01]  /*1860*/  IADD3 R3, PT, PT, R7, 0x1, RZ ;  /* 0x0000000107037810 */ /* 0x000fe20007ffe0ff */
[----:B------:R-:W-:Y:S02]  /*1870*/  @!P1 IMAD.MOV R3, RZ, RZ, R7 ;  /* 0x000000ffff039224 */ /* 0x000fe400078e0207 */
[----:B0-----:R-:W-:Y:S02]  /*1880*/  IMAD.SHL.U32 R8, R4, 0x1000, RZ ;  /* 0x0000100004087824 */ /* 0x001fe400078e00ff */
[----:B------:R-:W-:-:S04]  /*1890*/  VIADD R5, R3, 0x1 ;  /* 0x0000000103057836 */ /* 0x000fc80000000000 */
[----:B------:R-:W-:Y:S02]  /*18a0*/  @!P0 IADD3 R5, PT, PT, R3, RZ, RZ ;  /* 0x000000ff03058210 */ /* 0x000fe40007ffe0ff */
[----:B------:R-:W-:Y:S02]  /*18b0*/  ISETP.GE.U32.AND P1, PT, R2, R8, PT ;  /* 0x000000080200720c */ /* 0x000fe40003f26070 */
[----:B------:R-:W-:Y:S01]  /*18c0*/  HSETP2.NEU.AND P0, PT, R13.H0_H0, RZ.H0_H0, PT ;  /* 0x200000ff0d007234 */ /* 0x000fe20003f0d800 */
[C---:B------:R-:W-:Y:S01]  /*18d0*/  VIADD R3, R5.reuse, 0x1 ;  /* 0x0000000105037836 */ /* 0x040fe20000000000 */
[----:B------:R-:W-:-:S05]  /*18e0*/  @!P2 IADD3 R3, PT, PT, R5, RZ, RZ ;  /* 0x000000ff0503a210 */ /* 0x000fca0007ffe0ff */
[----:B------:R-:W-:-:S06]  /*18f0*/  VIADD R23, R3, 0x1 ;  /* 0x0000000103177836 */ /* 0x000fcc0000000000 */
[----:B------:R-:W-:Y:S01]  /*1900*/  @!P0 IMAD.MOV R23, RZ, RZ, R3 ;  /* 0x000000ffff178224 */ /* 0x000fe200078e0203 */
[----:B------:R-:W-:Y:S06]  /*1910*/  @!P1 BRA `(.L_x_451) ;  /* 0x00000014000c9947 */ /* 0x000fec0003800000 */
[----:B------:R-:W-:Y:S01]  /*1920*/  VIADD R2, R6, 0xfffff000 ;  /* 0xfffff00006027836 */ /* 0x000fe20000000000 */
[----:B------:R-:W-:Y:S01]  /*1930*/  LEA R3, R0, R8, 0xc ;  /* 0x0000000800037211 */ /* 0x000fe200078e60ff */
[----:B------:R-:W-:Y:S01]  /*1940*/  UMOV UR4, URZ ;  /* 0x000000ff00047c82 */ /* 0x000fe20008000000 */
[----:B------:R-:W-:Y:S02]  /*1950*/  LOP3.LUT R5, RZ, R9, RZ, 0x33, !PT ;  /* 0x00000009ff057212 */ /* 0x000fe400078e33ff */
[C---:B------:R-:W-:Y:S01]  /*1960*/  ISETP.GT.U32.AND P0, PT, R3.reuse, R2, PT ;  /* 0x000000020300720c */ /* 0x040fe20003f04070 */
[----:B------:R-:W-:Y:S01]  /*1970*/  IMAD.MOV.U32 R4, RZ, RZ, R3 ;  /* 0x000000ffff047224 */ /* 0x000fe200078e0003 */
[----:B------:R-:W-:Y:S02]  /*1980*/  IADD3 R5, PT, PT, -R8, R6, R5 ;  /* 0x0000000608057210 */ /* 0x000fe40007ffe105 */
[----:B------:R-:W-:-:S03]  /*1990*/  IADD3 R9, PT, PT, R3, 0x800, R9 ;  /* 0x0000080003097810 */ /* 0x000fc60007ffe009 */
[----:B------:R-:W-:-:S06]  /*19a0*/  IMAD R5, R0, -0x1000, R5 ;  /* 0xfffff00000057824 */ /* 0x000fcc00078e0205 */
[----:B------:R-:W-:Y:S05]  /*19b0*/  @P0 BRA `(.L_x_452) ;  /* 0x0000000400400947 */ /* 0x000fea0003800000 */
[----:B------:R-:W0:Y:S08]  /*19c0*/  LDC R10, c[0x0][0x3b0] ;  /* 0x0000ec00ff0a7b82 */ /* 0x000e300000000800 */
[----:B------:R-:W1:Y:S02]  /*19d0*/  LDC.64 R14, c[0x0][0x380] ;  /* 0x0000e000ff0e7b82 */ /* 0x000e640000000a00 */
.L_x_453:
[----:B------:R-:W2:Y:S02]  /*19e0*/  S2R R6, SR_TID.X ;  /* 0x0000000000067919 */ /* 0x000ea40000002100 */
[----:B--2---:R-:W-:-:S05]  /*19f0*/  IADD3 R7, PT, PT, R6, R3, RZ ;  /* 0x0000000306077210 */ /* 0x004fca0007ffe0ff */
[----:B-1----:R-:W-:-:S05]  /*1a00*/  IMAD.WIDE.U32 R6, R7, 0x2, R14 ;  /* 0x0000000207067825 */ /* 0x002fca00078e000e */
[----:B------:R-:W2:Y:S04]  /*1a10*/  LDG.E.U16 R19, desc[UR6][R6.64] ;  /* 0x0000000606137981 */ /* 0x000ea8000c1e1500 */
[----:B------:R-:W2:Y:S04]  /*1a20*/  LDG.E.U16 R20, desc[UR6][R6.64+0x200] ;  /* 0x0002000606147981 */ /* 0x000ea8000c1e1500 */
[----:B------:R-:W3:Y:S04]  /*1a30*/  LDG.E.U16 R22, desc[UR6][R6.64+0x400] ;  /* 0x0004000606167981 */ /* 0x000ee8000c1e1500 */
[----:B------:R-:W3:Y:S04]  /*1a40*/  LDG.E.U16 R25, desc[UR6][R6.64+0x600] ;  /* 0x0006000606197981 */ /* 0x000ee8000c1e1500 */
[----:B------:R-:W4:Y:S04]  /*1a50*/  LDG.E.U16 R17, desc[UR6][R6.64+0x800] ;  /* 0x0008000606117981 */ /* 0x000f28000c1e1500 */
[----:B------:R-:W4:Y:S04]  /*1a60*/  LDG.E.U16 R18, desc[UR6][R6.64+0xa00] ;  /* 0x000a000606127981 */ /* 0x000f28000c1e1500 */
[----:B------:R-:W5:Y:S04]  /*1a70*/  LDG.E.U16 R11, desc[UR6][R6.64+0xc00] ;  /* 0x000c0006060b7981 */ /* 0x000f68000c1e1500 */
[----:B------:R-:W5:Y:S04]  /*1a80*/  LDG.E.U16 R12, desc[UR6][R6.64+0xe00] ;  /* 0x000e0006060c7981 */ /* 0x000f68000c1e1500 */
[----:B------:R-:W5:Y:S04]  /*1a90*/  LDG.E.U16 R13, desc[UR6][R6.64+0x1000] ;  /* 0x00100006060d7981 */ /* 0x000f68000c1e1500 */
[----:B------:R-:W5:Y:S01]  /*1aa0*/  LDG.E.U16 R16, desc[UR6][R6.64+0x1200] ;  /* 0x0012000606107981 */ /* 0x000f62000c1e1500 */
[----:B------:R-:W-:Y:S01]  /*1ab0*/  VIADD R21, R23, 0x1 ;  /* 0x0000000117157836 */ /* 0x000fe20000000000 */
[----:B--2---:R-:W-:-:S02]  /*1ac0*/  PRMT R19, R19, 0x5410, R20 ;  /* 0x0000541013137816 */ /* 0x004fc40000000014 */
[----:B------:R-:W2:Y:S03]  /*1ad0*/  LDG.E.U16 R20, desc[UR6][R6.64+0x1600] ;  /* 0x0016000606147981 */ /* 0x000ea6000c1e1500 */
[----:B------:R-:W-:Y:S02]  /*1ae0*/  HSETP2.NEU.AND P0, P1, R19, RZ.H0_H0, PT ;  /* 0x200000ff13007234 */ /* 0x000fe4000390d000 */
[----:B------:R-:W2:Y:S01]  /*1af0*/  LDG.E.U16 R19, desc[UR6][R6.64+0x1400] ;  /* 0x0014000606137981 */ /* 0x000ea2000c1e1500 */
[----:B---3--:R-:W-:-:S03]  /*1b00*/  PRMT R25, R22, 0x5410, R25 ;  /* 0x0000541016197816 */ /* 0x008fc60000000019 */
[----:B------:R-:W3:Y:S07]  /*1b10*/  LDG.E.U16 R22, desc[UR6][R6.64+0x1800] ;  /* 0x0018000606167981 */ /* 0x000eee000c1e1500 */
[----:B------:R-:W-:Y:S02]  /*1b20*/  @!P0 IMAD.MOV R21, RZ, RZ, R23 ;  /* 0x000000ffff158224 */ /* 0x000fe400078e0217 */
[----:B------:R-:W3:Y:S01]  /*1b30*/  LDG.E.U16 R23, desc[UR6][R6.64+0x1a00] ;  /* 0x001a000606177981 */ /* 0x000ee2000c1e1500 */
[----:B----4-:R-:W-:-:S03]  /*1b40*/  PRMT R26, R17, 0x5410, R18 ;  /* 0x00005410111a7816 */ /* 0x010fc60000000012 */
[----:B------:R-:W4:Y:S04]  /*1b50*/  LDG.E.U16 R17, desc[UR6][R6.64+0x1c00] ;  /* 0x001c000606117981 */ /* 0x000f28000c1e1500 */
[----:B------:R1:W4:Y:S01]  /*1b60*/  LDG.E.U16 R18, desc[UR6][R6.64+0x1e00] ;  /* 0x001e000606127981 */ /* 0x000322000c1e1500 */
[----:B------:R-:W-:Y:S02]  /*1b70*/  HSETP2.NEU.AND P2, P0, R25, RZ.H0_H0, PT ;  /* 0x200000ff19007234 */ /* 0x000fe4000384d000 */
[----:B------:R-:W-:Y:S01]  /*1b80*/  IADD3 R24, PT, PT, R21, 0x1, RZ ;  /* 0x0000000115187810 */ /* 0x000fe20007ffe0ff */
[----:B------:R-:W-:-:S04]  /*1b90*/  @!P1 IMAD.MOV R24, RZ, RZ, R21 ;  /* 0x000000ffff189224 */ /* 0x000fc800078e0215 */
[----:B------:R-:W-:-:S06]  /*1ba0*/  VIADD R21, R24, 0x1 ;  /* 0x0000000118157836 */ /* 0x000fcc0000000000 */
[----:B------:R-:W-:Y:S02]  /*1bb0*/  @!P2 IADD3 R21, PT, PT, R24, RZ, RZ ;  /* 0x000000ff1815a210 */ /* 0x000fe40007ffe0ff */
[----:B------:R-:W-:-:S03]  /*1bc0*/  HSETP2.NEU.AND P2, P1, R26, RZ.H0_H0, PT ;  /* 0x200000ff1a007234 */ /* 0x000fc6000394d000 */
[----:B------:R-:W-:Y:S02]  /*1bd0*/  VIADD R24, R21, 0x1 ;  /* 0x0000000115187836 */ /* 0x000fe40000000000 */
[----:B------:R-:W-:Y:S01]  /*1be0*/  @!P0 IMAD.MOV R24, RZ, RZ, R21 ;  /* 0x000000ffff188224 */ /* 0x000fe200078e0215 */
[----:B-----5:R-:W-:-:S04]  /*1bf0*/  PRMT R11, R11, 0x5410, R12 ;  /* 0x000054100b0b7816 */ /* 0x020fc8000000000c */
[----:B------:R-:W-:-:S03]  /*1c00*/  IADD3 R21, PT, PT, R24, 0x1, RZ ;  /* 0x0000000118157810 */ /* 0x000fc60007ffe0ff */
[----:B------:R-:W-:Y:S01]  /*1c10*/  @!P2 IMAD.MOV R21, RZ, RZ, R24 ;  /* 0x000000ffff15a224 */ /* 0x000fe200078e0218 */
[----:B------:R-:W-:-:S03]  /*1c20*/  HSETP2.NEU.AND P2, P0, R11, RZ.H0_H0, PT ;  /* 0x200000ff0b007234 */ /* 0x000fc6000384d000 */
[C---:B-1----:R-:W-:Y:S01]  /*1c30*/  VIADD R6, R21.reuse, 0x1 ;  /* 0x0000000115067836 */ /* 0x042fe20000000000 */
[----:B------:R-:W-:Y:S02]  /*1c40*/  @!P1 IADD3 R6, PT, PT, R21, RZ, RZ ;  /* 0x000000ff15069210 */ /* 0x000fe40007ffe0ff */
[----:B------:R-:W-:-:S03]  /*1c50*/  PRMT R13, R13, 0x5410, R16 ;  /* 0x000054100d0d7816 */ /* 0x000fc60000000010 */
[----:B------:R-:W-:-:S04]  /*1c60*/  VIADD R7, R6, 0x1 ;  /* 0x0000000106077836 */ /* 0x000fc80000000000 */
[----:B------:R-:W-:Y:S01]  /*1c70*/  @!P2 IMAD.MOV R7, RZ, RZ, R6 ;  /* 0x000000ffff07a224 */ /* 0x000fe200078e0206 */
[----:B------:R-:W-:-:S04]  /*1c80*/  HSETP2.NEU.AND P2, P1, R13, RZ.H0_H0, PT ;  /* 0x200000ff0d007234 */ /* 0x000fc8000394d000 */
[----:B------:R-:W-:Y:S01]  /*1c90*/  IADD3 R6, PT, PT, R7, 0x1, RZ ;  /* 0x0000000107067810 */ /* 0x000fe20007ffe0ff */
[----:B------:R-:W-:-:S04]  /*1ca0*/  @!P0 IMAD.MOV R6, RZ, RZ, R7 ;  /* 0x000000ffff068224 */ /* 0x000fc800078e0207 */
[----:B------:R-:W-:-:S04]  /*1cb0*/  VIADD R7, R6, 0x1 ;  /* 0x0000000106077836 */ /* 0x000fc80000000000 */
[----:B------:R-:W-:-:S05]  /*1cc0*/  @!P2 IADD3 R7, PT, PT, R6, RZ, RZ ;  /* 0x000000ff0607a210 */ /* 0x000fca0007ffe0ff */
[----:B------:R-:W-:Y:S02]  /*1cd0*/  VIADD R6, R7, 0x1 ;  /* 0x0000000107067836 */ /* 0x000fe40000000000 */
[----:B------:R-:W-:-:S05]  /*1ce0*/  @!P1 IMAD.MOV R6, RZ, RZ, R7 ;  /* 0x000000ffff069224 */ /* 0x000fca00078e0207 */
[----:B------:R-:W-:Y:S02]  /*1cf0*/  IADD3 R7, PT, PT, R6, 0x1, RZ ;  /* 0x0000000106077810 */ /* 0x000fe40007ffe0ff */
[----:B--2---:R-:W-:-:S05]  /*1d00*/  PRMT R19, R19, 0x5410, R20 ;  /* 0x0000541013137816 */ /* 0x004fca0000000014 */
[----:B------:R-:W-:Y:S02]  /*1d10*/  HSETP2.NEU.AND P2, P0, R19, RZ.H0_H0, PT ;  /* 0x200000ff13007234 */ /* 0x000fe4000384d000 */
[----:B---3--:R-:W-:-:S11]  /*1d20*/  PRMT R22, R22, 0x5410, R23 ;  /* 0x0000541016167816 */ /* 0x008fd60000000017 */
[----:B------:R-:W-:Y:S01]  /*1d30*/  @!P2 IMAD.MOV R7, RZ, RZ, R6 ;  /* 0x000000ffff07a224 */ /* 0x000fe200078e0206 */
[----:B------:R-:W-:-:S03]  /*1d40*/  HSETP2.NEU.AND P2, P1, R22, RZ.H0_H0, PT ;  /* 0x200000ff16007234 */ /* 0x000fc6000394d000 */
[C---:B------:R-:W-:Y:S01]  /*1d50*/  VIADD R6, R7.reuse, 0x1 ;  /* 0x0000000107067836 */ /* 0x040fe20000000000 */
[----:B------:R-:W-:Y:S02]  /*1d60*/  @!P0 IADD3 R6, PT, PT, R7, RZ, RZ ;  /* 0x000000ff07068210 */ /* 0x000fe40007ffe0ff */
[----:B----4-:R-:W-:-:S03]  /*1d70*/  PRMT R17, R17, 0x5410, R18 ;  /* 0x0000541011117816 */ /* 0x010fc60000000012 */
[----:B------:R-:W-:-:S04]  /*1d80*/  VIADD R7, R6, 0x1 ;  /* 0x0000000106077836 */ /* 0x000fc80000000000 */
[----:B------:R-:W-:Y:S01]  /*1d90*/  @!P2 IMAD.MOV R7, RZ, RZ, R6 ;  /* 0x000000ffff07a224 */ /* 0x000fe200078e0206 */
[----:B------:R-:W-:Y:S01]  /*1da0*/  HSETP2.NEU.AND P0, P2, R17, RZ.H0_H0, PT ;  /* 0x200000ff11007234 */ /* 0x000fe20003a0d000 */
[----:B0-----:R-:W-:-:S03]  /*1db0*/  IMAD.MOV.U32 R6, RZ, RZ, R10 ;  /* 0x000000ffff067224 */ /* 0x001fc600078e000a */
[----:B------:R-:W-:Y:S01]  /*1dc0*/  IADD3 R11, PT, PT, R7, 0x1, RZ ;  /* 0x00000001070b7810 */ /* 0x000fe20007ffe0ff */
[----:B------:R-:W-:Y:S02]  /*1dd0*/  @!P1 IMAD.MOV R11, RZ, RZ, R7 ;  /* 0x000000ffff0b9224 */ /* 0x000fe400078e0207 */
[----:B------:R-:W-:-:S03]  /*1de0*/  IMAD.IADD R7, R6, 0x1, -R3 ;  /* 0x0000000106077824 */ /* 0x000fc600078e0a03 */
[----:B------:R-:W-:-:S03]  /*1df0*/  IADD3 R12, PT, PT, R11, 0x1, RZ ;  /* 0x000000010b0c7810 */ /* 0x000fc60007ffe0ff */
[----:B------:R-:W-:Y:S01]  /*1e00*/  @!P0 IMAD.MOV R12, RZ, RZ, R11 ;  /* 0x000000ffff0c8224 */ /* 0x000fe200078e020b */
[----:B------:R-:W-:-:S04]  /*1e10*/  ISETP.GE.U32.AND P0, PT, R7, R8, PT ;  /* 0x000000080700720c */ /* 0x000fc80003f06070 */
[----:B------:R-:W-:Y:S01]  /*1e20*/  IADD3 R23, PT, PT, R12, 0x1, RZ ;  /* 0x000000010c177810 */ /* 0x000fe20007ffe0ff */
[----:B------:R-:W-:-:S08]  /*1e30*/  @!P2 IMAD.MOV R23, RZ, RZ, R12 ;  /* 0x000000ffff17a224 */ /* 0x000fd000078e020c */
[----:B------:R-:W-:Y:S05]  /*1e40*/  @!P0 BRA `(.L_x_451) ;  /* 0x0000000c00c08947 */ /* 0x000fea0003800000 */
[C---:B------:R-:W-:Y:S01]  /*1e50*/  IMAD.IADD R3, R8.reuse, 0x1, R3 ;  /* 0x0000000108037824 */ /* 0x040fe200078e0203 */
[----:B------:R-:W-:Y:S01]  /*1e60*/  UIADD3 UR4, UPT, UPT, UR4, 0x1, URZ ;  /* 0x0000000104047890 */ /* 0x000fe2000fffe0ff */
[C---:B------:R-:W-:Y:S01]  /*1e70*/  IADD3 R4, PT, PT, R8.reuse, R4, RZ ;  /* 0x0000000408047210 */ /* 0x040fe20007ffe0ff */
[----:B------:R-:W-:Y:S02]  /*1e80*/  IMAD.IADD R5, R5, 0x1, -R8 ;  /* 0x0000000105057824 */ /* 0x000fe400078e0a08 */
[----:B------:R-:W-:Y:S01]  /*1e90*/  ISETP.GT.U32.AND P0, PT, R3, R2, PT ;  /* 0x000000020300720c */ /* 0x000fe20003f04070 */
[----:B------:R-:W-:-:S12]  /*1ea0*/  IMAD.IADD R9, R8, 0x1, R9 ;  /* 0x0000000108097824 */ /* 0x000fd800078e0209 */
[----:B------:R-:W-:Y:S05]  /*1eb0*/  @!P0 BRA `(.L_x_453) ;  /* 0xfffffff800c88947 */ /* 0x000fea000383ffff */
.L_x_452:
[----:B------:R-:W0:Y:S01]  /*1ec0*/  S2R R11, SR_TID.X ;  /* 0x00000000000b7919 */ /* 0x000e220000002100 */
[----:B------:R-:W-:Y:S01]  /*1ed0*/  IADD3 R2, PT, PT, -R3, R6, RZ ;  /* 0x0000000603027210 */ /* 0x000fe20007ffe1ff */
[----:B------:R-:W-:Y:S03]  /*1ee0*/  BSSY.RECONVERGENT B1, `(.L_x_451) ;  /* 0x00000e6000017945 */ /* 0x000fe60003800200 */
[----:B0-----:R-:W-:-:S04]  /*1ef0*/  ISETP.GE.AND P0, PT, R11, R2, PT ;  /* 0x000000020b00720c */ /* 0x001fc80003f06270 */
[----:B------:R-:W-:-:S13]  /*1f00*/  ISETP.GE.U32.OR P0, PT, R3, R6, P0 ;  /* 0x000000060300720c */ /* 0x000fda0000706470 */
[----:B------:R-:W-:Y:S05]  /*1f10*/  @P0 BRA `(.L_x_454) ;  /* 0x0000000c00880947 */ /* 0x000fea0003800000 */
[----:B------:R-:W0:Y:S01]  /*1f20*/  LDC R2, c[0x0][0x3b4] ;  /* 0x0000ed00ff027b82 */ /* 0x000e220000000800 */
[-C--:B------:R-:W-:Y:S01]  /*1f30*/  LOP3.LUT R13, RZ, R11.reuse, RZ, 0x33, !PT ;  /* 0x0000000bff0d7212 */ /* 0x080fe200078e33ff */
[----:B------:R-:W-:Y:S06]  /*1f40*/  BSSY.RECONVERGENT B2, `(.L_x_455) ;  /* 0x0000077000027945 */ /* 0x000fec0003800200 */
[----:B------:R-:W1:Y:S01]  /*1f50*/  LDC R7, c[0x0][0x3b4] ;  /* 0x0000ed00ff077b82 */ /* 0x000e620000000800 */
[----:B0-----:R-:W-:Y:S01]  /*1f60*/  IMAD.SHL.U32 R17, R2, 0x1000, RZ ;  /* 0x0000100002117824 */ /* 0x001fe200078e00ff */
[----:B------:R-:W-:-:S03]  /*1f70*/  MOV R2, R11 ;  /* 0x0000000b00027202 */ /* 0x000fc60000000f00 */
[----:B------:R-:W-:Y:S02]  /*1f80*/  IMAD R17, R0, 0x1000, R17 ;  /* 0x0000100000117824 */ /* 0x000fe400078e0211 */
[----:B-1----:R-:W-:-:S03]  /*1f90*/  IMAD R7, R7, UR4, RZ ;  /* 0x0000000407077c24 */ /* 0x002fc6000f8e02ff */
[----:B------:R-:W-:-:S05]  /*1fa0*/  IADD3 R6, PT, PT, -R17, R6, R13 ;  /* 0x0000000611067210 */ /* 0x000fca0007ffe10d */
        /* <DEDUP_REMOVED lines=10> */
.L_x_458:
        /* <DEDUP_REMOVED lines=35> */
[----:B--2---:R-:W-:Y:S02]  /*2280*/  HSETP2.NEU.AND P0, PT, R27.H0_H0, RZ.H0_H0, PT ;  /* 0x200000ff1b007234 */ /* 0x004fe40003f0d800 */
[----:B------:R0:W2:Y:S01]  /*2290*/  LDG.E.U16 R27, desc[UR6][R18.64] ;  /* 0x00000006121b7981 */ /* 0x0000a2000c1e1500 */
[----:B---3--:R-:W-:-:S03]  /*22a0*/  HSETP2.NEU.AND P1, PT, R28.H0_H0, RZ.H0_H0, PT ;  /* 0x200000ff1c007234 */ /* 0x008fc60003f2d800 */
        /* <DEDUP_REMOVED lines=13> */
[----:B----4-:R-:W-:-:S03]  /*2380*/  HSETP2.NEU.AND P0, PT, R22.H0_H0, RZ.H0_H0, PT ;  /* 0x200000ff16007234 */ /* 0x010fc60003f0d800 */
[----:B------:R-:W-:-:S06]  /*2390*/  IMAD.WIDE.U32 R22, R23, 0x2, R14 ;  /* 0x0000000217167825 */ /* 0x000fcc00078e000e */
[----:B------:R-:W4:Y:S01]  /*23a0*/  LDG.E.U16 R22, desc[UR6][R22.64] ;  /* 0x0000000616167981 */ /* 0x000f22000c1e1500 */
[----:B-----5:R-:W-:Y:S02]  /*23b0*/  HSETP2.NEU.AND P1, PT, R10.H0_H0, RZ.H0_H0, PT ;  /* 0x200000ff0a007234 */ /* 0x020fe40003f2d800 */
[----:B------:R-:W-:Y:S01]  /*23c0*/  IADD3 R10, PT, PT, R29, 0x1, RZ ;  /* 0x000000011d0a7810 */ /* 0x000fe20007ffe0ff */
[----:B------:R-:W-:Y:S01]  /*23d0*/  @!P0 IMAD.MOV R10, RZ, RZ, R29 ;  /* 0x000000ffff0a8224 */ /* 0x000fe200078e021d */
[----:B------:R-:W-:-:S03]  /*23e0*/  HSETP2.NEU.AND P0, PT, R11.H0_H0, RZ.H0_H0, PT ;  /* 0x200000ff0b007234 */ /* 0x000fc60003f0d800 */
[----:B------:R-:W-:-:S06]  /*23f0*/  VIADD R11, R10, 0x1 ;  /* 0x000000010a0b7836 */ /* 0x000fcc0000000000 */
[----:B------:R-:W-:Y:S02]  /*2400*/  @!P1 IADD3 R11, PT, PT, R10, RZ, RZ ;  /* 0x000000ff0a0b9210 */ /* 0x000fe40007ffe0ff */
[----:B------:R-:W-:-:S03]  /*2410*/  HSETP2.NEU.AND P1, PT, R12.H0_H0, RZ.H0_H0, PT ;  /* 0x200000ff0c007234 */ /* 0x000fc60003f2d800 */
[----:B------:R-:W-:Y:S02]  /*2420*/  VIADD R10, R11, 0x1 ;  /* 0x000000010b0a7836 */ /* 0x000fe40000000000 */
[----:B------:R-:W-:Y:S01]  /*2430*/  @!P0 IMAD.MOV R10, RZ, RZ, R11 ;  /* 0x000000ffff0a8224 */ /* 0x000fe200078e020b */
[----:B------:R-:W-:-:S04]  /*2440*/  HSETP2.NEU.AND P0, PT, R13.H0_H0, RZ.H0_H0, PT ;  /* 0x200000ff0d007234 */ /* 0x000fc80003f0d800 */
[----:B------:R-:W-:-:S03]  /*2450*/  IADD3 R11, PT, PT, R10, 0x1, RZ ;  /* 0x000000010a0b7810 */ /* 0x000fc60007ffe0ff */
[----:B------:R-:W-:Y:S01]  /*2460*/  @!P1 IMAD.MOV R11, RZ, RZ, R10 ;  /* 0x000000ffff0b9224 */ /* 0x000fe200078e020a */
[----:B------:R-:W-:-:S03]  /*2470*/  HSETP2.NEU.AND P1, PT, R24.H0_H0, RZ.H0_H0, PT ;  /* 0x200000ff18007234 */ /* 0x000fc60003f2d800 */
[C---:B------:R-:W-:Y:S02]  /*2480*/  VIADD R10, R11.reuse, 0x1 ;  /* 0x000000010b0a7836 */ /* 0x040fe40000000000 */
[----:B------:R-:W-:Y:S02]  /*2490*/  @!P0 IADD3 R10, PT, PT, R11, RZ, RZ ;  /* 0x000000ff0b0a8210 */ /* 0x000fe40007ffe0ff */
[----:B------:R-:W-:-:S03]  /*24a0*/  HSETP2.NEU.AND P0, PT, R25.H0_H0, RZ.H0_H0, PT ;  /* 0x200000ff19007234 */ /* 0x000fc60003f0d800 */
[----:B------:R-:W-:-:S03]  /*24b0*/  VIADD R11, R10, 0x1 ;  /* 0x000000010a0b7836 */ /* 0x000fc60000000000 */
[----:B------:R-:W-:Y:S01]  /*24c0*/  @!P1 IMAD.MOV R11, RZ, RZ, R10 ;  /* 0x000000ffff0b9224 */ /* 0x000fe200078e020a */
[----:B------:R-:W-:-:S04]  /*24d0*/  HSETP2.NEU.AND P1, PT, R26.H0_H0, RZ.H0_H0, PT ;  /* 0x200000ff1a007234 */ /* 0x000fc80003f2d800 */
        /* <DEDUP_REMOVED lines=8> */
[----:B--2---:R-:W-:Y:S02]  /*2560*/  HSETP2.NEU.AND P0, PT, R27.H0_H0, RZ.H0_H0, PT ;  /* 0x200000ff1b007234 */ /* 0x004fe40003f0d800 */
[----:B---3--:R-:W-:-:S11]  /*2570*/  HSETP2.NEU.AND P1, PT, R28.H0_H0, RZ.H0_H0, PT ;  /* 0x200000ff1c007234 */ /* 0x008fd60003f2d800 */
[----:B------:R-:W-:Y:S01]  /*2580*/  @!P0 IMAD.MOV R10, RZ, RZ, R11 ;  /* 0x000000ffff0a8224 */ /* 0x000fe200078e020b */
[----:B------:R-:W-:-:S04]  /*2590*/  HSETP2.NEU.AND P0, PT, R16.H0_H0, RZ.H0_H0, PT ;  /* 0x200000ff10007234 */ /* 0x000fc80003f0d800 */
[----:B------:R-:W-:Y:S01]  /*25a0*/  IADD3 R11, PT, PT, R10, 0x1, RZ ;  /* 0x000000010a0b7810 */ /* 0x000fe20007ffe0ff */
[----:B------:R-:W-:Y:S01]  /*25b0*/  @!P1 IMAD.MOV R11, RZ, RZ, R10 ;  /* 0x000000ffff0b9224 */ /* 0x000fe200078e020a */
[----:B------:R-:W-:-:S03]  /*25c0*/  HSETP2.NEU.AND P1, PT, R18.H0_H0, RZ.H0_H0, PT ;  /* 0x200000ff12007234 */ /* 0x000fc60003f2d800 */
[----:B------:R-:W-:-:S04]  /*25d0*/  VIADD R10, R11, 0x1 ;  /* 0x000000010b0a7836 */ /* 0x000fc80000000000 */
[----:B------:R-:W-:Y:S02]  /*25e0*/  @!P0 IADD3 R10, PT, PT, R11, RZ, RZ ;  /* 0x000000ff0b0a8210 */ /* 0x000fe40007ffe0ff */
[----:B------:R-:W-:-:S03]  /*25f0*/  HSETP2.NEU.AND P0, PT, R20.H0_H0, RZ.H0_H0, PT ;  /* 0x200000ff14007234 */ /* 0x000fc60003f0d800 */
[----:B------:R-:W-:Y:S02]  /*2600*/  VIADD R11, R10, 0x1 ;  /* 0x000000010a0b7836 */ /* 0x000fe40000000000 */
[----:B------:R-:W-:-:S05]  /*2610*/  @!P1 IMAD.MOV R11, RZ, RZ, R10 ;  /* 0x000000ffff0b9224 */ /* 0x000fca00078e020a */
[----:B------:R-:W-:-:S03]  /*2620*/  IADD3 R10, PT, PT, R11, 0x1, RZ ;  /* 0x000000010b0a7810 */ /* 0x000fc60007ffe0ff */
[----:B------:R-:W-:Y:S01]  /*2630*/  @!P0 IMAD.MOV R10, RZ, RZ, R11 ;  /* 0x000000ffff0a8224 */ /* 0x000fe200078e020b */
[----:B------:R-:W-:Y:S02]  /*2640*/  ISETP.NE.AND P0, PT, R8, RZ, PT ;  /* 0x000000ff0800720c */ /* 0x000fe40003f05270 */
[----:B----4-:R-:W-:Y:S02]  /*2650*/  HSETP2.NEU.AND P1, PT, R22.H0_H0, RZ.H0_H0, PT ;  /* 0x200000ff16007234 */ /* 0x010fe40003f2d800 */
[----:B------:R-:W-:-:S11]  /*2660*/  IADD3 R23, PT, PT, R10, 0x1, RZ ;  /* 0x000000010a177810 */ /* 0x000fd60007ffe0ff */
[----:B------:R-:W-:Y:S01]  /*2670*/  @!P1 IMAD.MOV R23, RZ, RZ, R10 ;  /* 0x000000ffff179224 */ /* 0x000fe200078e020a */
[----:B------:R-:W-:Y:S06]  /*2680*/  @P0 BRA `(.L_x_458) ;  /* 0xfffffff800700947 */ /* 0x000fec000383ffff */
[----:B------:R-:W-:Y:S05]  /*2690*/  BSYNC.RECONVERGENT B3 ;  /* 0x0000000000037941 */ /* 0x000fea0003800200 */
.L_x_457:
[----:B------:R-:W-:-:S07]  /*26a0*/  VIADD R2, R2, 0xfffff800 ;  /* 0xfffff80002027836 */ /* 0x000fce0000000000 */
.L_x_456:
[----:B------:R-:W-:Y:S05]  /*26b0*/  BSYNC.RECONVERGENT B2 ;  /* 0x0000000000027941 */ /* 0x000fea0003800200 */
.L_x_455:
        /* <DEDUP_REMOVED lines=32> */
[----:B--2---:R-:W-:Y:S01]  /*28c0*/  HSETP2.NEU.AND P1, PT, R7.H0_H0, RZ.H0_H0, PT ;  /* 0x200000ff07007234 */ /* 0x004fe20003f2d800 */
[----:B------:R-:W-:Y:S01]  /*28d0*/  VIADD R7, R23, 0x1 ;  /* 0x0000000117077836 */ /* 0x000fe20000000000 */
[----:B---3--:R-:W-:-:S11]  /*28e0*/  HSETP2.NEU.AND P2, PT, R18.H0_H0, RZ.H0_H0, PT ;  /* 0x200000ff12007234 */ /* 0x008fd60003f4d800 */
[----:B------:R-:W-:Y:S01]  /*28f0*/  @!P1 IMAD.MOV R7, RZ, RZ, R23 ;  /* 0x000000ffff079224 */ /* 0x000fe200078e0217 */
[----:B----4-:R-:W-:-:S04]  /*2900*/  HSETP2.NEU.AND P1, PT, R19.H0_H0, RZ.H0_H0, PT ;  /* 0x200000ff13007234 */ /* 0x010fc80003f2d800 */
[----:B0-----:R-:W-:Y:S01]  /*2910*/  IADD3 R8, PT, PT, R7, 0x1, RZ ;  /* 0x0000000107087810 */ /* 0x001fe20007ffe0ff */
[----:B------:R-:W-:Y:S01]  /*2920*/  @!P2 IMAD.MOV R8, RZ, RZ, R7 ;  /* 0x000000ffff08a224 */ /* 0x000fe200078e0207 */
[----:B-----5:R-:W-:-:S03]  /*2930*/  HSETP2.NEU.AND P2, PT, R20.H0_H0, RZ.H0_H0, PT ;  /* 0x200000ff14007234 */ /* 0x020fc60003f4d800 */
[----:B------:R-:W-:-:S04]  /*2940*/  VIADD R7, R8, 0x1 ;  /* 0x0000000108077836 */ /* 0x000fc80000000000 */
        /* <DEDUP_REMOVED lines=12> */
[----:B------:R-:W-:-:S05]  /*2a10*/  @!P1 IMAD.MOV R7, RZ, RZ, R8 ;  /* 0x000000ffff079224 */ /* 0x000fca00078e0208 */
[----:B------:R-:W-:Y:S02]  /*2a20*/  IADD3 R23, PT, PT, R7, 0x1, RZ ;  /* 0x0000000107177810 */ /* 0x000fe40007ffe0ff */
[----:B------:R-:W-:-:S07]  /*2a30*/  @!P2 IMAD.MOV R23, RZ, RZ, R7 ;  /* 0x000000ffff17a224 */ /* 0x000fce00078e0207 */
.L_x_460:
[----:B------:R-:W-:Y:S05]  /*2a40*/  BSYNC.RECONVERGENT B2 ;  /* 0x0000000000027941 */ /* 0x000fea0003800200 */
.L_x_459:
        /* <DEDUP_REMOVED lines=19> */
[----:B--2---:R-:W-:Y:S02]  /*2b80*/  HSETP2.NEU.AND P1, PT, R6.H0_H0, RZ.H0_H0, PT ;  /* 0x200000ff06007234 */ /* 0x004fe40003f2d800 */
[----:B---3--:R-:W-:-:S11]  /*2b90*/  HSETP2.NEU.AND P2, PT, R8.H0_H0, RZ.H0_H0, PT ;  /* 0x200000ff08007234 */ /* 0x008fd60003f4d800 */
[----:B------:R-:W-:Y:S01]  /*2ba0*/  @!P1 IMAD.MOV R3, RZ, RZ, R23 ;  /* 0x000000ffff039224 */ /* 0x000fe200078e0217 */
[----:B----4-:R-:W-:-:S04]  /*2bb0*/  HSETP2.NEU.AND P1, PT, R10.H0_H0, RZ.H0_H0, PT ;  /* 0x200000ff0a007234 */ /* 0x010fc80003f2d800 */
[----:B------:R-:W-:Y:S01]  /*2bc0*/  IADD3 R6, PT, PT, R3, 0x1, RZ ;  /* 0x0000000103067810 */ /* 0x000fe20007ffe0ff */
[----:B------:R-:W-:Y:S01]  /*2bd0*/  @!P2 IMAD.MOV R6, RZ, RZ, R3 ;  /* 0x000000ffff06a224 */ /* 0x000fe200078e0203 */
[----:B-----5:R-:W-:-:S03]  /*2be0*/  HSETP2.NEU.AND P2, PT, R12.H0_H0, RZ.H0_H0, PT ;  /* 0x200000ff0c007234 */ /* 0x020fc60003f4d800 */
[----:B------:R-:W-:-:S04]  /*2bf0*/  VIADD R3, R6, 0x1 ;  /* 0x0000000106037836 */ /* 0x000fc80000000000 */
[----:B------:R-:W-:-:S05]  /*2c00*/  @!P1 IADD3 R3, PT, PT, R6, RZ, RZ ;  /* 0x000000ff06039210 */ /* 0x000fca0007ffe0ff */
[C---:B------:R-:W-:Y:S01]  /*2c10*/  VIADD R23, R3.reuse, 0x1 ;  /* 0x0000000103177836 */ /* 0x040fe20000000000 */
[----:B------:R-:W-:-:S07]  /*2c20*/  @!P2 IADD3 R23, PT, PT, R3, RZ, RZ ;  /* 0x000000ff0317a210 */ /* 0x000fce0007ffe0ff */
.L_x_462:
[----:B------:R-:W-:Y:S05]  /*2c30*/  BSYNC.RECONVERGENT B2 ;  /* 0x0000000000027941 */ /* 0x000fea0003800200 */
.L_x_461:
[----:B------:R-:W-:Y:S05]  /*2c40*/  @!P0 BRA `(.L_x_454) ;  /* 0x00000000003c8947 */ /* 0x000fea0003800000 */
[----:B------:R-:W-:Y:S01]  /*2c50*/  LOP3.LUT R3, R5, 0xffff, RZ, 0xc0, !PT ;  /* 0x0000ffff05037812 */ /* 0x000fe200078ec0ff */
[----:B------:R-:W-:-:S03]  /*2c60*/  IMAD.IADD R5, R2, 0x1, R4 ;  /* 0x0000000102057824 */ /* 0x000fc600078e0204 */
[----:B------:R-:W-:-:S04]  /*2c70*/  LEA.HI R3, R3, 0x1, RZ, 0x18 ;  /* 0x0000000103037811 */ /* 0x000fc800078fc0ff */
[----:B------:R-:W-:-:S05]  /*2c80*/  LOP3.LUT R3, R3, 0x3, RZ, 0xc0, !PT ;  /* 0x0000000303037812 */ /* 0x000fca00078ec0ff */
[----:B------:R-:W-:-:S07]  /*2c90*/  IMAD.MOV R4, RZ, RZ, -R3 ;  /* 0x000000ffff047224 */ /* 0x000fce00078e0a03 */
.L_x_463:
[----:B------:R-:W-:-:S06]  /*2ca0*/  IMAD.WIDE.U32 R2, R5, 0x2, R14 ;  /* 0x0000000205027825 */ /* 0x000fcc00078e000e */
[----:B------:R-:W2:Y:S01]  /*2cb0*/  LDG.E.U16 R2, desc[UR6][R2.64] ;  /* 0x0000000602027981 */ /* 0x000ea2000c1e1500 */
[----:B------:R-:W-:Y:S01]  /*2cc0*/  IADD3 R4, PT, PT, R4, 0x1, RZ ;  /* 0x0000000104047810 */ /* 0x000fe20007ffe0ff */
[----:B------:R-:W-:Y:S01]  /*2cd0*/  VIADD R6, R23, 0x1 ;  /* 0x0000000117067836 */ /* 0x000fe20000000000 */
[----:B------:R-:W-:Y:S02]  /*2ce0*/  IADD3 R5, PT, PT, R5, 0x100, RZ ;  /* 0x0000010005057810 */ /* 0x000fe40007ffe0ff */
[----:B------:R-:W-:Y:S02]  /*2cf0*/  ISETP.NE.AND P1, PT, R4, RZ, PT ;  /* 0x000000ff0400720c */ /* 0x000fe40003f25270 */
[----:B--2---:R-:W-:-:S13]  /*2d00*/  HSETP2.NEU.AND P0, PT, R2.H0_H0, RZ.H0_H0, PT ;  /* 0x200000ff02007234 */ /* 0x004fda0003f0d800 */
[----:B------:R-:W-:-:S04]  /*2d10*/  @!P0 IMAD.MOV R6, RZ, RZ, R23 ;  /* 0x000000ffff068224 */ /* 0x000fc800078e0217 */
[----:B------:R-:W-:Y:S01]  /*2d20*/  IMAD.MOV.U32 R23, RZ, RZ, R6 ;  /* 0x000000ffff177224 */ /* 0x000fe200078e0006 */
[----:B------:R-:W-:Y:S06]  /*2d30*/  @P1 BRA `(.L_x_463) ;  /* 0xfffffffc00d81947 */ /* 0x000fec000383ffff */
.L_x_454:
[----:B------:R-:W-:Y:S05]  /*2d40*/  BSYNC.RECONVERGENT B1 ;  /* 0x0000000000017941 */ /* 0x000fea0003800200 */
.L_x_451:
        /* <DEDUP_REMOVED lines=25> */
.L_x_450:
[----:B------:R-:W-:Y:S05]  /*2ee0*/  BSYNC.RECONVERGENT B0 ;  /* 0x0000000000007941 */ /* 0x000fea0003800200 */
.L_x_434:
[----:B------:R-:W-:Y:S05]  /*2ef0*/  @P0 EXIT ;  /* 0x000000000000094d */ /* 0x000fea0003800000 */
[----:B------:R-:W1:Y:S02]  /*2f00*/  LDC.64 R2, c[0x0][0x390] ;  /* 0x0000e400ff027b82 */ /* 0x000e640000000a00 */
[----:B-1----:R-:W-:-:S05]  /*2f10*/  IMAD.WIDE.U32 R2, R0, 0x4, R2 ;  /* 0x0000000400027825 */ /* 0x002fca00078e0002 */
[----:B------:R-:W-:Y:S01]  /*2f20*/  STG.E desc[UR6][R2.64], R9 ;  /* 0x0000000902007986 */ /* 0x000fe2000c101906 */
[----:B------:R-:W-:Y:S05]  /*2f30*/  EXIT ;  /* 0x000000000000794d */ /* 0x000fea0003800000 */
.L_x_464:
        /* <DEDUP_REMOVED lines=12> */
.L_x_3664:


//--------------------- .text._ZN3cub18CUB_300001_SM_10006detail6reduce28DeviceReduceSingleTileKernelINS2_10policy_hubIjjN4cuda3std3__44plusIvEEE10Policy1000EN6thrust24THRUST_300001_SM_1000_NS18transform_iteratorI9NonZeroOpI6__halfEPKSG_NSD_11use_defaultESK_EEPjjS9_jjNS7_10__identityEEEvT0_T1_T2_T3_T4_T6_ --------------------------
	.section	.text._ZN3cub18CUB_300001_SM_10006detail6reduce28DeviceReduceSingleTileKernelINS2_10policy_hubIjjN4cuda3std3__44plusIvEEE10Policy1000EN6thrust24THRUST_300001_SM_1000_NS18transform_iteratorI9NonZeroOpI6__halfEPKSG_NSD_11use_defaultESK_EEPjjS9_jjNS7_10__identityEEEvT0_T1_T2_T3_T4_T6_,"ax",@progbits
	.align	128
        .global         _ZN3cub18CUB_300001_SM_10006detail6reduce28DeviceReduceSingleTileKernelINS2_10policy_hubIjjN4cuda3std3__44plusIvEEE10Policy1000EN6thrust24THRUST_300001_SM_1000_NS18transform_iteratorI9NonZeroOpI6__halfEPKSG_NSD_11use_defaultESK_EEPjjS9_jjNS7_10__identityEEEvT0_T1_T2_T3_T4_T6_
        .type           _ZN3cub18CUB_300001_SM_10006detail6reduce28DeviceReduceSingleTileKernelINS2_10policy_hubIjjN4cuda3std3__44plusIvEEE10Policy1000EN6thrust24THRUST_300001_SM_1000_NS18transform_iteratorI9NonZeroOpI6__halfEPKSG_NSD_11use_defaultESK_EEPjjS9_jjNS7_10__identityEEEvT0_T1_T2_T3_T4_T6_,@function
        .size           _ZN3cub18CUB_300001_SM_10006detail6reduce28DeviceReduceSingleTileKernelINS2_10policy_hubIjjN4cuda3std3__44plusIvEEE10Policy1000EN6thrust24THRUST_300001_SM_1000_NS18transform_iteratorI9NonZeroOpI6__halfEPKSG_NSD_11use_defaultESK_EEPjjS9_jjNS7_10__identityEEEvT0_T1_T2_T3_T4_T6_,(.L_x_3665 - _ZN3cub18CUB_300001_SM_10006detail6reduce28DeviceReduceSingleTileKernelINS2_10policy_hubIjjN4cuda3std3__44plusIvEEE10Policy1000EN6thrust24THRUST_300001_SM_1000_NS18transform_iteratorI9NonZeroOpI6__halfEPKSG_NSD_11use_defaultESK_EEPjjS9_jjNS7_10__identityEEEvT0_T1_T2_T3_T4_T6_)
        .other          _ZN3cub18CUB_300001_SM_10006detail6reduce28DeviceReduceSingleTileKernelINS2_10policy_hubIjjN4cuda3std3__44plusIvEEE10Policy1000EN6thrust24THRUST_300001_SM_1000_NS18transform_iteratorI9NonZeroOpI6__halfEPKSG_NSD_11use_defaultESK_EEPjjS9_jjNS7_10__identityEEEvT0_T1_T2_T3_T4_T6_,@"STO_CUDA_ENTRY STV_DEFAULT"
_ZN3cub18CUB_300001_SM_10006detail6reduce28DeviceReduceSingleTileKernelINS2_10policy_hubIjjN4cuda3std3__44plusIvEEE10Policy1000EN6thrust24THRUST_300001_SM_1000_NS18transform_iteratorI9NonZeroOpI6__halfEPKSG_NSD_11use_defaultESK_EEPjjS9_jjNS7_10__identityEEEvT0_T1_T2_T3_T4_T6_:
.text._ZN3cub18CUB_300001_SM_10006detail6reduce28DeviceReduceSingleTileKernelINS2_10policy_hubIjjN4cuda3std3__44plusIvEEE10Policy1000EN6thrust24THRUST_300001_SM_1000_NS18transform_iteratorI9NonZeroOpI6__halfEPKSG_NSD_11use_defaultESK_EEPjjS9_jjNS7_10__identityEEEvT0_T1_T2_T3_T4_T6_:
        /* <DEDUP_REMOVED lines=13> */
.L_x_465:
        /* <DEDUP_REMOVED lines=13> */
[----:B--2---:R-:W-:-:S05]  /*01a0*/  HSETP2.NEU.AND P0, PT, R4.H0_H0, RZ.H0_H0, PT ;  /* 0x200000ff04007234 */ /* 0x004fca0003f0d800 */
[----:B------:R-:W-:-:S08]  /*01b0*/  SEL R0, RZ, 0x1, !P0 ;  /* 0x00000001ff007807 */ /* 0x000fd00004000000 */
.L_x_469:
[----:B------:R-:W-:Y:S05]  /*01c0*/  BSYNC.RECONVERGENT B1 ;  /* 0x0000000000017941 */ /* 0x000fea0003800200 */
.L_x_468:
        /* <DEDUP_REMOVED lines=17> */
.L_x_474:
        /* <DEDUP_REMOVED lines=18> */
[----:B--2---:R-:W-:Y:S02]  /*0400*/  HSETP2.NEU.AND P1, PT, R25.H0_H0, RZ.H0_H0, PT ;  /* 0x200000ff19007234 */ /* 0x004fe40003f2d800 */
[----:B---3--:R-:W-:Y:S01]  /*0410*/  HSETP2.NEU.AND P2, PT, R19.H0_H0, RZ.H0_H0, PT ;  /* 0x200000ff13007234 */ /* 0x008fe20003f4d800 */
[----:B------:R-:W-:-:S10]  /*0420*/  VIADD R19, R0, 0x1 ;  /* 0x0000000100137836 */ /* 0x000fd40000000000 */
[----:B------:R-:W-:Y:S01]  /*0430*/  @!P1 IMAD.MOV R19, RZ, RZ, R0 ;  /* 0x000000ffff139224 */ /* 0x000fe200078e0200 */
[----:B----4-:R-:W-:-:S04]  /*0440*/  HSETP2.NEU.AND P1, PT, R20.H0_H0, RZ.H0_H0, PT ;  /* 0x200000ff14007234 */ /* 0x010fc80003f2d800 */
[----:B------:R-:W-:Y:S01]  /*0450*/  IADD3 R0, PT, PT, R19, 0x1, RZ ;  /* 0x0000000113007810 */ /* 0x000fe20007ffe0ff */
[----:B------:R-:W-:Y:S01]  /*0460*/  @!P2 IMAD.MOV R0, RZ, RZ, R19 ;  /* 0x000000ffff00a224 */ /* 0x000fe200078e0213 */
[----:B-----5:R-:W-:-:S03]  /*0470*/  HSETP2.NEU.AND P2, PT, R22.H0_H0, RZ.H0_H0, PT ;  /* 0x200000ff16007234 */ /* 0x020fc60003f4d800 */
[----:B------:R-:W-:-:S04]  /*0480*/  VIADD R19, R0, 0x1 ;  /* 0x0000000100137836 */ /* 0x000fc80000000000 */
[----:B------:R-:W-:Y:S01]  /*0490*/  @!P1 IMAD.MOV R19, RZ, RZ, R0 ;  /* 0x000000ffff139224 */ /* 0x000fe200078e0200 */
[----:B------:R-:W-:-:S03]  /*04a0*/  HSETP2.NEU.AND P1, PT, R23.H0_H0, RZ.H0_H0, PT ;  /* 0x200000ff17007234 */ /* 0x000fc60003f2d800 */
[C---:B------:R-:W-:Y:S02]  /*04b0*/  VIADD R0, R19.reuse, 0x1 ;  /* 0x0000000113007836 */ /* 0x040fe40000000000 */
[----:B------:R-:W-:Y:S02]  /*04c0*/  @!P2 IADD3 R0, PT, PT, R19, RZ, RZ ;  /* 0x000000ff1300a210 */ /* 0x000fe40007ffe0ff */
[----:B------:R-:W-:-:S03]  /*04d0*/  HSETP2.NEU.AND P2, PT, R24.H0_H0, RZ.H0_H0, PT ;  /* 0x200000ff18007234 */ /* 0x000fc60003f4d800 */
[----:B------:R-:W-:-:S03]  /*04e0*/  VIADD R19, R0, 0x1 ;  /* 0x0000000100137836 */ /* 0x000fc60000000000 */
[----:B------:R-:W-:Y:S01]  /*04f0*/  @!P1 IMAD.MOV R19, RZ, RZ, R0 ;  /* 0x000000ffff139224 */ /* 0x000fe200078e0200 */
[----:B------:R-:W-:-:S03]  /*0500*/  HSETP2.NEU.AND P1, PT, R18.H0_H0, RZ.H0_H0, PT ;  /* 0x200000ff12007234 */ /* 0x000fc60003f2d800 */
[----:B------:R-:W-:-:S03]  /*0510*/  VIADD R0, R19, 0x1 ;  /* 0x0000000113007836 */ /* 0x000fc60000000000 */
[----:B------:R-:W-:Y:S01]  /*0520*/  @!P2 IMAD.MOV R0, RZ, RZ, R19 ;  /* 0x000000ffff00a224 */ /* 0x000fe200078e0213 */
[----:B------:R-:W-:-:S04]  /*0530*/  HSETP2.NEU.AND P2, PT, R17.H0_H0, RZ.H0_H0, PT ;  /* 0x200000ff11007234 */ /* 0x000fc80003f4d800 */
[----:B------:R-:W-:Y:S02]  /*0540*/  IADD3 R17, PT, PT, R0, 0x1, RZ ;  /* 0x0000000100117810 */ /* 0x000fe40007ffe0ff */
[----:B------:R-:W-:Y:S01]  /*0550*/  @!P1 IMAD.MOV R17, RZ, RZ, R0 ;  /* 0x000000ffff119224 */ /* 0x000fe200078e0200 */
[----:B------:R-:W-:Y:S02]  /*0560*/  HSETP2.NEU.AND P1, PT, R16.H0_H0, RZ.H0_H0, PT ;  /* 0x200000ff10007234 */ /* 0x000fe40003f2d800 */
[----:B------:R-:W-:Y:S01]  /*0570*/  HSETP2.NEU.AND P3, PT, R10.H0_H0, RZ.H0_H0, PT ;  /* 0x200000ff0a007234 */ /* 0x000fe20003f6d800 */
[----:B------:R-:W-:-:S03]  /*0580*/  VIADD R0, R17, 0x1 ;  /* 0x0000000111007836 */ /* 0x000fc60000000000 */
[----:B------:R-:W-:Y:S01]  /*0590*/  @!P2 IMAD.MOV R0, RZ, RZ, R17 ;  /* 0x000000ffff00a224 */ /* 0x000fe200078e0211 */
[----:B------:R-:W-:-:S03]  /*05a0*/  HSETP2.NEU.AND P2, PT, R15.H0_H0, RZ.H0_H0, PT ;  /* 0x200000ff0f007234 */ /* 0x000fc60003f4d800 */
[----:B------:R-:W-:-:S03]  /*05b0*/  VIADD R15, R0, 0x1 ;  /* 0x00000001000f7836 */ /* 0x000fc60000000000 */
[----:B------:R-:W-:Y:S02]  /*05c0*/  @!P1 IADD3 R15, PT, PT, R0, RZ, RZ ;  /* 0x000000ff000f9210 */ /* 0x000fe40007ffe0ff */
[----:B------:R-:W-:-:S03]  /*05d0*/  HSETP2.NEU.AND P1, PT, R14.H0_H0, RZ.H0_H0, PT ;  /* 0x200000ff0e007234 */ /* 0x000fc60003f2d800 */
[----:B------:R-:W-:Y:S02]  /*05e0*/  VIADD R0, R15, 0x1 ;  /* 0x000000010f007836 */ /* 0x000fe40000000000 */
[----:B------:R-:W-:Y:S01]  /*05f0*/  @!P2 IMAD.MOV R0, RZ, RZ, R15 ;  /* 0x000000ffff00a224 */ /* 0x000fe200078e020f */
[----:B------:R-:W-:-:S03]  /*0600*/  HSETP2.NEU.AND P2, PT, R13.H0_H0, RZ.H0_H0, PT ;  /* 0x200000ff0d007234 */ /* 0x000fc60003f4d800 */
[----:B------:R-:W-:-:S04]  /*0610*/  VIADD R13, R0, 0x1 ;  /* 0x00000001000d7836 */ /* 0x000fc80000000000 */
[----:B------:R-:W-:Y:S01]  /*0620*/  @!P1 IMAD.MOV R13, RZ, RZ, R0 ;  /* 0x000000ffff0d9224 */ /* 0x000fe200078e0200 */
[----:B------:R-:W-:-:S04]  /*0630*/  HSETP2.NEU.AND P1, PT, R12.H0_H0, RZ.H0_H0, PT ;  /* 0x200000ff0c007234 */ /* 0x000fc80003f2d800 */
[----:B------:R-:W-:Y:S01]  /*0640*/  IADD3 R0, PT, PT, R13, 0x1, RZ ;  /* 0x000000010d007810 */ /* 0x000fe20007ffe0ff */
[----:B------:R-:W-:Y:S01]  /*0650*/  @!P2 IMAD.MOV R0, RZ, RZ, R13 ;  /* 0x000000ffff00a224 */ /* 0x000fe200078e020d */
[----:B------:R-:W-:-:S03]  /*0660*/  HSETP2.NEU.AND P2, PT, R11.H0_H0, RZ.H0_H0, PT ;  /* 0x200000ff0b007234 */ /* 0x000fc60003f4d800 */
[----:B------:R-:W-:-:S04]  /*0670*/  VIADD R11, R0, 0x1 ;  /* 0x00000001000b7836 */ /* 0x000fc80000000000 */
[----:B------:R-:W-:Y:S01]  /*0680*/  @!P1 IMAD.MOV R11, RZ, RZ, R0 ;  /* 0x000000ffff0b9224 */ /* 0x000fe200078e0200 */
[----:B------:R-:W-:-:S03]  /*0690*/  HSETP2.NEU.AND P1, PT, R9.H0_H0, RZ.H0_H0, PT ;  /* 0x200000ff09007234 */ /* 0x000fc60003f2d800 */
        /* <DEDUP_REMOVED lines=10> */
.L_x_473:
[----:B------:R-:W-:Y:S05]  /*0740*/  BSYNC.RECONVERGENT B2 ;  /* 0x0000000000027941 */ /* 0x000fea0003800200 */
.L_x_472:
        /* <DEDUP_REMOVED lines=17> */
[----:B--2---:R-:W-:-:S02]  /*0860*/  HSETP2.NEU.AND P1, PT, R15.H0_H0, RZ.H0_H0, PT ;  /* 0x200000ff0f007234 */ /* 0x004fc40003f2d800 */
        /* <DEDUP_REMOVED lines=13> */
[----:B0-----:R-:W-:-:S03]  /*0940*/  VIADD R4, R0, 0x1 ;  /* 0x0000000100047836 */ /* 0x001fc60000000000 */
[----:B------:R-:W-:Y:S01]  /*0950*/  @!P1 IMAD.MOV R4, RZ, RZ, R0 ;  /* 0x000000ffff049224 */ /* 0x000fe200078e0200 */
[----:B------:R-:W-:-:S03]  /*0960*/  HSETP2.NEU.AND P1, PT, R13.H0_H0, RZ.H0_H0, PT ;  /* 0x200000ff0d007234 */ /* 0x000fc60003f2d800 */
[----:B------:R-:W-:-:S03]  /*0970*/  VIADD R0, R4, 0x1 ;  /* 0x0000000104007836 */ /* 0x000fc60000000000 */
[----:B------:R-:W-:Y:S01]  /*0980*/  @!P2 IMAD.MOV R0, RZ, RZ, R4 ;  /* 0x000000ffff00a224 */ /* 0x000fe200078e0204 */
[----:B------:R-:W-:-:S04]  /*0990*/  HSETP2.NEU.AND P2, PT, R14.H0_H0, RZ.H0_H0, PT ;  /* 0x200000ff0e007234 */ /* 0x000fc80003f4d800 */
[----:B------:R-:W-:Y:S02]  /*09a0*/  IADD3 R4, PT, PT, R0, 0x1, RZ ;  /* 0x0000000100047810 */ /* 0x000fe40007ffe0ff */
[----:B------:R-:W-:-:S04]  /*09b0*/  @!P1 IMAD.MOV R4, RZ, RZ, R0 ;  /* 0x000000ffff049224 */ /* 0x000fc800078e0200 */
[----:B------:R-:W-:-:S03]  /*09c0*/  VIADD R0, R4, 0x1 ;  /* 0x0000000104007836 */ /* 0x000fc60000000000 */
[----:B------:R-:W-:-:S07]  /*09d0*/  @!P2 IMAD.MOV R0, RZ, RZ, R4 ;  /* 0x000000ffff00a224 */ /* 0x000fce00078e0204 */
.L_x_476:
[----:B------:R-:W-:Y:S05]  /*09e0*/  BSYNC.RECONVERGENT B2 ;  /* 0x0000000000027941 */ /* 0x000fea0003800200 */
.L_x_475:
        /* <DEDUP_REMOVED lines=13> */
[----:B--2---:R-:W-:-:S02]  /*0ac0*/  HSETP2.NEU.AND P1, PT, R11.H0_H0, RZ.H0_H0, PT ;  /* 0x200000ff0b007234 */ /* 0x004fc40003f2d800 */
[----:B---3--:R-:W-:Y:S02]  /*0ad0*/  HSETP2.NEU.AND P2, PT, R6.H0_H0, RZ.H0_H0, PT ;  /* 0x200000ff06007234 */ /* 0x008fe40003f4d800 */
[----:B------:R-:W-:-:S09]  /*0ae0*/  IADD3 R6, PT, PT, R0, 0x1, RZ ;  /* 0x0000000100067810 */ /* 0x000fd20007ffe0ff */
[----:B------:R-:W-:Y:S01]  /*0af0*/  @!P1 IMAD.MOV R6, RZ, RZ, R0 ;  /* 0x000000ffff069224 */ /* 0x000fe200078e0200 */
[----:B----4-:R-:W-:-:S03]  /*0b00*/  HSETP2.NEU.AND P1, PT, R9.H0_H0, RZ.H0_H0, PT ;  /* 0x200000ff09007234 */ /* 0x010fc60003f2d800 */
[----:B------:R-:W-:Y:S02]  /*0b10*/  VIADD R0, R6, 0x1 ;  /* 0x0000000106007836 */ /* 0x000fe40000000000 */
[----:B------:R-:W-:Y:S01]  /*0b20*/  @!P2 IMAD.MOV R0, RZ, RZ, R6 ;  /* 0x000000ffff00a224 */ /* 0x000fe200078e0206 */
[----:B-----5:R-:W-:-:S03]  /*0b30*/  HSETP2.NEU.AND P2, PT, R10.H0_H0, RZ.H0_H0, PT ;  /* 0x200000ff0a007234 */ /* 0x020fc60003f4d800 */
[----:B------:R-:W-:-:S04]  /*0b40*/  VIADD R6, R0, 0x1 ;  /* 0x0000000100067836 */ /* 0x000fc80000000000 */
[----:B------:R-:W-:-:S05]  /*0b50*/  @!P1 IADD3 R6, PT, PT, R0, RZ, RZ ;  /* 0x000000ff00069210 */ /* 0x000fca0007ffe0ff */
[----:B------:R-:W-:Y:S02]  /*0b60*/  VIADD R0, R6, 0x1 ;  /* 0x0000000106007836 */ /* 0x000fe40000000000 */
[----:B------:R-:W-:-:S07]  /*0b70*/  @!P2 IMAD.MOV R0, RZ, RZ, R6 ;  /* 0x000000ffff00a224 */ /* 0x000fce00078e0206 */
.L_x_478:
[----:B------:R-:W-:Y:S05]  /*0b80*/  BSYNC.RECONVERGENT B2 ;  /* 0x0000000000027941 */ /* 0x000fea0003800200 */
.L_x_477:
[----:B------:R-:W-:Y:S05]  /*0b90*/  @!P0 BRA `(.L_x_471) ;  /* 0x0000000000348947 */ /* 0x000fea0003800000 */
[----:B------:R-:W0:Y:S01]  /*0ba0*/  LDC.64 R4, c[0x0][0x380] ;  /* 0x0000e000ff047b82 */ /* 0x000e220000000a00 */
[----:B------:R-:W-:Y:S02]  /*0bb0*/  IMAD.MOV R6, RZ, RZ, -R8 ;  /* 0x000000ffff067224 */ /* 0x000fe400078e0a08 */
[----:B0-----:R-:W-:-:S07]  /*0bc0*/  IMAD.WIDE.U32 R4, R7, 0x2, R4 ;  /* 0x0000000207047825 */ /* 0x001fce00078e0004 */
.L_x_479:
[----:B------:R0:W2:Y:S01]  /*0bd0*/  LDG.E.U16 R7, desc[UR6][R4.64] ;  /* 0x0000000604077981 */ /* 0x0000a2000c1e1500 */
[----:B------:R-:W-:-:S04]  /*0be0*/  IADD3 R6, PT, PT, R6, 0x1, RZ ;  /* 0x0000000106067810 */ /* 0x000fc80007ffe0ff */
[----:B------:R-:W-:Y:S02]  /*0bf0*/  ISETP.NE.AND P1, PT, R6, RZ, PT ;  /* 0x000000ff0600720c */ /* 0x000fe40003f25270 */
[----:B0-----:R-:W-:-:S05]  /*0c00*/  IADD3 R4, P2, PT, R4, 0x200, RZ ;  /* 0x0000020004047810 */ /* 0x001fca0007f5e0ff */
[----:B------:R-:W-:Y:S01]  /*0c10*/  IMAD.X R5, RZ, RZ, R5, P2 ;  /* 0x000000ffff057224 */ /* 0x000fe200010e0605 */
[----:B--2---:R-:W-:Y:S01]  /*0c20*/  HSETP2.NEU.AND P0, PT, R7.H0_H0, RZ.H0_H0, PT ;  /* 0x200000ff07007234 */ /* 0x004fe20003f0d800 */
[----:B------:R-:W-:-:S12]  /*0c30*/  VIADD R7, R0, 0x1 ;  /* 0x0000000100077836 */ /* 0x000fd80000000000 */
[----:B------:R-:W-:-:S04]  /*0c40*/  @!P0 IMAD.MOV R7, RZ, RZ, R0 ;  /* 0x000000ffff078224 */ /* 0x000fc800078e0200 */
[----:B------:R-:W-:Y:S01]  /*0c50*/  IMAD.MOV.U32 R0, RZ, RZ, R7 ;  /* 0x000000ffff007224 */ /* 0x000fe200078e0007 */
[----:B------:R-:W-:Y:S06]  /*0c60*/  @P1 BRA `(.L_x_479) ;  /* 0xfffffffc00d81947 */ /* 0x000fec000383ffff */
.L_x_471:
[----:B------:R-:W-:Y:S05]  /*0c70*/  BSYNC.RECONVERGENT B1 ;  /* 0x0000000000017941 */ /* 0x000fea0003800200 */
.L_x_470:
        /* <DEDUP_REMOVED lines=27> */
.L_x_480:
        /* <DEDUP_REMOVED lines=11> */
[----:B------:R-:W-:Y:S02]  /*0ee0*/  @!P1 MOV R10, 0x400 ;  /* 0x00000400000a9802 */ /* 0x000fe40000000f00 */
[----:B------:R-:W-:Y:S01]  /*0ef0*/  @!P1 SHF.R.U32.HI R0, RZ, 0x3, R3 ;  /* 0x00000003ff009819 */ /* 0x000fe20000011603 */
[----:B------:R-:W1:Y:S03]  /*0f00*/  SHFL.DOWN P0, R5, R4, 0x2, R7 ;  /* 0x0840000004057989 */ /* 0x000e660000000007 */
[----:B------:R-:W-:Y:S01]  /*0f10*/  @!P1 LOP3.LUT R0, R0, 0x7c, RZ, 0xc0, !PT ;  /* 0x0000007c00009812 */ /* 0x000fe200078ec0ff */
[----:B-1----:R-:W-:Y:S01]  /*0f20*/  @P0 IMAD.IADD R5, R4, 0x1, R5 ;  /* 0x0000000104050824 */ /* 0x002fe200078e0205 */
[----:B0-----:R-:W-:-:S04]  /*0f30*/  @!P1 LEA R11, R11, R10, 0x18 ;  /* 0x0000000a0b0b9211 */ /* 0x001fc800078ec0ff */
[----:B------:R-:W0:Y:S01]  /*0f40*/  SHFL.DOWN P0, R6, R5, 0x4, R7 ;  /* 0x0880000005067989 */ /* 0x000e220000000007 */
        /* <DEDUP_REMOVED lines=35> */
.L_x_467:
[----:B------:R-:W0:Y:S01]  /*1180*/  S2R R0, SR_TID.X ;  /* 0x0000000000007919 */ /* 0x000e220000002100 */
[----:B------:R-:W1:Y:S02]  /*1190*/  LDCU.64 UR4, c[0x0][0x380] ;  /* 0x00007000ff0477ac */ /* 0x000e640008000a00 */
[----:B-1----:R-:W-:Y:S02]  /*11a0*/  IMAD.U32 R14, RZ, RZ, UR4 ;  /* 0x00000004ff0e7e24 */ /* 0x002fe4000f8e00ff */
[----:B------:R-:W-:Y:S02]  /*11b0*/  IMAD.U32 R15, RZ, RZ, UR5 ;  /* 0x00000005ff0f7e24 */ /* 0x000fe4000f8e00ff */
[----:B0-----:R-:W-:-:S05]  /*11c0*/  IMAD.WIDE.U32 R4, R0, 0x2, R14 ;  /* 0x0000000200047825 */ /* 0x001fca00078e000e */
        /* <DEDUP_REMOVED lines=18> */
[----:B--2---:R-:W-:-:S02]  /*12f0*/  PRMT R16, R16, 0x5410, R17 ;  /* 0x0000541010107816 */ /* 0x004fc40000000011 */
[----:B---3--:R-:W-:-:S03]  /*1300*/  HSETP2.NEU.AND P1, PT, R22.H0_H0, RZ.H0_H0, PT ;  /* 0x200000ff16007234 */ /* 0x008fc60003f2d800 */
[----:B------:R-:W-:Y:S02]  /*1310*/  HSETP2.NEU.AND P2, P0, R16, RZ.H0_H0, PT ;  /* 0x200000ff10007234 */ /* 0x000fe4000384d000 */
[----:B------:R-:W-:Y:S01]  /*1320*/  SEL R16, RZ, 0x1, !P1 ;  /* 0x00000001ff107807 */ /* 0x000fe20004800000 */
[----:B------:R-:W-:Y:S01]  /*1330*/  IMAD.MOV.U32 R17, RZ, RZ, 0x2 ;  /* 0x00000002ff117424 */ /* 0x000fe200078e00ff */
[----:B----4-:R-:W-:-:S06]  /*1340*/  PRMT R18, R18, 0x5410, R19 ;  /* 0x0000541012127816 */ /* 0x010fcc0000000013 */
[----:B------:R-:W-:-:S03]  /*1350*/  @!P1 IADD3 R17, PT, PT, RZ, 0x1, RZ ;  /* 0x00000001ff119810 */ /* 0x000fc60007ffe0ff */
[----:B------:R-:W-:Y:S01]  /*1360*/  @!P2 IMAD.MOV R17, RZ, RZ, R16 ;  /* 0x000000ffff11a224 */ /* 0x000fe200078e0210 */
[----:B------:R-:W-:-:S03]  /*1370*/  HSETP2.NEU.AND P2, P1, R18, RZ.H0_H0, PT ;  /* 0x200000ff12007234 */ /* 0x000fc6000394d000 */
[----:B------:R-:W-:Y:S01]  /*1380*/  VIADD R16, R17, 0x1 ;  /* 0x0000000111107836 */ /* 0x000fe20000000000 */
[----:B-----5:R-:W-:Y:S01]  /*1390*/  PRMT R20, R20, 0x5410, R21 ;  /* 0x0000541014147816 */ /* 0x020fe20000000015 */
[----:B------:R-:W-:-:S04]  /*13a0*/  @!P0 IMAD.MOV R16, RZ, RZ, R17 ;  /* 0x000000ffff108224 */ /* 0x000fc800078e0211 */
[----:B0-----:R-:W-:-:S04]  /*13b0*/  VIADD R4, R16, 0x1 ;  /* 0x0000000110047836 */ /* 0x001fc80000000000 */
[----:B------:R-:W-:Y:S02]  /*13c0*/  @!P2 IADD3 R4, PT, PT, R16, RZ, RZ ;  /* 0x000000ff1004a210 */ /* 0x000fe40007ffe0ff */
[----:B------:R-:W-:-:S03]  /*13d0*/  HSETP2.NEU.AND P2, P0, R20, RZ.H0_H0, PT ;  /* 0x200000ff14007234 */ /* 0x000fc6000384d000 */
[----:B------:R-:W-:Y:S01]  /*13e0*/  VIADD R5, R4, 0x1 ;  /* 0x0000000104057836 */ /* 0x000fe20000000000 */
[----:B------:R-:W-:Y:S01]  /*13f0*/  PRMT R12, R12, 0x5410, R13 ;  /* 0x000054100c0c7816 */ /* 0x000fe2000000000d */
[----:B------:R-:W-:-:S04]  /*1400*/  @!P1 IMAD.MOV R5, RZ, RZ, R4 ;  /* 0x000000ffff059224 */ /* 0x000fc800078e0204 */
[----:B------:R-:W-:-:S04]  /*1410*/  VIADD R4, R5, 0x1 ;  /* 0x0000000105047836 */ /* 0x000fc80000000000 */
[----:B------:R-:W-:Y:S01]  /*1420*/  @!P2 IMAD.MOV R4, RZ, RZ, R5 ;  /* 0x000000ffff04a224 */ /* 0x000fe200078e0205 */
[----:B------:R-:W-:Y:S02]  /*1430*/  HSETP2.NEU.AND P2, P1, R12, RZ.H0_H0, PT ;  /* 0x200000ff0c007234 */ /* 0x000fe4000394d000 */
[----:B------:R-:W-:Y:S02]  /*1440*/  PRMT R10, R10, 0x5410, R11 ;  /* 0x000054100a0a7816 */ /* 0x000fe4000000000b */
[----:B------:R-:W-:Y:S01]  /*1450*/  IADD3 R5, PT, PT, R4, 0x1, RZ ;  /* 0x0000000104057810 */ /* 0x000fe20007ffe0ff */
[----:B------:R-:W-:-:S04]  /*1460*/  @!P0 IMAD.MOV R5, RZ, RZ, R4 ;  /* 0x000000ffff058224 */ /* 0x000fc800078e0204 */
[----:B------:R-:W-:-:S04]  /*1470*/  VIADD R4, R5, 0x1 ;  /* 0x0000000105047836 */ /* 0x000fc80000000000 */
[----:B------:R-:W-:Y:S01]  /*1480*/  @!P2 IMAD.MOV R4, RZ, RZ, R5 ;  /* 0x000000ffff04a224 */ /* 0x000fe200078e0205 */
[----:B------:R-:W-:-:S03]  /*1490*/  HSETP2.NEU.AND P2, P0, R10, RZ.H0_H0, PT ;  /* 0x200000ff0a007234 */ /* 0x000fc6000384d000 */
[C---:B------:R-:W-:Y:S01]  /*14a0*/  VIADD R5, R4.reuse, 0x1 ;  /* 0x0000000104057836 */ /* 0x040fe20000000000 */
[----:B------:R-:W-:Y:S02]  /*14b0*/  @!P1 IADD3 R5, PT, PT, R4, RZ, RZ ;  /* 0x000000ff04059210 */ /* 0x000fe40007ffe0ff */
[----:B------:R-:W-:-:S03]  /*14c0*/  PRMT R7, R7, 0x5410, R8 ;  /* 0x0000541007077816 */ /* 0x000fc60000000008 */
[----:B------:R-:W-:-:S04]  /*14d0*/  VIADD R4, R5, 0x1 ;  /* 0x0000000105047836 */ /* 0x000fc80000000000 */
[----:B------:R-:W-:Y:S01]  /*14e0*/  @!P2 IMAD.MOV R4, RZ, RZ, R5 ;  /* 0x000000ffff04a224 */ /* 0x000fe200078e0205 */
[----:B------:R-:W-:-:S03]  /*14f0*/  HSETP2.NEU.AND P2, P1, R7, RZ.H0_H0, PT ;  /* 0x200000ff07007234 */ /* 0x000fc6000394d000 */
[----:B------:R-:W-:Y:S02]  /*1500*/  VIADD R5, R4, 0x1 ;  /* 0x0000000104057836 */ /* 0x000fe40000000000 */
[----:B------:R-:W-:Y:S01]  /*1510*/  @!P0 IMAD.MOV R5, RZ, RZ, R4 ;  /* 0x000000ffff058224 */ /* 0x000fe200078e0204 */
[----:B------:R-:W-:-:S04]  /*1520*/  PRMT R3, R3, 0x5410, R6 ;  /* 0x0000541003037816 */ /* 0x000fc80000000006 */
[----:B------:R-:W-:-:S03]  /*1530*/  IADD3 R4, PT, PT, R5, 0x1, RZ ;  /* 0x0000000105047810 */ /* 0x000fc60007ffe0ff */
[----:B------:R-:W-:Y:S01]  /*1540*/  @!P2 IMAD.MOV R4, RZ, RZ, R5 ;  /* 0x000000ffff04a224 */ /* 0x000fe200078e0205 */
[----:B------:R-:W-:-:S03]  /*1550*/  HSETP2.NEU.AND P0, P2, R3, RZ.H0_H0, PT ;  /* 0x200000ff03007234 */ /* 0x000fc60003a0d000 */
[----:B------:R-:W-:Y:S02]  /*1560*/  VIADD R3, R4, 0x1 ;  /* 0x0000000104037836 */ /* 0x000fe40000000000 */
[----:B------:R-:W-:Y:S01]  /*1570*/  @!P1 IMAD.MOV R3, RZ, RZ, R4 ;  /* 0x000000ffff039224 */ /* 0x000fe200078e0204 */
[----:B------:R-:W-:-:S03]  /*1580*/  ISETP.GE.U32.AND P1, PT, R23, 0x1000, PT ;  /* 0x000010001700780c */ /* 0x000fc60003f26070 */
[----:B------:R-:W-:-:S04]  /*1590*/  VIADD R4, R3, 0x1 ;  /* 0x0000000103047836 */ /* 0x000fc80000000000 */
[----:B------:R-:W-:Y:S02]  /*15a0*/  @!P0 IADD3 R4, PT, PT, R3, RZ, RZ ;  /* 0x000000ff03048210 */ /* 0x000fe40007ffe0ff */
[----:B------:R-:W-:-:S03]  /*15b0*/  HSETP2.NEU.AND P0, PT, R9.H0_H0, RZ.H0_H0, PT ;  /* 0x200000ff09007234 */ /* 0x000fc60003f0d800 */
[----:B------:R-:W-:Y:S02]  /*15c0*/  VIADD R3, R4, 0x1 ;  /* 0x0000000104037836 */ /* 0x000fe40000000000 */
[----:B------:R-:W-:-:S04]  /*15d0*/  @!P2 IMAD.MOV R3, RZ, RZ, R4 ;  /* 0x000000ffff03a224 */ /* 0x000fc800078e0204 */
[----:B------:R-:W-:-:S04]  /*15e0*/  VIADD R6, R3, 0x1 ;  /* 0x0000000103067836 */ /* 0x000fc80000000000 */
[----:B------:R-:W-:Y:S01]  /*15f0*/  @!P0 IADD3 R6, PT, PT, R3, RZ, RZ ;  /* 0x000000ff03068210 */ /* 0x000fe20007ffe0ff */
[----:B------:R-:W-:Y:S06]  /*1600*/  @!P1 BRA `(.L_x_482) ;  /* 0x0000000400309947 */ /* 0x000fec0003800000 */
[----:B------:R-:W0:Y:S01]  /*1610*/  LDC R4, c[0x0][0x398] ;  /* 0x0000e600ff047b82 */ /* 0x000e220000000800 */
[----:B------:R-:W-:-:S07]  /*1620*/  UMOV UR4, 0x1000 ;  /* 0x0000100000047882 */ /* 0x000fce0000000000 */
[----:B------:R-:W1:Y:S02]  /*1630*/  LDC.64 R14, c[0x0][0x380] ;  /* 0x0000e000ff0e7b82 */ /* 0x000e640000000a00 */
.L_x_484:
[----:B------:R-:W-:-:S04]  /*1640*/  VIADD R3, R0, UR4 ;  /* 0x0000000400037c36 */ /* 0x000fc80008000000 */
        /* <DEDUP_REMOVED lines=17> */
[----:B--2---:R-:W-:-:S05]  /*1760*/  PRMT R19, R19, 0x5410, R22 ;  /* 0x0000541013137816 */ /* 0x004fca0000000016 */
[----:B------:R-:W-:Y:S01]  /*1770*/  HSETP2.NEU.AND P0, P1, R19, RZ.H0_H0, PT ;  /* 0x200000ff13007234 */ /* 0x000fe2000390d000 */
[----:B------:R-:W-:Y:S01]  /*1780*/  VIADD R19, R6, 0x1 ;  /* 0x0000000106137836 */ /* 0x000fe20000000000 */
[----:B---3--:R-:W-:Y:S02]  /*1790*/  PRMT R21, R21, 0x5410, R24 ;  /* 0x0000541015157816 */ /* 0x008fe40000000018 */
[----:B----4-:R-:W-:-:S09]  /*17a0*/  PRMT R17, R17, 0x5410, R18 ;  /* 0x0000541011117816 */ /* 0x010fd20000000012 */
[----:B------:R-:W-:Y:S01]  /*17b0*/  @!P0 IMAD.MOV R19, RZ, RZ, R6 ;  /* 0x000000ffff138224 */ /* 0x000fe200078e0206 */
[----:B------:R-:W-:-:S03]  /*17c0*/  HSETP2.NEU.AND P2, P0, R21, RZ.H0_H0, PT ;  /* 0x200000ff15007234 */ /* 0x000fc6000384d000 */
[C---:B------:R-:W-:Y:S01]  /*17d0*/  VIADD R6, R19.reuse, 0x1 ;  /* 0x0000000113067836 */ /* 0x040fe20000000000 */
[----:B------:R-:W-:Y:S02]  /*17e0*/  @!P1 IADD3 R6, PT, PT, R19, RZ, RZ ;  /* 0x000000ff13069210 */ /* 0x000fe40007ffe0ff */
[----:B-----5:R-:W-:-:S03]  /*17f0*/  PRMT R13, R13, 0x5410, R16 ;  /* 0x000054100d0d7816 */ /* 0x020fc60000000010 */
[----:B------:R-:W-:-:S04]  /*1800*/  VIADD R19, R6, 0x1 ;  /* 0x0000000106137836 */ /* 0x000fc80000000000 */
[----:B------:R-:W-:Y:S01]  /*1810*/  @!P2 IMAD.MOV R19, RZ, RZ, R6 ;  /* 0x000000ffff13a224 */ /* 0x000fe200078e0206 */
[----:B------:R-:W-:Y:S02]  /*1820*/  HSETP2.NEU.AND P2, P1, R17, RZ.H0_H0, PT ;  /* 0x200000ff11007234 */ /* 0x000fe4000394d000 */
[----:B------:R-:W-:Y:S01]  /*1830*/  PRMT R11, R11, 0x5410, R12 ;  /* 0x000054100b0b7816 */ /* 0x000fe2000000000c */
[C---:B-1----:R-:W-:Y:S01]  /*1840*/  VIADD R2, R19.reuse, 0x1 ;  /* 0x0000000113027836 */ /* 0x042fe20000000000 */
[----:B------:R-:W-:Y:S02]  /*1850*/  @!P0 IADD3 R2, PT, PT, R19, RZ, RZ ;  /* 0x000000ff13028210 */ /* 0x000fe40007ffe0ff */
[----:B------:R-:W-:-:S03]  /*1860*/  PRMT R9, R9, 0x5410, R10 ;  /* 0x0000541009097816 */ /* 0x000fc6000000000a */
[----:B------:R-:W-:-:S04]  /*1870*/  VIADD R3, R2, 0x1 ;  /* 0x0000000102037836 */ /* 0x000fc80000000000 */
[----:B------:R-:W-:Y:S01]  /*1880*/  @!P2 IMAD.MOV R3, RZ, RZ, R2 ;  /* 0x000000ffff03a224 */ /* 0x000fe200078e0202 */
[----:B------:R-:W-:Y:S02]  /*1890*/  HSETP2.NEU.AND P2, P0, R13, RZ.H0_H0, PT ;  /* 0x200000ff0d007234 */ /* 0x000fe4000384d000 */
[----:B------:R-:W-:Y:S01]  /*18a0*/  PRMT R7, R7, 0x5410, R8 ;  /* 0x0000541007077816 */ /* 0x000fe20000000008 */
[C---:B------:R-:W-:Y:S01]  /*18b0*/  VIADD R2, R3.reuse, 0x1 ;  /* 0x0000000103027836 */ /* 0x040fe20000000000 */
[----:B------:R-:W-:-:S05]  /*18c0*/  @!P1 IADD3 R2, PT, PT, R3, RZ, RZ ;  /* 0x000000ff03029210 */ /* 0x000fca0007ffe0ff */
[----:B------:R-:W-:Y:S01]  /*18d0*/  VIADD R3, R2, 0x1 ;  /* 0x0000000102037836 */ /* 0x000fe20000000000 */
[----:B------:R-:W-:-:S03]  /*18e0*/  PRMT R5, R5, 0x5410, R20 ;  /* 0x0000541005057816 */ /* 0x000fc60000000014 */
[----:B------:R-:W-:Y:S01]  /*18f0*/  @!P2 IMAD.MOV R3, RZ, RZ, R2 ;  /* 0x000000ffff03a224 */ /* 0x000fe200078e0202 */
[----:B------:R-:W-:-:S03]  /*1900*/  HSETP2.NEU.AND P2, P1, R11, RZ.H0_H0, PT ;  /* 0x200000ff0b007234 */ /* 0x000fc6000394d000 */
[C---:B------:R-:W-:Y:S01]  /*1910*/  VIADD R2, R3.reuse, 0x1 ;  /* 0x0000000103027836 */ /* 0x040fe20000000000 */
[----:B------:R-:W-:-:S05]  /*1920*/  @!P0 IADD3 R2, PT, PT, R3, RZ, RZ ;  /* 0x000000ff03028210 */ /* 0x000fca0007ffe0ff */
[----:B------:R-:W-:-:S04]  /*1930*/  VIADD R3, R2, 0x1 ;  /* 0x0000000102037836 */ /* 0x000fc80000000000 */
        /* <DEDUP_REMOVED lines=11> */
[----:B------:R-:W-:Y:S01]  /*19f0*/  HSETP2.NEU.AND P0, P2, R5, RZ.H0_H0, PT ;  /* 0x200000ff05007234 */ /* 0x000fe20003a0d000 */
[----:B0-----:R-:W-:Y:S02]  /*1a00*/  IMAD.MOV.U32 R2, RZ, RZ, R4 ;  /* 0x000000ffff027224 */ /* 0x001fe400078e0004 */
[C---:B------:R-:W-:Y:S01]  /*1a10*/  VIADD R5, R3.reuse, 0x1 ;  /* 0x0000000103057836 */ /* 0x040fe20000000000 */
[----:B------:R-:W-:Y:S01]  /*1a20*/  @!P1 IADD3 R5, PT, PT, R3, RZ, RZ ;  /* 0x000000ff03059210 */ /* 0x000fe20007ffe0ff */
[----:B------:R-:W-:-:S04]  /*1a30*/  VIADD R6, R2, -UR4 ;  /* 0x8000000402067c36 */ /* 0x000fc80008000000 */
        /* <DEDUP_REMOVED lines=9> */
.L_x_482:
[----:B------:R-:W-:Y:S01]  /*1ad0*/  VIADD R3, R2, -UR4 ;  /* 0x8000000402037c36 */ /* 0x000fe20008000000 */
[----:B------:R-:W-:Y:S04]  /*1ae0*/  BSSY.RECONVERGENT B1, `(.L_x_483) ;  /* 0x00000de000017945 */ /* 0x000fe80003800200 */
[----:B------:R-:W-:-:S04]  /*1af0*/  ISETP.GE.AND P0, PT, R0, R3, PT ;  /* 0x000000030000720c */ /* 0x000fc80003f06270 */
[----:B------:R-:W-:-:S13]  /*1b00*/  ISETP.LE.U32.OR P0, PT, R2, UR4, P0 ;  /* 0x0000000402007c0c */ /* 0x000fda0008703470 */
[----:B------:R-:W-:Y:S05]  /*1b10*/  @P0 BRA `(.L_x_485) ;  /* 0x0000000c00680947 */ /* 0x000fea0003800000 */
[-C--:B------:R-:W-:Y:S01]  /*1b20*/  LOP3.LUT R3, RZ, R0.reuse, RZ, 0x33, !PT ;  /* 0x00000000ff037212 */ /* 0x080fe200078e33ff */
[----:B------:R-:W-:Y:S03]  /*1b30*/  BSSY.RECONVERGENT B2, `(.L_x_486) ;  /* 0x0000072000027945 */ /* 0x000fe60003800200 */
[----:B------:R-:W-:Y:S02]  /*1b40*/  IADD3 R3, PT, PT, R2, -UR4, R3 ;  /* 0x8000000402037c10 */ /* 0x000fe4000fffe003 */
[----:B------:R-:W-:Y:S02]  /*1b50*/  MOV R2, R0 ;  /* 0x0000000000027202 */ /* 0x000fe40000000f00 */
        /* <DEDUP_REMOVED lines=9> */
.L_x_489:
        /* <DEDUP_REMOVED lines=50> */
[----:B--2---:R-:W-:Y:S01]  /*1f10*/  HSETP2.NEU.AND P0, PT, R8.H0_H0, RZ.H0_H0, PT ;  /* 0x200000ff08007234 */ /* 0x004fe20003f0d800 */
[----:B------:R-:W-:Y:S01]  /*1f20*/  VIADD R8, R6, 0x1 ;  /* 0x0000000106087836 */ /* 0x000fe20000000000 */
[----:B---3--:R-:W-:-:S11]  /*1f30*/  HSETP2.NEU.AND P1, PT, R9.H0_H0, RZ.H0_H0, PT ;  /* 0x200000ff09007234 */ /* 0x008fd60003f2d800 */
[----:B------:R-:W-:Y:S01]  /*1f40*/  @!P0 IMAD.MOV R8, RZ, RZ, R6 ;  /* 0x000000ffff088224 */ /* 0x000fe200078e0206 */
[----:B-----5:R-:W-:-:S04]  /*1f50*/  HSETP2.NEU.AND P0, PT, R10.H0_H0, RZ.H0_H0, PT ;  /* 0x200000ff0a007234 */ /* 0x020fc80003f0d800 */
[----:B------:R-:W-:Y:S01]  /*1f60*/  IADD3 R6, PT, PT, R8, 0x1, RZ ;  /* 0x0000000108067810 */ /* 0x000fe20007ffe0ff */
        /* <DEDUP_REMOVED lines=13> */
[----:B----4-:R-:W-:-:S03]  /*2040*/  HSETP2.NEU.AND P1, PT, R25.H0_H0, RZ.H0_H0, PT ;  /* 0x200000ff19007234 */ /* 0x010fc60003f2d800 */
        /* <DEDUP_REMOVED lines=25> */
[----:B------:R-:W-:Y:S02]  /*21e0*/  @!P0 IADD3 R8, PT, PT, R6, RZ, RZ ;  /* 0x000000ff06088210 */ /* 0x000fe40007ffe0ff */
[----:B------:R-:W-:-:S03]  /*21f0*/  ISETP.NE.AND P0, PT, R5, RZ, PT ;  /* 0x000000ff0500720c */ /* 0x000fc60003f05270 */
[----:B------:R-:W-:Y:S02]  /*2200*/  VIADD R6, R8, 0x1 ;  /* 0x0000000108067836 */ /* 0x000fe40000000000 */
[----:B------:R-:W-:-:S08]  /*2210*/  @!P1 IMAD.MOV R6, RZ, RZ, R8 ;  /* 0x000000ffff069224 */ /* 0x000fd000078e0208 */
[----:B------:R-:W-:Y:S05]  /*2220*/  @P0 BRA `(.L_x_489) ;  /* 0xfffffff800700947 */ /* 0x000fea000383ffff */
[----:B------:R-:W-:Y:S05]  /*2230*/  BSYNC.RECONVERGENT B3 ;  /* 0x0000000000037941 */ /* 0x000fea0003800200 */
.L_x_488:
[----:B------:R-:W-:-:S07]  /*2240*/  VIADD R2, R2, 0xfffff800 ;  /* 0xfffff80002027836 */ /* 0x000fce0000000000 */
.L_x_487:
[----:B------:R-:W-:Y:S05]  /*2250*/  BSYNC.RECONVERGENT B2 ;  /* 0x0000000000027941 */ /* 0x000fea0003800200 */
.L_x_486:
        /* <DEDUP_REMOVED lines=32> */
[----:B--2---:R-:W-:Y:S01]  /*2460*/  HSETP2.NEU.AND P1, PT, R4.H0_H0, RZ.H0_H0, PT ;  /* 0x200000ff04007234 */ /* 0x004fe20003f2d800 */
[----:B------:R-:W-:Y:S01]  /*2470*/  VIADD R4, R6, 0x1 ;  /* 0x0000000106047836 */ /* 0x000fe20000000000 */
[----:B---3--:R-:W-:-:S11]  /*2480*/  HSETP2.NEU.AND P2, PT, R7.H0_H0, RZ.H0_H0, PT ;  /* 0x200000ff07007234 */ /* 0x008fd60003f4d800 */
[----:B------:R-:W-:Y:S01]  /*2490*/  @!P1 IMAD.MOV R4, RZ, RZ, R6 ;  /* 0x000000ffff049224 */ /* 0x000fe200078e0206 */
[----:B----4-:R-:W-:-:S04]  /*24a0*/  HSETP2.NEU.AND P1, PT, R8.H0_H0, RZ.H0_H0, PT ;  /* 0x200000ff08007234 */ /* 0x010fc80003f2d800 */
[----:B------:R-:W-:Y:S01]  /*24b0*/  IADD3 R5, PT, PT, R4, 0x1, RZ ;  /* 0x0000000104057810 */ /* 0x000fe20007ffe0ff */
[----:B------:R-:W-:Y:S01]  /*24c0*/  @!P2 IMAD.MOV R5, RZ, RZ, R4 ;  /* 0x000000ffff05a224 */ /* 0x000fe200078e0204 */
[----:B-----5:R-:W-:-:S03]  /*24d0*/  HSETP2.NEU.AND P2, PT, R9.H0_H0, RZ.H0_H0, PT ;  /* 0x200000ff09007234 */ /* 0x020fc60003f4d800 */
        /* <DEDUP_REMOVED lines=13> */
[----:B------:R-:W-:-:S05]  /*25b0*/  @!P1 IMAD.MOV R4, RZ, RZ, R5 ;  /* 0x000000ffff049224 */ /* 0x000fca00078e0205 */
[----:B------:R-:W-:Y:S01]  /*25c0*/  IADD3 R6, PT, PT, R4, 0x1, RZ ;  /* 0x0000000104067810 */ /* 0x000fe20007ffe0ff */
[----:B------:R-:W-:-:S07]  /*25d0*/  @!P2 IMAD.MOV R6, RZ, RZ, R4 ;  /* 0x000000ffff06a224 */ /* 0x000fce00078e0204 */
.L_x_491:
[----:B------:R-:W-:Y:S05]  /*25e0*/  BSYNC.RECONVERGENT B2 ;  /* 0x0000000000027941 */ /* 0x000fea0003800200 */
.L_x_490:
        /* <DEDUP_REMOVED lines=20> */
[----:B--2---:R-:W-:-:S02]  /*2730*/  HSETP2.NEU.AND P1, PT, R4.H0_H0, RZ.H0_H0, PT ;  /* 0x200000ff04007234 */ /* 0x004fc40003f2d800 */
[----:B---3--:R-:W-:-:S11]  /*2740*/  HSETP2.NEU.AND P2, PT, R8.H0_H0, RZ.H0_H0, PT ;  /* 0x200000ff08007234 */ /* 0x008fd60003f4d800 */
[----:B------:R-:W-:Y:S02]  /*2750*/  @!P1 IADD3 R3, PT, PT, R6, RZ, RZ ;  /* 0x000000ff06039210 */ /* 0x000fe40007ffe0ff */
        /* <DEDUP_REMOVED lines=8> */
.L_x_493:
[----:B------:R-:W-:Y:S05]  /*27e0*/  BSYNC.RECONVERGENT B2 ;  /* 0x0000000000027941 */ /* 0x000fea0003800200 */
.L_x_492:
[----:B------:R-:W-:Y:S05]  /*27f0*/  @!P0 BRA `(.L_x_485) ;  /* 0x0000000000308947 */ /* 0x000fea0003800000 */
[----:B------:R-:W-:Y:S01]  /*2800*/  IADD3 R5, PT, PT, R2, UR4, RZ ;  /* 0x0000000402057c10 */ /* 0x000fe2000fffe0ff */
[----:B------:R-:W-:-:S07]  /*2810*/  IMAD.MOV R4, RZ, RZ, -R7 ;  /* 0x000000ffff047224 */ /* 0x000fce00078e0a07 */
.L_x_494:
[----:B------:R-:W-:-:S06]  /*2820*/  IMAD.WIDE.U32 R2, R5, 0x2, R14 ;  /* 0x0000000205027825 */ /* 0x000fcc00078e000e */
[----:B------:R-:W2:Y:S01]  /*2830*/  LDG.E.U16 R2, desc[UR6][R2.64] ;  /* 0x0000000602027981 */ /* 0x000ea2000c1e1500 */
[----:B------:R-:W-:Y:S02]  /*2840*/  VIADD R4, R4, 0x1 ;  /* 0x0000000104047836 */ /* 0x000fe40000000000 */
[----:B------:R-:W-:Y:S02]  /*2850*/  VIADD R7, R6, 0x1 ;  /* 0x0000000106077836 */ /* 0x000fe40000000000 */
[----:B------:R-:W-:Y:S01]  /*2860*/  VIADD R5, R5, 0x100 ;  /* 0x0000010005057836 */ /* 0x000fe20000000000 */
[----:B------:R-:W-:Y:S02]  /*2870*/  ISETP.NE.AND P1, PT, R4, RZ, PT ;  /* 0x000000ff0400720c */ /* 0x000fe40003f25270 */
[----:B--2---:R-:W-:-:S13]  /*2880*/  HSETP2.NEU.AND P0, PT, R2.H0_H0, RZ.H0_H0, PT ;  /* 0x200000ff02007234 */ /* 0x004fda0003f0d800 */
[----:B------:R-:W-:-:S05]  /*2890*/  @!P0 IADD3 R7, PT, PT, R6, RZ, RZ ;  /* 0x000000ff06078210 */ /* 0x000fca0007ffe0ff */
[----:B------:R-:W-:Y:S01]  /*28a0*/  IMAD.MOV.U32 R6, RZ, RZ, R7 ;  /* 0x000000ffff067224 */ /* 0x000fe200078e0007 */
[----:B------:R-:W-:Y:S06]  /*28b0*/  @P1 BRA `(.L_x_494) ;  /* 0xfffffffc00d81947 */ /* 0x000fec000383ffff */
.L_x_485:
[----:B------:R-:W-:Y:S05]  /*28c0*/  BSYNC.RECONVERGENT B1 ;  /* 0x0000000000017941 */ /* 0x000fea0003800200 */
.L_x_483:
        /* <DEDUP_REMOVED lines=24> */
.L_x_481:
[----:B------:R-:W-:Y:S05]  /*2a50*/  BSYNC.RECONVERGENT B0 ;  /* 0x0000000000007941 */ /* 0x000fea0003800200 */
.L_x_466:
[----:B------:R-:W-:Y:S05]  /*2a60*/  @P0 EXIT ;  /* 0x000000000000094d */ /* 0x000fea0003800000 */
[----:B------:R-:W0:Y:S01]  /*2a70*/  LDC.64 R2, c[0x0][0x390] ;  /* 0x0000e400ff027b82 */ /* 0x000e220000000a00 */
[----:B------:R-:W1:Y:S02]  /*2a80*/  LDCU UR4, c[0x0][0x3a0] ;  /* 0x00007400ff0477ac */ /* 0x000e640008000800 */
[----:B-1----:R-:W-:-:S05]  /*2a90*/  VIADD R9, R9, UR4 ;  /* 0x0000000409097c36 */ /* 0x002fca0008000000 */
[----:B0-----:R-:W-:Y:S01]  /*2aa0*/  STG.E desc[UR6][R2.64], R9 ;  /* 0x0000000902007986 */ /* 0x001fe2000c101906 */
[----:B------:R-:W-:Y:S05]  /*2ab0*/  EXIT ;  /* 0x000000000000794d */ /* 0x000fea0003800000 */
.L_x_495:
        /* <DEDUP_REMOVED lines=12> */
.L_x_3665:


//--------------------- .text._ZN3cub18CUB_300001_SM_10006detail6reduce28DeviceReduceSingleTileKernelINS2_10policy_hubIjjN4cuda3std3__44plusIvEEE10Policy1000EPjSC_iS9_jjNS7_10__identityEEEvT0_T1_T2_T3_T4_T6_ --------------------------
	.section	.text._ZN3cub18CUB_300001_SM_10006detail6reduce28DeviceReduceSingleTileKernelINS2_10policy_hubIjjN4cuda3std3__44plusIvEEE10Policy1000EPjSC_iS9_jjNS7_10__identityEEEvT0_T1_T2_T3_T4_T6_,"ax",@progbits
	.align	128
        .global         _ZN3cub18CUB_300001_SM_10006detail6reduce28DeviceReduceSingleTileKernelINS2_10policy_hubIjjN4cuda3std3__44plusIvEEE10Policy1000EPjSC_iS9_jjNS7_10__identityEEEvT0_T1_T2_T3_T4_T6_
        .type           _ZN3cub18CUB_300001_SM_10006detail6reduce28DeviceReduceSingleTileKernelINS2_10policy_hubIjjN4cuda3std3__44plusIvEEE10Policy1000EPjSC_iS9_jjNS7_10__identityEEEvT0_T1_T2_T3_T4_T6_,@function
        .size           _ZN3cub18CUB_300001_SM_10006detail6reduce28DeviceReduceSingleTileKernelINS2_10policy_hubIjjN4cuda3std3__44plusIvEEE10Policy1000EPjSC_iS9_jjNS7_10__identityEEEvT0_T1_T2_T3_T4_T6_,(.L_x_3666 - _ZN3cub18CUB_300001_SM_10006detail6reduce28DeviceReduceSingleTileKernelINS2_10policy_hubIjjN4cuda3std3__44plusIvEEE10Policy1000EPjSC_iS9_jjNS7_10__identityEEEvT0_T1_T2_T3_T4_T6_)
        .other          _ZN3cub18CUB_300001_SM_10006detail6reduce28DeviceReduceSingleTileKernelINS2_10policy_hubIjjN4cuda3std3__44plusIvEEE10Policy1000EPjSC_iS9_jjNS7_10__identityEEEvT0_T1_T2_T3_T4_T6_,@"STO_CUDA_ENTRY STV_DEFAULT"
_ZN3cub18CUB_300001_SM_10006detail6reduce28DeviceReduceSingleTileKernelINS2_10policy_hubIjjN4cuda3std3__44plusIvEEE10Policy1000EPjSC_iS9_jjNS7_10__identityEEEvT0_T1_T2_T3_T4_T6_:
.text._ZN3cub18CUB_300001_SM_10006detail6reduce28DeviceReduceSingleTileKernelINS2_10policy_hubIjjN4cuda3std3__44plusIvEEE10Policy1000EPjSC_iS9_jjNS7_10__identityEEEvT0_T1_T2_T3_T4_T6_:
        /* <DEDUP_REMOVED lines=13> */
.L_x_496:
[----:B------:R-:W0:Y:S01]  /*00d0*/  LDCU UR4, c[0x0][0x380] ;  /* 0x00007000ff0477ac */ /* 0x000e220008000800 */
[----:B------:R-:W-:Y:S01]  /*00e0*/  BSSY.RECONVERGENT B0, `(.L_x_497) ;  /* 0x0000321000007945 */ /* 0x000fe20003800200 */
[----:B0-----:R-:W-:-:S09]  /*00f0*/  ULOP3.LUT UP0, URZ, UR4, 0xf, URZ, 0xc0, !UPT ;  /* 0x0000000f04ff7892 */ /* 0x001fd2000f80c0ff */
[----:B------:R-:W-:Y:S05]  /*0100*/  BRA.U UP0, `(.L_x_498) ;  /* 0x0000001900107547 */ /* 0x000fea000b800000 */
[----:B------:R-:W-:-:S13]  /*0110*/  ISETP.GT.AND P0, PT, R20, 0xfff, PT ;  /* 0x00000fff1400780c */ /* 0x000fda0003f04270 */
[----:B------:R-:W-:Y:S05]  /*0120*/  @P0 BRA `(.L_x_499) ;  /* 0x0000000c000c0947 */ /* 0x000fea0003800000 */
[----:B------:R-:W0:Y:S01]  /*0130*/  S2R R9, SR_TID.X ;  /* 0x0000000000097919 */ /* 0x000e220000002100 */
[----:B------:R-:W-:Y:S01]  /*0140*/  BSSY.RECONVERGENT B1, `(.L_x_500) ;  /* 0x0000009000017945 */ /* 0x000fe20003800200 */
[----:B------:R-:W-:Y:S01]  /*0150*/  IMAD.MOV.U32 R0, RZ, RZ, RZ ;  /* 0x000000ffff007224 */ /* 0x000fe200078e00ff */
[----:B0-----:R-:W-:Y:S01]  /*0160*/  ISETP.GE.AND P0, PT, R9, R20, PT ;  /* 0x000000140900720c */ /* 0x001fe20003f06270 */
[----:B------:R-:W-:-:S12]  /*0170*/  IMAD.MOV.U32 R11, RZ, RZ, R9 ;  /* 0x000000ffff0b7224 */ /* 0x000fd800078e0009 */
[----:B------:R-:W-:Y:S05]  /*0180*/  @P0 BRA `(.L_x_501) ;  /* 0x0000000000100947 */ /* 0x000fea0003800000 */
[----:B------:R-:W0:Y:S02]  /*0190*/  LDC.64 R2, c[0x0][0x380] ;  /* 0x0000e000ff027b82 */ /* 0x000e240000000a00 */
[----:B0-----:R-:W-:-:S05]  /*01a0*/  IMAD.WIDE.U32 R2, R9, 0x4, R2 ;  /* 0x0000000409027825 */ /* 0x001fca00078e0002 */
[----:B------:R0:W5:Y:S01]  /*01b0*/  LDG.E.CONSTANT R0, desc[UR6][R2.64] ;  /* 0x0000000602007981 */ /* 0x000162000c1e9900 */
[----:B------:R-:W-:-:S07]  /*01c0*/  VIADD R11, R9, 0x100 ;  /* 0x00000100090b7836 */ /* 0x000fce0000000000 */
.L_x_501:
[----:B------:R-:W-:Y:S05]  /*01d0*/  BSYNC.RECONVERGENT B1 ;  /* 0x0000000000017941 */ /* 0x000fea0003800200 */
.L_x_500:
[----:B------:R-:W-:Y:S01]  /*01e0*/  ISETP.GE.AND P0, PT, R11, R20, PT ;  /* 0x000000140b00720c */ /* 0x000fe20003f06270 */
[----:B------:R-:W-:-:S12]  /*01f0*/  BSSY.RECONVERGENT B1, `(.L_x_502) ;  /* 0x0000066000017945 */ /* 0x000fd80003800200 */
[----:B------:R-:W-:Y:S05]  /*0200*/  @P0 BRA `(.L_x_503) ;  /* 0x0000000400900947 */ /* 0x000fea0003800000 */
[----:B0-----:R-:W-:Y:S01]  /*0210*/  LOP3.LUT R3, RZ, R11, RZ, 0x33, !PT ;  /* 0x0000000bff037212 */ /* 0x001fe200078e33ff */
[----:B------:R-:W-:Y:S04]  /*0220*/  BSSY.RECONVERGENT B2, `(.L_x_504) ;  /* 0x0000015000027945 */ /* 0x000fe80003800200 */
[----:B------:R-:W-:-:S05]  /*0230*/  IMAD.IADD R4, R3, 0x1, R20 ;  /* 0x0000000103047824 */ /* 0x000fca00078e0214 */
[C---:B------:R-:W-:Y:S02]  /*0240*/  LOP3.LUT R2, R4.reuse, 0x300, RZ, 0xc0, !PT ;  /* 0x0000030004027812 */ /* 0x040fe400078ec0ff */
[----:B------:R-:W-:Y:S02]  /*0250*/  ISETP.GE.U32.AND P1, PT, R4, 0x300, PT ;  /* 0x000003000400780c */ /* 0x000fe40003f26070 */
[----:B------:R-:W-:-:S13]  /*0260*/  ISETP.NE.AND P0, PT, R2, 0x300, PT ;  /* 0x000003000200780c */ /* 0x000fda0003f05270 */
[----:B------:R-:W-:Y:S05]  /*0270*/  @!P0 BRA `(.L_x_505) ;  /* 0x00000000003c8947 */ /* 0x000fea0003800000 */
[----:B------:R-:W0:Y:S01]  /*0280*/  LDC.64 R2, c[0x0][0x380] ;  /* 0x0000e000ff027b82 */ /* 0x000e220000000a00 */
[----:B------:R-:W-:-:S04]  /*0290*/  LEA.HI R4, R4, 0x1, RZ, 0x18 ;  /* 0x0000000104047811 */ /* 0x000fc800078fc0ff */
[----:B------:R-:W-:-:S05]  /*02a0*/  LOP3.LUT R4, R4, 0x3, RZ, 0xc0, !PT ;  /* 0x0000000304047812 */ /* 0x000fca00078ec0ff */
[----:B------:R-:W-:Y:S02]  /*02b0*/  IMAD.MOV R4, RZ, RZ, -R4 ;  /* 0x000000ffff047224 */ /* 0x000fe400078e0a04 */
[----:B0-----:R-:W-:-:S04]  /*02c0*/  IMAD.WIDE.U32 R2, R11, 0x4, R2 ;  /* 0x000000040b027825 */ /* 0x001fc800078e0002 */
[----:B------:R-:W-:-:S07]  /*02d0*/  IMAD.MOV.U32 R5, RZ, RZ, R3 ;  /* 0x000000ffff057224 */ /* 0x000fce00078e0003 */
.L_x_506:
[----:B------:R-:W-:-:S06]  /*02e0*/  IMAD.MOV.U32 R3, RZ, RZ, R5 ;  /* 0x000000ffff037224 */ /* 0x000fcc00078e0005 */
[----:B------:R0:W2:Y:S01]  /*02f0*/  LDG.E.CONSTANT R3, desc[UR6][R2.64] ;  /* 0x0000000602037981 */ /* 0x0000a2000c1e9900 */
[----:B------:R-:W-:Y:S02]  /*0300*/  VIADD R4, R4, 0x1 ;  /* 0x0000000104047836 */ /* 0x000fe40000000000 */
[----:B------:R-:W-:-:S03]  /*0310*/  VIADD R11, R11, 0x100 ;  /* 0x000001000b0b7836 */ /* 0x000fc60000000000 */
[----:B------:R-:W-:Y:S02]  /*0320*/  ISETP.NE.AND P0, PT, R4, RZ, PT ;  /* 0x000000ff0400720c */ /* 0x000fe40003f05270 */
[----:B0-----:R-:W-:-:S05]  /*0330*/  IADD3 R2, P2, PT, R2, 0x400, RZ ;  /* 0x0000040002027810 */ /* 0x001fca0007f5e0ff */
[----:B------:R-:W-:Y:S02]  /*0340*/  IMAD.X R5, RZ, RZ, R5, P2 ;  /* 0x000000ffff057224 */ /* 0x000fe400010e0605 */
[----:B--2--5:R-:W-:-:S04]  /*0350*/  IMAD.IADD R0, R3, 0x1, R0 ;  /* 0x0000000103007824 */ /* 0x024fc800078e0200 */
[----:B------:R-:W-:Y:S05]  /*0360*/  @P0 BRA `(.L_x_506) ;  /* 0xfffffffc00dc0947 */ /* 0x000fea000383ffff */
.L_x_505:
[----:B------:R-:W-:Y:S05]  /*0370*/  BSYNC.RECONVERGENT B2 ;  /* 0x0000000000027941 */ /* 0x000fea0003800200 */
.L_x_504:
[----:B------:R-:W-:Y:S05]  /*0380*/  @!P1 BRA `(.L_x_503) ;  /* 0x0000000400309947 */ /* 0x000fea0003800000 */
[----:B------:R-:W-:Y:S01]  /*0390*/  IMAD.IADD R2, R20, 0x1, -R11 ;  /* 0x0000000114027824 */ /* 0x000fe200078e0a0b */
[----:B------:R-:W-:Y:S01]  /*03a0*/  BSSY.RECONVERGENT B2, `(.L_x_507) ;  /* 0x0000029000027945 */ /* 0x000fe20003800200 */
[----:B------:R-:W-:-:S03]  /*03b0*/  PLOP3.LUT P0, PT, PT, PT, PT, 0x80, 0x8 ;  /* 0x000000000008781c */ /* 0x000fc60003f0f070 */
[----:B------:R-:W-:-:S13]  /*03c0*/  ISETP.GT.AND P1, PT, R2, 0xc00, PT ;  /* 0x00000c000200780c */ /* 0x000fda0003f24270 */
[----:B------:R-:W-:Y:S05]  /*03d0*/  @!P1 BRA `(.L_x_508) ;  /* 0x0000000000949947 */ /* 0x000fea0003800000 */
[----:B------:R-:W-:Y:S01]  /*03e0*/  PLOP3.LUT P0, PT, PT, PT, PT, 0x8, 0x80 ;  /* 0x000000000080781c */ /* 0x000fe20003f0e170 */
[----:B------:R-:W-:-:S12]  /*03f0*/  VIADD R8, R20, 0xfffff400 ;  /* 0xfffff40014087836 */ /* 0x000fd80000000000 */
.L_x_509:
[----:B------:R-:W0:Y:S01]  /*0400*/  LDC.64 R4, c[0x0][0x380] ;  /* 0x0000e000ff047b82 */ /* 0x000e220000000a00 */
[C---:B------:R-:W-:Y:S02]  /*0410*/  VIADD R7, R11.reuse, 0x400 ;  /* 0x000004000b077836 */ /* 0x040fe40000000000 */
[C---:B------:R-:W-:Y:S02]  /*0420*/  VIADD R3, R11.reuse, 0x800 ;  /* 0x000008000b037836 */ /* 0x040fe40000000000 */
[----:B0-----:R-:W-:-:S05]  /*0430*/  IMAD.WIDE R22, R11, 0x4, R4 ;  /* 0x000000040b167825 */ /* 0x001fca00078e0204 */
[----:B------:R-:W2:Y:S01]  /*0440*/  LDG.E.CONSTANT R13, desc[UR6][R22.64] ;  /* 0x00000006160d7981 */ /* 0x000ea2000c1e9900 */
[----:B------:R-:W-:-:S03]  /*0450*/  IMAD.WIDE R6, R7, 0x4, R4 ;  /* 0x0000000407067825 */ /* 0x000fc600078e0204 */
[----:B------:R-:W2:Y:S04]  /*0460*/  LDG.E.CONSTANT R10, desc[UR6][R22.64+0x400] ;  /* 0x00040006160a7981 */ /* 0x000ea8000c1e9900 */
[----:B------:R-:W3:Y:S04]  /*0470*/  LDG.E.CONSTANT R12, desc[UR6][R22.64+0x800] ;  /* 0x00080006160c7981 */ /* 0x000ee8000c1e9900 */
[----:B------:R-:W3:Y:S01]  /*0480*/  LDG.E.CONSTANT R19, desc[UR6][R22.64+0xc00] ;  /* 0x000c000616137981 */ /* 0x000ee2000c1e9900 */
[----:B------:R-:W-:-:S03]  /*0490*/  IMAD.WIDE R2, R3, 0x4, R4 ;  /* 0x0000000403027825 */ /* 0x000fc600078e0204 */
[----:B------:R-:W4:Y:S04]  /*04a0*/  LDG.E.CONSTANT R16, desc[UR6][R6.64] ;  /* 0x0000000606107981 */ /* 0x000f28000c1e9900 */
[----:B------:R-:W4:Y:S01]  /*04b0*/  LDG.E.CONSTANT R15, desc[UR6][R6.64+0x400] ;  /* 0x00040006060f7981 */ /* 0x000f22000c1e9900 */
[----:B------:R-:W-:-:S03]  /*04c0*/  VIADD R25, R11, 0xc00 ;  /* 0x00000c000b197836 */ /* 0x000fc60000000000 */
[----:B------:R-:W4:Y:S04]  /*04d0*/  LDG.E.CONSTANT R14, desc[UR6][R6.64+0x800] ;  /* 0x00080006060e7981 */ /* 0x000f28000c1e9900 */
[----:B------:R-:W4:Y:S01]  /*04e0*/  LDG.E.CONSTANT R21, desc[UR6][R6.64+0xc00] ;  /* 0x000c000606157981 */ /* 0x000f22000c1e9900 */
[----:B------:R-:W-:-:S03]  /*04f0*/  IMAD.WIDE R4, R25, 0x4, R4 ;  /* 0x0000000419047825 */ /* 0x000fc600078e0204 */
[----:B------:R-:W4:Y:S04]  /*0500*/  LDG.E.CONSTANT R18, desc[UR6][R2.64] ;  /* 0x0000000602127981 */ /* 0x000f28000c1e9900 */
[----:B------:R-:W4:Y:S04]  /*0510*/  LDG.E.CONSTANT R17, desc[UR6][R2.64+0x400] ;  /* 0x0004000602117981 */ /* 0x000f28000c1e9900 */
[----:B------:R-:W4:Y:S04]  /*0520*/  LDG.E.CONSTANT R23, desc[UR6][R2.64+0x800] ;  /* 0x0008000602177981 */ /* 0x000f28000c1e9900 */
[----:B------:R-:W4:Y:S04]  /*0530*/  LDG.E.CONSTANT R24, desc[UR6][R2.64+0xc00] ;  /* 0x000c000602187981 */ /* 0x000f28000c1e9900 */
[----:B------:R-:W4:Y:S04]  /*0540*/  LDG.E.CONSTANT R25, desc[UR6][R4.64] ;  /* 0x0000000604197981 */ /* 0x000f28000c1e9900 */
[----:B------:R-:W4:Y:S04]  /*0550*/  LDG.E.CONSTANT R26, desc[UR6][R4.64+0x400] ;  /* 0x00040006041a7981 */ /* 0x000f28000c1e9900 */
[----:B------:R-:W4:Y:S04]  /*0560*/  LDG.E.CONSTANT R22, desc[UR6][R4.64+0x800] ;  /* 0x0008000604167981 */ /* 0x000f28000c1e9900 */
[----:B------:R-:W4:Y:S01]  /*0570*/  LDG.E.CONSTANT R27, desc[UR6][R4.64+0xc00] ;  /* 0x000c0006041b7981 */ /* 0x000f22000c1e9900 */
[----:B------:R-:W-:-:S05]  /*0580*/  VIADD R11, R11, 0x1000 ;  /* 0x000010000b0b7836 */ /* 0x000fca0000000000 */
[----:B------:R-:W-:Y:S02]  /*0590*/  ISETP.GE.AND P1, PT, R11, R8, PT ;  /* 0x000000080b00720c */ /* 0x000fe40003f26270 */
[----:B--2--5:R-:W-:-:S04]  /*05a0*/  IADD3 R10, PT, PT, R10, R13, R0 ;  /* 0x0000000d0a0a7210 */ /* 0x024fc80007ffe000 */
[----:B---3--:R-:W-:-:S04]  /*05b0*/  IADD3 R10, PT, PT, R19, R12, R10 ;  /* 0x0000000c130a7210 */ /* 0x008fc80007ffe00a */
[----:B----4-:R-:W-:-:S04]  /*05c0*/  IADD3 R10, PT, PT, R15, R16, R10 ;  /* 0x000000100f0a7210 */ /* 0x010fc80007ffe00a */
[----:B------:R-:W-:-:S04]  /*05d0*/  IADD3 R10, PT, PT, R21, R14, R10 ;  /* 0x0000000e150a7210 */ /* 0x000fc80007ffe00a */
[----:B------:R-:W-:-:S04]  /*05e0*/  IADD3 R10, PT, PT, R17, R18, R10 ;  /* 0x00000012110a7210 */ /* 0x000fc80007ffe00a */
[----:B------:R-:W-:-:S04]  /*05f0*/  IADD3 R10, PT, PT, R24, R23, R10 ;  /* 0x00000017180a7210 */ /* 0x000fc80007ffe00a */
[----:B------:R-:W-:-:S04]  /*0600*/  IADD3 R25, PT, PT, R26, R25, R10 ;  /* 0x000000191a197210 */ /* 0x000fc80007ffe00a */
[----:B------:R-:W-:Y:S01]  /*0610*/  IADD3 R0, PT, PT, R27, R22, R25 ;  /* 0x000000161b007210 */ /* 0x000fe20007ffe019 */
[----:B------:R-:W-:Y:S06]  /*0620*/  @!P1 BRA `(.L_x_509) ;  /* 0xfffffffc00749947 */ /* 0x000fec000383ffff */
.L_x_508:
[----:B------:R-:W-:Y:S05]  /*0630*/  BSYNC.RECONVERGENT B2 ;  /* 0x0000000000027941 */ /* 0x000fea0003800200 */
.L_x_507:
[----:B------:R-:W-:Y:S01]  /*0640*/  IMAD.IADD R2, R20, 0x1, -R11 ;  /* 0x0000000114027824 */ /* 0x000fe200078e0a0b */
[----:B------:R-:W-:Y:S04]  /*0650*/  BSSY.RECONVERGENT B2, `(.L_x_510) ;  /* 0x0000015000027945 */ /* 0x000fe80003800200 */
[----:B------:R-:W-:-:S13]  /*0660*/  ISETP.GT.AND P1, PT, R2, 0x400, PT ;  /* 0x000004000200780c */ /* 0x000fda0003f24270 */
[----:B------:R-:W-:Y:S05]  /*0670*/  @!P1 BRA `(.L_x_511) ;  /* 0x0000000000489947 */ /* 0x000fea0003800000 */
[----:B------:R-:W0:Y:S01]  /*0680*/  LDC.64 R4, c[0x0][0x380] ;  /* 0x0000e000ff047b82 */ /* 0x000e220000000a00 */
[C---:B------:R-:W-:Y:S02]  /*0690*/  VIADD R13, R11.reuse, 0x400 ;  /* 0x000004000b0d7836 */ /* 0x040fe40000000000 */
[----:B0-----:R-:W-:-:S05]  /*06a0*/  IMAD.WIDE R2, R11, 0x4, R4 ;  /* 0x000000040b027825 */ /* 0x001fca00078e0204 */
[----:B------:R-:W2:Y:S01]  /*06b0*/  LDG.E.CONSTANT R7, desc[UR6][R2.64] ;  /* 0x0000000602077981 */ /* 0x000ea2000c1e9900 */
[----:B------:R-:W-:-:S03]  /*06c0*/  IMAD.WIDE R4, R13, 0x4, R4 ;  /* 0x000000040d047825 */ /* 0x000fc600078e0204 */
[----:B------:R-:W2:Y:S04]  /*06d0*/  LDG.E.CONSTANT R6, desc[UR6][R2.64+0x400] ;  /* 0x0004000602067981 */ /* 0x000ea8000c1e9900 */
[----:B------:R-:W3:Y:S04]  /*06e0*/  LDG.E.CONSTANT R13, desc[UR6][R2.64+0x800] ;  /* 0x00080006020d7981 */ /* 0x000ee8000c1e9900 */
[----:B------:R-:W3:Y:S04]  /*06f0*/  LDG.E.CONSTANT R8, desc[UR6][R2.64+0xc00] ;  /* 0x000c000602087981 */ /* 0x000ee8000c1e9900 */
[----:B------:R-:W4:Y:S04]  /*0700*/  LDG.E.CONSTANT R15, desc[UR6][R4.64] ;  /* 0x00000006040f7981 */ /* 0x000f28000c1e9900 */
[----:B------:R-:W4:Y:S04]  /*0710*/  LDG.E.CONSTANT R10, desc[UR6][R4.64+0x400] ;  /* 0x00040006040a7981 */ /* 0x000f28000c1e9900 */
[----:B------:R-:W4:Y:S04]  /*0720*/  LDG.E.CONSTANT R17, desc[UR6][R4.64+0x800] ;  /* 0x0008000604117981 */ /* 0x000f28000c1e9900 */
[----:B------:R-:W4:Y:S01]  /*0730*/  LDG.E.CONSTANT R12, desc[UR6][R4.64+0xc00] ;  /* 0x000c0006040c7981 */ /* 0x000f22000c1e9900 */
[----:B------:R-:W-:Y:S01]  /*0740*/  PLOP3.LUT P0, PT, PT, PT, PT, 0x8, 0x80 ;  /* 0x000000000080781c */ /* 0x000fe20003f0e170 */
[----:B------:R-:W-:Y:S01]  /*0750*/  VIADD R11, R11, 0x800 ;  /* 0x000008000b0b7836 */ /* 0x000fe20000000000 */
[----:B--2--5:R-:W-:-:S04]  /*0760*/  IADD3 R6, PT, PT, R6, R7, R0 ;  /* 0x0000000706067210 */ /* 0x024fc80007ffe000 */
[----:B---3--:R-:W-:-:S04]  /*0770*/  IADD3 R6, PT, PT, R8, R13, R6 ;  /* 0x0000000d08067210 */ /* 0x008fc80007ffe006 */
[----:B----4-:R-:W-:-:S04]  /*0780*/  IADD3 R6, PT, PT, R10, R15, R6 ;  /* 0x0000000f0a067210 */ /* 0x010fc80007ffe006 */
[----:B------:R-:W-:-:S07]  /*0790*/  IADD3 R0, PT, PT, R12, R17, R6 ;  /* 0x000000110c007210 */ /* 0x000fce0007ffe006 */
.L_x_511:
[----:B------:R-:W-:Y:S05]  /*07a0*/  BSYNC.RECONVERGENT B2 ;  /* 0x0000000000027941 */ /* 0x000fea0003800200 */
.L_x_510:
[----:B------:R-:W-:-:S13]  /*07b0*/  ISETP.LT.OR P0, PT, R11, R20, P0 ;  /* 0x000000140b00720c */ /* 0x000fda0000701670 */
[----:B------:R-:W-:Y:S05]  /*07c0*/  @!P0 BRA `(.L_x_503) ;  /* 0x0000000000208947 */ /* 0x000fea0003800000 */
[----:B------:R-:W0:Y:S02]  /*07d0*/  LDC.64 R2, c[0x0][0x380] ;  /* 0x0000e000ff027b82 */ /* 0x000e240000000a00 */
[----:B0-----:R-:W-:-:S05]  /*07e0*/  IMAD.WIDE R2, R11, 0x4, R2 ;  /* 0x000000040b027825 */ /* 0x001fca00078e0202 */
[----:B------:R-:W2:Y:S04]  /*07f0*/  LDG.E.CONSTANT R5, desc[UR6][R2.64] ;  /* 0x0000000602057981 */ /* 0x000ea8000c1e9900 */
[----:B------:R-:W2:Y:S04]  /*0800*/  LDG.E.CONSTANT R4, desc[UR6][R2.64+0x400] ;  /* 0x0004000602047981 */ /* 0x000ea8000c1e9900 */
[----:B------:R-:W3:Y:S04]  /*0810*/  LDG.E.CONSTANT R7, desc[UR6][R2.64+0x800] ;  /* 0x0008000602077981 */ /* 0x000ee8000c1e9900 */
[----:B------:R-:W3:Y:S01]  /*0820*/  LDG.E.CONSTANT R6, desc[UR6][R2.64+0xc00] ;  /* 0x000c000602067981 */ /* 0x000ee2000c1e9900 */
[----:B--2--5:R-:W-:-:S04]  /*0830*/  IADD3 R0, PT, PT, R4, R5, R0 ;  /* 0x0000000504007210 */ /* 0x024fc80007ffe000 */
[----:B---3--:R-:W-:-:S07]  /*0840*/  IADD3 R0, PT, PT, R6, R7, R0 ;  /* 0x0000000706007210 */ /* 0x008fce0007ffe000 */
.L_x_503:
[----:B------:R-:W-:Y:S05]  /*0850*/  BSYNC.RECONVERGENT B1 ;  /* 0x0000000000017941 */ /* 0x000fea0003800200 */
.L_x_502:
[----:B------:R-:W-:-:S13]  /*0860*/  ISETP.GE.AND P0, PT, R20, 0x100, PT ;  /* 0x000001001400780c */ /* 0x000fda0003f06270 */
[----:B------:R-:W-:Y:S05]  /*0870*/  @!P0 BRA `(.L_x_512) ;  /* 0x0000000000648947 */ /* 0x000fea0003800000 */
[----:B0-----:R-:W0:Y:S01]  /*0880*/  S2R R2, SR_LANEID ;  /* 0x0000000000027919 */ /* 0x001e220000000000 */
[----:B-----5:R-:W1:Y:S01]  /*0890*/  REDUX.SUM UR4, R0 ;  /* 0x00000000000473c4 */ /* 0x020e62000000c000 */
        /* <DEDUP_REMOVED lines=11> */
[----:B--2---:R-:W-:Y:S05]  /*0950*/  @P0 BRA `(.L_x_513) ;  /* 0x0000002800640947 */ /* 0x004fea0003800000 */
        /* <DEDUP_REMOVED lines=11> */
.L_x_512:
[----:B0-----:R-:W-:-:S04]  /*0a10*/  LOP3.LUT R2, R9, 0x3e0, RZ, 0xc0, !PT ;  /* 0x000003e009027812 */ /* 0x001fc800078ec0ff */
[----:B------:R-:W-:Y:S01]  /*0a20*/  LOP3.LUT R5, RZ, R2, RZ, 0x33, !PT ;  /* 0x00000002ff057212 */ /* 0x000fe200078e33ff */
[----:B------:R-:W-:-:S04]  /*0a30*/  VIADD R3, R2, 0x20 ;  /* 0x0000002002037836 */ /* 0x000fc80000000000 */
[----:B------:R-:W-:Y:S01]  /*0a40*/  IMAD.IADD R5, R5, 0x1, R20 ;  /* 0x0000000105057824 */ /* 0x000fe200078e0214 */
[----:B------:R-:W-:Y:S02]  /*0a50*/  ISETP.GT.AND P0, PT, R3, R20, PT ;  /* 0x000000140300720c */ /* 0x000fe40003f04270 */
[----:B------:R-:W0:Y:S02]  /*0a60*/  S2R R3, SR_LANEID ;  /* 0x0000000000037919 */ /* 0x000e240000000000 */
[----:B------:R-:W-:-:S08]  /*0a70*/  SEL R5, R5, 0x1f, P0 ;  /* 0x0000001f05057807 */ /* 0x000fd00000000000 */
[----:B-----5:R-:W1:Y:S01]  /*0a80*/  SHFL.DOWN P0, R2, R0, 0x1, R5 ;  /* 0x0820000000027989 */ /* 0x020e620000000005 */
        /* <DEDUP_REMOVED lines=20> */
[----:B------:R-:W0:Y:S01]  /*0bd0*/  S2UR UR5, SR_CgaCtaId ;  /* 0x00000000000579c3 */ /* 0x000e220000008800 */
[----:B------:R-:W-:Y:S01]  /*0be0*/  UMOV UR4, 0x400 ;  /* 0x0000040000047882 */ /* 0x000fe20000000000 */
[C---:B------:R-:W-:Y:S02]  /*0bf0*/  ISETP.GT.AND P2, PT, R20.reuse, 0x40, PT ;  /* 0x000000401400780c */ /* 0x040fe40003f44270 */
[C---:B------:R-:W-:Y:S02]  /*0c00*/  ISETP.GT.AND P1, PT, R20.reuse, 0x20, PT ;  /* 0x000000201400780c */ /* 0x040fe40003f24270 */
[----:B------:R-:W-:Y:S01]  /*0c10*/  ISETP.GT.AND P3, PT, R20, 0x80, PT ;  /* 0x000000801400780c */ /* 0x000fe20003f64270 */
[----:B0-----:R-:W-:-:S09]  /*0c20*/  ULEA UR4, UR5, UR4, 0x18 ;  /* 0x0000000405047291 */ /* 0x001fd2000f8ec0ff */
[----:B------:R-:W0:Y:S04]  /*0c30*/  LDS.128 R4, [UR4+0x10] ;  /* 0x00001004ff047984 */ /* 0x000e280008000c00 */
[----:B-1----:R-:W1:Y:S04]  /*0c40*/  LDS R0, [UR4+0xc] ;  /* 0x00000c04ff007984 */ /* 0x002e680008000800 */
[----:B------:R-:W2:Y:S01]  /*0c50*/  LDS.64 R8, [UR4+0x20] ;  /* 0x00002004ff087984 */ /* 0x000ea20008000a00 */
[----:B0-----:R-:W-:Y:S02]  /*0c60*/  SEL R4, R4, RZ, P2 ;  /* 0x000000ff04047207 */ /* 0x001fe40001000000 */
[----:B------:R-:W-:-:S02]  /*0c70*/  ISETP.GT.AND P2, PT, R20, 0x60, PT ;  /* 0x000000601400780c */ /* 0x000fc40003f44270 */
[----:B-1----:R-:W-:Y:S02]  /*0c80*/  SEL R0, R0, RZ, P1 ;  /* 0x000000ff00007207 */ /* 0x002fe40000800000 */
[----:B------:R-:W-:Y:S02]  /*0c90*/  SEL R5, R5, RZ, P2 ;  /* 0x000000ff05057207 */ /* 0x000fe40001000000 */
[----:B------:R-:W-:Y:S02]  /*0ca0*/  IADD3 R0, PT, PT, R4, R0, R3 ;  /* 0x0000000004007210 */ /* 0x000fe40007ffe003 */
[----:B------:R-:W-:Y:S02]  /*0cb0*/  ISETP.GT.AND P1, PT, R20, 0xa0, PT ;  /* 0x000000a01400780c */ /* 0x000fe40003f24270 */
[----:B------:R-:W-:Y:S02]  /*0cc0*/  SEL R6, R6, RZ, P3 ;  /* 0x000000ff06067207 */ /* 0x000fe40001800000 */
[----:B------:R-:W-:-:S02]  /*0cd0*/  ISETP.GT.AND P2, PT, R20, 0xc0, PT ;  /* 0x000000c01400780c */ /* 0x000fc40003f44270 */
[----:B------:R-:W-:Y:S02]  /*0ce0*/  ISETP.GT.AND P3, PT, R20, 0xe0, PT ;  /* 0x000000e01400780c */ /* 0x000fe40003f64270 */
[----:B------:R-:W-:Y:S02]  /*0cf0*/  SEL R7, R7, RZ, P1 ;  /* 0x000000ff07077207 */ /* 0x000fe40000800000 */
[----:B------:R-:W-:Y:S02]  /*0d00*/  IADD3 R0, PT, PT, R6, R0, R5 ;  /* 0x0000000006007210 */ /* 0x000fe40007ffe005 */
[----:B--2---:R-:W-:Y:S02]  /*0d10*/  SEL R8, R8, RZ, P2 ;  /* 0x000000ff08087207 */ /* 0x004fe40001000000 */
[----:B------:R-:W-:Y:S02]  /*0d20*/  SEL R9, R9, RZ, P3 ;  /* 0x000000ff09097207 */ /* 0x000fe40001800000 */
[----:B------:R-:W-:-:S05]  /*0d30*/  IADD3 R0, PT, PT, R8, R0, R7 ;  /* 0x0000000008007210 */ /* 0x000fca0007ffe007 */
[----:B------:R-:W-:Y:S01]  /*0d40*/  IMAD.IADD R3, R0, 0x1, R9 ;  /* 0x0000000100037824 */ /* 0x000fe200078e0209 */
[----:B------:R-:W-:Y:S06]  /*0d50*/  BRA `(.L_x_513) ;  /* 0x0000002400647947 */ /* 0x000fec0003800000 */
.L_x_499:
[----:B------:R-:W0:Y:S01]  /*0d60*/  S2R R0, SR_TID.X ;  /* 0x0000000000007919 */ /* 0x000e220000002100 */
[----:B------:R-:W1:Y:S01]  /*0d70*/  LDC.64 R2, c[0x0][0x380] ;  /* 0x0000e000ff027b82 */ /* 0x000e620000000a00 */
[----:B0-----:R-:W-:-:S04]  /*0d80*/  IMAD.SHL.U32 R5, R0, 0x4, RZ ;  /* 0x0000000400057824 */ /* 0x001fc800078e00ff */
[----:B-1----:R-:W-:-:S05]  /*0d90*/  IMAD.WIDE.U32 R2, R5, 0x4, R2 ;  /* 0x0000000405027825 */ /* 0x002fca00078e0002 */
[----:B------:R-:W2:Y:S04]  /*0da0*/  LDG.E.128.CONSTANT R4, desc[UR6][R2.64] ;  /* 0x0000000602047981 */ /* 0x000ea8000c1e9d00 */
[----:B------:R-:W3:Y:S04]  /*0db0*/  LDG.E.128.CONSTANT R8, desc[UR6][R2.64+0x1000] ;  /* 0x0010000602087981 */ /* 0x000ee8000c1e9d00 */
[----:B------:R-:W4:Y:S04]  /*0dc0*/  LDG.E.128.CONSTANT R12, desc[UR6][R2.64+0x2000] ;  /* 0x00200006020c7981 */ /* 0x000f28000c1e9d00 */
[----:B------:R-:W5:Y:S01]  /*0dd0*/  LDG.E.128.CONSTANT R16, desc[UR6][R2.64+0x3000] ;  /* 0x0030000602107981 */ /* 0x000f62000c1e9d00 */
[----:B------:R-:W-:Y:S01]  /*0de0*/  ISETP.GE.U32.AND P0, PT, R20, 0x2000, PT ;  /* 0x000020001400780c */ /* 0x000fe20003f06070 */
[----:B------:R-:W-:Y:S01]  /*0df0*/  IMAD.MOV.U32 R23, RZ, RZ, 0x1000 ;  /* 0x00001000ff177424 */ /* 0x000fe200078e00ff */
[----:B--2---:R-:W-:-:S04]  /*0e00*/  IADD3 R5, PT, PT, R6, R5, R4 ;  /* 0x0000000506057210 */ /* 0x004fc80007ffe004 */
[----:B---3--:R-:W-:-:S04]  /*0e10*/  IADD3 R5, PT, PT, R8, R7, R5 ;  /* 0x0000000708057210 */ /* 0x008fc80007ffe005 */
[----:B------:R-:W-:-:S04]  /*0e20*/  IADD3 R5, PT, PT, R10, R9, R5 ;  /* 0x000000090a057210 */ /* 0x000fc80007ffe005 */
[----:B----4-:R-:W-:-:S04]  /*0e30*/  IADD3 R5, PT, PT, R12, R11, R5 ;  /* 0x0000000b0c057210 */ /* 0x010fc80007ffe005 */
[----:B------:R-:W-:-:S04]  /*0e40*/  IADD3 R5, PT, PT, R14, R13, R5 ;  /* 0x0000000d0e057210 */ /* 0x000fc80007ffe005 */
[----:B-----5:R-:W-:-:S04]  /*0e50*/  IADD3 R5, PT, PT, R16, R15, R5 ;  /* 0x0000000f10057210 */ /* 0x020fc80007ffe005 */
[----:B------:R-:W-:-:S05]  /*0e60*/  IADD3 R5, PT, PT, R18, R17, R5 ;  /* 0x0000001112057210 */ /* 0x000fca0007ffe005 */
[----:B------:R-:W-:Y:S01]  /*0e70*/  IMAD.IADD R21, R19, 0x1, R5 ;  /* 0x0000000113157824 */ /* 0x000fe200078e0205 */
[----:B------:R-:W-:Y:S06]  /*0e80*/  @!P0 BRA `(.L_x_514) ;  /* 0x00000000005c8947 */ /* 0x000fec0003800000 */
[----:B------:R-:W0:Y:S01]  /*0e90*/  LDC R24, c[0x0][0x390] ;  /* 0x0000e400ff187b82 */ /* 0x000e220000000800 */
[----:B------:R-:W-:Y:S02]  /*0ea0*/  VIADD R22, R20, 0xfffff000 ;  /* 0xfffff00014167836 */ /* 0x000fe40000000000 */
[----:B------:R-:W-:-:S07]  /*0eb0*/  IMAD.MOV.U32 R23, RZ, RZ, 0x1000 ;  /* 0x00001000ff177424 */ /* 0x000fce00078e00ff */
.L_x_516:
[----:B------:R-:W-:-:S05]  /*0ec0*/  IMAD.WIDE R26, R23, 0x4, R2 ;  /* 0x00000004171a7825 */ /* 0x000fca00078e0202 */
[----:B------:R-:W2:Y:S04]  /*0ed0*/  LDG.E.128.CONSTANT R12, desc[UR6][R26.64] ;  /* 0x000000061a0c7981 */ /* 0x000ea8000c1e9d00 */
[----:B------:R-:W3:Y:S04]  /*0ee0*/  LDG.E.128.CONSTANT R16, desc[UR6][R26.64+0x1000] ;  /* 0x001000061a107981 */ /* 0x000ee8000c1e9d00 */
[----:B------:R-:W4:Y:S04]  /*0ef0*/  LDG.E.128.CONSTANT R4, desc[UR6][R26.64+0x2000] ;  /* 0x002000061a047981 */ /* 0x000f28000c1e9d00 */
[----:B------:R-:W5:Y:S01]  /*0f00*/  LDG.E.128.CONSTANT R8, desc[UR6][R26.64+0x3000] ;  /* 0x003000061a087981 */ /* 0x000f62000c1e9d00 */
[----:B0-----:R-:W-:Y:S01]  /*0f10*/  IMAD.MOV.U32 R20, RZ, RZ, R24 ;  /* 0x000000ffff147224 */ /* 0x001fe200078e0018 */
[----:B--2---:R-:W-:-:S04]  /*0f20*/  IADD3 R13, PT, PT, R13, R12, R21 ;  /* 0x0000000c0d0d7210 */ /* 0x004fc80007ffe015 */
[----:B------:R-:W-:-:S04]  /*0f30*/  IADD3 R13, PT, PT, R15, R14, R13 ;  /* 0x0000000e0f0d7210 */ /* 0x000fc80007ffe00d */
[----:B---3--:R-:W-:-:S04]  /*0f40*/  IADD3 R13, PT, PT, R17, R16, R13 ;  /* 0x00000010110d7210 */ /* 0x008fc80007ffe00d */
[----:B------:R-:W-:-:S04]  /*0f50*/  IADD3 R13, PT, PT, R19, R18, R13 ;  /* 0x00000012130d7210 */ /* 0x000fc80007ffe00d */
[----:B----4-:R-:W-:Y:S01]  /*0f60*/  IADD3 R13, PT, PT, R5, R4, R13 ;  /* 0x00000004050d7210 */ /* 0x010fe20007ffe00d */
[----:B------:R-:W-:-:S03]  /*0f70*/  IMAD.IADD R4, R20, 0x1, -R23 ;  /* 0x0000000114047824 */ /* 0x000fc600078e0a17 */
[----:B------:R-:W-:Y:S02]  /*0f80*/  IADD3 R13, PT, PT, R7, R6, R13 ;  /* 0x00000006070d7210 */ /* 0x000fe40007ffe00d */
[----:B------:R-:W-:Y:S02]  /*0f90*/  ISETP.GE.AND P0, PT, R4, 0x1000, PT ;  /* 0x000010000400780c */ /* 0x000fe40003f06270 */
[----:B-----5:R-:W-:-:S04]  /*0fa0*/  IADD3 R13, PT, PT, R9, R8, R13 ;  /* 0x00000008090d7210 */ /* 0x020fc80007ffe00d */
[----:B------:R-:W-:-:S07]  /*0fb0*/  IADD3 R21, PT, PT, R11, R10, R13 ;  /* 0x0000000a0b157210 */ /* 0x000fce0007ffe00d */
[----:B------:R-:W-:Y:S05]  /*0fc0*/  @!P0 BRA `(.L_x_515) ;  /* 0x0000000400fc8947 */ /* 0x000fea0003800000 */
[----:B------:R-:W-:-:S05]  /*0fd0*/  VIADD R23, R23, 0x1000 ;  /* 0x0000100017177836 */ /* 0x000fca0000000000 */
[----:B------:R-:W-:-:S13]  /*0fe0*/  ISETP.GT.AND P0, PT, R23, R22, PT ;  /* 0x000000161700720c */ /* 0x000fda0003f04270 */
[----:B------:R-:W-:Y:S05]  /*0ff0*/  @!P0 BRA `(.L_x_516) ;  /* 0xfffffffc00b08947 */ /* 0x000fea000383ffff */
.L_x_514:
[----:B------:R-:W-:-:S13]  /*1000*/  ISETP.GE.AND P0, PT, R23, R20, PT ;  /* 0x000000141700720c */ /* 0x000fda0003f06270 */
[----:B------:R-:W-:Y:S05]  /*1010*/  @P0 BRA `(.L_x_515) ;  /* 0x0000000400e80947 */ /* 0x000fea0003800000 */
[----:B------:R-:W-:Y:S01]  /*1020*/  IMAD.IADD R9, R20, 0x1, -R23 ;  /* 0x0000000114097824 */ /* 0x000fe200078e0a17 */
[----:B------:R-:W-:Y:S04]  /*1030*/  BSSY.RECONVERGENT B1, `(.L_x_515) ;  /* 0x0000078000017945 */ /* 0x000fe80003800200 */
[----:B------:R-:W-:-:S13]  /*1040*/  ISETP.GE.AND P0, PT, R0, R9, PT ;  /* 0x000000090000720c */ /* 0x000fda0003f06270 */
[----:B------:R-:W-:Y:S05]  /*1050*/  @P0 BRA `(.L_x_517) ;  /* 0x0000000400d40947 */ /* 0x000fea0003800000 */
[----:B------:R-:W-:Y:S01]  /*1060*/  LOP3.LUT R2, RZ, R0, RZ, 0x33, !PT ;  /* 0x00000000ff027212 */ /* 0x000fe200078e33ff */
[----:B------:R-:W-:Y:S01]  /*1070*/  BSSY.RECONVERGENT B2, `(.L_x_518) ;  /* 0x0000015000027945 */ /* 0x000fe20003800200 */
[----:B------:R-:W-:Y:S02]  /*1080*/  IMAD.MOV.U32 R8, RZ, RZ, R0 ;  /* 0x000000ffff087224 */ /* 0x000fe400078e0000 */
[----:B------:R-:W-:-:S04]  /*1090*/  IADD3 R2, PT, PT, -R23, R20, R2 ;  /* 0x0000001417027210 */ /* 0x000fc80007ffe102 */
[C---:B------:R-:W-:Y:S02]  /*10a0*/  LOP3.LUT R3, R2.reuse, 0x300, RZ, 0xc0, !PT ;  /* 0x0000030002037812 */ /* 0x040fe400078ec0ff */
[----:B------:R-:W-:Y:S02]  /*10b0*/  ISETP.GE.U32.AND P1, PT, R2, 0x300, PT ;  /* 0x000003000200780c */ /* 0x000fe40003f26070 */
[----:B------:R-:W-:-:S13]  /*10c0*/  ISETP.NE.AND P0, PT, R3, 0x300, PT ;  /* 0x000003000300780c */ /* 0x000fda0003f05270 */
[----:B------:R-:W-:Y:S05]  /*10d0*/  @!P0 BRA `(.L_x_519) ;  /* 0x0000000000388947 */ /* 0x000fea0003800000 */
[----:B------:R-:W0:Y:S01]  /*10e0*/  LDC.64 R4, c[0x0][0x380] ;  /* 0x0000e000ff047b82 */ /* 0x000e220000000a00 */
[----:B------:R-:W-:Y:S01]  /*10f0*/  LEA.HI R2, R2, 0x1, RZ, 0x18 ;  /* 0x0000000102027811 */ /* 0x000fe200078fc0ff */
[----:B------:R-:W-:Y:S02]  /*1100*/  IMAD.IADD R7, R0, 0x1, R23 ;  /* 0x0000000100077824 */ /* 0x000fe400078e0217 */
[----:B------:R-:W-:Y:S01]  /*1110*/  IMAD.MOV.U32 R8, RZ, RZ, R0 ;  /* 0x000000ffff087224 */ /* 0x000fe200078e0000 */
[----:B------:R-:W-:-:S05]  /*1120*/  LOP3.LUT R2, R2, 0x3, RZ, 0xc0, !PT ;  /* 0x0000000302027812 */ /* 0x000fca00078ec0ff */
[----:B------:R-:W-:-:S07]  /*1130*/  IMAD.MOV R6, RZ, RZ, -R2 ;  /* 0x000000ffff067224 */ /* 0x000fce00078e0a02 */
.L_x_520:
[----:B0-----:R-:W-:-:S06]  /*1140*/  IMAD.WIDE.U32 R2, R7, 0x4, R4 ;  /* 0x0000000407027825 */ /* 0x001fcc00078e0004 */
[----:B------:R-:W2:Y:S01]  /*1150*/  LDG.E.CONSTANT R2, desc[UR6][R2.64] ;  /* 0x0000000602027981 */ /* 0x000ea2000c1e9900 */
[----:B------:R-:W-:Y:S02]  /*1160*/  VIADD R6, R6, 0x1 ;  /* 0x0000000106067836 */ /* 0x000fe40000000000 */
[----:B------:R-:W-:Y:S02]  /*1170*/  VIADD R8, R8, 0x100 ;  /* 0x0000010008087836 */ /* 0x000fe40000000000 */
[----:B------:R-:W-:Y:S01]  /*1180*/  VIADD R7, R7, 0x100 ;  /* 0x0000010007077836 */ /* 0x000fe20000000000 */
[----:B------:R-:W-:Y:S01]  /*1190*/  ISETP.NE.AND P0, PT, R6, RZ, PT ;  /* 0x000000ff0600720c */ /* 0x000fe20003f05270 */
[----:B--2---:R-:W-:-:S12]  /*11a0*/  IMAD.IADD R21, R2, 0x1, R21 ;  /* 0x0000000102157824 */ /* 0x004fd800078e0215 */
[----:B------:R-:W-:Y:S05]  /*11b0*/  @P0 BRA `(.L_x_520) ;  /* 0xfffffffc00e00947 */ /* 0x000fea000383ffff */
.L_x_519:
[----:B------:R-:W-:Y:S05]  /*11c0*/  BSYNC.RECONVERGENT B2 ;  /* 0x0000000000027941 */ /* 0x000fea0003800200 */
.L_x_518:
[----:B------:R-:W-:Y:S05]  /*11d0*/  @!P1 BRA `(.L_x_517) ;  /* 0x0000000400749947 */ /* 0x000fea0003800000 */
[----:B------:R-:W0:Y:S01]  /*11e0*/  LDCU.64 UR4, c[0x0][0x380] ;  /* 0x00007000ff0477ac */ /* 0x000e220008000a00 */
[----:B------:R-:W-:Y:S01]  /*11f0*/  IMAD.IADD R5, R9, 0x1, -R8 ;  /* 0x0000000109057824 */ /* 0x000fe200078e0a08 */
[C---:B------:R-:W-:Y:S01]  /*1200*/  IADD3 R3, P0, PT, R8.reuse, R23, RZ ;  /* 0x0000001708037210 */ /* 0x040fe20007f1e0ff */
[----:B------:R-:W-:Y:S01]  /*1210*/  BSSY.RECONVERGENT B2, `(.L_x_521) ;  /* 0x0000033000027945 */ /* 0x000fe20003800200 */
[----:B------:R-:W-:Y:S02]  /*1220*/  IMAD.IADD R23, R8, 0x1, R23 ;  /* 0x0000000108177824 */ /* 0x000fe400078e0217 */
[----:B------:R-:W-:Y:S01]  /*1230*/  ISETP.GT.AND P1, PT, R5, 0xc00, PT ;  /* 0x00000c000500780c */ /* 0x000fe20003f24270 */
[----:B------:R-:W-:Y:S01]  /*1240*/  IMAD.X R4, RZ, RZ, RZ, P0 ;  /* 0x000000ffff047224 */ /* 0x000fe200000e06ff */
[----:B0-----:R-:W-:-:S04]  /*1250*/  LEA R2, P0, R3, UR4, 0x2 ;  /* 0x0000000403027c11 */ /* 0x001fc8000f8010ff */
[----:B------:R-:W-:Y:S02]  /*1260*/  LEA.HI.X R3, R3, UR5, R4, 0x2, P0 ;  /* 0x0000000503037c11 */ /* 0x000fe400080f1404 */
[----:B------:R-:W-:-:S05]  /*1270*/  IADD3 R2, P0, PT, R2, 0x800, RZ ;  /* 0x0000080002027810 */ /* 0x000fca0007f1e0ff */
[----:B------:R-:W-:Y:S01]  /*1280*/  IMAD.X R3, RZ, RZ, R3, P0 ;  /* 0x000000ffff037224 */ /* 0x000fe200000e0603 */
[----:B------:R-:W-:Y:S01]  /*1290*/  PLOP3.LUT P0, PT, PT, PT, PT, 0x80, 0x8 ;  /* 0x000000000008781c */ /* 0x000fe20003f0f070 */
[----:B------:R-:W-:-:S12]  /*12a0*/  @!P1 BRA `(.L_x_522) ;  /* 0x0000000000a49947 */ /* 0x000fd80003800000 */
[----:B------:R-:W-:Y:S01]  /*12b0*/  PLOP3.LUT P0, PT, PT, PT, PT, 0x8, 0x80 ;  /* 0x000000000080781c */ /* 0x000fe20003f0e170 */
[----:B------:R-:W-:-:S12]  /*12c0*/  VIADD R11, R9, 0xfffff400 ;  /* 0xfffff400090b7836 */ /* 0x000fd80000000000 */
.L_x_523:
[----:B------:R-:W0:Y:S01]  /*12d0*/  LDC.64 R4, c[0x0][0x380] ;  /* 0x0000e000ff047b82 */ /* 0x000e220000000a00 */
[C---:B------:R-:W-:Y:S01]  /*12e0*/  VIADD R27, R23.reuse, 0x400 ;  /* 0x00000400171b7836 */ /* 0x040fe20000000000 */
[----:B------:R-:W2:Y:S01]  /*12f0*/  LDG.E.CONSTANT R12, desc[UR6][R2.64+-0x400] ;  /* 0xfffc0006020c7981 */ /* 0x000ea2000c1e9900 */
[----:B------:R-:W-:-:S03]  /*1300*/  VIADD R7, R23, 0x800 ;  /* 0x0000080017077836 */ /* 0x000fc60000000000 */
[----:B------:R-:W3:Y:S04]  /*1310*/  LDG.E.CONSTANT R18, desc[UR6][R2.64] ;  /* 0x0000000602127981 */ /* 0x000ee8000c1e9900 */
[----:B------:R-:W3:Y:S04]  /*1320*/  LDG.E.CONSTANT R17, desc[UR6][R2.64+0x400] ;  /* 0x0004000602117981 */ /* 0x000ee8000c1e9900 */
[----:B------:R-:W4:Y:S01]  /*1330*/  LDG.E.CONSTANT R15, desc[UR6][R2.64+0xc00] ;  /* 0x000c0006020f7981 */ /* 0x000f22000c1e9900 */
[----:B------:R-:W-:-:S03]  /*1340*/  VIADD R29, R23, 0xc00 ;  /* 0x00000c00171d7836 */ /* 0x000fc60000000000 */
[----:B------:R-:W5:Y:S04]  /*1350*/  LDG.E.CONSTANT R14, desc[UR6][R2.64+0x1000] ;  /* 0x00100006020e7981 */ /* 0x000f68000c1e9900 */
[----:B------:R-:W5:Y:S01]  /*1360*/  LDG.E.CONSTANT R13, desc[UR6][R2.64+0x1400] ;  /* 0x00140006020d7981 */ /* 0x000f62000c1e9900 */
[----:B0-----:R-:W-:-:S03]  /*1370*/  IMAD.WIDE.U32 R24, R23, 0x4, R4 ;  /* 0x0000000417187825 */ /* 0x001fc600078e0004 */
[----:B------:R-:W5:Y:S04]  /*1380*/  LDG.E.CONSTANT R19, desc[UR6][R2.64+0x1c00] ;  /* 0x001c000602137981 */ /* 0x000f68000c1e9900 */
[----:B------:R-:W2:Y:S01]  /*1390*/  LDG.E.CONSTANT R10, desc[UR6][R24.64] ;  /* 0x00000006180a7981 */ /* 0x000ea2000c1e9900 */
[----:B------:R-:W-:-:S03]  /*13a0*/  IMAD.WIDE.U32 R26, R27, 0x4, R4 ;  /* 0x000000041b1a7825 */ /* 0x000fc600078e0004 */
[----:B------:R-:W5:Y:S01]  /*13b0*/  LDG.E.CONSTANT R20, desc[UR6][R2.64+0x2400] ;  /* 0x0024000602147981 */ /* 0x000f62000c1e9900 */
[----:B------:R-:W-:-:S03]  /*13c0*/  IMAD.WIDE.U32 R6, R7, 0x4, R4 ;  /* 0x0000000407067825 */ /* 0x000fc600078e0004 */
[----:B------:R-:W4:Y:S01]  /*13d0*/  LDG.E.CONSTANT R16, desc[UR6][R26.64] ;  /* 0x000000061a107981 */ /* 0x000f22000c1e9900 */
[----:B------:R-:W-:-:S03]  /*13e0*/  IMAD.WIDE.U32 R4, R29, 0x4, R4 ;  /* 0x000000041d047825 */ /* 0x000fc600078e0004 */
[----:B------:R-:W5:Y:S04]  /*13f0*/  LDG.E.CONSTANT R6, desc[UR6][R6.64] ;  /* 0x0000000606067981 */ /* 0x000f68000c1e9900 */
[----:B------:R-:W5:Y:S04]  /*1400*/  LDG.E.CONSTANT R25, desc[UR6][R2.64+0x2000] ;  /* 0x0020000602197981 */ /* 0x000f68000c1e9900 */
[----:B------:R0:W5:Y:S04]  /*1410*/  LDG.E.CONSTANT R5, desc[UR6][R4.64] ;  /* 0x0000000604057981 */ /* 0x000168000c1e9900 */
[----:B------:R-:W5:Y:S04]  /*1420*/  LDG.E.CONSTANT R24, desc[UR6][R2.64+0x2c00] ;  /* 0x002c000602187981 */ /* 0x000f68000c1e9900 */
[----:B------:R-:W5:Y:S04]  /*1430*/  LDG.E.CONSTANT R27, desc[UR6][R2.64+0x3000] ;  /* 0x00300006021b7981 */ /* 0x000f68000c1e9900 */
[----:B------:R1:W5:Y:S01]  /*1440*/  LDG.E.CONSTANT R22, desc[UR6][R2.64+0x3400] ;  /* 0x0034000602167981 */ /* 0x000362000c1e9900 */
[----:B------:R-:W-:-:S05]  /*1450*/  VIADD R8, R8, 0x1000 ;  /* 0x0000100008087836 */ /* 0x000fca0000000000 */
[----:B------:R-:W-:Y:S02]  /*1460*/  ISETP.GE.AND P1, PT, R8, R11, PT ;  /* 0x0000000b0800720c */ /* 0x000fe40003f26270 */
[----:B0-----:R-:W-:Y:S01]  /*1470*/  IADD3 R4, P2, PT, R2, 0x4000, RZ ;  /* 0x0000400002047810 */ /* 0x001fe20007f5e0ff */
[----:B------:R-:W-:-:S04]  /*1480*/  VIADD R23, R23, 0x1000 ;  /* 0x0000100017177836 */ /* 0x000fc80000000000 */
[----:B-1----:R-:W-:Y:S02]  /*1490*/  IMAD.X R3, RZ, RZ, R3, P2 ;  /* 0x000000ffff037224 */ /* 0x002fe400010e0603 */
[----:B------:R-:W-:Y:S01]  /*14a0*/  IMAD.MOV.U32 R2, RZ, RZ, R4 ;  /* 0x000000ffff027224 */ /* 0x000fe200078e0004 */
[----:B--2---:R-:W-:-:S04]  /*14b0*/  IADD3 R10, PT, PT, R12, R10, R21 ;  /* 0x0000000a0c0a7210 */ /* 0x004fc80007ffe015 */
[----:B---3--:R-:W-:-:S04]  /*14c0*/  IADD3 R10, PT, PT, R17, R18, R10 ;  /* 0x00000012110a7210 */ /* 0x008fc80007ffe00a */
[----:B----4-:R-:W-:-:S04]  /*14d0*/  IADD3 R10, PT, PT, R15, R16, R10 ;  /* 0x000000100f0a7210 */ /* 0x010fc80007ffe00a */
[----:B-----5:R-:W-:-:S04]  /*14e0*/  IADD3 R10, PT, PT, R13, R14, R10 ;  /* 0x0000000e0d0a7210 */ /* 0x020fc80007ffe00a */
[----:B------:R-:W-:-:S04]  /*14f0*/  IADD3 R6, PT, PT, R19, R6, R10 ;  /* 0x0000000613067210 */ /* 0x000fc80007ffe00a */
[----:B------:R-:W-:-:S04]  /*1500*/  IADD3 R6, PT, PT, R20, R25, R6 ;  /* 0x0000001914067210 */ /* 0x000fc80007ffe006 */
[----:B------:R-:W-:-:S04]  /*1510*/  IADD3 R5, PT, PT, R24, R5, R6 ;  /* 0x0000000518057210 */ /* 0x000fc80007ffe006 */
[----:B------:R-:W-:Y:S01]  /*1520*/  IADD3 R21, PT, PT, R22, R27, R5 ;  /* 0x0000001b16157210 */ /* 0x000fe20007ffe005 */
[----:B------:R-:W-:Y:S06]  /*1530*/  @!P1 BRA `(.L_x_523) ;  /* 0xfffffffc00649947 */ /* 0x000fec000383ffff */
.L_x_522:
[----:B------:R-:W-:Y:S05]  /*1540*/  BSYNC.RECONVERGENT B2 ;  /* 0x0000000000027941 */ /* 0x000fea0003800200 */
.L_x_521:
[----:B------:R-:W-:Y:S01]  /*1550*/  IMAD.IADD R4, R9, 0x1, -R8 ;  /* 0x0000000109047824 */ /* 0x000fe200078e0a08 */
[----:B------:R-:W-:Y:S04]  /*1560*/  BSSY.RECONVERGENT B2, `(.L_x_524) ;  /* 0x000001a000027945 */ /* 0x000fe80003800200 */
[----:B------:R-:W-:-:S13]  /*1570*/  ISETP.GT.AND P1, PT, R4, 0x400, PT ;  /* 0x000004000400780c */ /* 0x000fda0003f24270 */
[----:B------:R-:W-:Y:S05]  /*1580*/  @!P1 BRA `(.L_x_525) ;  /* 0x00000000005c9947 */ /* 0x000fea0003800000 */
[----:B------:R-:W0:Y:S01]  /*1590*/  LDC.64 R6, c[0x0][0x380] ;  /* 0x0000e000ff067b82 */ /* 0x000e220000000a00 */
[C---:B------:R-:W-:Y:S01]  /*15a0*/  VIADD R11, R23.reuse, 0x400 ;  /* 0x00000400170b7836 */ /* 0x040fe20000000000 */
[----:B------:R-:W2:Y:S04]  /*15b0*/  LDG.E.CONSTANT R10, desc[UR6][R2.64+-0x400] ;  /* 0xfffc0006020a7981 */ /* 0x000ea8000c1e9900 */
[----:B------:R-:W3:Y:S04]  /*15c0*/  LDG.E.CONSTANT R12, desc[UR6][R2.64+0x400] ;  /* 0x00040006020c7981 */ /* 0x000ee8000c1e9900 */
[----:B------:R-:W4:Y:S04]  /*15d0*/  LDG.E.CONSTANT R13, desc[UR6][R2.64+0xc00] ;  /* 0x000c0006020d7981 */ /* 0x000f28000c1e9900 */
[----:B------:R-:W5:Y:S04]  /*15e0*/  LDG.E.CONSTANT R15, desc[UR6][R2.64+0x1000] ;  /* 0x00100006020f7981 */ /* 0x000f68000c1e9900 */
[----:B------:R1:W5:Y:S01]  /*15f0*/  LDG.E.CONSTANT R14, desc[UR6][R2.64+0x1400] ;  /* 0x00140006020e7981 */ /* 0x000362000c1e9900 */
[----:B0-----:R-:W-:-:S04]  /*1600*/  IMAD.WIDE.U32 R4, R23, 0x4, R6 ;  /* 0x0000000417047825 */ /* 0x001fc800078e0006 */
[----:B------:R-:W-:Y:S02]  /*1610*/  IMAD.WIDE.U32 R6, R11, 0x4, R6 ;  /* 0x000000040b067825 */ /* 0x000fe400078e0006 */
[----:B------:R-:W2:Y:S04]  /*1620*/  LDG.E.CONSTANT R4, desc[UR6][R4.64] ;  /* 0x0000000604047981 */ /* 0x000ea8000c1e9900 */
[----:B------:R-:W3:Y:S04]  /*1630*/  LDG.E.CONSTANT R11, desc[UR6][R2.64] ;  /* 0x00000006020b7981 */ /* 0x000ee8000c1e9900 */
[----:B------:R-:W4:Y:S01]  /*1640*/  LDG.E.CONSTANT R7, desc[UR6][R6.64] ;  /* 0x0000000606077981 */ /* 0x000f22000c1e9900 */
[----:B------:R-:W-:Y:S01]  /*1650*/  PLOP3.LUT P0, PT, PT, PT, PT, 0x8, 0x80 ;  /* 0x000000000080781c */ /* 0x000fe20003f0e170 */
[----:B------:R-:W-:-:S02]  /*1660*/  VIADD R8, R8, 0x800 ;  /* 0x0000080008087836 */ /* 0x000fc40000000000 */
[----:B------:R-:W-:Y:S01]  /*1670*/  VIADD R23, R23, 0x800 ;  /* 0x0000080017177836 */ /* 0x000fe20000000000 */
[----:B--2---:R-:W-:Y:S02]  /*1680*/  IADD3 R10, PT, PT, R10, R4, R21 ;  /* 0x000000040a0a7210 */ /* 0x004fe40007ffe015 */
[----:B------:R-:W-:Y:S02]  /*1690*/  IADD3 R4, P1, PT, R2, 0x2000, RZ ;  /* 0x0000200002047810 */ /* 0x000fe40007f3e0ff */
[----:B---3--:R-:W-:-:S03]  /*16a0*/  IADD3 R10, PT, PT, R12, R11, R10 ;  /* 0x0000000b0c0a7210 */ /* 0x008fc60007ffe00a */
[----:B------:R-:W-:Y:S01]  /*16b0*/  IMAD.X R5, RZ, RZ, R3, P1 ;  /* 0x000000ffff057224 */ /* 0x000fe200008e0603 */
[----:B----4-:R-:W-:Y:S01]  /*16c0*/  IADD3 R10, PT, PT, R13, R7, R10 ;  /* 0x000000070d0a7210 */ /* 0x010fe20007ffe00a */
[----:B-1----:R-:W-:Y:S02]  /*16d0*/  IMAD.MOV.U32 R2, RZ, RZ, R4 ;  /* 0x000000ffff027224 */ /* 0x002fe400078e0004 */
[----:B------:R-:W-:Y:S01]  /*16e0*/  IMAD.MOV.U32 R3, RZ, RZ, R5 ;  /* 0x000000ffff037224 */ /* 0x000fe200078e0005 */
[----:B-----5:R-:W-:-:S07]  /*16f0*/  IADD3 R21, PT, PT, R14, R15, R10 ;  /* 0x0000000f0e157210 */ /* 0x020fce0007ffe00a */
.L_x_525:
[----:B------:R-:W-:Y:S05]  /*1700*/  BSYNC.RECONVERGENT B2 ;  /* 0x0000000000027941 */ /* 0x000fea0003800200 */
.L_x_524:
[----:B------:R-:W-:-:S13]  /*1710*/  ISETP.LT.OR P0, PT, R8, R9, P0 ;  /* 0x000000090800720c */ /* 0x000fda0000701670 */
[----:B------:R-:W-:Y:S05]  /*1720*/  @!P0 BRA `(.L_x_517) ;  /* 0x0000000000208947 */ /* 0x000fea0003800000 */
[----:B------:R-:W0:Y:S01]  /*1730*/  LDC.64 R4, c[0x0][0x380] ;  /* 0x0000e000ff047b82 */ /* 0x000e220000000a00 */
[----:B------:R-:W2:Y:S04]  /*1740*/  LDG.E.CONSTANT R6, desc[UR6][R2.64+-0x400] ;  /* 0xfffc000602067981 */ /* 0x000ea8000c1e9900 */
[----:B------:R-:W3:Y:S04]  /*1750*/  LDG.E.CONSTANT R7, desc[UR6][R2.64] ;  /* 0x0000000602077981 */ /* 0x000ee8000c1e9900 */
[----:B------:R-:W3:Y:S01]  /*1760*/  LDG.E.CONSTANT R8, desc[UR6][R2.64+0x400] ;  /* 0x0004000602087981 */ /* 0x000ee2000c1e9900 */
[----:B0-----:R-:W-:-:S06]  /*1770*/  IMAD.WIDE.U32 R4, R23, 0x4, R4 ;  /* 0x0000000417047825 */ /* 0x001fcc00078e0004 */
[----:B------:R-:W2:Y:S02]  /*1780*/  LDG.E.CONSTANT R4, desc[UR6][R4.64] ;  /* 0x0000000604047981 */ /* 0x000ea4000c1e9900 */
[----:B--2---:R-:W-:-:S04]  /*1790*/  IADD3 R6, PT, PT, R6, R4, R21 ;  /* 0x0000000406067210 */ /* 0x004fc80007ffe015 */
[----:B---3--:R-:W-:-:S07]  /*17a0*/  IADD3 R21, PT, PT, R8, R7, R6 ;  /* 0x0000000708157210 */ /* 0x008fce0007ffe006 */
.L_x_517:
[----:B------:R-:W-:Y:S05]  /*17b0*/  BSYNC.RECONVERGENT B1 ;  /* 0x0000000000017941 */ /* 0x000fea0003800200 */
.L_x_515:
        /* <DEDUP_REMOVED lines=25> */
.L_x_498:
        /* <DEDUP_REMOVED lines=12> */
.L_x_528:
[----:B------:R-:W-:Y:S05]  /*1a10*/  BSYNC.RECONVERGENT B1 ;  /* 0x0000000000017941 */ /* 0x000fea0003800200 */
.L_x_527:
        /* <DEDUP_REMOVED lines=16> */
.L_x_533:
        /* <DEDUP_REMOVED lines=9> */
.L_x_532:
[----:B------:R-:W-:Y:S05]  /*1bb0*/  BSYNC.RECONVERGENT B2 ;  /* 0x0000000000027941 */ /* 0x000fea0003800200 */
.L_x_531:
        /* <DEDUP_REMOVED lines=8> */
.L_x_536:
        /* <DEDUP_REMOVED lines=35> */
.L_x_535:
[----:B------:R-:W-:Y:S05]  /*1e70*/  BSYNC.RECONVERGENT B2 ;  /* 0x0000000000027941 */ /* 0x000fea0003800200 */
.L_x_534:
        /* <DEDUP_REMOVED lines=22> */
.L_x_538:
[----:B------:R-:W-:Y:S05]  /*1fe0*/  BSYNC.RECONVERGENT B2 ;  /* 0x0000000000027941 */ /* 0x000fea0003800200 */
.L_x_537:
        /* <DEDUP_REMOVED lines=10> */
.L_x_530:
[----:B------:R-:W-:Y:S05]  /*2090*/  BSYNC.RECONVERGENT B1 ;  /* 0x0000000000017941 */ /* 0x000fea0003800200 */
.L_x_529:
        /* <DEDUP_REMOVED lines=27> */
.L_x_539:
        /* <DEDUP_REMOVED lines=30> */
[C---:B------:R-:W-:Y:S02]  /*2430*/  ISETP.GT.AND P2, PT, R20.reuse, 0x40, PT ;  /* 0x000000401400780c */ /* 0x040fe40003f44270 */
[C---:B------:R-:W-:Y:S02]  /*2440*/  ISETP.GT.AND P1, PT, R20.reuse, 0x20, PT ;  /* 0x000000201400780c */ /* 0x040fe40003f24270 */
[----:B------:R-:W-:Y:S01]  /*2450*/  ISETP.GT.AND P3, PT, R20, 0x80, PT ;  /* 0x000000801400780c */ /* 0x000fe20003f64270 */
[----:B-1----:R-:W-:-:S09]  /*2460*/  ULEA UR4, UR5, UR4, 0x18 ;  /* 0x0000000405047291 */ /* 0x002fd2000f8ec0ff */
[----:B------:R-:W1:Y:S04]  /*2470*/  LDS.128 R4, [UR4+0x10] ;  /* 0x00001004ff047984 */ /* 0x000e680008000c00 */
[----:B0-----:R-:W0:Y:S04]  /*2480*/  LDS R0, [UR4+0xc] ;  /* 0x00000c04ff007984 */ /* 0x001e280008000800 */
[----:B------:R-:W2:Y:S01]  /*2490*/  LDS.64 R8, [UR4+0x20] ;  /* 0x00002004ff087984 */ /* 0x000ea20008000a00 */
[----:B-1----:R-:W-:Y:S02]  /*24a0*/  SEL R4, R4, RZ, P2 ;  /* 0x000000ff04047207 */ /* 0x002fe40001000000 */
[----:B------:R-:W-:-:S02]  /*24b0*/  ISETP.GT.AND P2, PT, R20, 0x60, PT ;  /* 0x000000601400780c */ /* 0x000fc40003f44270 */
[----:B0-----:R-:W-:Y:S02]  /*24c0*/  SEL R0, R0, RZ, P1 ;  /* 0x000000ff00007207 */ /* 0x001fe40000800000 */
        /* <DEDUP_REMOVED lines=13> */
.L_x_526:
[----:B------:R-:W0:Y:S01]  /*25a0*/  S2R R0, SR_TID.X ;  /* 0x0000000000007919 */ /* 0x000e220000002100 */
[----:B------:R-:W0:Y:S02]  /*25b0*/  LDC.64 R2, c[0x0][0x380] ;  /* 0x0000e000ff027b82 */ /* 0x000e240000000a00 */
[----:B0-----:R-:W-:-:S05]  /*25c0*/  IMAD.WIDE.U32 R2, R0, 0x4, R2 ;  /* 0x0000000400027825 */ /* 0x001fca00078e0002 */
[----:B------:R-:W2:Y:S04]  /*25d0*/  LDG.E.CONSTANT R19, desc[UR6][R2.64] ;  /* 0x0000000602137981 */ /* 0x000ea8000c1e9900 */
[----:B------:R-:W2:Y:S04]  /*25e0*/  LDG.E.CONSTANT R4, desc[UR6][R2.64+0x400] ;  /* 0x0004000602047981 */ /* 0x000ea8000c1e9900 */
[----:B------:R-:W2:Y:S04]  /*25f0*/  LDG.E.CONSTANT R5, desc[UR6][R2.64+0x800] ;  /* 0x0008000602057981 */ /* 0x000ea8000c1e9900 */
[----:B------:R-:W3:Y:S04]  /*2600*/  LDG.E.CONSTANT R6, desc[UR6][R2.64+0xc00] ;  /* 0x000c000602067981 */ /* 0x000ee8000c1e9900 */
[----:B------:R-:W3:Y:S04]  /*2610*/  LDG.E.CONSTANT R7, desc[UR6][R2.64+0x1000] ;  /* 0x0010000602077981 */ /* 0x000ee8000c1e9900 */
[----:B------:R-:W4:Y:S04]  /*2620*/  LDG.E.CONSTANT R8, desc[UR6][R2.64+0x1400] ;  /* 0x0014000602087981 */ /* 0x000f28000c1e9900 */
[----:B------:R-:W4:Y:S04]  /*2630*/  LDG.E.CONSTANT R9, desc[UR6][R2.64+0x1800] ;  /* 0x0018000602097981 */ /* 0x000f28000c1e9900 */
[----:B------:R-:W5:Y:S04]  /*2640*/  LDG.E.CONSTANT R10, desc[UR6][R2.64+0x1c00] ;  /* 0x001c0006020a7981 */ /* 0x000f68000c1e9900 */
[----:B------:R-:W5:Y:S04]  /*2650*/  LDG.E.CONSTANT R11, desc[UR6][R2.64+0x2000] ;  /* 0x00200006020b7981 */ /* 0x000f68000c1e9900 */
[----:B------:R-:W5:Y:S04]  /*2660*/  LDG.E.CONSTANT R12, desc[UR6][R2.64+0x2400] ;  /* 0x00240006020c7981 */ /* 0x000f68000c1e9900 */
[----:B------:R-:W5:Y:S04]  /*2670*/  LDG.E.CONSTANT R13, desc[UR6][R2.64+0x2800] ;  /* 0x00280006020d7981 */ /* 0x000f68000c1e9900 */
[----:B------:R-:W5:Y:S04]  /*2680*/  LDG.E.CONSTANT R14, desc[UR6][R2.64+0x2c00] ;  /* 0x002c0006020e7981 */ /* 0x000f68000c1e9900 */
[----:B------:R-:W5:Y:S04]  /*2690*/  LDG.E.CONSTANT R15, desc[UR6][R2.64+0x3000] ;  /* 0x00300006020f7981 */ /* 0x000f68000c1e9900 */
[----:B------:R-:W5:Y:S04]  /*26a0*/  LDG.E.CONSTANT R16, desc[UR6][R2.64+0x3400] ;  /* 0x0034000602107981 */ /* 0x000f68000c1e9900 */
[----:B------:R-:W5:Y:S04]  /*26b0*/  LDG.E.CONSTANT R17, desc[UR6][R2.64+0x3800] ;  /* 0x0038000602117981 */ /* 0x000f68000c1e9900 */
[----:B------:R-:W5:Y:S01]  /*26c0*/  LDG.E.CONSTANT R18, desc[UR6][R2.64+0x3c00] ;  /* 0x003c000602127981 */ /* 0x000f62000c1e9900 */
[----:B------:R-:W-:-:S02]  /*26d0*/  ISETP.GE.U32.AND P0, PT, R20, 0x2000, PT ;  /* 0x000020001400780c */ /* 0x000fc40003f06070 */
[----:B--2---:R-:W-:-:S04]  /*26e0*/  IADD3 R4, PT, PT, R5, R4, R19 ;  /* 0x0000000405047210 */ /* 0x004fc80007ffe013 */
[----:B---3--:R-:W-:-:S04]  /*26f0*/  IADD3 R4, PT, PT, R7, R6, R4 ;  /* 0x0000000607047210 */ /* 0x008fc80007ffe004 */
[----:B----4-:R-:W-:-:S04]  /*2700*/  IADD3 R4, PT, PT, R9, R8, R4 ;  /* 0x0000000809047210 */ /* 0x010fc80007ffe004 */
[----:B-----5:R-:W-:Y:S01]  /*2710*/  IADD3 R4, PT, PT, R11, R10, R4 ;  /* 0x0000000a0b047210 */ /* 0x020fe20007ffe004 */
[----:B------:R-:W-:-:S03]  /*2720*/  IMAD.MOV.U32 R11, RZ, RZ, 0x1000 ;  /* 0x00001000ff0b7424 */ /* 0x000fc600078e00ff */
[----:B------:R-:W-:-:S04]  /*2730*/  IADD3 R4, PT, PT, R13, R12, R4 ;  /* 0x0000000c0d047210 */ /* 0x000fc80007ffe004 */
[----:B------:R-:W-:-:S04]  /*2740*/  IADD3 R4, PT, PT, R15, R14, R4 ;  /* 0x0000000e0f047210 */ /* 0x000fc80007ffe004 */
[----:B------:R-:W-:-:S05]  /*2750*/  IADD3 R17, PT, PT, R17, R16, R4 ;  /* 0x0000001011117210 */ /* 0x000fca0007ffe004 */
[----:B------:R-:W-:Y:S01]  /*2760*/  IMAD.IADD R8, R18, 0x1, R17 ;  /* 0x0000000112087824 */ /* 0x000fe200078e0211 */
[----:B------:R-:W-:Y:S06]  /*2770*/  @!P0 BRA `(.L_x_540) ;  /* 0x00000000008c8947 */ /* 0x000fec0003800000 */
[----:B------:R-:W0:Y:S01]  /*2780*/  LDC R7, c[0x0][0x390] ;  /* 0x0000e400ff077b82 */ /* 0x000e220000000800 */
[----:B------:R-:W-:Y:S02]  /*2790*/  VIADD R6, R20, 0xfffff000 ;  /* 0xfffff00014067836 */ /* 0x000fe40000000000 */
[----:B------:R-:W-:-:S07]  /*27a0*/  IMAD.MOV.U32 R11, RZ, RZ, 0x1000 ;  /* 0x00001000ff0b7424 */ /* 0x000fce00078e00ff */
.L_x_542:
[----:B------:R-:W-:-:S05]  /*27b0*/  IMAD.WIDE R4, R11, 0x4, R2 ;  /* 0x000000040b047825 */ /* 0x000fca00078e0202 */
        /* <DEDUP_REMOVED lines=16> */
[----:B--2---:R-:W-:-:S04]  /*28c0*/  IADD3 R18, PT, PT, R18, R19, R8 ;  /* 0x0000001312127210 */ /* 0x004fc80007ffe008 */
[----:B---3--:R-:W-:Y:S01]  /*28d0*/  IADD3 R18, PT, PT, R21, R20, R18 ;  /* 0x0000001415127210 */ /* 0x008fe20007ffe012 */
[----:B0-----:R-:W-:-:S04]  /*28e0*/  IMAD.MOV.U32 R20, RZ, RZ, R7 ;  /* 0x000000ffff147224 */ /* 0x001fc800078e0007 */
[----:B------:R-:W-:Y:S01]  /*28f0*/  IMAD.IADD R8, R20, 0x1, -R11 ;  /* 0x0000000114087824 */ /* 0x000fe200078e0a0b */
[----:B----4-:R-:W-:-:S04]  /*2900*/  IADD3 R18, PT, PT, R23, R22, R18 ;  /* 0x0000001617127210 */ /* 0x010fc80007ffe012 */
[----:B------:R-:W-:Y:S02]  /*2910*/  ISETP.GE.AND P0, PT, R8, 0x1000, PT ;  /* 0x000010000800780c */ /* 0x000fe40003f06270 */
[----:B-----5:R-:W-:-:S04]  /*2920*/  IADD3 R18, PT, PT, R25, R24, R18 ;  /* 0x0000001819127210 */ /* 0x020fc80007ffe012 */
[----:B------:R-:W-:-:S04]  /*2930*/  IADD3 R14, PT, PT, R14, R17, R18 ;  /* 0x000000110e0e7210 */ /* 0x000fc80007ffe012 */
[----:B------:R-:W-:-:S04]  /*2940*/  IADD3 R12, PT, PT, R15, R12, R14 ;  /* 0x0000000c0f0c7210 */ /* 0x000fc80007ffe00e */
[----:B------:R-:W-:-:S04]  /*2950*/  IADD3 R10, PT, PT, R10, R13, R12 ;  /* 0x0000000d0a0a7210 */ /* 0x000fc80007ffe00c */
[----:B------:R-:W-:Y:S01]  /*2960*/  IADD3 R8, PT, PT, R16, R9, R10 ;  /* 0x0000000910087210 */ /* 0x000fe20007ffe00a */
[----:B------:R-:W-:Y:S06]  /*2970*/  @!P0 BRA `(.L_x_541) ;  /* 0x0000000400fc8947 */ /* 0x000fec0003800000 */
[----:B------:R-:W-:-:S05]  /*2980*/  VIADD R11, R11, 0x1000 ;  /* 0x000010000b0b7836 */ /* 0x000fca0000000000 */
[----:B------:R-:W-:-:S13]  /*2990*/  ISETP.GT.AND P0, PT, R11, R6, PT ;  /* 0x000000060b00720c */ /* 0x000fda0003f04270 */
[----:B------:R-:W-:Y:S05]  /*29a0*/  @!P0 BRA `(.L_x_542) ;  /* 0xfffffffc00808947 */ /* 0x000fea000383ffff */
.L_x_540:
        /* <DEDUP_REMOVED lines=20> */
.L_x_546:
        /* <DEDUP_REMOVED lines=8> */
.L_x_545:
[----:B------:R-:W-:Y:S05]  /*2b70*/  BSYNC.RECONVERGENT B2 ;  /* 0x0000000000027941 */ /* 0x000fea0003800200 */
.L_x_544:
        /* <DEDUP_REMOVED lines=16> */
.L_x_549:
        /* <DEDUP_REMOVED lines=20> */
[----:B------:R-:W5:Y:S04]  /*2dc0*/  LDG.E.CONSTANT R22, desc[UR6][R2.64+0x2400] ;  /* 0x0024000602167981 */ /* 0x000f68000c1e9900 */
[----:B------:R0:W5:Y:S04]  /*2dd0*/  LDG.E.CONSTANT R5, desc[UR6][R4.64] ;  /* 0x0000000604057981 */ /* 0x000168000c1e9900 */
        /* <DEDUP_REMOVED lines=17> */
.L_x_548:
[----:B------:R-:W-:Y:S05]  /*2ef0*/  BSYNC.RECONVERGENT B2 ;  /* 0x0000000000027941 */ /* 0x000fea0003800200 */
.L_x_547:
        /* <DEDUP_REMOVED lines=10> */
[----:B------:R-:W5:Y:S01]  /*2fa0*/  LDG.E.CONSTANT R16, desc[UR6][R2.64+0x1400] ;  /* 0x0014000602107981 */ /* 0x000f62000c1e9900 */
[----:B0-----:R-:W-:-:S04]  /*2fb0*/  IMAD.WIDE.U32 R4, R11, 0x4, R6 ;  /* 0x000000040b047825 */ /* 0x001fc800078e0006 */
[----:B------:R-:W-:Y:S02]  /*2fc0*/  IMAD.WIDE.U32 R6, R13, 0x4, R6 ;  /* 0x000000040d067825 */ /* 0x000fe400078e0006 */
[----:B------:R0:W2:Y:S04]  /*2fd0*/  LDG.E.CONSTANT R5, desc[UR6][R4.64] ;  /* 0x0000000604057981 */ /* 0x0000a8000c1e9900 */
[----:B------:R1:W3:Y:S04]  /*2fe0*/  LDG.E.CONSTANT R13, desc[UR6][R2.64] ;  /* 0x00000006020d7981 */ /* 0x0002e8000c1e9900 */
[----:B------:R-:W4:Y:S01]  /*2ff0*/  LDG.E.CONSTANT R7, desc[UR6][R6.64] ;  /* 0x0000000606077981 */ /* 0x000f22000c1e9900 */
[----:B0-----:R-:W-:Y:S01]  /*3000*/  IADD3 R4, P1, PT, R2, 0x2000, RZ ;  /* 0x0000200002047810 */ /* 0x001fe20007f3e0ff */
[----:B------:R-:W-:Y:S01]  /*3010*/  VIADD R10, R10, 0x800 ;  /* 0x000008000a0a7836 */ /* 0x000fe20000000000 */
[----:B------:R-:W-:Y:S01]  /*3020*/  PLOP3.LUT P0, PT, PT, PT, PT, 0x8, 0x80 ;  /* 0x000000000080781c */ /* 0x000fe20003f0e170 */
[----:B------:R-:W-:-:S02]  /*3030*/  VIADD R11, R11, 0x800 ;  /* 0x000008000b0b7836 */ /* 0x000fc40000000000 */
[----:B-1----:R-:W-:Y:S01]  /*3040*/  IMAD.MOV.U32 R2, RZ, RZ, R4 ;  /* 0x000000ffff027224 */ /* 0x002fe200078e0004 */
[----:B--2---:R-:W-:-:S04]  /*3050*/  IADD3 R12, PT, PT, R12, R5, R8 ;  /* 0x000000050c0c7210 */ /* 0x004fc80007ffe008 */
[----:B---3--:R-:W-:Y:S01]  /*3060*/  IADD3 R12, PT, PT, R14, R13, R12 ;  /* 0x0000000d0e0c7210 */ /* 0x008fe20007ffe00c */
[----:B------:R-:W-:-:S03]  /*3070*/  IMAD.X R5, RZ, RZ, R3, P1 ;  /* 0x000000ffff057224 */ /* 0x000fc600008e0603 */
[----:B----4-:R-:W-:Y:S01]  /*3080*/  IADD3 R12, PT, PT, R15, R7, R12 ;  /* 0x000000070f0c7210 */ /* 0x010fe20007ffe00c */
[----:B------:R-:W-:-:S03]  /*3090*/  IMAD.MOV.U32 R3, RZ, RZ, R5 ;  /* 0x000000ffff037224 */ /* 0x000fc600078e0005 */
[----:B-----5:R-:W-:-:S07]  /*30a0*/  IADD3 R8, PT, PT, R16, R17, R12 ;  /* 0x0000001110087210 */ /* 0x020fce0007ffe00c */
.L_x_551:
[----:B------:R-:W-:Y:S05]  /*30b0*/  BSYNC.RECONVERGENT B2 ;  /* 0x0000000000027941 */ /* 0x000fea0003800200 */
.L_x_550:
        /* <DEDUP_REMOVED lines=10> */
.L_x_543:
[----:B------:R-:W-:Y:S05]  /*3160*/  BSYNC.RECONVERGENT B1 ;  /* 0x0000000000017941 */ /* 0x000fea0003800200 */
.L_x_541:
        /* <DEDUP_REMOVED lines=24> */
.L_x_513:
[----:B------:R-:W-:Y:S05]  /*32f0*/  BSYNC.RECONVERGENT B0 ;  /* 0x0000000000007941 */ /* 0x000fea0003800200 */
.L_x_497:
[----:B------:R-:W-:Y:S05]  /*3300*/  @P0 EXIT ;  /* 0x000000000000094d */ /* 0x000fea0003800000 */
[----:B------:R-:W2:Y:S01]  /*3310*/  LDC.64 R4, c[0x0][0x388] ;  /* 0x0000e200ff047b82 */ /* 0x000ea20000000a00 */
[----:B------:R-:W0:Y:S02]  /*3320*/  LDCU UR4, c[0x0][0x398] ;  /* 0x00007300ff0477ac */ /* 0x000e240008000800 */
[----:B01----:R-:W-:-:S05]  /*3330*/  VIADD R3, R3, UR4 ;  /* 0x0000000403037c36 */ /* 0x003fca0008000000 */
[----:B--2---:R-:W-:Y:S01]  /*3340*/  STG.E desc[UR6][R4.64], R3 ;  /* 0x0000000304007986 */ /* 0x004fe2000c101906 */
[----:B------:R-:W-:Y:S05]  /*3350*/  EXIT ;  /* 0x000000000000794d */ /* 0x000fea0003800000 */
.L_x_552:
        /* <DEDUP_REMOVED lines=10> */
.L_x_3666:


//--------------------- .text._ZN3cub18CUB_300001_SM_10006detail6reduce18DeviceReduceKernelINS2_10policy_hubIjjN4cuda3std3__44plusIvEEE10Policy1000EN6thrust24THRUST_300001_SM_1000_NS18transform_iteratorI9NonZeroOpI13__nv_bfloat16EPKSG_NSD_11use_defaultESK_EEjS9_jNS7_10__identityEEEvT0_PT3_T1_NS0_13GridEvenShareISQ_EET2_T4_ --------------------------
	.section	.text._ZN3cub18CUB_300001_SM_10006detail6reduce18DeviceReduceKernelINS2_10policy_hubIjjN4cuda3std3__44plusIvEEE10Policy1000EN6thrust24THRUST_300001_SM_1000_NS18transform_iteratorI9NonZeroOpI13__nv_bfloat16EPKSG_NSD_11use_defaultESK_EEjS9_jNS7_10__identityEEEvT0_PT3_T1_NS0_13GridEvenShareISQ_EET2_T4_,"ax",@progbits
	.align	128
        .global         _ZN3cub18CUB_300001_SM_10006detail6reduce18DeviceReduceKernelINS2_10policy_hubIjjN4cuda3std3__44plusIvEEE10Policy1000EN6thrust24THRUST_300001_SM_1000_NS18transform_iteratorI9NonZeroOpI13__nv_bfloat16EPKSG_NSD_11use_defaultESK_EEjS9_jNS7_10__identityEEEvT0_PT3_T1_NS0_13GridEvenShareISQ_EET2_T4_
        .type           _ZN3cub18CUB_300001_SM_10006detail6reduce18DeviceReduceKernelINS2_10policy_hubIjjN4cuda3std3__44plusIvEEE10Policy1000EN6thrust24THRUST_300001_SM_1000_NS18transform_iteratorI9NonZeroOpI13__nv_bfloat16EPKSG_NSD_11use_defaultESK_EEjS9_jNS7_10__identityEEEvT0_PT3_T1_NS0_13GridEvenShareISQ_EET2_T4_,@function
        .size           _ZN3cub18CUB_300001_SM_10006detail6reduce18DeviceReduceKernelINS2_10policy_hubIjjN4cuda3std3__44plusIvEEE10Policy1000EN6thrust24THRUST_300001_SM_1000_NS18transform_iteratorI9NonZeroOpI13__nv_bfloat16EPKSG_NSD_11use_defaultESK_EEjS9_jNS7_10__identityEEEvT0_PT3_T1_NS0_13GridEvenShareISQ_EET2_T4_,(.L_x_3667 - _ZN3cub18CUB_300001_SM_10006detail6reduce18DeviceReduceKernelINS2_10policy_hubIjjN4cuda3std3__44plusIvEEE10Policy1000EN6thrust24THRUST_300001_SM_1000_NS18transform_iteratorI9NonZeroOpI13__nv_bfloat16EPKSG_NSD_11use_defaultESK_EEjS9_jNS7_10__identityEEEvT0_PT3_T1_NS0_13GridEvenShareISQ_EET2_T4_)
        .other          _ZN3cub18CUB_300001_SM_10006detail6reduce18DeviceReduceKernelINS2_10policy_hubIjjN4cuda3std3__44plusIvEEE10Policy1000EN6thrust24THRUST_300001_SM_1000_NS18transform_iteratorI9NonZeroOpI13__nv_bfloat16EPKSG_NSD_11use_defaultESK_EEjS9_jNS7_10__identityEEEvT0_PT3_T1_NS0_13GridEvenShareISQ_EET2_T4_,@"STO_CUDA_ENTRY STV_DEFAULT"
_ZN3cub18CUB_300001_SM_10006detail6reduce18DeviceReduceKernelINS2_10policy_hubIjjN4cuda3std3__44plusIvEEE10Policy1000EN6thrust24THRUST_300001_SM_1000_NS18transform_iteratorI9NonZeroOpI13__nv_bfloat16EPKSG_NSD_11use_defaultESK_EEjS9_jNS7_10__identityEEEvT0_PT3_T1_NS0_13GridEvenShareISQ_EET2_T4_:
.text._ZN3cub18CUB_300001_SM_10006detail6reduce18DeviceReduceKernelINS2_10policy_hubIjjN4cuda3std3__44plusIvEEE10Policy1000EN6thrust24THRUST_300001_SM_1000_NS18transform_iteratorI9NonZeroOpI13__nv_bfloat16EPKSG_NSD_11use_defaultESK_EEjS9_jNS7_10__identityEEEvT0_PT3_T1_NS0_13GridEvenShareISQ_EET2_T4_:
        /* <DEDUP_REMOVED lines=18> */
[----:B------:R-:W2:Y:S01]  /*0120*/  I2F.BF16 R6, RZ ;  /* 0x000000ff00067306 */ /* 0x000ea20000202400 */
[----:B------:R-:W-:Y:S02]  /*0130*/  IADD3 R11, PT, PT, R2, 0x100, RZ ;  /* 0x00000100020b7810 */ /* 0x000fe40007ffe0ff */
[----:B--2---:R-:W-:-:S05]  /*0140*/  HSETP2.BF16_V2.NEU.AND P0, PT, R5.H0_H0, R6.H0_H0, PT ;  /* 0x2000000605007234 */ /* 0x004fca0003f0d802 */
[----:B------:R-:W-:-:S08]  /*0150*/  SEL R25, RZ, 0x1, !P0 ;  /* 0x00000001ff197807 */ /* 0x000fd00004000000 */
.L_x_556:
[----:B------:R-:W-:Y:S05]  /*0160*/  BSYNC.RECONVERGENT B1 ;  /* 0x0000000000017941 */ /* 0x000fea0003800200 */
.L_x_555:
[----:B------:R-:W-:Y:S01]  /*0170*/  ISETP.GE.U32.AND P0, PT, R11, R3, PT ;  /* 0x000000030b00720c */ /* 0x000fe20003f06070 */
[----:B------:R-:W-:-:S12]  /*0180*/  BSSY.RECONVERGENT B1, `(.L_x_557) ;  /* 0x00000e1000017945 */ /* 0x000fd80003800200 */
[----:B------:R-:W-:Y:S05]  /*0190*/  @P0 BRA `(.L_x_558) ;  /* 0x0000000c007c0947 */ /* 0x000fea0003800000 */
[----:B------:R-:W-:Y:S01]  /*01a0*/  LOP3.LUT R5, RZ, R11, RZ, 0x33, !PT ;  /* 0x0000000bff057212 */ /* 0x000fe200078e33ff */
[----:B------:R-:W-:Y:S04]  /*01b0*/  BSSY.RECONVERGENT B2, `(.L_x_559) ;  /* 0x0000074000027945 */ /* 0x000fe80003800200 */
[----:B------:R-:W-:-:S04]  /*01c0*/  IMAD.IADD R5, R5, 0x1, R12 ;  /* 0x0000000105057824 */ /* 0x000fc800078e020c */
[----:B------:R-:W-:Y:S02]  /*01d0*/  IMAD R6, R0, -0x1000, R5 ;  /* 0xfffff00000067824 */ /* 0x000fe400078e0205 */
[----:B------:R-:W0:Y:S03]  /*01e0*/  I2F.BF16 R5, RZ ;  /* 0x000000ff00057306 */ /* 0x000e260000202400 */
[C---:B------:R-:W-:Y:S02]  /*01f0*/  ISETP.GE.U32.AND P0, PT, R6.reuse, 0xf00, PT ;  /* 0x00000f000600780c */ /* 0x040fe40003f06070 */
[----:B------:R-:W-:-:S04]  /*0200*/  LEA.HI R6, R6, 0x1, RZ, 0x18 ;  /* 0x0000000106067811 */ /* 0x000fc800078fc0ff */
[----:B------:R-:W-:-:S07]  /*0210*/  LOP3.LUT R7, R6, 0xf, RZ, 0xc0, !PT ;  /* 0x0000000f06077812 */ /* 0x000fce00078ec0ff */
[----:B0-----:R-:W-:Y:S05]  /*0220*/  @!P0 BRA `(.L_x_560) ;  /* 0x0000000400b08947 */ /* 0x001fea0003800000 */
[----:B------:R-:W0:Y:S01]  /*0230*/  LDC.64 R16, c[0x0][0x380] ;  /* 0x0000e000ff107b82 */ /* 0x000e220000000a00 */
[----:B------:R-:W-:Y:S01]  /*0240*/  LOP3.LUT R8, R6, 0x1fffff0, RZ, 0xc0, !PT ;  /* 0x01fffff006087812 */ /* 0x000fe200078ec0ff */
[----:B------:R-:W-:Y:S01]  /*0250*/  BSSY.RECONVERGENT B3, `(.L_x_561) ;  /* 0x0000068000037945 */ /* 0x000fe20003800200 */
[----:B------:R-:W-:Y:S01]  /*0260*/  LOP3.LUT R4, R11, 0x800, RZ, 0xfc, !PT ;  /* 0x000008000b047812 */ /* 0x000fe200078efcff */
[----:B------:R-:W-:Y:S02]  /*0270*/  IMAD R9, R0, 0x1000, R11 ;  /* 0x0000100000097824 */ /* 0x000fe400078e020b */
[----:B------:R-:W-:-:S07]  /*0280*/  IMAD.MOV R8, RZ, RZ, -R8 ;  /* 0x000000ffff087224 */ /* 0x000fce00078e0a08 */
.L_x_562:
[C---:B0-----:R-:W-:Y:S01]  /*0290*/  IMAD.WIDE.U32 R14, R9.reuse, 0x2, R16 ;  /* 0x00000002090e7825 */ /* 0x041fe200078e0010 */
[----:B------:R-:W-:-:S05]  /*02a0*/  IADD3 R19, PT, PT, R9, 0x100, RZ ;  /* 0x0000010009137810 */ /* 0x000fca0007ffe0ff */
[----:B------:R-:W2:Y:S01]  /*02b0*/  LDG.E.U16 R15, desc[UR6][R14.64] ;  /* 0x000000060e0f7981 */ /* 0x000ea2000c1e1500 */
[----:B------:R-:W-:-:S05]  /*02c0*/  IMAD.WIDE.U32 R18, R19, 0x2, R16 ;  /* 0x0000000213127825 */ /* 0x000fca00078e0010 */
[----:B------:R0:W3:Y:S01]  /*02d0*/  LDG.E.U16 R27, desc[UR6][R18.64] ;  /* 0x00000006121b7981 */ /* 0x0000e2000c1e1500 */
[----:B------:R-:W-:-:S04]  /*02e0*/  VIADD R23, R9, 0x200 ;  /* 0x0000020009177836 */ /* 0x000fc80000000000 */
[----:B------:R-:W-:-:S05]  /*02f0*/  IMAD.WIDE.U32 R22, R23, 0x2, R16 ;  /* 0x0000000217167825 */ /* 0x000fca00078e0010 */
[----:B------:R-:W4:Y:S01]  /*0300*/  LDG.E.U16 R24, desc[UR6][R22.64] ;  /* 0x0000000616187981 */ /* 0x000f22000c1e1500 */
[C---:B------:R-:W-:Y:S02]  /*0310*/  VIADD R11, R9.reuse, 0x300 ;  /* 0x00000300090b7836 */ /* 0x040fe40000000000 */
[----:B------:R-:W-:Y:S02]  /*0320*/  VIADD R13, R9, 0x400 ;  /* 0x00000400090d7836 */ /* 0x000fe40000000000 */
[----:B------:R-:W-:-:S04]  /*0330*/  IMAD.WIDE.U32 R10, R11, 0x2, R16 ;  /* 0x000000020b0a7825 */ /* 0x000fc800078e0010 */
[----:B------:R-:W-:Y:S02]  /*0340*/  IMAD.WIDE.U32 R12, R13, 0x2, R16 ;  /* 0x000000020d0c7825 */ /* 0x000fe400078e0010 */
[----:B------:R1:W5:Y:S01]  /*0350*/  LDG.E.U16 R10, desc[UR6][R10.64] ;  /* 0x000000060a0a7981 */ /* 0x000362000c1e1500 */
[----:B------:R-:W-:-:S03]  /*0360*/  IADD3 R21, PT, PT, R9, 0x500, RZ ;  /* 0x0000050009157810 */ /* 0x000fc60007ffe0ff */
[----:B------:R-:W5:Y:S01]  /*0370*/  LDG.E.U16 R12, desc[UR6][R12.64] ;  /* 0x000000060c0c7981 */ /* 0x000f62000c1e1500 */
[----:B0-----:R-:W-:Y:S02]  /*0380*/  VIADD R19, R9, 0x600 ;  /* 0x0000060009137836 */ /* 0x001fe40000000000 */
[----:B------:R-:W-:-:S04]  /*0390*/  IMAD.WIDE.U32 R20, R21, 0x2, R16 ;  /* 0x0000000215147825 */ /* 0x000fc800078e0010 */
[--C-:B------:R-:W-:Y:S01]  /*03a0*/  IMAD.WIDE.U32 R18, R19, 0x2, R16.reuse ;  /* 0x0000000213127825 */ /* 0x100fe200078e0010 */
[----:B------:R-:W5:Y:S03]  /*03b0*/  LDG.E.U16 R14, desc[UR6][R20.64] ;  /* 0x00000006140e7981 */ /* 0x000f66000c1e1500 */
[C---:B------:R-:W-:Y:S01]  /*03c0*/  VIADD R29, R9.reuse, 0x700 ;  /* 0x00000700091d7836 */ /* 0x040fe20000000000 */
[----:B------:R0:W5:Y:S01]  /*03d0*/  LDG.E.U16 R26, desc[UR6][R18.64] ;  /* 0x00000006121a7981 */ /* 0x000162000c1e1500 */
[----:B-1----:R-:W-:Y:S02]  /*03e0*/  VIADD R11, R9, 0x800 ;  /* 0x00000800090b7836 */ /* 0x002fe40000000000 */
[----:B------:R-:W-:Y:S01]  /*03f0*/  IMAD.WIDE.U32 R28, R29, 0x2, R16 ;  /* 0x000000021d1c7825 */ /* 0x000fe200078e0010 */
[----:B------:R-:W-:-:S05]  /*0400*/  IADD3 R23, PT, PT, R9, 0x900, RZ ;  /* 0x0000090009177810 */ /* 0x000fca0007ffe0ff */
[----:B------:R-:W5:Y:S01]  /*0410*/  LDG.E.U16 R28, desc[UR6][R28.64] ;  /* 0x000000061c1c7981 */ /* 0x000f62000c1e1500 */
[----:B0-----:R-:W-:-:S05]  /*0420*/  IMAD.WIDE.U32 R18, R11, 0x2, R16 ;  /* 0x000000020b127825 */ /* 0x001fca00078e0010 */
[----:B------:R0:W5:Y:S01]  /*0430*/  LDG.E.U16 R11, desc[UR6][R18.64] ;  /* 0x00000006120b7981 */ /* 0x000162000c1e1500 */
[----:B------:R-:W-:-:S04]  /*0440*/  IMAD.WIDE.U32 R22, R23, 0x2, R16 ;  /* 0x0000000217167825 */ /* 0x000fc800078e0010 */
[----:B------:R-:W-:Y:S01]  /*0450*/  VIADD R21, R9, 0xa00 ;  /* 0x00000a0009157836 */ /* 0x000fe20000000000 */
[----:B------:R1:W5:Y:S03]  /*0460*/  LDG.E.U16 R13, desc[UR6][R22.64] ;  /* 0x00000006160d7981 */ /* 0x000366000c1e1500 */
[----:B------:R-:W-:-:S04]  /*0470*/  IMAD.WIDE.U32 R20, R21, 0x2, R16 ;  /* 0x0000000215147825 */ /* 0x000fc800078e0010 */
[C---:B0-----:R-:W-:Y:S01]  /*0480*/  VIADD R19, R9.reuse, 0xb00 ;  /* 0x00000b0009137836 */ /* 0x041fe20000000000 */
[----:B------:R-:W-:-:S03]  /*0490*/  IADD3 R29, PT, PT, R9, 0xc00, RZ ;  /* 0x00000c00091d7810 */ /* 0x000fc60007ffe0ff */
[----:B------:R-:W-:-:S04]  /*04a0*/  IMAD.WIDE.U32 R18, R19, 0x2, R16 ;  /* 0x0000000213127825 */ /* 0x000fc800078e0010 */
[----:B-1----:R-:W-:Y:S01]  /*04b0*/  VIADD R23, R9, 0xd00 ;  /* 0x00000d0009177836 */ /* 0x002fe20000000000 */
[--C-:B--2---:R-:W-:Y:S02]  /*04c0*/  HSETP2.BF16_V2.NEU.AND P0, PT, R15.H0_H0, R5.reuse.H0_H0, PT ;  /* 0x200000050f007234 */ /* 0x104fe40003f0d802 */
[----:B------:R0:W2:Y:S01]  /*04d0*/  LDG.E.U16 R15, desc[UR6][R20.64] ;  /* 0x00000006140f7981 */ /* 0x0000a2000c1e1500 */
[----:B---3--:R-:W-:-:S03]  /*04e0*/  HSETP2.BF16_V2.NEU.AND P1, PT, R27.H0_H0, R5.H0_H0, PT ;  /* 0x200000051b007234 */ /* 0x008fc60003f2d802 */
[----:B------:R1:W3:Y:S01]  /*04f0*/  LDG.E.U16 R27, desc[UR6][R18.64] ;  /* 0x00000006121b7981 */ /* 0x0002e2000c1e1500 */
[----:B0-----:R-:W-:-:S06]  /*0500*/  VIADD R20, R25, 0x1 ;  /* 0x0000000119147836 */ /* 0x001fcc0000000000 */
[----:B------:R-:W-:Y:S02]  /*0510*/  @!P0 IMAD.MOV R20, RZ, RZ, R25 ;  /* 0x000000ffff148224 */ /* 0x000fe400078e0219 */
[----:B-1----:R-:W-:-:S04]  /*0520*/  IMAD.WIDE.U32 R18, R29, 0x2, R16 ;  /* 0x000000021d127825 */ /* 0x002fc800078e0010 */
[C---:B------:R-:W-:Y:S02]  /*0530*/  VIADD R29, R20.reuse, 0x1 ;  /* 0x00000001141d7836 */ /* 0x040fe40000000000 */
[----:B------:R-:W3:Y:S01]  /*0540*/  LDG.E.U16 R18, desc[UR6][R18.64] ;  /* 0x0000000612127981 */ /* 0x000ee2000c1e1500 */
[----:B------:R-:W-:Y:S01]  /*0550*/  @!P1 IADD3 R29, PT, PT, R20, RZ, RZ ;  /* 0x000000ff141d9210 */ /* 0x000fe20007ffe0ff */
[----:B------:R-:W-:-:S04]  /*0560*/  IMAD.WIDE.U32 R20, R23, 0x2, R16 ;  /* 0x0000000217147825 */ /* 0x000fc800078e0010 */
[----:B------:R-:W-:Y:S02]  /*0570*/  VIADD R23, R9, 0xe00 ;  /* 0x00000e0009177836 */ /* 0x000fe40000000000 */
[----:B------:R-:W3:Y:S02]  /*0580*/  LDG.E.U16 R20, desc[UR6][R20.64] ;  /* 0x0000000614147981 */ /* 0x000ee4000c1e1500 */
[----:B------:R-:W-:-:S06]  /*0590*/  IMAD.WIDE.U32 R22, R23, 0x2, R16 ;  /* 0x0000000217167825 */ /* 0x000fcc00078e0010 */
[----:B------:R-:W3:Y:S01]  /*05a0*/  LDG.E.U16 R22, desc[UR6][R22.64] ;  /* 0x0000000616167981 */ /* 0x000ee2000c1e1500 */
[----:B------:R-:W-:Y:S01]  /*05b0*/  VIADD R25, R9, 0xf00 ;  /* 0x00000f0009197836 */ /* 0x000fe20000000000 */
[----:B----4-:R-:W-:-:S03]  /*05c0*/  HSETP2.BF16_V2.NEU.AND P0, PT, R24.H0_H0, R5.H0_H0, PT ;  /* 0x2000000518007234 */ /* 0x010fc60003f0d802 */
[----:B------:R-:W-:-:S06]  /*05d0*/  IMAD.WIDE.U32 R24, R25, 0x2, R16 ;  /* 0x0000000219187825 */ /* 0x000fcc00078e0010 */
[----:B------:R-:W4:Y:S01]  /*05e0*/  LDG.E.U16 R24, desc[UR6][R24.64] ;  /* 0x0000000618187981 */ /* 0x000f22000c1e1500 */
[--C-:B-----5:R-:W-:Y:S01]  /*05f0*/  HSETP2.BF16_V2.NEU.AND P1, PT, R10.H0_H0, R5.reuse.H0_H0, PT ;  /* 0x200000050a007234 */ /* 0x120fe20003f2d802 */
[C---:B------:R-:W-:Y:S02]  /*0600*/  VIADD R10, R29.reuse, 0x1 ;  /* 0x000000011d0a7836 */ /* 0x040fe40000000000 */
[----:B------:R-:W-:Y:S02]  /*0610*/  @!P0 IADD3 R10, PT, PT, R29, RZ, RZ ;  /* 0x000000ff1d0a8210 */ /* 0x000fe40007ffe0ff */
[----:B------:R-:W-:-:S03]  /*0620*/  HSETP2.BF16_V2.NEU.AND P0, PT, R12.H0_H0, R5.H0_H0, PT ;  /* 0x200000050c007234 */ /* 0x000fc60003f0d802 */
[----:B------:R-:W-:-:S05]  /*0630*/  VIADD R12, R10, 0x1 ;  /* 0x000000010a0c7836 */ /* 0x000fca0000000000 */
[----:B------:R-:W-:Y:S01]  /*0640*/  @!P1 IMAD.MOV R12, RZ, RZ, R10 ;  /* 0x000000ffff0c9224 */ /* 0x000fe200078e020a */
[----:B------:R-:W-:-:S03]  /*0650*/  HSETP2.BF16_V2.NEU.AND P1, PT, R14.H0_H0, R5.H0_H0, PT ;  /* 0x200000050e007234 */ /* 0x000fc60003f2d802 */
[C---:B------:R-:W-:Y:S01]  /*0660*/  VIADD R10, R12.reuse, 0x1 ;  /* 0x000000010c0a7836 */ /* 0x040fe20000000000 */
[----:B------:R-:W-:Y:S02]  /*0670*/  @!P0 IADD3 R10, PT, PT, R12, RZ, RZ ;  /* 0x000000ff0c0a8210 */ /* 0x000fe40007ffe0ff */
[----:B------:R-:W-:-:S03]  /*0680*/  HSETP2.BF16_V2.NEU.AND P0, PT, R26.H0_H0, R5.H0_H0, PT ;  /* 0x200000051a007234 */ /* 0x000fc60003f0d802 */
[----:B------:R-:W-:-:S04]  /*0690*/  VIADD R12, R10, 0x1 ;  /* 0x000000010a0c7836 */ /* 0x000fc80000000000 */
[----:B------:R-:W-:Y:S01]  /*06a0*/  @!P1 IMAD.MOV R12, RZ, RZ, R10 ;  /* 0x000000ffff0c9224 */ /* 0x000fe200078e020a */
[----:B------:R-:W-:-:S03]  /*06b0*/  HSETP2.BF16_V2.NEU.AND P1, PT, R28.H0_H0, R5.H0_H0, PT ;  /* 0x200000051c007234 */ /* 0x000fc60003f2d802 */
[C---:B------:R-:W-:Y:S02]  /*06c0*/  VIADD R10, R12.reuse, 0x1 ;  /* 0x000000010c0a7836 */ /* 0x040fe40000000000 */
[----:B------:R-:W-:Y:S02]  /*06d0*/  @!P0 IADD3 R10, PT, PT, R12, RZ, RZ ;  /* 0x000000ff0c0a8210 */ /* 0x000fe40007ffe0ff */
[----:B------:R-:W-:-:S03]  /*06e0*/  HSETP2.BF16_V2.NEU.AND P0, PT, R11.H0_H0, R5.H0_H0, PT ;  /* 0x200000050b007234 */ /* 0x000fc60003f0d802 */
[----:B------:R-:W-:-:S03]  /*06f0*/  VIADD R11, R10, 0x1 ;  /* 0x000000010a0b7836 */ /* 0x000fc60000000000 */
[----:B------:R-:W-:Y:S01]  /*0700*/  @!P1 IMAD.MOV R11, RZ, RZ, R10 ;  /* 0x000000ffff0b9224 */ /* 0x000fe200078e020a */
[----:B------:R-:W-:-:S03]  /*0710*/  HSETP2.BF16_V2.NEU.AND P1, PT, R13.H0_H0, R5.H0_H0, PT ;  /* 0x200000050d007234 */ /* 0x000fc60003f2d802 */
[----:B------:R-:W-:-:S03]  /*0720*/  VIADD R10, R11, 0x1 ;  /* 0x000000010b0a7836 */ /* 0x000fc60000000000 */
[----:B------:R-:W-:-:S05]  /*0730*/  @!P0 IADD3 R10, PT, PT, R11, RZ, RZ ;  /* 0x000000ff0b0a8210 */ /* 0x000fca0007ffe0ff */
[----:B------:R-:W-:Y:S02]  /*0740*/  VIADD R11, R10, 0x1 ;  /* 0x000000010a0b7836 */ /* 0x000fe40000000000 */
[----:B------:R-:W-:-:S04]  /*0750*/  @!P1 IMAD.MOV R11, RZ, RZ, R10 ;  /* 0x000000ffff0b9224 */ /* 0x000fc800078e020a */
[----:B------:R-:W-:Y:S01]  /*0760*/  VIADD R10, R11, 0x1 ;  /* 0x000000010b0a7836 */ /* 0x000fe20000000000 */
[----:B------:R-:W-:Y:S01]  /*0770*/  IADD3 R8, PT, PT, R8, 0x10, RZ ;  /* 0x0000001008087810 */ /* 0x000fe20007ffe0ff */
[----:B------:R-:W-:Y:S02]  /*0780*/  VIADD R4, R4, 0x1000 ;  /* 0x0000100004047836 */ /* 0x000fe40000000000 */
[----:B------:R-:W-:Y:S01]  /*0790*/  VIADD R9, R9, 0x1000 ;  /* 0x0000100009097836 */ /* 0x000fe20000000000 */
[--C-:B--2---:R-:W-:Y:S02]  /*07a0*/  HSETP2.BF16_V2.NEU.AND P0, PT, R15.H0_H0, R5.reuse.H0_H0, PT ;  /* 0x200000050f007234 */ /* 0x104fe40003f0d802 */
[----:B---3--:R-:W-:-:S11]  /*07b0*/  HSETP2.BF16_V2.NEU.AND P1, PT, R27.H0_H0, R5.H0_H0, PT ;  /* 0x200000051b007234 */ /* 0x008fd60003f2d802 */
[----:B------:R-:W-:Y:S02]  /*07c0*/  @!P0 IADD3 R10, PT, PT, R11, RZ, RZ ;  /* 0x000000ff0b0a8210 */ /* 0x000fe40007ffe0ff */
[----:B------:R-:W-:-:S03]  /*07d0*/  HSETP2.BF16_V2.NEU.AND P0, PT, R18.H0_H0, R5.H0_H0, PT ;  /* 0x2000000512007234 */ /* 0x000fc60003f0d802 */
[----:B------:R-:W-:Y:S02]  /*07e0*/  VIADD R11, R10, 0x1 ;  /* 0x000000010a0b7836 */ /* 0x000fe40000000000 */
[----:B------:R-:W-:Y:S01]  /*07f0*/  @!P1 IMAD.MOV R11, RZ, RZ, R10 ;  /* 0x000000ffff0b9224 */ /* 0x000fe200078e020a */
[----:B------:R-:W-:-:S03]  /*0800*/  HSETP2.BF16_V2.NEU.AND P1, PT, R20.H0_H0, R5.H0_H0, PT ;  /* 0x2000000514007234 */ /* 0x000fc60003f2d802 */
[----:B------:R-:W-:-:S04]  /*0810*/  VIADD R10, R11, 0x1 ;  /* 0x000000010b0a7836 */ /* 0x000fc80000000000 */
[----:B------:R-:W-:Y:S02]  /*0820*/  @!P0 IADD3 R10, PT, PT, R11, RZ, RZ ;  /* 0x000000ff0b0a8210 */ /* 0x000fe40007ffe0ff */
[----:B------:R-:W-:-:S03]  /*0830*/  HSETP2.BF16_V2.NEU.AND P0, PT, R22.H0_H0, R5.H0_H0, PT ;  /* 0x2000000516007234 */ /* 0x000fc60003f0d802 */
[----:B------:R-:W-:Y:S02]  /*0840*/  VIADD R11, R10, 0x1 ;  /* 0x000000010a0b7836 */ /* 0x000fe40000000000 */
[----:B------:R-:W-:-:S04]  /*0850*/  @!P1 IMAD.MOV R11, RZ, RZ, R10 ;  /* 0x000000ffff0b9224 */ /* 0x000fc800078e020a */
[----:B------:R-:W-:-:S04]  /*0860*/  VIADD R10, R11, 0x1 ;  /* 0x000000010b0a7836 */ /* 0x000fc80000000000 */
[----:B------:R-:W-:Y:S01]  /*0870*/  @!P0 IMAD.MOV R10, RZ, RZ, R11 ;  /* 0x000000ffff0a8224 */ /* 0x000fe200078e020b */
[----:B------:R-:W-:Y:S02]  /*0880*/  ISETP.NE.AND P0, PT, R8, RZ, PT ;  /* 0x000000ff0800720c */ /* 0x000fe40003f05270 */
[----:B----4-:R-:W-:Y:S01]  /*0890*/  HSETP2.BF16_V2.NEU.AND P1, PT, R24.H0_H0, R5.H0_H0, PT ;  /* 0x2000000518007234 */ /* 0x010fe20003f2d802 */
[----:B------:R-:W-:-:S12]  /*08a0*/  VIADD R25, R10, 0x1 ;  /* 0x000000010a197836 */ /* 0x000fd80000000000 */
[----:B------:R-:W-:Y:S01]  /*08b0*/  @!P1 IADD3 R25, PT, PT, R10, RZ, RZ ;  /* 0x000000ff0a199210 */ /* 0x000fe20007ffe0ff */
[----:B------:R-:W-:Y:S06]  /*08c0*/  @P0 BRA `(.L_x_562) ;  /* 0xfffffff800700947 */ /* 0x000fec000383ffff */
[----:B------:R-:W-:Y:S05]  /*08d0*/  BSYNC.RECONVERGENT B3 ;  /* 0x0000000000037941 */ /* 0x000fea0003800200 */
.L_x_561:
[----:B------:R-:W-:-:S07]  /*08e0*/  VIADD R11, R4, 0xfffff800 ;  /* 0xfffff800040b7836 */ /* 0x000fce0000000000 */
.L_x_560:
[----:B------:R-:W-:Y:S05]  /*08f0*/  BSYNC.RECONVERGENT B2 ;  /* 0x0000000000027941 */ /* 0x000fea0003800200 */
.L_x_559:
        /* <DEDUP_REMOVED lines=11> */
[C---:B------:R-:W-:Y:S02]  /*09b0*/  VIADD R19, R7.reuse, 0x300 ;  /* 0x0000030007137836 */ /* 0x040fe40000000000 */
[----:B0-----:R-:W-:-:S04]  /*09c0*/  IMAD.WIDE.U32 R12, R7, 0x2, R8 ;  /* 0x00000002070c7825 */ /* 0x001fc800078e0008 */
[--C-:B------:R-:W-:Y:S01]  /*09d0*/  IMAD.WIDE.U32 R14, R15, 0x2, R8.reuse ;  /* 0x000000020f0e7825 */ /* 0x100fe200078e0008 */
[----:B------:R0:W2:Y:S04]  /*09e0*/  LDG.E.U16 R4, desc[UR6][R12.64] ;  /* 0x000000060c047981 */ /* 0x0000a8000c1e1500 */
[----:B------:R1:W3:Y:S01]  /*09f0*/  LDG.E.U16 R10, desc[UR6][R14.64] ;  /* 0x000000060e0a7981 */ /* 0x0002e2000c1e1500 */
[----:B------:R-:W-:-:S04]  /*0a00*/  IMAD.WIDE.U32 R22, R23, 0x2, R8 ;  /* 0x0000000217167825 */ /* 0x000fc800078e0008 */
[--C-:B------:R-:W-:Y:S01]  /*0a10*/  IMAD.WIDE.U32 R18, R19, 0x2, R8.reuse ;  /* 0x0000000213127825 */ /* 0x100fe200078e0008 */
[----:B------:R-:W4:Y:S03]  /*0a20*/  LDG.E.U16 R20, desc[UR6][R22.64] ;  /* 0x0000000616147981 */ /* 0x000f26000c1e1500 */
[C---:B------:R-:W-:Y:S02]  /*0a30*/  VIADD R17, R7.reuse, 0x400 ;  /* 0x0000040007117836 */ /* 0x040fe40000000000 */
[----:B------:R-:W5:Y:S01]  /*0a40*/  LDG.E.U16 R18, desc[UR6][R18.64] ;  /* 0x0000000612127981 */ /* 0x000f62000c1e1500 */
[----:B0-----:R-:W-:Y:S01]  /*0a50*/  IADD3 R13, PT, PT, R7, 0x500, RZ ;  /* 0x00000500070d7810 */ /* 0x001fe20007ffe0ff */
        /* <DEDUP_REMOVED lines=9> */
[----:B------:R-:W5:Y:S01]  /*0af0*/  LDG.E.U16 R8, desc[UR6][R8.64] ;  /* 0x0000000608087981 */ /* 0x000f62000c1e1500 */
[----:B------:R-:W-:Y:S01]  /*0b00*/  VIADD R11, R11, 0x800 ;  /* 0x000008000b0b7836 */ /* 0x000fe20000000000 */
[--C-:B--2---:R-:W-:Y:S01]  /*0b10*/  HSETP2.BF16_V2.NEU.AND P1, PT, R4.H0_H0, R5.reuse.H0_H0, PT ;  /* 0x2000000504007234 */ /* 0x104fe20003f2d802 */
[----:B------:R-:W-:Y:S01]  /*0b20*/  VIADD R4, R25, 0x1 ;  /* 0x0000000119047836 */ /* 0x000fe20000000000 */
[----:B---3--:R-:W-:-:S11]  /*0b30*/  HSETP2.BF16_V2.NEU.AND P2, PT, R10.H0_H0, R5.H0_H0, PT ;  /* 0x200000050a007234 */ /* 0x008fd60003f4d802 */
[----:B------:R-:W-:Y:S02]  /*0b40*/  @!P1 IADD3 R4, PT, PT, R25, RZ, RZ ;  /* 0x000000ff19049210 */ /* 0x000fe40007ffe0ff */
[----:B----4-:R-:W-:-:S03]  /*0b50*/  HSETP2.BF16_V2.NEU.AND P1, PT, R20.H0_H0, R5.H0_H0, PT ;  /* 0x2000000514007234 */ /* 0x010fc60003f2d802 */
[----:B------:R-:W-:Y:S02]  /*0b60*/  VIADD R7, R4, 0x1 ;  /* 0x0000000104077836 */ /* 0x000fe40000000000 */
[----:B------:R-:W-:Y:S01]  /*0b70*/  @!P2 IMAD.MOV R7, RZ, RZ, R4 ;  /* 0x000000ffff07a224 */ /* 0x000fe200078e0204 */
[----:B-----5:R-:W-:-:S03]  /*0b80*/  HSETP2.BF16_V2.NEU.AND P2, PT, R18.H0_H0, R5.H0_H0, PT ;  /* 0x2000000512007234 */ /* 0x020fc60003f4d802 */
[----:B------:R-:W-:-:S04]  /*0b90*/  VIADD R4, R7, 0x1 ;  /* 0x0000000107047836 */ /* 0x000fc80000000000 */
        /* <DEDUP_REMOVED lines=9> */
[----:B------:R-:W-:Y:S01]  /*0c30*/  @!P2 IMAD.MOV R7, RZ, RZ, R4 ;  /* 0x000000ffff07a224 */ /* 0x000fe200078e0204 */
[----:B------:R-:W-:-:S03]  /*0c40*/  HSETP2.BF16_V2.NEU.AND P2, PT, R8.H0_H0, R5.H0_H0, PT ;  /* 0x2000000508007234 */ /* 0x000fc60003f4d802 */
[----:B------:R-:W-:-:S04]  /*0c50*/  VIADD R4, R7, 0x1 ;  /* 0x0000000107047836 */ /* 0x000fc80000000000 */
[----:B------:R-:W-:-:S05]  /*0c60*/  @!P1 IADD3 R4, PT, PT, R7, RZ, RZ ;  /* 0x000000ff07049210 */ /* 0x000fca0007ffe0ff */
[----:B------:R-:W-:Y:S02]  /*0c70*/  VIADD R25, R4, 0x1 ;  /* 0x0000000104197836 */ /* 0x000fe40000000000 */
[----:B------:R-:W-:-:S07]  /*0c80*/  @!P2 IMAD.MOV R25, RZ, RZ, R4 ;  /* 0x000000ffff19a224 */ /* 0x000fce00078e0204 */
.L_x_564:
[----:B------:R-:W-:Y:S05]  /*0c90*/  BSYNC.RECONVERGENT B2 ;  /* 0x0000000000027941 */ /* 0x000fea0003800200 */
.L_x_563:
        /* <DEDUP_REMOVED lines=19> */
[----:B------:R-:W-:Y:S01]  /*0dd0*/  VIADD R11, R11, 0x400 ;  /* 0x000004000b0b7836 */ /* 0x000fe20000000000 */
[--C-:B--2---:R-:W-:Y:S02]  /*0de0*/  HSETP2.BF16_V2.NEU.AND P1, PT, R8.H0_H0, R5.reuse.H0_H0, PT ;  /* 0x2000000508007234 */ /* 0x104fe40003f2d802 */
[----:B------:R-:W-:Y:S02]  /*0df0*/  IADD3 R8, PT, PT, R25, 0x1, RZ ;  /* 0x0000000119087810 */ /* 0x000fe40007ffe0ff */
[----:B---3--:R-:W-:-:S09]  /*0e00*/  HSETP2.BF16_V2.NEU.AND P2, PT, R12.H0_H0, R5.H0_H0, PT ;  /* 0x200000050c007234 */ /* 0x008fd20003f4d802 */
[----:B------:R-:W-:Y:S01]  /*0e10*/  @!P1 IMAD.MOV R8, RZ, RZ, R25 ;  /* 0x000000ffff089224 */ /* 0x000fe200078e0219 */
[----:B----4-:R-:W-:-:S03]  /*0e20*/  HSETP2.BF16_V2.NEU.AND P1, PT, R14.H0_H0, R5.H0_H0, PT ;  /* 0x200000050e007234 */ /* 0x010fc60003f2d802 */
[----:B------:R-:W-:Y:S02]  /*0e30*/  VIADD R9, R8, 0x1 ;  /* 0x0000000108097836 */ /* 0x000fe40000000000 */
[----:B------:R-:W-:Y:S01]  /*0e40*/  @!P2 IMAD.MOV R9, RZ, RZ, R8 ;  /* 0x000000ffff09a224 */ /* 0x000fe200078e0208 */
[----:B-----5:R-:W-:-:S04]  /*0e50*/  HSETP2.BF16_V2.NEU.AND P2, PT, R6.H0_H0, R5.H0_H0, PT ;  /* 0x2000000506007234 */ /* 0x020fc80003f4d802 */
[----:B------:R-:W-:-:S03]  /*0e60*/  IADD3 R8, PT, PT, R9, 0x1, RZ ;  /* 0x0000000109087810 */ /* 0x000fc60007ffe0ff */
[----:B------:R-:W-:-:S04]  /*0e70*/  @!P1 IMAD.MOV R8, RZ, RZ, R9 ;  /* 0x000000ffff089224 */ /* 0x000fc800078e0209 */
[C---:B------:R-:W-:Y:S02]  /*0e80*/  VIADD R25, R8.reuse, 0x1 ;  /* 0x0000000108197836 */ /* 0x040fe40000000000 */
[----:B------:R-:W-:-:S07]  /*0e90*/  @!P2 IADD3 R25, PT, PT, R8, RZ, RZ ;  /* 0x000000ff0819a210 */ /* 0x000fce0007ffe0ff */
.L_x_566:
[----:B------:R-:W-:Y:S05]  /*0ea0*/  BSYNC.RECONVERGENT B2 ;  /* 0x0000000000027941 */ /* 0x000fea0003800200 */
.L_x_565:
[----:B------:R-:W-:Y:S05]  /*0eb0*/  @!P0 BRA `(.L_x_558) ;  /* 0x0000000000348947 */ /* 0x000fea0003800000 */
[----:B------:R-:W0:Y:S01]  /*0ec0*/  LDC.64 R8, c[0x0][0x380] ;  /* 0x0000e000ff087b82 */ /* 0x000e220000000a00 */
[----:B------:R-:W-:Y:S02]  /*0ed0*/  IMAD R11, R0, 0x1000, R11 ;  /* 0x00001000000b7824 */ /* 0x000fe400078e020b */
[----:B------:R-:W-:-:S07]  /*0ee0*/  IMAD.MOV R4, RZ, RZ, -R4 ;  /* 0x000000ffff047224 */ /* 0x000fce00078e0a04 */
.L_x_567:
[----:B0-----:R-:W-:-:S06]  /*0ef0*/  IMAD.WIDE.U32 R6, R11, 0x2, R8 ;  /* 0x000000020b067825 */ /* 0x001fcc00078e0008 */
[----:B------:R-:W2:Y:S01]  /*0f00*/  LDG.E.U16 R6, desc[UR6][R6.64] ;  /* 0x0000000606067981 */ /* 0x000ea2000c1e1500 */
[----:B------:R-:W-:Y:S01]  /*0f10*/  IADD3 R4, PT, PT, R4, 0x1, RZ ;  /* 0x0000000104047810 */ /* 0x000fe20007ffe0ff */
[----:B------:R-:W-:Y:S01]  /*0f20*/  VIADD R10, R25, 0x1 ;  /* 0x00000001190a7836 */ /* 0x000fe20000000000 */
[----:B------:R-:W-:Y:S02]  /*0f30*/  IADD3 R11, PT, PT, R11, 0x100, RZ ;  /* 0x000001000b0b7810 */ /* 0x000fe40007ffe0ff */
[----:B------:R-:W-:Y:S02]  /*0f40*/  ISETP.NE.AND P1, PT, R4, RZ, PT ;  /* 0x000000ff0400720c */ /* 0x000fe40003f25270 */
[----:B--2---:R-:W-:-:S13]  /*0f50*/  HSETP2.BF16_V2.NEU.AND P0, PT, R6.H0_H0, R5.H0_H0, PT ;  /* 0x2000000506007234 */ /* 0x004fda0003f0d802 */
[----:B------:R-:W-:-:S04]  /*0f60*/  @!P0 IMAD.MOV R10, RZ, RZ, R25 ;  /* 0x000000ffff0a8224 */ /* 0x000fc800078e0219 */
[----:B------:R-:W-:Y:S01]  /*0f70*/  IMAD.MOV.U32 R25, RZ, RZ, R10 ;  /* 0x000000ffff197224 */ /* 0x000fe200078e000a */
[----:B------:R-:W-:Y:S06]  /*0f80*/  @P1 BRA `(.L_x_567) ;  /* 0xfffffffc00d81947 */ /* 0x000fec000383ffff */
.L_x_558:
[----:B------:R-:W-:Y:S05]  /*0f90*/  BSYNC.RECONVERGENT B1 ;  /* 0x0000000000017941 */ /* 0x000fea0003800200 */
.L_x_557:
        /* <DEDUP_REMOVED lines=27> */
.L_x_568:
[----:B------:R-:W-:Y:S01]  /*1150*/  LOP3.LUT R4, R2, 0x3e0, RZ, 0xc0, !PT ;  /* 0x000003e002047812 */ /* 0x000fe200078ec0ff */
[----:B------:R-:W0:Y:S04]  /*1160*/  S2R R9, SR_LANEID ;  /* 0x0000000000097919 */ /* 0x000e280000000000 */
[----:B------:R-:W-:Y:S01]  /*1170*/  VIADD R6, R4, 0x20 ;  /* 0x0000002004067836 */ /* 0x000fe20000000000 */
[----:B------:R-:W-:-:S04]  /*1180*/  LOP3.LUT R4, RZ, R4, RZ, 0x33, !PT ;  /* 0x00000004ff047212 */ /* 0x000fc800078e33ff */
[----:B------:R-:W-:Y:S02]  /*1190*/  ISETP.GT.U32.AND P0, PT, R6, R3, PT ;  /* 0x000000030600720c */ /* 0x000fe40003f04070 */
[----:B------:R-:W-:-:S04]  /*11a0*/  IADD3 R4, PT, PT, R3, R4, RZ ;  /* 0x0000000403047210 */ /* 0x000fc80007ffe0ff */
[----:B------:R-:W-:-:S06]  /*11b0*/  SEL R4, R4, 0x1f, P0 ;  /* 0x0000001f04047807 */ /* 0x000fcc0000000000 */
        /* <DEDUP_REMOVED lines=35> */
[C---:B------:R-:W-:Y:S02]  /*13f0*/  ISETP.GT.U32.AND P1, PT, R3.reuse, 0xa0, PT ;  /* 0x000000a00300780c */ /* 0x040fe40003f24070 */
        /* <DEDUP_REMOVED lines=10> */
.L_x_554:
        /* <DEDUP_REMOVED lines=22> */
[----:B------:R-:W3:Y:S01]  /*1600*/  I2F.BF16 R2, RZ ;  /* 0x000000ff00027306 */ /* 0x000ee20000202400 */
[----:B--2---:R-:W-:-:S02]  /*1610*/  PRMT R25, R20, 0x5410, R25 ;  /* 0x0000541014197816 */ /* 0x004fc40000000019 */
[----:B---3--:R-:W-:-:S03]  /*1620*/  HSETP2.BF16_V2.NEU.AND P1, PT, R23.H0_H0, R2.H0_H0, PT ;  /* 0x2000000217007234 */ /* 0x008fc60003f2d802 */
[----:B------:R-:W-:Y:S02]  /*1630*/  HSETP2.BF16_V2.NEU.AND P2, P0, R25, R2.H0_H0, PT ;  /* 0x2000000219007234 */ /* 0x000fe4000384d002 */
[----:B------:R-:W-:Y:S01]  /*1640*/  SEL R20, RZ, 0x1, !P1 ;  /* 0x00000001ff147807 */ /* 0x000fe20004800000 */
[----:B------:R-:W-:Y:S01]  /*1650*/  IMAD.MOV.U32 R23, RZ, RZ, 0x2 ;  /* 0x00000002ff177424 */ /* 0x000fe200078e00ff */
[----:B----4-:R-:W-:-:S06]  /*1660*/  PRMT R27, R22, 0x5410, R27 ;  /* 0x00005410161b7816 */ /* 0x010fcc000000001b */
[----:B------:R-:W-:-:S03]  /*1670*/  @!P1 IADD3 R23, PT, PT, RZ, 0x1, RZ ;  /* 0x00000001ff179810 */ /* 0x000fc60007ffe0ff */
[----:B------:R-:W-:Y:S01]  /*1680*/  @!P2 IMAD.MOV R23, RZ, RZ, R20 ;  /* 0x000000ffff17a224 */ /* 0x000fe200078e0214 */
[----:B------:R-:W-:-:S03]  /*1690*/  HSETP2.BF16_V2.NEU.AND P2, P1, R27, R2.H0_H0, PT ;  /* 0x200000021b007234 */ /* 0x000fc6000394d002 */
[C---:B0-----:R-:W-:Y:S01]  /*16a0*/  VIADD R4, R23.reuse, 0x1 ;  /* 0x0000000117047836 */ /* 0x041fe20000000000 */
[----:B------:R-:W-:Y:S02]  /*16b0*/  @!P0 IADD3 R4, PT, PT, R23, RZ, RZ ;  /* 0x000000ff17048210 */ /* 0x000fe40007ffe0ff */
[----:B-----5:R-:W-:-:S03]  /*16c0*/  PRMT R21, R18, 0x5410, R21 ;  /* 0x0000541012157816 */ /* 0x020fc60000000015 */
[----:B------:R-:W-:-:S04]  /*16d0*/  VIADD R5, R4, 0x1 ;  /* 0x0000000104057836 */ /* 0x000fc80000000000 */
[----:B------:R-:W-:Y:S01]  /*16e0*/  @!P2 IMAD.MOV R5, RZ, RZ, R4 ;  /* 0x000000ffff05a224 */ /* 0x000fe200078e0204 */
[----:B------:R-:W-:Y:S02]  /*16f0*/  HSETP2.BF16_V2.NEU.AND P2, P0, R21, R2.H0_H0, PT ;  /* 0x2000000215007234 */ /* 0x000fe4000384d002 */
[----:B------:R-:W-:Y:S02]  /*1700*/  PRMT R17, R16, 0x5410, R17 ;  /* 0x0000541010117816 */ /* 0x000fe40000000011 */
[----:B------:R-:W-:Y:S01]  /*1710*/  IADD3 R4, PT, PT, R5, 0x1, RZ ;  /* 0x0000000105047810 */ /* 0x000fe20007ffe0ff */
[----:B------:R-:W-:-:S04]  /*1720*/  @!P1 IMAD.MOV R4, RZ, RZ, R5 ;  /* 0x000000ffff049224 */ /* 0x000fc800078e0205 */
[----:B------:R-:W-:-:S04]  /*1730*/  VIADD R5, R4, 0x1 ;  /* 0x0000000104057836 */ /* 0x000fc80000000000 */
[----:B------:R-:W-:Y:S02]  /*1740*/  @!P2 IADD3 R5, PT, PT, R4, RZ, RZ ;  /* 0x000000ff0405a210 */ /* 0x000fe40007ffe0ff */
[----:B------:R-:W-:-:S03]  /*1750*/  HSETP2.BF16_V2.NEU.AND P2, P1, R17, R2.H0_H0, PT ;  /* 0x2000000211007234 */ /* 0x000fc6000394d002 */
[----:B------:R-:W-:Y:S02]  /*1760*/  VIADD R4, R5, 0x1 ;  /* 0x0000000105047836 */ /* 0x000fe40000000000 */
[----:B------:R-:W-:Y:S01]  /*1770*/  @!P0 IMAD.MOV R4, RZ, RZ, R5 ;  /* 0x000000ffff048224 */ /* 0x000fe200078e0205 */
[----:B------:R-:W-:-:S04]  /*1780*/  PRMT R13, R10, 0x5410, R13 ;  /* 0x000054100a0d7816 */ /* 0x000fc8000000000d */
[----:B------:R-:W-:-:S03]  /*1790*/  IADD3 R5, PT, PT, R4, 0x1, RZ ;  /* 0x0000000104057810 */ /* 0x000fc60007ffe0ff */
[----:B------:R-:W-:Y:S01]  /*17a0*/  @!P2 IMAD.MOV R5, RZ, RZ, R4 ;  /* 0x000000ffff05a224 */ /* 0x000fe200078e0204 */
[----:B------:R-:W-:-:S03]  /*17b0*/  HSETP2.BF16_V2.NEU.AND P2, P0, R13, R2.H0_H0, PT ;  /* 0x200000020d007234 */ /* 0x000fc6000384d002 */
[C---:B------:R-:W-:Y:S01]  /*17c0*/  VIADD R4, R5.reuse, 0x1 ;  /* 0x0000000105047836 */ /* 0x040fe20000000000 */
[----:B------:R-:W-:Y:S02]  /*17d0*/  @!P1 IADD3 R4, PT, PT, R5, RZ, RZ ;  /* 0x000000ff05049210 */ /* 0x000fe40007ffe0ff */
[----:B------:R-:W-:-:S03]  /*17e0*/  PRMT R11, R8, 0x5410, R11 ;  /* 0x00005410080b7816 */ /* 0x000fc6000000000b */
[----:B------:R-:W-:-:S04]  /*17f0*/  VIADD R5, R4, 0x1 ;  /* 0x0000000104057836 */ /* 0x000fc80000000000 */
[----:B------:R-:W-:Y:S02]  /*1800*/  @!P2 IMAD.MOV R5, RZ, RZ, R4 ;  /* 0x000000ffff05a224 */ /* 0x000fe400078e0204 */
[----:B------:R-:W0:Y:S01]  /*1810*/  LDC R4, c[0x0][0x3b4] ;  /* 0x0000ed00ff047b82 */ /* 0x000e220000000800 */
[----:B------:R-:W-:Y:S02]  /*1820*/  HSETP2.BF16_V2.NEU.AND P2, P1, R11, R2.H0_H0, PT ;  /* 0x200000020b007234 */ /* 0x000fe4000394d002 */
[----:B------:R-:W-:Y:S01]  /*1830*/  IADD3 R8, PT, PT, R5, 0x1, RZ ;  /* 0x0000000105087810 */ /* 0x000fe20007ffe0ff */
[----:B------:R-:W-:Y:S01]  /*1840*/  @!P0 IMAD.MOV R8, RZ, RZ, R5 ;  /* 0x000000ffff088224 */ /* 0x000fe200078e0205 */
[----:B------:R-:W-:-:S03]  /*1850*/  PRMT R7, R7, 0x5410, R6 ;  /* 0x0000541007077816 */ /* 0x000fc60000000006 */
[----:B------:R-:W-:-:S06]  /*1860*/  VIADD R5, R8, 0x1 ;  /* 0x0000000108057836 */ /* 0x000fcc0000000000 */
[----:B------:R-:W-:Y:S02]  /*1870*/  @!P2 IADD3 R5, PT, PT, R8, RZ, RZ ;  /* 0x000000ff0805a210 */ /* 0x000fe40007ffe0ff */
[----:B------:R-:W-:-:S03]  /*1880*/  HSETP2.BF16_V2.NEU.AND P0, P2, R7, R2.H0_H0, PT ;  /* 0x2000000207007234 */ /* 0x000fc60003a0d002 */
[----:B------:R-:W-:Y:S02]  /*1890*/  VIADD R6, R5, 0x1 ;  /* 0x0000000105067836 */ /* 0x000fe40000000000 */
[----:B------:R-:W-:Y:S01]  /*18a0*/  @!P1 IMAD.MOV R6, RZ, RZ, R5 ;  /* 0x000000ffff069224 */ /* 0x000fe200078e0205 */
[----:B0-----:R-:W-:-:S04]  /*18b0*/  SHF.L.U32 R7, R4, 0xc, RZ ;  /* 0x0000000c04077819 */ /* 0x001fc800000006ff */
[----:B------:R-:W-:Y:S02]  /*18c0*/  IADD3 R5, PT, PT, R6, 0x1, RZ ;  /* 0x0000000106057810 */ /* 0x000fe40007ffe0ff */
[----:B------:R-:W-:Y:S01]  /*18d0*/  ISETP.GE.U32.AND P1, PT, R3, R7, PT ;  /* 0x000000070300720c */ /* 0x000fe20003f26070 */
[----:B------:R-:W-:Y:S01]  /*18e0*/  @!P0 IMAD.MOV R5, RZ, RZ, R6 ;  /* 0x000000ffff058224 */ /* 0x000fe200078e0206 */
[----:B------:R-:W-:-:S03]  /*18f0*/  HSETP2.BF16_V2.NEU.AND P0, PT, R19.H0_H0, R2.H0_H0, PT ;  /* 0x2000000213007234 */ /* 0x000fc60003f0d802 */
[----:B------:R-:W-:Y:S02]  /*1900*/  VIADD R6, R5, 0x1 ;  /* 0x0000000105067836 */ /* 0x000fe40000000000 */
[----:B------:R-:W-:-:S04]  /*1910*/  @!P2 IMAD.MOV R6, RZ, RZ, R5 ;  /* 0x000000ffff06a224 */ /* 0x000fc800078e0205 */
[----:B------:R-:W-:-:S04]  /*1920*/  VIADD R26, R6, 0x1 ;  /* 0x00000001061a7836 */ /* 0x000fc80000000000 */
[----:B------:R-:W-:Y:S01]  /*1930*/  @!P0 IADD3 R26, PT, PT, R6, RZ, RZ ;  /* 0x000000ff061a8210 */ /* 0x000fe20007ffe0ff */
[----:B------:R-:W-:Y:S06]  /*1940*/  @!P1 BRA `(.L_x_570) ;  /* 0x0000001400089947 */ /* 0x000fec0003800000 */
[----:B------:R-:W-:Y:S01]  /*1950*/  IMAD R4, R0, 0x1000, R7 ;  /* 0x0000100000047824 */ /* 0x000fe200078e0207 */
[----:B------:R-:W-:Y:S01]  /*1960*/  LOP3.LUT R5, RZ, R9, RZ, 0x33, !PT ;  /* 0x00000009ff057212 */ /* 0x000fe200078e33ff */
[----:B------:R-:W-:Y:S01]  /*1970*/  VIADD R3, R12, 0xfffff000 ;  /* 0xfffff0000c037836 */ /* 0x000fe20000000000 */
[----:B------:R-:W-:Y:S02]  /*1980*/  UMOV UR4, URZ ;  /* 0x000000ff00047c82 */ /* 0x000fe40008000000 */
[----:B------:R-:W-:Y:S02]  /*1990*/  IADD3 R11, PT, PT, -R7, R12, R5 ;  /* 0x0000000c070b7210 */ /* 0x000fe40007ffe105 */
[C---:B------:R-:W-:Y:S02]  /*19a0*/  ISETP.GT.U32.AND P0, PT, R4.reuse, R3, PT ;  /* 0x000000030400720c */ /* 0x040fe40003f04070 */
[----:B------:R-:W-:Y:S01]  /*19b0*/  IADD3 R10, PT, PT, R4, 0x800, R9 ;  /* 0x00000800040a7810 */ /* 0x000fe20007ffe009 */
[----:B------:R-:W-:Y:S01]  /*19c0*/  IMAD R6, R0, -0x1000, R11 ;  /* 0xfffff00000067824 */ /* 0x000fe200078e020b */
[----:B------:R-:W-:-:S09]  /*19d0*/  MOV R5, R4 ;  /* 0x0000000400057202 */ /* 0x000fd20000000f00 */
[----:B------:R-:W-:Y:S05]  /*19e0*/  @P0 BRA `(.L_x_571) ;  /* 0x00000004003c0947 */ /* 0x000fea0003800000 */
[----:B------:R-:W0:Y:S08]  /*19f0*/  LDC R12, c[0x0][0x3b0] ;  /* 0x0000ec00ff0c7b82 */ /* 0x000e300000000800 */
[----:B------:R-:W1:Y:S02]  /*1a00*/  LDC.64 R14, c[0x0][0x380] ;  /* 0x0000e000ff0e7b82 */ /* 0x000e640000000a00 */
.L_x_572:
[----:B------:R-:W2:Y:S02]  /*1a10*/  S2R R9, SR_TID.X ;  /* 0x0000000000097919 */ /* 0x000ea40000002100 */
[----:B--2---:R-:W-:-:S04]  /*1a20*/  IMAD.IADD R9, R9, 0x1, R4 ;  /* 0x0000000109097824 */ /* 0x004fc800078e0204 */
        /* <DEDUP_REMOVED lines=12> */
[----:B------:R-:W5:Y:S01]  /*1af0*/  LDG.E.U16 R27, desc[UR6][R8.64+0x1e00] ;  /* 0x001e0006081b7981 */ /* 0x000f62000c1e1500 */
[----:B--2---:R-:W-:-:S03]  /*1b00*/  PRMT R11, R11, 0x5410, R16 ;  /* 0x000054100b0b7816 */ /* 0x004fc60000000010 */
[----:B------:R-:W2:Y:S01]  /*1b10*/  LDG.E.U16 R16, desc[UR6][R8.64+0x1200] ;  /* 0x0012000608107981 */ /* 0x000ea2000c1e1500 */
[----:B---3--:R-:W-:-:S03]  /*1b20*/  PRMT R25, R22, 0x5410, R23 ;  /* 0x0000541016197816 */ /* 0x008fc60000000017 */
[----:B------:R-:W3:Y:S04]  /*1b30*/  LDG.E.U16 R22, desc[UR6][R8.64+0x1800] ;  /* 0x0018000608167981 */ /* 0x000ee8000c1e1500 */
[----:B------:R-:W3:Y:S01]  /*1b40*/  LDG.E.U16 R23, desc[UR6][R8.64+0x1a00] ;  /* 0x001a000608177981 */ /* 0x000ee2000c1e1500 */
[----:B----4-:R-:W-:-:S03]  /*1b50*/  PRMT R21, R20, 0x5410, R21 ;  /* 0x0000541014157816 */ /* 0x010fc60000000015 */
[----:B------:R1:W4:Y:S01]  /*1b60*/  LDG.E.U16 R20, desc[UR6][R8.64+0x1c00] ;  /* 0x001c000608147981 */ /* 0x000322000c1e1500 */
[----:B------:R-:W-:Y:S01]  /*1b70*/  HSETP2.BF16_V2.NEU.AND P0, P1, R11, R2.H0_H0, PT ;  /* 0x200000020b007234 */ /* 0x000fe2000390d002 */
[----:B------:R-:W-:Y:S01]  /*1b80*/  VIADD R11, R26, 0x1 ;  /* 0x000000011a0b7836 */ /* 0x000fe20000000000 */
[----:B-----5:R-:W-:-:S11]  /*1b90*/  PRMT R17, R17, 0x5410, R24 ;  /* 0x0000541011117816 */ /* 0x020fd60000000018 */
[----:B------:R-:W-:Y:S02]  /*1ba0*/  @!P0 IADD3 R11, PT, PT, R26, RZ, RZ ;  /* 0x000000ff1a0b8210 */ /* 0x000fe40007ffe0ff */
[----:B------:R-:W-:-:S03]  /*1bb0*/  HSETP2.BF16_V2.NEU.AND P2, P0, R17, R2.H0_H0, PT ;  /* 0x2000000211007234 */ /* 0x000fc6000384d002 */
[----:B------:R-:W-:Y:S02]  /*1bc0*/  VIADD R17, R11, 0x1 ;  /* 0x000000010b117836 */ /* 0x000fe40000000000 */
[----:B------:R-:W-:-:S05]  /*1bd0*/  @!P1 IMAD.MOV R17, RZ, RZ, R11 ;  /* 0x000000ffff119224 */ /* 0x000fca00078e020b */
[----:B------:R-:W-:-:S03]  /*1be0*/  IADD3 R11, PT, PT, R17, 0x1, RZ ;  /* 0x00000001110b7810 */ /* 0x000fc60007ffe0ff */
[----:B------:R-:W-:Y:S01]  /*1bf0*/  @!P2 IMAD.MOV R11, RZ, RZ, R17 ;  /* 0x000000ffff0ba224 */ /* 0x000fe200078e0211 */
[----:B------:R-:W-:-:S03]  /*1c00*/  HSETP2.BF16_V2.NEU.AND P2, P1, R25, R2.H0_H0, PT ;  /* 0x2000000219007234 */ /* 0x000fc6000394d002 */
[C---:B------:R-:W-:Y:S01]  /*1c10*/  VIADD R17, R11.reuse, 0x1 ;  /* 0x000000010b117836 */ /* 0x040fe20000000000 */
[----:B------:R-:W-:-:S05]  /*1c20*/  @!P0 IADD3 R17, PT, PT, R11, RZ, RZ ;  /* 0x000000ff0b118210 */ /* 0x000fca0007ffe0ff */
[----:B------:R-:W-:-:S04]  /*1c30*/  VIADD R11, R17, 0x1 ;  /* 0x00000001110b7836 */ /* 0x000fc80000000000 */
[----:B------:R-:W-:Y:S01]  /*1c40*/  @!P2 IMAD.MOV R11, RZ, RZ, R17 ;  /* 0x000000ffff0ba224 */ /* 0x000fe200078e0211 */
[----:B------:R-:W-:-:S04]  /*1c50*/  HSETP2.BF16_V2.NEU.AND P2, P0, R21, R2.H0_H0, PT ;  /* 0x2000000215007234 */ /* 0x000fc8000384d002 */
[----:B-1----:R-:W-:Y:S01]  /*1c60*/  IADD3 R8, PT, PT, R11, 0x1, RZ ;  /* 0x000000010b087810 */ /* 0x002fe20007ffe0ff */
[----:B------:R-:W-:-:S04]  /*1c70*/  @!P1 IMAD.MOV R8, RZ, RZ, R11 ;  /* 0x000000ffff089224 */ /* 0x000fc800078e020b */
[----:B------:R-:W-:-:S04]  /*1c80*/  VIADD R9, R8, 0x1 ;  /* 0x0000000108097836 */ /* 0x000fc80000000000 */
[----:B------:R-:W-:Y:S02]  /*1c90*/  @!P2 IADD3 R9, PT, PT, R8, RZ, RZ ;  /* 0x000000ff0809a210 */ /* 0x000fe40007ffe0ff */
[----:B------:R-:W-:-:S03]  /*1ca0*/  PRMT R19, R18, 0x5410, R19 ;  /* 0x0000541012137816 */ /* 0x000fc60000000013 */
[----:B------:R-:W-:Y:S02]  /*1cb0*/  VIADD R8, R9, 0x1 ;  /* 0x0000000109087836 */ /* 0x000fe40000000000 */
[----:B------:R-:W-:-:S05]  /*1cc0*/  @!P0 IMAD.MOV R8, RZ, RZ, R9 ;  /* 0x000000ffff088224 */ /* 0x000fca00078e0209 */
[----:B------:R-:W-:Y:S02]  /*1cd0*/  IADD3 R9, PT, PT, R8, 0x1, RZ ;  /* 0x0000000108097810 */ /* 0x000fe40007ffe0ff */
[----:B--2---:R-:W-:-:S05]  /*1ce0*/  PRMT R13, R13, 0x5410, R16 ;  /* 0x000054100d0d7816 */ /* 0x004fca0000000010 */
[----:B------:R-:W-:-:S13]  /*1cf0*/  HSETP2.BF16_V2.NEU.AND P2, P1, R13, R2.H0_H0, PT ;  /* 0x200000020d007234 */ /* 0x000fda000394d002 */
[----:B------:R-:W-:Y:S01]  /*1d00*/  @!P2 IMAD.MOV R9, RZ, RZ, R8 ;  /* 0x000000ffff09a224 */ /* 0x000fe200078e0208 */
[----:B------:R-:W-:-:S03]  /*1d10*/  HSETP2.BF16_V2.NEU.AND P2, P0, R19, R2.H0_H0, PT ;  /* 0x2000000213007234 */ /* 0x000fc6000384d002 */
[C---:B------:R-:W-:Y:S01]  /*1d20*/  VIADD R8, R9.reuse, 0x1 ;  /* 0x0000000109087836 */ /* 0x040fe20000000000 */
[----:B------:R-:W-:Y:S02]  /*1d30*/  @!P1 IADD3 R8, PT, PT, R9, RZ, RZ ;  /* 0x000000ff09089210 */ /* 0x000fe40007ffe0ff */
[----:B---3--:R-:W-:-:S03]  /*1d40*/  PRMT R23, R22, 0x5410, R23 ;  /* 0x0000541016177816 */ /* 0x008fc60000000017 */
[----:B------:R-:W-:-:S04]  /*1d50*/  VIADD R9, R8, 0x1 ;  /* 0x0000000108097836 */ /* 0x000fc80000000000 */
[----:B------:R-:W-:Y:S01]  /*1d60*/  @!P2 IMAD.MOV R9, RZ, RZ, R8 ;  /* 0x000000ffff09a224 */ /* 0x000fe200078e0208 */
[----:B------:R-:W-:Y:S02]  /*1d70*/  HSETP2.BF16_V2.NEU.AND P2, P1, R23, R2.H0_H0, PT ;  /* 0x2000000217007234 */ /* 0x000fe4000394d002 */
[----:B----4-:R-:W-:Y:S02]  /*1d80*/  PRMT R27, R20, 0x5410, R27 ;  /* 0x00005410141b7816 */ /* 0x010fe4000000001b */
[----:B------:R-:W-:Y:S01]  /*1d90*/  IADD3 R8, PT, PT, R9, 0x1, RZ ;  /* 0x0000000109087810 */ /* 0x000fe20007ffe0ff */
[----:B------:R-:W-:-:S04]  /*1da0*/  @!P0 IMAD.MOV R8, RZ, RZ, R9 ;  /* 0x000000ffff088224 */ /* 0x000fc800078e0209 */
[----:B------:R-:W-:-:S04]  /*1db0*/  VIADD R9, R8, 0x1 ;  /* 0x0000000108097836 */ /* 0x000fc80000000000 */
[----:B------:R-:W-:Y:S02]  /*1dc0*/  @!P2 IADD3 R9, PT, PT, R8, RZ, RZ ;  /* 0x000000ff0809a210 */ /* 0x000fe40007ffe0ff */
[----:B------:R-:W-:-:S03]  /*1dd0*/  HSETP2.BF16_V2.NEU.AND P0, P2, R27, R2.H0_H0, PT ;  /* 0x200000021b007234 */ /* 0x000fc60003a0d002 */
[----:B------:R-:W-:Y:S02]  /*1de0*/  VIADD R11, R9, 0x1 ;  /* 0x00000001090b7836 */ /* 0x000fe40000000000 */
[----:B------:R-:W-:Y:S02]  /*1df0*/  @!P1 IMAD.MOV R11, RZ, RZ, R9 ;  /* 0x000000ffff0b9224 */ /* 0x000fe400078e0209 */
[----:B0-----:R-:W-:-:S03]  /*1e00*/  IMAD.IADD R8, R12, 0x1, -R4 ;  /* 0x000000010c087824 */ /* 0x001fc600078e0a04 */
        /* <DEDUP_REMOVED lines=13> */
.L_x_571:
[----:B------:R-:W0:Y:S01]  /*1ee0*/  S2R R16, SR_TID.X ;  /* 0x0000000000107919 */ /* 0x000e220000002100 */
[----:B------:R-:W-:Y:S01]  /*1ef0*/  IADD3 R3, PT, PT, -R4, R12, RZ ;  /* 0x0000000c04037210 */ /* 0x000fe20007ffe1ff */
[----:B------:R-:W-:Y:S03]  /*1f00*/  BSSY.RECONVERGENT B1, `(.L_x_570) ;  /* 0x00000e6000017945 */ /* 0x000fe60003800200 */
[----:B0-----:R-:W-:-:S04]  /*1f10*/  ISETP.GE.AND P0, PT, R16, R3, PT ;  /* 0x000000031000720c */ /* 0x001fc80003f06270 */
[----:B------:R-:W-:-:S13]  /*1f20*/  ISETP.GE.U32.OR P0, PT, R4, R12, P0 ;  /* 0x0000000c0400720c */ /* 0x000fda0000706470 */
[----:B------:R-:W-:Y:S05]  /*1f30*/  @P0 BRA `(.L_x_573) ;  /* 0x0000000c00880947 */ /* 0x000fea0003800000 */
[----:B------:R-:W0:Y:S01]  /*1f40*/  LDC R7, c[0x0][0x3b4] ;  /* 0x0000ed00ff077b82 */ /* 0x000e220000000800 */
[----:B------:R-:W-:Y:S01]  /*1f50*/  LOP3.LUT R8, RZ, R16, RZ, 0x33, !PT ;  /* 0x00000010ff087212 */ /* 0x000fe200078e33ff */
[----:B------:R-:W-:Y:S06]  /*1f60*/  BSSY.RECONVERGENT B2, `(.L_x_574) ;  /* 0x0000077000027945 */ /* 0x000fec0003800200 */
[----:B------:R-:W1:Y:S01]  /*1f70*/  LDC R3, c[0x0][0x3b4] ;  /* 0x0000ed00ff037b82 */ /* 0x000e620000000800 */
[----:B0-----:R-:W-:-:S04]  /*1f80*/  IMAD.SHL.U32 R7, R7, 0x1000, RZ ;  /* 0x0000100007077824 */ /* 0x001fc800078e00ff */
[----:B------:R-:W-:Y:S02]  /*1f90*/  IMAD R7, R0, 0x1000, R7 ;  /* 0x0000100000077824 */ /* 0x000fe400078e0207 */
[----:B-1----:R-:W-:-:S03]  /*1fa0*/  IMAD R3, R3, UR4, RZ ;  /* 0x0000000403037c24 */ /* 0x002fc6000f8e02ff */
[----:B------:R-:W-:-:S05]  /*1fb0*/  IADD3 R12, PT, PT, -R7, R12, R8 ;  /* 0x0000000c070c7210 */ /* 0x000fca0007ffe108 */
[----:B------:R-:W-:-:S05]  /*1fc0*/  IMAD R3, R3, -0x1000, R12 ;  /* 0xfffff00003037824 */ /* 0x000fca00078e020c */
[C---:B------:R-:W-:Y:S02]  /*1fd0*/  ISETP.GE.U32.AND P0, PT, R3.reuse, 0xf00, PT ;  /* 0x00000f000300780c */ /* 0x040fe40003f06070 */
[----:B------:R-:W-:Y:S02]  /*1fe0*/  LEA.HI R7, R3, 0x1, RZ, 0x18 ;  /* 0x0000000103077811 */ /* 0x000fe400078fc0ff */
[----:B------:R-:W-:Y:S02]  /*1ff0*/  MOV R3, R16 ;  /* 0x0000001000037202 */ /* 0x000fe40000000f00 */
[----:B------:R-:W-:-:S07]  /*2000*/  LOP3.LUT R8, R7, 0xf, RZ, 0xc0, !PT ;  /* 0x0000000f07087812 */ /* 0x000fce00078ec0ff */
[----:B------:R-:W-:Y:S05]  /*2010*/  @!P0 BRA `(.L_x_575) ;  /* 0x0000000400ac8947 */ /* 0x000fea0003800000 */
[----:B------:R-:W-:Y:S01]  /*2020*/  LEA.HI R3, R6, 0x1, RZ, 0x18 ;  /* 0x0000000106037811 */ /* 0x000fe200078fc0ff */
[----:B------:R-:W-:Y:S03]  /*2030*/  BSSY.RECONVERGENT B3, `(.L_x_576) ;  /* 0x0000068000037945 */ /* 0x000fe60003800200 */
[----:B------:R-:W-:Y:S02]  /*2040*/  LOP3.LUT R9, R3, 0x1fffff0, RZ, 0xc0, !PT ;  /* 0x01fffff003097812 */ /* 0x000fe400078ec0ff */
[----:B------:R-:W-:-:S03]  /*2050*/  LOP3.LUT R3, R16, 0x800, RZ, 0xfc, !PT ;  /* 0x0000080010037812 */ /* 0x000fc600078efcff */
[----:B------:R-:W-:-:S07]  /*2060*/  IMAD.MOV R9, RZ, RZ, -R9 ;  /* 0x000000ffff097224 */ /* 0x000fce00078e0a09 */
.L_x_577:
[C---:B------:R-:W-:Y:S01]  /*2070*/  VIADD R13, R10.reuse, 0xfffff800 ;  /* 0xfffff8000a0d7836 */ /* 0x040fe20000000000 */
[----:B------:R-:W-:-:S03]  /*2080*/  IADD3 R25, PT, PT, R10, -0x700, RZ ;  /* 0xfffff9000a197810 */ /* 0x000fc60007ffe0ff */
[----:B------:R-:W-:-:S05]  /*2090*/  IMAD.WIDE.U32 R12, R13, 0x2, R14 ;  /* 0x000000020d0c7825 */ /* 0x000fca00078e000e */
[----:B------:R0:W2:Y:S01]  /*20a0*/  LDG.E.U16 R19, desc[UR6][R12.64] ;  /* 0x000000060c137981 */ /* 0x0000a2000c1e1500 */
[----:B------:R-:W-:-:S04]  /*20b0*/  IMAD.WIDE.U32 R24, R25, 0x2, R14 ;  /* 0x0000000219187825 */ /* 0x000fc800078e000e */
[----:B------:R-:W-:Y:S02]  /*20c0*/  VIADD R21, R10, 0xfffffa00 ;  /* 0xfffffa000a157836 */ /* 0x000fe40000000000 */
[----:B------:R1:W3:Y:S02]  /*20d0*/  LDG.E.U16 R24, desc[UR6][R24.64] ;  /* 0x0000000618187981 */ /* 0x0002e4000c1e1500 */
[----:B------:R-:W-:-:S05]  /*20e0*/  IMAD.WIDE.U32 R20, R21, 0x2, R14 ;  /* 0x0000000215147825 */ /* 0x000fca00078e000e */
[----:B------:R4:W5:Y:S01]  /*20f0*/  LDG.E.U16 R22, desc[UR6][R20.64] ;  /* 0x0000000614167981 */ /* 0x000962000c1e1500 */
[----:B------:R-:W-:-:S04]  /*2100*/  VIADD R17, R10, 0xfffffb00 ;  /* 0xfffffb000a117836 */ /* 0x000fc80000000000 */
[----:B------:R-:W-:-:S05]  /*2110*/  IMAD.WIDE.U32 R16, R17, 0x2, R14 ;  /* 0x0000000211107825 */ /* 0x000fca00078e000e */
[----:B------:R4:W5:Y:S01]  /*2120*/  LDG.E.U16 R23, desc[UR6][R16.64] ;  /* 0x0000000610177981 */ /* 0x000962000c1e1500 */
[C---:B------:R-:W-:Y:S01]  /*2130*/  IADD3 R29, PT, PT, R10.reuse, -0x400, RZ ;  /* 0xfffffc000a1d7810 */ /* 0x040fe20007ffe0ff */
[----:B0-----:R-:W-:-:S04]  /*2140*/  VIADD R13, R10, 0xfffffd00 ;  /* 0xfffffd000a0d7836 */ /* 0x001fc80000000000 */
[----:B------:R-:W-:-:S05]  /*2150*/  IMAD.WIDE.U32 R28, R29, 0x2, R14 ;  /* 0x000000021d1c7825 */ /* 0x000fca00078e000e */
[----:B------:R-:W5:Y:S01]  /*2160*/  LDG.E.U16 R11, desc[UR6][R28.64] ;  /* 0x000000061c0b7981 */ /* 0x000f62000c1e1500 */
[----:B------:R-:W-:-:S04]  /*2170*/  IMAD.WIDE.U32 R12, R13, 0x2, R14 ;  /* 0x000000020d0c7825 */ /* 0x000fc800078e000e */
[C---:B-1----:R-:W-:Y:S02]  /*2180*/  VIADD R25, R10.reuse, 0xfffffe00 ;  /* 0xfffffe000a197836 */ /* 0x042fe40000000000 */
[----:B------:R-:W5:Y:S01]  /*2190*/  LDG.E.U16 R13, desc[UR6][R12.64] ;  /* 0x000000060c0d7981 */ /* 0x000f62000c1e1500 */
[----:B------:R-:W-:Y:S01]  /*21a0*/  IADD3 R27, PT, PT, R10, -0x100, RZ ;  /* 0xffffff000a1b7810 */ /* 0x000fe20007ffe0ff */
[----:B----4-:R-:W-:-:S05]  /*21b0*/  IMAD.WIDE.U32 R20, R25, 0x2, R14 ;  /* 0x0000000219147825 */ /* 0x010fca00078e000e */
[----:B------:R-:W4:Y:S01]  /*21c0*/  LDG.E.U16 R25, desc[UR6][R20.64] ;  /* 0x0000000614197981 */ /* 0x000f22000c1e1500 */
[----:B------:R-:W-:-:S05]  /*21d0*/  IMAD.WIDE.U32 R16, R27, 0x2, R14 ;  /* 0x000000021b107825 */ /* 0x000fca00078e000e */
[----:B------:R0:W4:Y:S01]  /*21e0*/  LDG.E.U16 R27, desc[UR6][R16.64] ;  /* 0x00000006101b7981 */ /* 0x000122000c1e1500 */
[C---:B------:R-:W-:Y:S02]  /*21f0*/  VIADD R18, R10.reuse, 0x100 ;  /* 0x000001000a127836 */ /* 0x040fe40000000000 */
[----:B0-----:R-:W-:-:S05]  /*2200*/  IMAD.WIDE.U32 R16, R10, 0x2, R14 ;  /* 0x000000020a107825 */ /* 0x001fca00078e000e */
[----:B------:R0:W4:Y:S01]  /*2210*/  LDG.E.U16 R29, desc[UR6][R16.64] ;  /* 0x00000006101d7981 */ /* 0x000122000c1e1500 */
[----:B------:R-:W-:-:S05]  /*2220*/  IMAD.WIDE.U32 R20, R18, 0x2, R14 ;  /* 0x0000000212147825 */ /* 0x000fca00078e000e */
[----:B------:R1:W4:Y:S01]  /*2230*/  LDG.E.U16 R12, desc[UR6][R20.64] ;  /* 0x00000006140c7981 */ /* 0x000322000c1e1500 */
[----:B0-----:R-:W-:Y:S01]  /*2240*/  VIADD R17, R10, 0x300 ;  /* 0x000003000a117836 */ /* 0x001fe20000000000 */
[----:B------:R-:W-:-:S03]  /*2250*/  IADD3 R28, PT, PT, R26, 0x1, RZ ;  /* 0x000000011a1c7810 */ /* 0x000fc60007ffe0ff */
[----:B------:R-:W-:Y:S01]  /*2260*/  IMAD.WIDE.U32 R16, R17, 0x2, R14 ;  /* 0x0000000211107825 */ /* 0x000fe200078e000e */
[C---:B-1----:R-:W-:Y:S02]  /*2270*/  IADD3 R21, PT, PT, R10.reuse, 0x500, RZ ;  /* 0x000005000a157810 */ /* 0x042fe40007ffe0ff */
[----:B--2---:R-:W-:Y:S01]  /*2280*/  HSETP2.BF16_V2.NEU.AND P0, PT, R19.H0_H0, R2.H0_H0, PT ;  /* 0x2000000213007234 */ /* 0x004fe20003f0d802 */
[----:B------:R-:W-:-:S04]  /*2290*/  VIADD R19, R10, 0x200 ;  /* 0x000002000a137836 */ /* 0x000fc80000000000 */
[----:B------:R-:W-:Y:S01]  /*22a0*/  IMAD.WIDE.U32 R18, R19, 0x2, R14 ;  /* 0x0000000213127825 */ /* 0x000fe200078e000e */
[----:B---3--:R-:W-:-:S04]  /*22b0*/  HSETP2.BF16_V2.NEU.AND P1, PT, R24.H0_H0, R2.H0_H0, PT ;  /* 0x2000000218007234 */ /* 0x008fc80003f2d802 */
[----:B------:R0:W2:Y:S03]  /*22c0*/  LDG.E.U16 R24, desc[UR6][R18.64] ;  /* 0x0000000612187981 */ /* 0x0000a6000c1e1500 */
[----:B------:R-:W-:Y:S02]  /*22d0*/  @!P0 IMAD.MOV R28, RZ, RZ, R26 ;  /* 0x000000ffff1c8224 */ /* 0x000fe400078e021a */
[----:B------:R1:W3:Y:S01]  /*22e0*/  LDG.E.U16 R26, desc[UR6][R16.64] ;  /* 0x00000006101a7981 */ /* 0x0002e2000c1e1500 */
[----:B0-----:R-:W-:-:S04]  /*22f0*/  VIADD R19, R10, 0x400 ;  /* 0x000004000a137836 */ /* 0x001fc80000000000 */
[----:B-1----:R-:W-:-:S04]  /*2300*/  IMAD.WIDE.U32 R16, R19, 0x2, R14 ;  /* 0x0000000213107825 */ /* 0x002fc800078e000e */
[--C-:B------:R-:W-:Y:S02]  /*2310*/  IMAD.WIDE.U32 R18, R21, 0x2, R14.reuse ;  /* 0x0000000215127825 */ /* 0x100fe400078e000e */
[----:B------:R-:W3:Y:S01]  /*2320*/  LDG.E.U16 R17, desc[UR6][R16.64] ;  /* 0x0000000610117981 */ /* 0x000ee2000c1e1500 */
[----:B------:R-:W-:Y:S02]  /*2330*/  IADD3 R21, PT, PT, R10, 0x600, RZ ;  /* 0x000006000a157810 */ /* 0x000fe40007ffe0ff */
[----:B-----5:R-:W-:Y:S01]  /*2340*/  HSETP2.BF16_V2.NEU.AND P0, PT, R22.H0_H0, R2.H0_H0, PT ;  /* 0x2000000216007234 */ /* 0x020fe20003f0d802 */
[----:B------:R-:W5:Y:S02]  /*2350*/  LDG.E.U16 R19, desc[UR6][R18.64] ;  /* 0x0000000612137981 */ /* 0x000f64000c1e1500 */
[----:B------:R-:W-:Y:S01]  /*2360*/  IMAD.WIDE.U32 R20, R21, 0x2, R14 ;  /* 0x0000000215147825 */ /* 0x000fe200078e000e */
[----:B------:R-:W-:-:S03]  /*2370*/  IADD3 R22, PT, PT, R28, 0x1, RZ ;  /* 0x000000011c167810 */ /* 0x000fc60007ffe0ff */
[----:B------:R-:W-:Y:S02]  /*2380*/  @!P1 IMAD.MOV R22, RZ, RZ, R28 ;  /* 0x000000ffff169224 */ /* 0x000fe400078e021c */
[----:B------:R-:W5:Y:S02]  /*2390*/  LDG.E.U16 R21, desc[UR6][R20.64] ;  /* 0x0000000614157981 */ /* 0x000f64000c1e1500 */
[----:B------:R-:W-:Y:S02]  /*23a0*/  VIADD R28, R22, 0x1 ;  /* 0x00000001161c7836 */ /* 0x000fe40000000000 */
[----:B------:R-:W-:Y:S02]  /*23b0*/  @!P0 IMAD.MOV R28, RZ, RZ, R22 ;  /* 0x000000ffff1c8224 */ /* 0x000fe400078e0216 */
[----:B------:R-:W-:Y:S01]  /*23c0*/  VIADD R22, R10, 0x700 ;  /* 0x000007000a167836 */ /* 0x000fe20000000000 */
[----:B------:R-:W-:-:S03]  /*23d0*/  HSETP2.BF16_V2.NEU.AND P0, PT, R23.H0_H0, R2.H0_H0, PT ;  /* 0x2000000217007234 */ /* 0x000fc60003f0d802 */
[----:B------:R-:W-:-:S06]  /*23e0*/  IMAD.WIDE.U32 R22, R22, 0x2, R14 ;  /* 0x0000000216167825 */ /* 0x000fcc00078e000e */
[----:B------:R-:W5:Y:S01]  /*23f0*/  LDG.E.U16 R23, desc[UR6][R22.64] ;  /* 0x0000000616177981 */ /* 0x000f62000c1e1500 */
[--C-:B------:R-:W-:Y:S01]  /*2400*/  HSETP2.BF16_V2.NEU.AND P1, PT, R11.H0_H0, R2.reuse.H0_H0, PT ;  /* 0x200000020b007234 */ /* 0x100fe20003f2d802 */
[C---:B------:R-:W-:Y:S02]  /*2410*/  VIADD R11, R28.reuse, 0x1 ;  /* 0x000000011c0b7836 */ /* 0x040fe40000000000 */
[----:B------:R-:W-:Y:S02]  /*2420*/  @!P0 IADD3 R11, PT, PT, R28, RZ, RZ ;  /* 0x000000ff1c0b8210 */ /* 0x000fe40007ffe0ff */
[----:B------:R-:W-:-:S03]  /*2430*/  HSETP2.BF16_V2.NEU.AND P0, PT, R13.H0_H0, R2.H0_H0, PT ;  /* 0x200000020d007234 */ /* 0x000fc60003f0d802 */
[----:B------:R-:W-:-:S05]  /*2440*/  VIADD R13, R11, 0x1 ;  /* 0x000000010b0d7836 */ /* 0x000fca0000000000 */
[----:B------:R-:W-:Y:S01]  /*2450*/  @!P1 IMAD.MOV R13, RZ, RZ, R11 ;  /* 0x000000ffff0d9224 */ /* 0x000fe200078e020b */
[----:B----4-:R-:W-:-:S04]  /*2460*/  HSETP2.BF16_V2.NEU.AND P1, PT, R25.H0_H0, R2.H0_H0, PT ;  /* 0x2000000219007234 */ /* 0x010fc80003f2d802 */
[----:B------:R-:W-:Y:S01]  /*2470*/  IADD3 R11, PT, PT, R13, 0x1, RZ ;  /* 0x000000010d0b7810 */ /* 0x000fe20007ffe0ff */
[----:B------:R-:W-:Y:S01]  /*2480*/  @!P0 IMAD.MOV R11, RZ, RZ, R13 ;  /* 0x000000ffff0b8224 */ /* 0x000fe200078e020d */
[----:B------:R-:W-:-:S03]  /*2490*/  HSETP2.BF16_V2.NEU.AND P0, PT, R27.H0_H0, R2.H0_H0, PT ;  /* 0x200000021b007234 */ /* 0x000fc60003f0d802 */
[----:B------:R-:W-:-:S04]  /*24a0*/  VIADD R13, R11, 0x1 ;  /* 0x000000010b0d7836 */ /* 0x000fc80000000000 */
[----:B------:R-:W-:Y:S02]  /*24b0*/  @!P1 IADD3 R13, PT, PT, R11, RZ, RZ ;  /* 0x000000ff0b0d9210 */ /* 0x000fe40007ffe0ff */
[----:B------:R-:W-:-:S03]  /*24c0*/  HSETP2.BF16_V2.NEU.AND P1, PT, R29.H0_H0, R2.H0_H0, PT ;  /* 0x200000021d007234 */ /* 0x000fc60003f2d802 */
[----:B------:R-:W-:Y:S02]  /*24d0*/  VIADD R11, R13, 0x1 ;  /* 0x000000010d0b7836 */ /* 0x000fe40000000000 */
[----:B------:R-:W-:Y:S01]  /*24e0*/  @!P0 IMAD.MOV R11, RZ, RZ, R13 ;  /* 0x000000ffff0b8224 */ /* 0x000fe200078e020d */
[----:B------:R-:W-:-:S04]  /*24f0*/  HSETP2.BF16_V2.NEU.AND P0, PT, R12.H0_H0, R2.H0_H0, PT ;  /* 0x200000020c007234 */ /* 0x000fc80003f0d802 */
[----:B------:R-:W-:-:S03]  /*2500*/  IADD3 R12, PT, PT, R11, 0x1, RZ ;  /* 0x000000010b0c7810 */ /* 0x000fc60007ffe0ff */
[----:B------:R-:W-:-:S04]  /*2510*/  @!P1 IMAD.MOV R12, RZ, RZ, R11 ;  /* 0x000000ffff0c9224 */ /* 0x000fc800078e020b */
[C---:B------:R-:W-:Y:S02]  /*2520*/  VIADD R11, R12.reuse, 0x1 ;  /* 0x000000010c0b7836 */ /* 0x040fe40000000000 */
[----:B------:R-:W-:-:S05]  /*2530*/  @!P0 IADD3 R11, PT, PT, R12, RZ, RZ ;  /* 0x000000ff0c0b8210 */ /* 0x000fca0007ffe0ff */
[----:B------:R-:W-:Y:S02]  /*2540*/  VIADD R12, R11, 0x1 ;  /* 0x000000010b0c7836 */ /* 0x000fe40000000000 */
[----:B------:R-:W-:Y:S01]  /*2550*/  VIADD R9, R9, 0x10 ;  /* 0x0000001009097836 */ /* 0x000fe20000000000 */
[----:B------:R-:W-:Y:S01]  /*2560*/  IADD3 R10, PT, PT, R10, 0x1000, RZ ;  /* 0x000010000a0a7810 */ /* 0x000fe20007ffe0ff */
[----:B------:R-:W-:Y:S01]  /*2570*/  VIADD R3, R3, 0x1000 ;  /* 0x0000100003037836 */ /* 0x000fe20000000000 */
[--C-:B--2---:R-:W-:Y:S02]  /*2580*/  HSETP2.BF16_V2.NEU.AND P1, PT, R24.H0_H0, R2.reuse.H0_H0, PT ;  /* 0x2000000218007234 */ /* 0x104fe40003f2d802 */
[----:B---3--:R-:W-:-:S11]  /*2590*/  HSETP2.BF16_V2.NEU.AND P0, PT, R26.H0_H0, R2.H0_H0, PT ;  /* 0x200000021a007234 */ /* 0x008fd60003f0d802 */
[----:B------:R-:W-:Y:S01]  /*25a0*/  @!P1 IMAD.MOV R12, RZ, RZ, R11 ;  /* 0x000000ffff0c9224 */ /* 0x000fe200078e020b */
[----:B------:R-:W-:-:S04]  /*25b0*/  HSETP2.BF16_V2.NEU.AND P1, PT, R17.H0_H0, R2.H0_H0, PT ;  /* 0x2000000211007234 */ /* 0x000fc80003f2d802 */
[----:B------:R-:W-:Y:S01]  /*25c0*/  IADD3 R11, PT, PT, R12, 0x1, RZ ;  /* 0x000000010c0b7810 */ /* 0x000fe20007ffe0ff */
[----:B------:R-:W-:Y:S01]  /*25d0*/  @!P0 IMAD.MOV R11, RZ, RZ, R12 ;  /* 0x000000ffff0b8224 */ /* 0x000fe200078e020c */
[----:B-----5:R-:W-:-:S03]  /*25e0*/  HSETP2.BF16_V2.NEU.AND P0, PT, R19.H0_H0, R2.H0_H0, PT ;  /* 0x2000000213007234 */ /* 0x020fc60003f0d802 */
[----:B------:R-:W-:-:S04]  /*25f0*/  VIADD R12, R11, 0x1 ;  /* 0x000000010b0c7836 */ /* 0x000fc80000000000 */
[----:B------:R-:W-:Y:S02]  /*2600*/  @!P1 IADD3 R12, PT, PT, R11, RZ, RZ ;  /* 0x000000ff0b0c9210 */ /* 0x000fe40007ffe0ff */
[----:B------:R-:W-:-:S03]  /*2610*/  HSETP2.BF16_V2.NEU.AND P1, PT, R21.H0_H0, R2.H0_H0, PT ;  /* 0x2000000215007234 */ /* 0x000fc60003f2d802 */
[----:B------:R-:W-:Y:S02]  /*2620*/  VIADD R11, R12, 0x1 ;  /* 0x000000010c0b7836 */ /* 0x000fe40000000000 */
[----:B------:R-:W-:-:S05]  /*2630*/  @!P0 IMAD.MOV R11, RZ, RZ, R12 ;  /* 0x000000ffff0b8224 */ /* 0x000fca00078e020c */
[----:B------:R-:W-:-:S03]  /*2640*/  IADD3 R12, PT, PT, R11, 0x1, RZ ;  /* 0x000000010b0c7810 */ /* 0x000fc60007ffe0ff */
[----:B------:R-:W-:Y:S01]  /*2650*/  @!P1 IMAD.MOV R12, RZ, RZ, R11 ;  /* 0x000000ffff0c9224 */ /* 0x000fe200078e020b */
[----:B------:R-:W-:Y:S02]  /*2660*/  ISETP.NE.AND P1, PT, R9, RZ, PT ;  /* 0x000000ff0900720c */ /* 0x000fe40003f25270 */
[----:B------:R-:W-:Y:S02]  /*2670*/  HSETP2.BF16_V2.NEU.AND P0, PT, R23.H0_H0, R2.H0_H0, PT ;  /* 0x2000000217007234 */ /* 0x000fe40003f0d802 */
[----:B------:R-:W-:-:S11]  /*2680*/  IADD3 R26, PT, PT, R12, 0x1, RZ ;  /* 0x000000010c1a7810 */ /* 0x000fd60007ffe0ff */
[----:B------:R-:W-:Y:S01]  /*2690*/  @!P0 IMAD.MOV R26, RZ, RZ, R12 ;  /* 0x000000ffff1a8224 */ /* 0x000fe200078e020c */
[----:B------:R-:W-:Y:S06]  /*26a0*/  @P1 BRA `(.L_x_577) ;  /* 0xfffffff800701947 */ /* 0x000fec000383ffff */
[----:B------:R-:W-:Y:S05]  /*26b0*/  BSYNC.RECONVERGENT B3 ;  /* 0x0000000000037941 */ /* 0x000fea0003800200 */
.L_x_576:
[----:B------:R-:W-:-:S07]  /*26c0*/  VIADD R3, R3, 0xfffff800 ;  /* 0xfffff80003037836 */ /* 0x000fce0000000000 */
.L_x_575:
[----:B------:R-:W-:Y:S05]  /*26d0*/  BSYNC.RECONVERGENT B2 ;  /* 0x0000000000027941 */ /* 0x000fea0003800200 */
.L_x_574:
        /* <DEDUP_REMOVED lines=17> */
[--C-:B------:R-:W-:Y:S02]  /*27f0*/  IMAD.WIDE.U32 R16, R17, 0x2, R14.reuse ;  /* 0x0000000211107825 */ /* 0x100fe400078e000e */
[----:B------:R-:W4:Y:S02]  /*2800*/  LDG.E.U16 R25, desc[UR6][R24.64] ;  /* 0x0000000618197981 */ /* 0x000f24000c1e1500 */
[----:B------:R-:W-:Y:S02]  /*2810*/  IMAD.WIDE.U32 R8, R9, 0x2, R14 ;  /* 0x0000000209087825 */ /* 0x000fe400078e000e */
[----:B------:R-:W5:Y:S02]  /*2820*/  LDG.E.U16 R17, desc[UR6][R16.64] ;  /* 0x0000000610117981 */ /* 0x000f64000c1e1500 */
[C---:B0-----:R-:W-:Y:S02]  /*2830*/  VIADD R11, R19.reuse, 0x500 ;  /* 0x00000500130b7836 */ /* 0x041fe40000000000 */
[----:B------:R0:W5:Y:S01]  /*2840*/  LDG.E.U16 R9, desc[UR6][R8.64] ;  /* 0x0000000608097981 */ /* 0x000162000c1e1500 */
        /* <DEDUP_REMOVED lines=8> */
[----:B0-----:R-:W-:-:S02]  /*28d0*/  VIADD R8, R26, 0x1 ;  /* 0x000000011a087836 */ /* 0x001fc40000000000 */
[----:B------:R-:W-:Y:S01]  /*28e0*/  VIADD R3, R3, 0x800 ;  /* 0x0000080003037836 */ /* 0x000fe20000000000 */
[--C-:B--2---:R-:W-:Y:S02]  /*28f0*/  HSETP2.BF16_V2.NEU.AND P1, PT, R21.H0_H0, R2.reuse.H0_H0, PT ;  /* 0x2000000215007234 */ /* 0x104fe40003f2d802 */
[----:B---3--:R-:W-:-:S11]  /*2900*/  HSETP2.BF16_V2.NEU.AND P2, PT, R23.H0_H0, R2.H0_H0, PT ;  /* 0x2000000217007234 */ /* 0x008fd60003f4d802 */
[----:B------:R-:W-:Y:S01]  /*2910*/  @!P1 IMAD.MOV R8, RZ, RZ, R26 ;  /* 0x000000ffff089224 */ /* 0x000fe200078e021a */
[----:B----4-:R-:W-:-:S04]  /*2920*/  HSETP2.BF16_V2.NEU.AND P1, PT, R25.H0_H0, R2.H0_H0, PT ;  /* 0x2000000219007234 */ /* 0x010fc80003f2d802 */
[----:B-1----:R-:W-:Y:S01]  /*2930*/  IADD3 R10, PT, PT, R8, 0x1, RZ ;  /* 0x00000001080a7810 */ /* 0x002fe20007ffe0ff */
[----:B------:R-:W-:Y:S01]  /*2940*/  @!P2 IMAD.MOV R10, RZ, RZ, R8 ;  /* 0x000000ffff0aa224 */ /* 0x000fe200078e0208 */
[----:B-----5:R-:W-:-:S03]  /*2950*/  HSETP2.BF16_V2.NEU.AND P2, PT, R17.H0_H0, R2.H0_H0, PT ;  /* 0x2000000211007234 */ /* 0x020fc60003f4d802 */
[----:B------:R-:W-:-:S04]  /*2960*/  VIADD R8, R10, 0x1 ;  /* 0x000000010a087836 */ /* 0x000fc80000000000 */
[----:B------:R-:W-:Y:S02]  /*2970*/  @!P1 IADD3 R8, PT, PT, R10, RZ, RZ ;  /* 0x000000ff0a089210 */ /* 0x000fe40007ffe0ff */
[----:B------:R-:W-:-:S03]  /*2980*/  HSETP2.BF16_V2.NEU.AND P1, PT, R9.H0_H0, R2.H0_H0, PT ;  /* 0x2000000209007234 */ /* 0x000fc60003f2d802 */
[----:B------:R-:W-:Y:S02]  /*2990*/  VIADD R9, R8, 0x1 ;  /* 0x0000000108097836 */ /* 0x000fe40000000000 */
[----:B------:R-:W-:Y:S01]  /*29a0*/  @!P2 IMAD.MOV R9, RZ, RZ, R8 ;  /* 0x000000ffff09a224 */ /* 0x000fe200078e0208 */
[----:B------:R-:W-:-:S04]  /*29b0*/  HSETP2.BF16_V2.NEU.AND P2, PT, R11.H0_H0, R2.H0_H0, PT ;  /* 0x200000020b007234 */ /* 0x000fc80003f4d802 */
[----:B------:R-:W-:-:S03]  /*29c0*/  IADD3 R8, PT, PT, R9, 0x1, RZ ;  /* 0x0000000109087810 */ /* 0x000fc60007ffe0ff */
[----:B------:R-:W-:Y:S01]  /*29d0*/  @!P1 IMAD.MOV R8, RZ, RZ, R9 ;  /* 0x000000ffff089224 */ /* 0x000fe200078e0209 */
[----:B------:R-:W-:-:S03]  /*29e0*/  HSETP2.BF16_V2.NEU.AND P1, PT, R13.H0_H0, R2.H0_H0, PT ;  /* 0x200000020d007234 */ /* 0x000fc60003f2d802 */
[C---:B------:R-:W-:Y:S02]  /*29f0*/  VIADD R9, R8.reuse, 0x1 ;  /* 0x0000000108097836 */ /* 0x040fe40000000000 */
[----:B------:R-:W-:Y:S02]  /*2a00*/  @!P2 IADD3 R9, PT, PT, R8, RZ, RZ ;  /* 0x000000ff0809a210 */ /* 0x000fe40007ffe0ff */
[----:B------:R-:W-:-:S03]  /*2a10*/  HSETP2.BF16_V2.NEU.AND P2, PT, R19.H0_H0, R2.H0_H0, PT ;  /* 0x2000000213007234 */ /* 0x000fc60003f4d802 */
[----:B------:R-:W-:-:S03]  /*2a20*/  VIADD R8, R9, 0x1 ;  /* 0x0000000109087836 */ /* 0x000fc60000000000 */
[----:B------:R-:W-:-:S05]  /*2a30*/  @!P1 IMAD.MOV R8, RZ, RZ, R9 ;  /* 0x000000ffff089224 */ /* 0x000fca00078e0209 */
[----:B------:R-:W-:Y:S02]  /*2a40*/  IADD3 R26, PT, PT, R8, 0x1, RZ ;  /* 0x00000001081a7810 */ /* 0x000fe40007ffe0ff */
[----:B------:R-:W-:-:S07]  /*2a50*/  @!P2 IMAD.MOV R26, RZ, RZ, R8 ;  /* 0x000000ffff1aa224 */ /* 0x000fce00078e0208 */
.L_x_579:
[----:B------:R-:W-:Y:S05]  /*2a60*/  BSYNC.RECONVERGENT B2 ;  /* 0x0000000000027941 */ /* 0x000fea0003800200 */
.L_x_578:
        /* <DEDUP_REMOVED lines=19> */
[--C-:B--2---:R-:W-:Y:S02]  /*2ba0*/  HSETP2.BF16_V2.NEU.AND P1, PT, R9.H0_H0, R2.reuse.H0_H0, PT ;  /* 0x2000000209007234 */ /* 0x104fe40003f2d802 */
[----:B---3--:R-:W-:-:S11]  /*2bb0*/  HSETP2.BF16_V2.NEU.AND P2, PT, R11.H0_H0, R2.H0_H0, PT ;  /* 0x200000020b007234 */ /* 0x008fd60003f4d802 */
[----:B------:R-:W-:Y:S01]  /*2bc0*/  @!P1 IMAD.MOV R4, RZ, RZ, R26 ;  /* 0x000000ffff049224 */ /* 0x000fe200078e021a */
[----:B----4-:R-:W-:-:S04]  /*2bd0*/  HSETP2.BF16_V2.NEU.AND P1, PT, R13.H0_H0, R2.H0_H0, PT ;  /* 0x200000020d007234 */ /* 0x010fc80003f2d802 */
[----:B------:R-:W-:Y:S01]  /*2be0*/  IADD3 R7, PT, PT, R4, 0x1, RZ ;  /* 0x0000000104077810 */ /* 0x000fe20007ffe0ff */
[----:B------:R-:W-:Y:S01]  /*2bf0*/  @!P2 IMAD.MOV R7, RZ, RZ, R4 ;  /* 0x000000ffff07a224 */ /* 0x000fe200078e0204 */
[----:B-----5:R-:W-:-:S03]  /*2c00*/  HSETP2.BF16_V2.NEU.AND P2, PT, R17.H0_H0, R2.H0_H0, PT ;  /* 0x2000000211007234 */ /* 0x020fc60003f4d802 */
[----:B------:R-:W-:-:S04]  /*2c10*/  VIADD R4, R7, 0x1 ;  /* 0x0000000107047836 */ /* 0x000fc80000000000 */
[----:B------:R-:W-:-:S05]  /*2c20*/  @!P1 IADD3 R4, PT, PT, R7, RZ, RZ ;  /* 0x000000ff07049210 */ /* 0x000fca0007ffe0ff */
[C---:B------:R-:W-:Y:S01]  /*2c30*/  VIADD R26, R4.reuse, 0x1 ;  /* 0x00000001041a7836 */ /* 0x040fe20000000000 */
[----:B------:R-:W-:-:S07]  /*2c40*/  @!P2 IADD3 R26, PT, PT, R4, RZ, RZ ;  /* 0x000000ff041aa210 */ /* 0x000fce0007ffe0ff */
.L_x_581:
[----:B------:R-:W-:Y:S05]  /*2c50*/  BSYNC.RECONVERGENT B2 ;  /* 0x0000000000027941 */ /* 0x000fea0003800200 */
.L_x_580:
[----:B------:R-:W-:Y:S05]  /*2c60*/  @!P0 BRA `(.L_x_573) ;  /* 0x00000000003c8947 */ /* 0x000fea0003800000 */
[----:B------:R-:W-:Y:S01]  /*2c70*/  LOP3.LUT R4, R6, 0xffff, RZ, 0xc0, !PT ;  /* 0x0000ffff06047812 */ /* 0x000fe200078ec0ff */
[----:B------:R-:W-:-:S03]  /*2c80*/  IMAD.IADD R3, R3, 0x1, R5 ;  /* 0x0000000103037824 */ /* 0x000fc600078e0205 */
[----:B------:R-:W-:-:S04]  /*2c90*/  LEA.HI R4, R4, 0x1, RZ, 0x18 ;  /* 0x0000000104047811 */ /* 0x000fc800078fc0ff */
[----:B------:R-:W-:-:S05]  /*2ca0*/  LOP3.LUT R4, R4, 0x3, RZ, 0xc0, !PT ;  /* 0x0000000304047812 */ /* 0x000fca00078ec0ff */
[----:B------:R-:W-:-:S07]  /*2cb0*/  IMAD.MOV R6, RZ, RZ, -R4 ;  /* 0x000000ffff067224 */ /* 0x000fce00078e0a04 */
.L_x_582:
[----:B------:R-:W-:-:S06]  /*2cc0*/  IMAD.WIDE.U32 R4, R3, 0x2, R14 ;  /* 0x0000000203047825 */ /* 0x000fcc00078e000e */
        /* <DEDUP_REMOVED lines=9> */
.L_x_573:
[----:B------:R-:W-:Y:S05]  /*2d60*/  BSYNC.RECONVERGENT B1 ;  /* 0x0000000000017941 */ /* 0x000fea0003800200 */
.L_x_570:
        /* <DEDUP_REMOVED lines=25> */
.L_x_569:
[----:B------:R-:W-:Y:S05]  /*2f00*/  BSYNC.RECONVERGENT B0 ;  /* 0x0000000000007941 */ /* 0x000fea0003800200 */
.L_x_553:
[----:B------:R-:W-:Y:S05]  /*2f10*/  @P0 EXIT ;  /* 0x000000000000094d */ /* 0x000fea0003800000 */
[----:B------:R-:W0:Y:S02]  /*2f20*/  LDC.64 R2, c[0x0][0x390] ;  /* 0x0000e400ff027b82 */ /* 0x000e240000000a00 */
[----:B0-----:R-:W-:-:S05]  /*2f30*/  IMAD.WIDE.U32 R2, R0, 0x4, R2 ;  /* 0x0000000400027825 */ /* 0x001fca00078e0002 */
[----:B------:R-:W-:Y:S01]  /*2f40*/  STG.E desc[UR6][R2.64], R9 ;  /* 0x0000000902007986 */ /* 0x000fe2000c101906 */
[----:B------:R-:W-:Y:S05]  /*2f50*/  EXIT ;  /* 0x000000000000794d */ /* 0x000fea0003800000 */
.L_x_583:
        /* <DEDUP_REMOVED lines=10> */
.L_x_3667:


//--------------------- .text._ZN3cub18CUB_300001_SM_10006detail6reduce28DeviceReduceSingleTileKernelINS2_10policy_hubIjjN4cuda3std3__44plusIvEEE10Policy1000EN6thrust24THRUST_300001_SM_1000_NS18transform_iteratorI9NonZeroOpI13__nv_bfloat16EPKSG_NSD_11use_defaultESK_EEPjjS9_jjNS7_10__identityEEEvT0_T1_T2_T3_T4_T6_ --------------------------
	.section	.text._ZN3cub18CUB_300001_SM_10006detail6reduce28DeviceReduceSingleTileKernelINS2_10policy_hubIjjN4cuda3std3__44plusIvEEE10Policy1000EN6thrust24THRUST_300001_SM_1000_NS18transform_iteratorI9NonZeroOpI13__nv_bfloat16EPKSG_NSD_11use_defaultESK_EEPjjS9_jjNS7_10__identityEEEvT0_T1_T2_T3_T4_T6_,"ax",@progbits
	.align	128
        .global         _ZN3cub18CUB_300001_SM_10006detail6reduce28DeviceReduceSingleTileKernelINS2_10policy_hubIjjN4cuda3std3__44plusIvEEE10Policy1000EN6thrust24THRUST_300001_SM_1000_NS18transform_iteratorI9NonZeroOpI13__nv_bfloat16EPKSG_NSD_11use_defaultESK_EEPjjS9_jjNS7_10__identityEEEvT0_T1_T2_T3_T4_T6_
        .type           _ZN3cub18CUB_300001_SM_10006detail6reduce28DeviceReduceSingleTileKernelINS2_10policy_hubIjjN4cuda3std3__44plusIvEEE10Policy1000EN6thrust24THRUST_300001_SM_1000_NS18transform_iteratorI9NonZeroOpI13__nv_bfloat16EPKSG_NSD_11use_defaultESK_EEPjjS9_jjNS7_10__identityEEEvT0_T1_T2_T3_T4_T6_,@function
        .size           _ZN3cub18CUB_300001_SM_10006detail6reduce28DeviceReduceSingleTileKernelINS2_10policy_hubIjjN4cuda3std3__44plusIvEEE10Policy1000EN6thrust24THRUST_300001_SM_1000_NS18transform_iteratorI9NonZeroOpI13__nv_bfloat16EPKSG_NSD_11use_defaultESK_EEPjjS9_jjNS7_10__identityEEEvT0_T1_T2_T3_T4_T6_,(.L_x_3668 - _ZN3cub18CUB_300001_SM_10006detail6reduce28DeviceReduceSingleTileKernelINS2_10policy_hubIjjN4cuda3std3__44plusIvEEE10Policy1000EN6thrust24THRUST_300001_SM_1000_NS18transform_iteratorI9NonZeroOpI13__nv_bfloat16EPKSG_NSD_11use_defaultESK_EEPjjS9_jjNS7_10__identityEEEvT0_T1_T2_T3_T4_T6_)
        .other          _ZN3cub18CUB_300001_SM_10006detail6reduce28DeviceReduceSingleTileKernelINS2_10policy_hubIjjN4cuda3std3__44plusIvEEE10Policy1000EN6thrust24THRUST_300001_SM_1000_NS18transform_iteratorI9NonZeroOpI13__nv_bfloat16EPKSG_NSD_11use_defaultESK_EEPjjS9_jjNS7_10__identityEEEvT0_T1_T2_T3_T4_T6_,@"STO_CUDA_ENTRY STV_DEFAULT"
_ZN3cub18CUB_300001_SM_10006detail6reduce28DeviceReduceSingleTileKernelINS2_10policy_hubIjjN4cuda3std3__44plusIvEEE10Policy1000EN6thrust24THRUST_300001_SM_1000_NS18transform_iteratorI9NonZeroOpI13__nv_bfloat16EPKSG_NSD_11use_defaultESK_EEPjjS9_jjNS7_10__identityEEEvT0_T1_T2_T3_T4_T6_:
.text._ZN3cub18CUB_300001_SM_10006detail6reduce28DeviceReduceSingleTileKernelINS2_10policy_hubIjjN4cuda3std3__44plusIvEEE10Policy1000EN6thrust24THRUST_300001_SM_1000_NS18transform_iteratorI9NonZeroOpI13__nv_bfloat16EPKSG_NSD_11use_defaultESK_EEPjjS9_jjNS7_10__identityEEEvT0_T1_T2_T3_T4_T6_:
        /* <DEDUP_REMOVED lines=13> */
.L_x_584:
        /* <DEDUP_REMOVED lines=12> */
[----:B------:R-:W2:Y:S01]  /*0190*/  I2F.BF16 R2, RZ ;  /* 0x000000ff00027306 */ /* 0x000ea20000202400 */
[----:B------:R-:W-:Y:S01]  /*01a0*/  VIADD R8, R0, 0x100 ;  /* 0x0000010000087836 */ /* 0x000fe20000000000 */
[----:B--2---:R-:W-:-:S05]  /*01b0*/  HSETP2.BF16_V2.NEU.AND P0, PT, R5.H0_H0, R2.H0_H0, PT ;  /* 0x2000000205007234 */ /* 0x004fca0003f0d802 */
[----:B------:R-:W-:-:S08]  /*01c0*/  SEL R2, RZ, 0x1, !P0 ;  /* 0x00000001ff027807 */ /* 0x000fd00004000000 */
.L_x_588:
[----:B------:R-:W-:Y:S05]  /*01d0*/  BSYNC.RECONVERGENT B1 ;  /* 0x0000000000017941 */ /* 0x000fea0003800200 */
.L_x_587:
[----:B------:R-:W-:Y:S01]  /*01e0*/  ISETP.GE.U32.AND P0, PT, R8, R3, PT ;  /* 0x000000030800720c */ /* 0x000fe20003f06070 */
[----:B------:R-:W-:-:S12]  /*01f0*/  BSSY.RECONVERGENT B1, `(.L_x_589) ;  /* 0x00000ac000017945 */ /* 0x000fd80003800200 */
[----:B------:R-:W-:Y:S05]  /*0200*/  @P0 BRA `(.L_x_590) ;  /* 0x0000000800a80947 */ /* 0x000fea0003800000 */
[----:B------:R-:W-:Y:S01]  /*0210*/  LOP3.LUT R4, RZ, R8, RZ, 0x33, !PT ;  /* 0x00000008ff047212 */ /* 0x000fe200078e33ff */
[----:B------:R-:W0:Y:S01]  /*0220*/  I2F.BF16 R6, RZ ;  /* 0x000000ff00067306 */ /* 0x000e220000202400 */
[----:B------:R-:W-:Y:S02]  /*0230*/  BSSY.RECONVERGENT B2, `(.L_x_591) ;  /* 0x0000053000027945 */ /* 0x000fe40003800200 */
[----:B------:R-:W-:-:S04]  /*0240*/  IADD3 R4, PT, PT, R4, R3, RZ ;  /* 0x0000000304047210 */ /* 0x000fc80007ffe0ff */
[C---:B------:R-:W-:Y:S02]  /*0250*/  ISETP.GE.U32.AND P1, PT, R4.reuse, 0xf00, PT ;  /* 0x00000f000400780c */ /* 0x040fe40003f26070 */
[----:B------:R-:W-:-:S04]  /*0260*/  LEA.HI R7, R4, 0x1, RZ, 0x18 ;  /* 0x0000000104077811 */ /* 0x000fc800078fc0ff */
[----:B------:R-:W-:-:S04]  /*0270*/  LOP3.LUT R14, R7, 0xf, RZ, 0xc0, !PT ;  /* 0x0000000f070e7812 */ /* 0x000fc800078ec0ff */
[----:B------:R-:W-:-:S03]  /*0280*/  ISETP.NE.AND P0, PT, R14, RZ, PT ;  /* 0x000000ff0e00720c */ /* 0x000fc60003f05270 */
[----:B0-----:R-:W-:Y:S10]  /*0290*/  @!P1 BRA `(.L_x_592) ;  /* 0x0000000400309947 */ /* 0x001ff40003800000 */
[----:B------:R-:W0:Y:S01]  /*02a0*/  LDC.64 R4, c[0x0][0x380] ;  /* 0x0000e000ff047b82 */ /* 0x000e220000000a00 */
[----:B------:R-:W-:-:S05]  /*02b0*/  LOP3.LUT R9, R7, 0x1fffff0, RZ, 0xc0, !PT ;  /* 0x01fffff007097812 */ /* 0x000fca00078ec0ff */
[----:B------:R-:W-:Y:S02]  /*02c0*/  IMAD.MOV R9, RZ, RZ, -R9 ;  /* 0x000000ffff097224 */ /* 0x000fe400078e0a09 */
[----:B0-----:R-:W-:-:S03]  /*02d0*/  IMAD.WIDE.U32 R4, R8, 0x2, R4 ;  /* 0x0000000208047825 */ /* 0x001fc600078e0004 */
[----:B------:R-:W-:-:S05]  /*02e0*/  IADD3 R4, P1, PT, R4, 0x1000, RZ ;  /* 0x0000100004047810 */ /* 0x000fca0007f3e0ff */
[----:B------:R-:W-:-:S08]  /*02f0*/  IMAD.X R5, RZ, RZ, R5, P1 ;  /* 0x000000ffff057224 */ /* 0x000fd000008e0605 */
.L_x_593:
        /* <DEDUP_REMOVED lines=18> */
[--C-:B--2---:R-:W-:Y:S01]  /*0420*/  HSETP2.BF16_V2.NEU.AND P1, PT, R12.H0_H0, R6.reuse.H0_H0, PT ;  /* 0x200000060c007234 */ /* 0x104fe20003f2d802 */
[----:B------:R-:W-:Y:S01]  /*0430*/  VIADD R12, R2, 0x1 ;  /* 0x00000001020c7836 */ /* 0x000fe20000000000 */
[----:B---3--:R-:W-:-:S11]  /*0440*/  HSETP2.BF16_V2.NEU.AND P2, PT, R16.H0_H0, R6.H0_H0, PT ;  /* 0x2000000610007234 */ /* 0x008fd60003f4d802 */
[----:B------:R-:W-:Y:S01]  /*0450*/  @!P1 IMAD.MOV R12, RZ, RZ, R2 ;  /* 0x000000ffff0c9224 */ /* 0x000fe200078e0202 */
[----:B----4-:R-:W-:-:S04]  /*0460*/  HSETP2.BF16_V2.NEU.AND P1, PT, R18.H0_H0, R6.H0_H0, PT ;  /* 0x2000000612007234 */ /* 0x010fc80003f2d802 */
[----:B------:R-:W-:Y:S01]  /*0470*/  IADD3 R2, PT, PT, R12, 0x1, RZ ;  /* 0x000000010c027810 */ /* 0x000fe20007ffe0ff */
[----:B------:R-:W-:Y:S01]  /*0480*/  @!P2 IMAD.MOV R2, RZ, RZ, R12 ;  /* 0x000000ffff02a224 */ /* 0x000fe200078e020c */
[----:B-----5:R-:W-:-:S03]  /*0490*/  HSETP2.BF16_V2.NEU.AND P2, PT, R20.H0_H0, R6.H0_H0, PT ;  /* 0x2000000614007234 */ /* 0x020fc60003f4d802 */
        /* <DEDUP_REMOVED lines=10> */
[----:B------:R-:W-:Y:S01]  /*0540*/  @!P2 IMAD.MOV R2, RZ, RZ, R10 ;  /* 0x000000ffff02a224 */ /* 0x000fe200078e020a */
[----:B------:R-:W-:-:S04]  /*0550*/  HSETP2.BF16_V2.NEU.AND P2, PT, R27.H0_H0, R6.H0_H0, PT ;  /* 0x200000061b007234 */ /* 0x000fc80003f4d802 */
[----:B------:R-:W-:Y:S02]  /*0560*/  IADD3 R10, PT, PT, R2, 0x1, RZ ;  /* 0x00000001020a7810 */ /* 0x000fe40007ffe0ff */
[----:B------:R-:W-:Y:S01]  /*0570*/  @!P1 IMAD.MOV R10, RZ, RZ, R2 ;  /* 0x000000ffff0a9224 */ /* 0x000fe200078e0202 */
[--C-:B------:R-:W-:Y:S02]  /*0580*/  HSETP2.BF16_V2.NEU.AND P1, PT, R25.H0_H0, R6.reuse.H0_H0, PT ;  /* 0x2000000619007234 */ /* 0x100fe40003f2d802 */
[----:B------:R-:W-:Y:S01]  /*0590*/  HSETP2.BF16_V2.NEU.AND P3, PT, R13.H0_H0, R6.H0_H0, PT ;  /* 0x200000060d007234 */ /* 0x000fe20003f6d802 */
[----:B------:R-:W-:-:S03]  /*05a0*/  VIADD R2, R10, 0x1 ;  /* 0x000000010a027836 */ /* 0x000fc60000000000 */
[----:B------:R-:W-:Y:S01]  /*05b0*/  @!P2 IMAD.MOV R2, RZ, RZ, R10 ;  /* 0x000000ffff02a224 */ /* 0x000fe200078e020a */
[----:B------:R-:W-:-:S03]  /*05c0*/  HSETP2.BF16_V2.NEU.AND P2, PT, R23.H0_H0, R6.H0_H0, PT ;  /* 0x2000000617007234 */ /* 0x000fc60003f4d802 */
[----:B------:R-:W-:-:S03]  /*05d0*/  VIADD R10, R2, 0x1 ;  /* 0x00000001020a7836 */ /* 0x000fc60000000000 */
[----:B------:R-:W-:Y:S02]  /*05e0*/  @!P1 IADD3 R10, PT, PT, R2, RZ, RZ ;  /* 0x000000ff020a9210 */ /* 0x000fe40007ffe0ff */
[----:B------:R-:W-:-:S03]  /*05f0*/  HSETP2.BF16_V2.NEU.AND P1, PT, R21.H0_H0, R6.H0_H0, PT ;  /* 0x2000000615007234 */ /* 0x000fc60003f2d802 */
[----:B------:R-:W-:Y:S02]  /*0600*/  VIADD R2, R10, 0x1 ;  /* 0x000000010a027836 */ /* 0x000fe40000000000 */
[----:B------:R-:W-:Y:S01]  /*0610*/  @!P2 IMAD.MOV R2, RZ, RZ, R10 ;  /* 0x000000ffff02a224 */ /* 0x000fe200078e020a */
[----:B------:R-:W-:-:S03]  /*0620*/  HSETP2.BF16_V2.NEU.AND P2, PT, R19.H0_H0, R6.H0_H0, PT ;  /* 0x2000000613007234 */ /* 0x000fc60003f4d802 */
[----:B------:R-:W-:-:S04]  /*0630*/  VIADD R10, R2, 0x1 ;  /* 0x00000001020a7836 */ /* 0x000fc80000000000 */
[----:B------:R-:W-:Y:S01]  /*0640*/  @!P1 IMAD.MOV R10, RZ, RZ, R2 ;  /* 0x000000ffff0a9224 */ /* 0x000fe200078e0202 */
[----:B------:R-:W-:-:S04]  /*0650*/  HSETP2.BF16_V2.NEU.AND P1, PT, R17.H0_H0, R6.H0_H0, PT ;  /* 0x2000000611007234 */ /* 0x000fc80003f2d802 */
[----:B------:R-:W-:Y:S01]  /*0660*/  IADD3 R2, PT, PT, R10, 0x1, RZ ;  /* 0x000000010a027810 */ /* 0x000fe20007ffe0ff */
[----:B------:R-:W-:Y:S01]  /*0670*/  @!P2 IMAD.MOV R2, RZ, RZ, R10 ;  /* 0x000000ffff02a224 */ /* 0x000fe200078e020a */
[----:B------:R-:W-:-:S03]  /*0680*/  HSETP2.BF16_V2.NEU.AND P2, PT, R15.H0_H0, R6.H0_H0, PT ;  /* 0x200000060f007234 */ /* 0x000fc60003f4d802 */
[----:B------:R-:W-:-:S04]  /*0690*/  VIADD R10, R2, 0x1 ;  /* 0x00000001020a7836 */ /* 0x000fc80000000000 */
[----:B------:R-:W-:Y:S01]  /*06a0*/  @!P1 IMAD.MOV R10, RZ, RZ, R2 ;  /* 0x000000ffff0a9224 */ /* 0x000fe200078e0202 */
[----:B------:R-:W-:-:S03]  /*06b0*/  HSETP2.BF16_V2.NEU.AND P1, PT, R11.H0_H0, R6.H0_H0, PT ;  /* 0x200000060b007234 */ /* 0x000fc60003f2d802 */
        /* <DEDUP_REMOVED lines=10> */
.L_x_592:
[----:B------:R-:W-:Y:S05]  /*0760*/  BSYNC.RECONVERGENT B2 ;  /* 0x0000000000027941 */ /* 0x000fea0003800200 */
.L_x_591:
        /* <DEDUP_REMOVED lines=31> */
[----:B0-----:R-:W-:-:S03]  /*0960*/  VIADD R4, R2, 0x1 ;  /* 0x0000000102047836 */ /* 0x001fc60000000000 */
[----:B------:R-:W-:Y:S01]  /*0970*/  @!P1 IMAD.MOV R4, RZ, RZ, R2 ;  /* 0x000000ffff049224 */ /* 0x000fe200078e0202 */
[----:B------:R-:W-:-:S03]  /*0980*/  HSETP2.BF16_V2.NEU.AND P1, PT, R21.H0_H0, R6.H0_H0, PT ;  /* 0x2000000615007234 */ /* 0x000fc60003f2d802 */
[----:B------:R-:W-:-:S03]  /*0990*/  VIADD R2, R4, 0x1 ;  /* 0x0000000104027836 */ /* 0x000fc60000000000 */
[----:B------:R-:W-:Y:S01]  /*09a0*/  @!P2 IMAD.MOV R2, RZ, RZ, R4 ;  /* 0x000000ffff02a224 */ /* 0x000fe200078e0204 */
[----:B------:R-:W-:-:S04]  /*09b0*/  HSETP2.BF16_V2.NEU.AND P2, PT, R23.H0_H0, R6.H0_H0, PT ;  /* 0x2000000617007234 */ /* 0x000fc80003f4d802 */
[----:B------:R-:W-:Y:S02]  /*09c0*/  IADD3 R4, PT, PT, R2, 0x1, RZ ;  /* 0x0000000102047810 */ /* 0x000fe40007ffe0ff */
[----:B------:R-:W-:-:S04]  /*09d0*/  @!P1 IMAD.MOV R4, RZ, RZ, R2 ;  /* 0x000000ffff049224 */ /* 0x000fc800078e0202 */
[----:B------:R-:W-:-:S03]  /*09e0*/  VIADD R2, R4, 0x1 ;  /* 0x0000000104027836 */ /* 0x000fc60000000000 */
[----:B------:R-:W-:-:S07]  /*09f0*/  @!P2 IMAD.MOV R2, RZ, RZ, R4 ;  /* 0x000000ffff02a224 */ /* 0x000fce00078e0204 */
.L_x_595:
[----:B------:R-:W-:Y:S05]  /*0a00*/  BSYNC.RECONVERGENT B2 ;  /* 0x0000000000027941 */ /* 0x000fea0003800200 */
.L_x_594:
        /* <DEDUP_REMOVED lines=13> */
[----:B--2---:R-:W-:-:S02]  /*0ae0*/  HSETP2.BF16_V2.NEU.AND P1, PT, R7.H0_H0, R6.H0_H0, PT ;  /* 0x2000000607007234 */ /* 0x004fc40003f2d802 */
[----:B------:R-:W-:Y:S02]  /*0af0*/  IADD3 R7, PT, PT, R2, 0x1, RZ ;  /* 0x0000000102077810 */ /* 0x000fe40007ffe0ff */
[----:B---3--:R-:W-:-:S09]  /*0b00*/  HSETP2.BF16_V2.NEU.AND P2, PT, R11.H0_H0, R6.H0_H0, PT ;  /* 0x200000060b007234 */ /* 0x008fd20003f4d802 */
[----:B------:R-:W-:Y:S01]  /*0b10*/  @!P1 IMAD.MOV R7, RZ, RZ, R2 ;  /* 0x000000ffff079224 */ /* 0x000fe200078e0202 */
[----:B----4-:R-:W-:-:S03]  /*0b20*/  HSETP2.BF16_V2.NEU.AND P1, PT, R13.H0_H0, R6.H0_H0, PT ;  /* 0x200000060d007234 */ /* 0x010fc60003f2d802 */
[----:B------:R-:W-:Y:S02]  /*0b30*/  VIADD R2, R7, 0x1 ;  /* 0x0000000107027836 */ /* 0x000fe40000000000 */
[----:B------:R-:W-:Y:S01]  /*0b40*/  @!P2 IMAD.MOV R2, RZ, RZ, R7 ;  /* 0x000000ffff02a224 */ /* 0x000fe200078e0207 */
[----:B-----5:R-:W-:-:S03]  /*0b50*/  HSETP2.BF16_V2.NEU.AND P2, PT, R15.H0_H0, R6.H0_H0, PT ;  /* 0x200000060f007234 */ /* 0x020fc60003f4d802 */
[----:B------:R-:W-:-:S04]  /*0b60*/  VIADD R7, R2, 0x1 ;  /* 0x0000000102077836 */ /* 0x000fc80000000000 */
[----:B------:R-:W-:-:S05]  /*0b70*/  @!P1 IADD3 R7, PT, PT, R2, RZ, RZ ;  /* 0x000000ff02079210 */ /* 0x000fca0007ffe0ff */
[----:B------:R-:W-:Y:S02]  /*0b80*/  VIADD R2, R7, 0x1 ;  /* 0x0000000107027836 */ /* 0x000fe40000000000 */
[----:B------:R-:W-:-:S07]  /*0b90*/  @!P2 IMAD.MOV R2, RZ, RZ, R7 ;  /* 0x000000ffff02a224 */ /* 0x000fce00078e0207 */
.L_x_597:
[----:B------:R-:W-:Y:S05]  /*0ba0*/  BSYNC.RECONVERGENT B2 ;  /* 0x0000000000027941 */ /* 0x000fea0003800200 */
.L_x_596:
[----:B------:R-:W-:Y:S05]  /*0bb0*/  @!P0 BRA `(.L_x_590) ;  /* 0x00000000003c8947 */ /* 0x000fea0003800000 */
[----:B------:R-:W0:Y:S01]  /*0bc0*/  LDC.64 R4, c[0x0][0x380] ;  /* 0x0000e000ff047b82 */ /* 0x000e220000000a00 */
[----:B------:R-:W-:Y:S02]  /*0bd0*/  IMAD.MOV R7, RZ, RZ, -R9 ;  /* 0x000000ffff077224 */ /* 0x000fe400078e0a09 */
[----:B0-----:R-:W-:-:S05]  /*0be0*/  IMAD.WIDE.U32 R4, R8, 0x2, R4 ;  /* 0x0000000208047825 */ /* 0x001fca00078e0004 */
[----:B------:R-:W-:-:S07]  /*0bf0*/  MOV R9, R5 ;  /* 0x0000000500097202 */ /* 0x000fce0000000f00 */
.L_x_598:
[----:B------:R-:W-:-:S06]  /*0c00*/  IMAD.MOV.U32 R5, RZ, RZ, R9 ;  /* 0x000000ffff057224 */ /* 0x000fcc00078e0009 */
[----:B------:R0:W2:Y:S01]  /*0c10*/  LDG.E.U16 R5, desc[UR6][R4.64] ;  /* 0x0000000604057981 */ /* 0x0000a2000c1e1500 */
[----:B------:R-:W-:Y:S02]  /*0c20*/  VIADD R7, R7, 0x1 ;  /* 0x0000000107077836 */ /* 0x000fe40000000000 */
[----:B------:R-:W-:-:S03]  /*0c30*/  VIADD R8, R2, 0x1 ;  /* 0x0000000102087836 */ /* 0x000fc60000000000 */
[----:B------:R-:W-:Y:S02]  /*0c40*/  ISETP.NE.AND P1, PT, R7, RZ, PT ;  /* 0x000000ff0700720c */ /* 0x000fe40003f25270 */
[----:B0-----:R-:W-:-:S04]  /*0c50*/  IADD3 R4, P2, PT, R4, 0x200, RZ ;  /* 0x0000020004047810 */ /* 0x001fc80007f5e0ff */
[----:B------:R-:W-:Y:S02]  /*0c60*/  IADD3.X R9, PT, PT, RZ, R9, RZ, P2, !PT ;  /* 0x00000009ff097210 */ /* 0x000fe400017fe4ff */
[----:B--2---:R-:W-:-:S13]  /*0c70*/  HSETP2.BF16_V2.NEU.AND P0, PT, R5.H0_H0, R6.H0_H0, PT ;  /* 0x2000000605007234 */ /* 0x004fda0003f0d802 */
[----:B------:R-:W-:-:S04]  /*0c80*/  @!P0 IMAD.MOV R8, RZ, RZ, R2 ;  /* 0x000000ffff088224 */ /* 0x000fc800078e0202 */
[----:B------:R-:W-:Y:S01]  /*0c90*/  IMAD.MOV.U32 R2, RZ, RZ, R8 ;  /* 0x000000ffff027224 */ /* 0x000fe200078e0008 */
[----:B------:R-:W-:Y:S06]  /*0ca0*/  @P1 BRA `(.L_x_598) ;  /* 0xfffffffc00d41947 */ /* 0x000fec000383ffff */
.L_x_590:
[----:B------:R-:W-:Y:S05]  /*0cb0*/  BSYNC.RECONVERGENT B1 ;  /* 0x0000000000017941 */ /* 0x000fea0003800200 */
.L_x_589:
        /* <DEDUP_REMOVED lines=27> */
.L_x_599:
[----:B------:R-:W-:Y:S01]  /*0e70*/  LOP3.LUT R4, R0, 0x3e0, RZ, 0xc0, !PT ;  /* 0x000003e000047812 */ /* 0x000fe200078ec0ff */
[----:B------:R-:W0:Y:S03]  /*0e80*/  S2R R9, SR_LANEID ;  /* 0x0000000000097919 */ /* 0x000e260000000000 */
[----:B------:R-:W-:Y:S02]  /*0e90*/  IADD3 R6, PT, PT, R4, 0x20, RZ ;  /* 0x0000002004067810 */ /* 0x000fe40007ffe0ff */
[----:B------:R-:W-:Y:S02]  /*0ea0*/  LOP3.LUT R4, RZ, R4, RZ, 0x33, !PT ;  /* 0x00000004ff047212 */ /* 0x000fe400078e33ff */
[----:B------:R-:W-:-:S03]  /*0eb0*/  ISETP.GT.U32.AND P0, PT, R6, R3, PT ;  /* 0x000000030600720c */ /* 0x000fc60003f04070 */
[----:B------:R-:W-:-:S05]  /*0ec0*/  IMAD.IADD R4, R4, 0x1, R3 ;  /* 0x0000000104047824 */ /* 0x000fca00078e0203 */
[----:B------:R-:W-:-:S05]  /*0ed0*/  SEL R5, R4, 0x1f, P0 ;  /* 0x0000001f04057807 */ /* 0x000fca0000000000 */
[----:B------:R-:W1:Y:S01]  /*0ee0*/  SHFL.DOWN P0, R4, R2, 0x1, R5 ;  /* 0x0820000002047989 */ /* 0x000e620000000005 */
[----:B0-----:R-:W-:Y:S01]  /*0ef0*/  ISETP.NE.AND P1, PT, R9, RZ, PT ;  /* 0x000000ff0900720c */ /* 0x001fe20003f25270 */
[----:B-1----:R-:W-:-:S12]  /*0f00*/  @P0 IMAD.IADD R4, R4, 0x1, R2 ;  /* 0x0000000104040824 */ /* 0x002fd800078e0202 */
        /* <DEDUP_REMOVED lines=25> */
[----:B------:R-:W2:Y:S04]  /*10a0*/  LDS R0, [UR4+0xc] ;  /* 0x00000c04ff007984 */ /* 0x000ea80008000800 */
[----:B------:R-:W3:Y:S01]  /*10b0*/  LDS.64 R10, [UR4+0x20] ;  /* 0x00002004ff0a7984 */ /* 0x000ee20008000a00 */
[----:B-1----:R-:W-:Y:S02]  /*10c0*/  SEL R4, R4, RZ, P2 ;  /* 0x000000ff04047207 */ /* 0x002fe40001000000 */
[----:B------:R-:W-:-:S02]  /*10d0*/  ISETP.GT.U32.AND P2, PT, R3, 0x60, PT ;  /* 0x000000600300780c */ /* 0x000fc40003f44070 */
[----:B--2---:R-:W-:Y:S02]  /*10e0*/  SEL R0, R0, RZ, P1 ;  /* 0x000000ff00007207 */ /* 0x004fe40000800000 */
        /* <DEDUP_REMOVED lines=8> */
[----:B---3--:R-:W-:Y:S02]  /*1170*/  SEL R10, R10, RZ, P2 ;  /* 0x000000ff0a0a7207 */ /* 0x008fe40001000000 */
[----:B------:R-:W-:Y:S02]  /*1180*/  SEL R11, R11, RZ, P3 ;  /* 0x000000ff0b0b7207 */ /* 0x000fe40001800000 */
[----:B------:R-:W-:-:S05]  /*1190*/  IADD3 R0, PT, PT, R10, R0, R7 ;  /* 0x000000000a007210 */ /* 0x000fca0007ffe007 */
[----:B0-----:R-:W-:Y:S01]  /*11a0*/  IMAD.IADD R9, R0, 0x1, R11 ;  /* 0x0000000100097824 */ /* 0x001fe200078e020b */
[----:B------:R-:W-:Y:S06]  /*11b0*/  BRA `(.L_x_600) ;  /* 0x0000001800347947 */ /* 0x000fec0003800000 */
.L_x_586:
[----:B------:R-:W0:Y:S01]  /*11c0*/  S2R R0, SR_TID.X ;  /* 0x0000000000007919 */ /* 0x000e220000002100 */
[----:B------:R-:W1:Y:S02]  /*11d0*/  LDCU.64 UR4, c[0x0][0x380] ;  /* 0x00007000ff0477ac */ /* 0x000e640008000a00 */
[----:B-1----:R-:W-:Y:S01]  /*11e0*/  MOV R17, UR5 ;  /* 0x0000000500117c02 */ /* 0x002fe20008000f00 */
[----:B------:R-:W-:-:S04]  /*11f0*/  IMAD.U32 R16, RZ, RZ, UR4 ;  /* 0x00000004ff107e24 */ /* 0x000fc8000f8e00ff */
        /* <DEDUP_REMOVED lines=18> */
[----:B------:R-:W-:Y:S01]  /*1320*/  VIADD R24, R3, 0xfffff000 ;  /* 0xfffff00003187836 */ /* 0x000fe20000000000 */
[----:B------:R-:W-:Y:S01]  /*1330*/  UMOV UR4, 0x1000 ;  /* 0x0000100000047882 */ /* 0x000fe20000000000 */
[----:B--2---:R-:W-:-:S02]  /*1340*/  PRMT R21, R14, 0x5410, R21 ;  /* 0x000054100e157816 */ /* 0x004fc40000000015 */
[----:B---3--:R-:W-:-:S03]  /*1350*/  HSETP2.BF16_V2.NEU.AND P1, PT, R19.H0_H0, R2.H0_H0, PT ;  /* 0x2000000213007234 */ /* 0x008fc60003f2d802 */
[----:B------:R-:W-:Y:S02]  /*1360*/  HSETP2.BF16_V2.NEU.AND P2, P0, R21, R2.H0_H0, PT ;  /* 0x2000000215007234 */ /* 0x000fe4000384d002 */
[----:B------:R-:W-:Y:S01]  /*1370*/  SEL R14, RZ, 0x1, !P1 ;  /* 0x00000001ff0e7807 */ /* 0x000fe20004800000 */
[----:B------:R-:W-:Y:S01]  /*1380*/  IMAD.MOV.U32 R19, RZ, RZ, 0x2 ;  /* 0x00000002ff137424 */ /* 0x000fe200078e00ff */
[----:B----4-:R-:W-:-:S06]  /*1390*/  PRMT R23, R18, 0x5410, R23 ;  /* 0x0000541012177816 */ /* 0x010fcc0000000017 */
[----:B------:R-:W-:-:S03]  /*13a0*/  @!P1 IMAD.MOV R19, RZ, RZ, 0x1 ;  /* 0x00000001ff139424 */ /* 0x000fc600078e02ff */
[----:B------:R-:W-:Y:S01]  /*13b0*/  @!P2 IMAD.MOV R19, RZ, RZ, R14 ;  /* 0x000000ffff13a224 */ /* 0x000fe200078e020e */
[----:B------:R-:W-:-:S03]  /*13c0*/  HSETP2.BF16_V2.NEU.AND P2, P1, R23, R2.H0_H0, PT ;  /* 0x2000000217007234 */ /* 0x000fc6000394d002 */
[C---:B0-----:R-:W-:Y:S01]  /*13d0*/  VIADD R4, R19.reuse, 0x1 ;  /* 0x0000000113047836 */ /* 0x041fe20000000000 */
[----:B------:R-:W-:Y:S02]  /*13e0*/  @!P0 IADD3 R4, PT, PT, R19, RZ, RZ ;  /* 0x000000ff13048210 */ /* 0x000fe40007ffe0ff */
[----:B-----5:R-:W-:-:S03]  /*13f0*/  PRMT R25, R20, 0x5410, R25 ;  /* 0x0000541014197816 */ /* 0x020fc60000000019 */
[----:B------:R-:W-:-:S04]  /*1400*/  VIADD R5, R4, 0x1 ;  /* 0x0000000104057836 */ /* 0x000fc80000000000 */
[----:B------:R-:W-:Y:S01]  /*1410*/  @!P2 IMAD.MOV R5, RZ, RZ, R4 ;  /* 0x000000ffff05a224 */ /* 0x000fe200078e0204 */
[----:B------:R-:W-:-:S03]  /*1420*/  HSETP2.BF16_V2.NEU.AND P2, P0, R25, R2.H0_H0, PT ;  /* 0x2000000219007234 */ /* 0x000fc6000384d002 */
[----:B------:R-:W-:Y:S02]  /*1430*/  VIADD R4, R5, 0x1 ;  /* 0x0000000105047836 */ /* 0x000fe40000000000 */
[----:B------:R-:W-:Y:S01]  /*1440*/  @!P1 IMAD.MOV R4, RZ, RZ, R5 ;  /* 0x000000ffff049224 */ /* 0x000fe200078e0205 */
[----:B------:R-:W-:-:S04]  /*1450*/  PRMT R15, R12, 0x5410, R15 ;  /* 0x000054100c0f7816 */ /* 0x000fc8000000000f */
[----:B------:R-:W-:-:S03]  /*1460*/  IADD3 R5, PT, PT, R4, 0x1, RZ ;  /* 0x0000000104057810 */ /* 0x000fc60007ffe0ff */
[----:B------:R-:W-:Y:S01]  /*1470*/  @!P2 IMAD.MOV R5, RZ, RZ, R4 ;  /* 0x000000ffff05a224 */ /* 0x000fe200078e0204 */
[----:B------:R-:W-:-:S03]  /*1480*/  HSETP2.BF16_V2.NEU.AND P2, P1, R15, R2.H0_H0, PT ;  /* 0x200000020f007234 */ /* 0x000fc6000394d002 */
[----:B------:R-:W-:Y:S01]  /*1490*/  VIADD R4, R5, 0x1 ;  /* 0x0000000105047836 */ /* 0x000fe20000000000 */
[----:B------:R-:W-:Y:S01]  /*14a0*/  PRMT R13, R10, 0x5410, R13 ;  /* 0x000054100a0d7816 */ /* 0x000fe2000000000d */
[----:B------:R-:W-:-:S04]  /*14b0*/  @!P0 IMAD.MOV R4, RZ, RZ, R5 ;  /* 0x000000ffff048224 */ /* 0x000fc800078e0205 */
[----:B------:R-:W-:-:S04]  /*14c0*/  VIADD R5, R4, 0x1 ;  /* 0x0000000104057836 */ /* 0x000fc80000000000 */
[----:B------:R-:W-:Y:S02]  /*14d0*/  @!P2 IADD3 R5, PT, PT, R4, RZ, RZ ;  /* 0x000000ff0405a210 */ /* 0x000fe40007ffe0ff */
[----:B------:R-:W-:-:S03]  /*14e0*/  HSETP2.BF16_V2.NEU.AND P2, P0, R13, R2.H0_H0, PT ;  /* 0x200000020d007234 */ /* 0x000fc6000384d002 */
[----:B------:R-:W-:Y:S01]  /*14f0*/  VIADD R4, R5, 0x1 ;  /* 0x0000000105047836 */ /* 0x000fe20000000000 */
[----:B------:R-:W-:Y:S01]  /*1500*/  PRMT R9, R8, 0x5410, R9 ;  /* 0x0000541008097816 */ /* 0x000fe20000000009 */
[----:B------:R-:W-:-:S04]  /*1510*/  @!P1 IMAD.MOV R4, RZ, RZ, R5 ;  /* 0x000000ffff049224 */ /* 0x000fc800078e0205 */
[----:B------:R-:W-:-:S04]  /*1520*/  VIADD R5, R4, 0x1 ;  /* 0x0000000104057836 */ /* 0x000fc80000000000 */
[----:B------:R-:W-:Y:S01]  /*1530*/  @!P2 IMAD.MOV R5, RZ, RZ, R4 ;  /* 0x000000ffff05a224 */ /* 0x000fe200078e0204 */
[----:B------:R-:W-:Y:S02]  /*1540*/  HSETP2.BF16_V2.NEU.AND P2, P1, R9, R2.H0_H0, PT ;  /* 0x2000000209007234 */ /* 0x000fe4000394d002 */
[----:B------:R-:W-:Y:S02]  /*1550*/  PRMT R7, R6, 0x5410, R7 ;  /* 0x0000541006077816 */ /* 0x000fe40000000007 */
[----:B------:R-:W-:Y:S01]  /*1560*/  IADD3 R4, PT, PT, R5, 0x1, RZ ;  /* 0x0000000105047810 */ /* 0x000fe20007ffe0ff */
[----:B------:R-:W-:-:S04]  /*1570*/  @!P0 IMAD.MOV R4, RZ, RZ, R5 ;  /* 0x000000ffff048224 */ /* 0x000fc800078e0205 */
[----:B------:R-:W-:-:S04]  /*1580*/  VIADD R5, R4, 0x1 ;  /* 0x0000000104057836 */ /* 0x000fc80000000000 */
[----:B------:R-:W-:Y:S01]  /*1590*/  @!P2 IMAD.MOV R5, RZ, RZ, R4 ;  /* 0x000000ffff05a224 */ /* 0x000fe200078e0204 */
[----:B------:R-:W-:-:S03]  /*15a0*/  HSETP2.BF16_V2.NEU.AND P0, P2, R7, R2.H0_H0, PT ;  /* 0x2000000207007234 */ /* 0x000fc60003a0d002 */
[C---:B------:R-:W-:Y:S01]  /*15b0*/  VIADD R4, R5.reuse, 0x1 ;  /* 0x0000000105047836 */ /* 0x040fe20000000000 */
[----:B------:R-:W-:Y:S02]  /*15c0*/  @!P1 IADD3 R4, PT, PT, R5, RZ, RZ ;  /* 0x000000ff05049210 */ /* 0x000fe40007ffe0ff */
[----:B------:R-:W-:-:S03]  /*15d0*/  ISETP.GE.U32.AND P1, PT, R24, 0x1000, PT ;  /* 0x000010001800780c */ /* 0x000fc60003f26070 */
[----:B------:R-:W-:-:S04]  /*15e0*/  VIADD R5, R4, 0x1 ;  /* 0x0000000104057836 */ /* 0x000fc80000000000 */
[----:B------:R-:W-:Y:S01]  /*15f0*/  @!P0 IMAD.MOV R5, RZ, RZ, R4 ;  /* 0x000000ffff058224 */ /* 0x000fe200078e0204 */
[----:B------:R-:W-:-:S03]  /*1600*/  HSETP2.BF16_V2.NEU.AND P0, PT, R11.H0_H0, R2.H0_H0, PT ;  /* 0x200000020b007234 */ /* 0x000fc60003f0d802 */
[C---:B------:R-:W-:Y:S01]  /*1610*/  VIADD R4, R5.reuse, 0x1 ;  /* 0x0000000105047836 */ /* 0x040fe20000000000 */
[----:B------:R-:W-:-:S05]  /*1620*/  @!P2 IADD3 R4, PT, PT, R5, RZ, RZ ;  /* 0x000000ff0504a210 */ /* 0x000fca0007ffe0ff */
[----:B------:R-:W-:-:S04]  /*1630*/  VIADD R7, R4, 0x1 ;  /* 0x0000000104077836 */ /* 0x000fc80000000000 */
[----:B------:R-:W-:Y:S01]  /*1640*/  @!P0 IMAD.MOV R7, RZ, RZ, R4 ;  /* 0x000000ffff078224 */ /* 0x000fe200078e0204 */
[----:B------:R-:W-:Y:S06]  /*1650*/  @!P1 BRA `(.L_x_601) ;  /* 0x00000004002c9947 */ /* 0x000fec0003800000 */
[----:B------:R-:W0:Y:S01]  /*1660*/  LDC R3, c[0x0][0x398] ;  /* 0x0000e600ff037b82 */ /* 0x000e220000000800 */
[----:B------:R-:W-:-:S07]  /*1670*/  UMOV UR4, 0x1000 ;  /* 0x0000100000047882 */ /* 0x000fce0000000000 */
[----:B------:R-:W1:Y:S02]  /*1680*/  LDC.64 R16, c[0x0][0x380] ;  /* 0x0000e000ff107b82 */ /* 0x000e640000000a00 */
.L_x_603:
        /* <DEDUP_REMOVED lines=18> */
[----:B--2---:R-:W-:Y:S01]  /*17b0*/  PRMT R23, R20, 0x5410, R23 ;  /* 0x0000541014177816 */ /* 0x004fe20000000017 */
[----:B------:R-:W-:-:S04]  /*17c0*/  VIADD R20, R7, 0x1 ;  /* 0x0000000107147836 */ /* 0x000fc80000000000 */
[----:B------:R-:W-:Y:S02]  /*17d0*/  HSETP2.BF16_V2.NEU.AND P0, P1, R23, R2.H0_H0, PT ;  /* 0x2000000217007234 */ /* 0x000fe4000390d002 */
[----:B---3--:R-:W-:Y:S02]  /*17e0*/  PRMT R25, R22, 0x5410, R25 ;  /* 0x0000541016197816 */ /* 0x008fe40000000019 */
[----:B----4-:R-:W-:-:S09]  /*17f0*/  PRMT R19, R18, 0x5410, R19 ;  /* 0x0000541012137816 */ /* 0x010fd20000000013 */
[----:B------:R-:W-:Y:S02]  /*1800*/  @!P0 IADD3 R20, PT, PT, R7, RZ, RZ ;  /* 0x000000ff07148210 */ /* 0x000fe40007ffe0ff */
[----:B------:R-:W-:-:S03]  /*1810*/  HSETP2.BF16_V2.NEU.AND P2, P0, R25, R2.H0_H0, PT ;  /* 0x2000000219007234 */ /* 0x000fc6000384d002 */
[----:B------:R-:W-:Y:S01]  /*1820*/  VIADD R7, R20, 0x1 ;  /* 0x0000000114077836 */ /* 0x000fe20000000000 */
[----:B-----5:R-:W-:Y:S01]  /*1830*/  PRMT R15, R14, 0x5410, R15 ;  /* 0x000054100e0f7816 */ /* 0x020fe2000000000f */
[----:B------:R-:W-:-:S04]  /*1840*/  @!P1 IMAD.MOV R7, RZ, RZ, R20 ;  /* 0x000000ffff079224 */ /* 0x000fc800078e0214 */
[----:B------:R-:W-:Y:S01]  /*1850*/  VIADD R20, R7, 0x1 ;  /* 0x0000000107147836 */ /* 0x000fe20000000000 */
[----:B------:R-:W-:-:S03]  /*1860*/  PRMT R13, R12, 0x5410, R13 ;  /* 0x000054100c0d7816 */ /* 0x000fc6000000000d */
[----:B------:R-:W-:Y:S01]  /*1870*/  @!P2 IMAD.MOV R20, RZ, RZ, R7 ;  /* 0x000000ffff14a224 */ /* 0x000fe200078e0207 */
[----:B------:R-:W-:-:S04]  /*1880*/  HSETP2.BF16_V2.NEU.AND P2, P1, R19, R2.H0_H0, PT ;  /* 0x2000000213007234 */ /* 0x000fc8000394d002 */
[----:B-1----:R-:W-:Y:S01]  /*1890*/  IADD3 R4, PT, PT, R20, 0x1, RZ ;  /* 0x0000000114047810 */ /* 0x002fe20007ffe0ff */
[----:B------:R-:W-:Y:S01]  /*18a0*/  @!P0 IMAD.MOV R4, RZ, RZ, R20 ;  /* 0x000000ffff048224 */ /* 0x000fe200078e0214 */
[----:B------:R-:W-:-:S03]  /*18b0*/  PRMT R11, R10, 0x5410, R11 ;  /* 0x000054100a0b7816 */ /* 0x000fc6000000000b */
[----:B------:R-:W-:-:S04]  /*18c0*/  VIADD R5, R4, 0x1 ;  /* 0x0000000104057836 */ /* 0x000fc80000000000 */
[----:B------:R-:W-:Y:S01]  /*18d0*/  @!P2 IMAD.MOV R5, RZ, RZ, R4 ;  /* 0x000000ffff05a224 */ /* 0x000fe200078e0204 */
[----:B------:R-:W-:Y:S02]  /*18e0*/  HSETP2.BF16_V2.NEU.AND P2, P0, R15, R2.H0_H0, PT ;  /* 0x200000020f007234 */ /* 0x000fe4000384d002 */
[----:B------:R-:W-:Y:S02]  /*18f0*/  PRMT R9, R8, 0x5410, R9 ;  /* 0x0000541008097816 */ /* 0x000fe40000000009 */
[----:B------:R-:W-:Y:S01]  /*1900*/  IADD3 R4, PT, PT, R5, 0x1, RZ ;  /* 0x0000000105047810 */ /* 0x000fe20007ffe0ff */
[----:B------:R-:W-:Y:S01]  /*1910*/  @!P1 IMAD.MOV R4, RZ, RZ, R5 ;  /* 0x000000ffff049224 */ /* 0x000fe200078e0205 */
[----:B------:R-:W-:-:S03]  /*1920*/  PRMT R21, R6, 0x5410, R21 ;  /* 0x0000541006157816 */ /* 0x000fc60000000015 */
[----:B------:R-:W-:Y:S02]  /*1930*/  VIADD R5, R4, 0x1 ;  /* 0x0000000104057836 */ /* 0x000fe40000000000 */
[----:B0-----:R-:W-:Y:S02]  /*1940*/  VIADD R6, R3, -UR4 ;  /* 0x8000000403067c36 */ /* 0x001fe40008000000 */
[----:B------:R-:W-:Y:S01]  /*1950*/  @!P2 IMAD.MOV R5, RZ, RZ, R4 ;  /* 0x000000ffff05a224 */ /* 0x000fe200078e0204 */
[----:B------:R-:W-:-:S04]  /*1960*/  HSETP2.BF16_V2.NEU.AND P2, P1, R13, R2.H0_H0, PT ;  /* 0x200000020d007234 */ /* 0x000fc8000394d002 */
[----:B------:R-:W-:Y:S01]  /*1970*/  IADD3 R4, PT, PT, R5, 0x1, RZ ;  /* 0x0000000105047810 */ /* 0x000fe20007ffe0ff */
[----:B------:R-:W-:-:S04]  /*1980*/  @!P0 IMAD.MOV R4, RZ, RZ, R5 ;  /* 0x000000ffff048224 */ /* 0x000fc800078e0205 */
[----:B------:R-:W-:-:S04]  /*1990*/  VIADD R5, R4, 0x1 ;  /* 0x0000000104057836 */ /* 0x000fc80000000000 */
        /* <DEDUP_REMOVED lines=23> */
.L_x_601:
        /* <DEDUP_REMOVED lines=18> */
.L_x_608:
[----:B------:R-:W-:-:S04]  /*1c30*/  IMAD.WIDE.U32 R14, R8, 0x2, R16 ;  /* 0x00000002080e7825 */ /* 0x000fc800078e0010 */
[C---:B------:R-:W-:Y:S01]  /*1c40*/  VIADD R11, R8.reuse, 0x100 ;  /* 0x00000100080b7836 */ /* 0x040fe20000000000 */
[----:B------:R0:W2:Y:S01]  /*1c50*/  LDG.E.U16 R9, desc[UR6][R14.64] ;  /* 0x000000060e097981 */ /* 0x0000a2000c1e1500 */
[----:B------:R-:W-:Y:S02]  /*1c60*/  IADD3 R13, PT, PT, R8, 0x200, RZ ;  /* 0x00000200080d7810 */ /* 0x000fe40007ffe0ff */
[----:B------:R-:W-:-:S04]  /*1c70*/  IMAD.WIDE.U32 R10, R11, 0x2, R16 ;  /* 0x000000020b0a7825 */ /* 0x000fc800078e0010 */
[--C-:B------:R-:W-:Y:S02]  /*1c80*/  IMAD.WIDE.U32 R12, R13, 0x2, R16.reuse ;  /* 0x000000020d0c7825 */ /* 0x100fe400078e0010 */
[----:B------:R-:W3:Y:S02]  /*1c90*/  LDG.E.U16 R11, desc[UR6][R10.64] ;  /* 0x000000060a0b7981 */ /* 0x000ee4000c1e1500 */
[C---:B------:R-:W-:Y:S02]  /*1ca0*/  VIADD R27, R8.reuse, 0x300 ;  /* 0x00000300081b7836 */ /* 0x040fe40000000000 */
[----:B------:R-:W4:Y:S01]  /*1cb0*/  LDG.E.U16 R13, desc[UR6][R12.64] ;  /* 0x000000060c0d7981 */ /* 0x000f22000c1e1500 */
[----:B------:R-:W-:Y:S02]  /*1cc0*/  VIADD R25, R8, 0x400 ;  /* 0x0000040008197836 */ /* 0x000fe40000000000 */
[----:B------:R-:W-:-:S04]  /*1cd0*/  IMAD.WIDE.U32 R26, R27, 0x2, R16 ;  /* 0x000000021b1a7825 */ /* 0x000fc800078e0010 */
[--C-:B------:R-:W-:Y:S02]  /*1ce0*/  IMAD.WIDE.U32 R24, R25, 0x2, R16.reuse ;  /* 0x0000000219187825 */ /* 0x100fe400078e0010 */
[----:B------:R-:W5:Y:S02]  /*1cf0*/  LDG.E.U16 R26, desc[UR6][R26.64] ;  /* 0x000000061a1a7981 */ /* 0x000f64000c1e1500 */
[C---:B0-----:R-:W-:Y:S02]  /*1d00*/  VIADD R15, R8.reuse, 0x500 ;  /* 0x00000500080f7836 */ /* 0x041fe40000000000 */
[----:B------:R-:W5:Y:S01]  /*1d10*/  LDG.E.U16 R24, desc[UR6][R24.64] ;  /* 0x0000000618187981 */ /* 0x000f62000c1e1500 */
[----:B------:R-:W-:Y:S01]  /*1d20*/  IADD3 R19, PT, PT, R8, 0x600, RZ ;  /* 0x0000060008137810 */ /* 0x000fe20007ffe0ff */
[----:B------:R-:W-:-:S04]  /*1d30*/  IMAD.WIDE.U32 R14, R15, 0x2, R16 ;  /* 0x000000020f0e7825 */ /* 0x000fc800078e0010 */
[----:B------:R-:W-:Y:S02]  /*1d40*/  IMAD.WIDE.U32 R18, R19, 0x2, R16 ;  /* 0x0000000213127825 */ /* 0x000fe400078e0010 */
[----:B------:R-:W5:Y:S02]  /*1d50*/  LDG.E.U16 R14, desc[UR6][R14.64] ;  /* 0x000000060e0e7981 */ /* 0x000f64000c1e1500 */
[C---:B------:R-:W-:Y:S02]  /*1d60*/  VIADD R21, R8.reuse, 0x700 ;  /* 0x0000070008157836 */ /* 0x040fe40000000000 */
[----:B------:R0:W5:Y:S01]  /*1d70*/  LDG.E.U16 R12, desc[UR6][R18.64] ;  /* 0x00000006120c7981 */ /* 0x000162000c1e1500 */
[----:B------:R-:W-:-:S04]  /*1d80*/  VIADD R29, R8, 0x800 ;  /* 0x00000800081d7836 */ /* 0x000fc80000000000 */
[----:B------:R-:W-:-:S04]  /*1d90*/  IMAD.WIDE.U32 R28, R29, 0x2, R16 ;  /* 0x000000021d1c7825 */ /* 0x000fc800078e0010 */
[----:B0-----:R-:W-:Y:S02]  /*1da0*/  IMAD.WIDE.U32 R18, R21, 0x2, R16 ;  /* 0x0000000215127825 */ /* 0x001fe400078e0010 */
[----:B------:R-:W5:Y:S04]  /*1db0*/  LDG.E.U16 R29, desc[UR6][R28.64] ;  /* 0x000000061c1d7981 */ /* 0x000f68000c1e1500 */
[----:B------:R0:W5:Y:S01]  /*1dc0*/  LDG.E.U16 R10, desc[UR6][R18.64] ;  /* 0x00000006120a7981 */ /* 0x000162000c1e1500 */
[C---:B------:R-:W-:Y:S01]  /*1dd0*/  VIADD R21, R8.reuse, 0x900 ;  /* 0x0000090008157836 */ /* 0x040fe20000000000 */
[----:B------:R-:W-:-:S03]  /*1de0*/  IADD3 R23, PT, PT, R8, 0xa00, RZ ;  /* 0x00000a0008177810 */ /* 0x000fc60007ffe0ff */
[----:B------:R-:W-:-:S04]  /*1df0*/  IMAD.WIDE.U32 R20, R21, 0x2, R16 ;  /* 0x0000000215147825 */ /* 0x000fc800078e0010 */
[--C-:B------:R-:W-:Y:S01]  /*1e00*/  IMAD.WIDE.U32 R22, R23, 0x2, R16.reuse ;  /* 0x0000000217167825 */ /* 0x100fe200078e0010 */
[----:B------:R1:W5:Y:S03]  /*1e10*/  LDG.E.U16 R27, desc[UR6][R20.64] ;  /* 0x00000006141b7981 */ /* 0x000366000c1e1500 */
[C---:B------:R-:W-:Y:S01]  /*1e20*/  VIADD R15, R8.reuse, 0xb00 ;  /* 0x00000b00080f7836 */ /* 0x040fe20000000000 */
[----:B------:R1:W5:Y:S01]  /*1e30*/  LDG.E.U16 R25, desc[UR6][R22.64] ;  /* 0x0000000616197981 */ /* 0x000362000c1e1500 */
[----:B0-----:R-:W-:Y:S02]  /*1e40*/  VIADD R19, R8, 0xc00 ;  /* 0x00000c0008137836 */ /* 0x001fe40000000000 */
[----:B-1----:R-:W-:-:S04]  /*1e50*/  IMAD.WIDE.U32 R20, R15, 0x2, R16 ;  /* 0x000000020f147825 */ /* 0x002fc800078e0010 */
[--C-:B------:R-:W-:Y:S01]  /*1e60*/  IMAD.WIDE.U32 R18, R19, 0x2, R16.reuse ;  /* 0x0000000213127825 */ /* 0x100fe200078e0010 */
[----:B------:R0:W5:Y:S03]  /*1e70*/  LDG.E.U16 R15, desc[UR6][R20.64] ;  /* 0x00000006140f7981 */ /* 0x000166000c1e1500 */
[C---:B------:R-:W-:Y:S01]  /*1e80*/  VIADD R23, R8.reuse, 0xd00 ;  /* 0x00000d0008177836 */ /* 0x040fe20000000000 */
[----:B------:R1:W5:Y:S01]  /*1e90*/  LDG.E.U16 R28, desc[UR6][R18.64] ;  /* 0x00000006121c7981 */ /* 0x000362000c1e1500 */
[----:B0-----:R-:W-:Y:S02]  /*1ea0*/  IADD3 R21, PT, PT, R8, 0xe00, RZ ;  /* 0x00000e0008157810 */ /* 0x001fe40007ffe0ff */
[----:B-1----:R-:W-:-:S04]  /*1eb0*/  IMAD.WIDE.U32 R18, R23, 0x2, R16 ;  /* 0x0000000217127825 */ /* 0x002fc800078e0010 */
[----:B------:R-:W-:Y:S02]  /*1ec0*/  IMAD.WIDE.U32 R20, R21, 0x2, R16 ;  /* 0x0000000215147825 */ /* 0x000fe400078e0010 */
[----:B------:R-:W5:Y:S04]  /*1ed0*/  LDG.E.U16 R19, desc[UR6][R18.64] ;  /* 0x0000000612137981 */ /* 0x000f68000c1e1500 */
[----:B------:R-:W5:Y:S01]  /*1ee0*/  LDG.E.U16 R21, desc[UR6][R20.64] ;  /* 0x0000000614157981 */ /* 0x000f62000c1e1500 */
[----:B------:R-:W-:-:S04]  /*1ef0*/  VIADD R23, R8, 0xf00 ;  /* 0x00000f0008177836 */ /* 0x000fc80000000000 */
[----:B------:R-:W-:-:S06]  /*1f00*/  IMAD.WIDE.U32 R22, R23, 0x2, R16 ;  /* 0x0000000217167825 */ /* 0x000fcc00078e0010 */
[----:B------:R-:W5:Y:S01]  /*1f10*/  LDG.E.U16 R23, desc[UR6][R22.64] ;  /* 0x0000000616177981 */ /* 0x000f62000c1e1500 */
[----:B------:R-:W-:Y:S01]  /*1f20*/  VIADD R6, R6, 0x10 ;  /* 0x0000001006067836 */ /* 0x000fe20000000000 */
[----:B------:R-:W-:Y:S01]  /*1f30*/  IADD3 R8, PT, PT, R8, 0x1000, RZ ;  /* 0x0000100008087810 */ /* 0x000fe20007ffe0ff */
        /* <DEDUP_REMOVED lines=43> */
[----:B------:R-:W-:-:S04]  /*21f0*/  @!P1 IMAD.MOV R7, RZ, RZ, R9 ;  /* 0x000000ffff079224 */ /* 0x000fc800078e0209 */
[----:B------:R-:W-:-:S04]  /*2200*/  VIADD R9, R7, 0x1 ;  /* 0x0000000107097836 */ /* 0x000fc80000000000 */
[----:B------:R-:W-:Y:S02]  /*2210*/  @!P0 IADD3 R9, PT, PT, R7, RZ, RZ ;  /* 0x000000ff07098210 */ /* 0x000fe40007ffe0ff */
[----:B------:R-:W-:Y:S02]  /*2220*/  ISETP.NE.AND P0, PT, R6, RZ, PT ;  /* 0x000000ff0600720c */ /* 0x000fe40003f05270 */
[----:B------:R-:W-:Y:S01]  /*2230*/  HSETP2.BF16_V2.NEU.AND P1, PT, R23.H0_H0, R2.H0_H0, PT ;  /* 0x2000000217007234 */ /* 0x000fe20003f2d802 */
[----:B------:R-:W-:-:S12]  /*2240*/  VIADD R7, R9, 0x1 ;  /* 0x0000000109077836 */ /* 0x000fd80000000000 */
[----:B------:R-:W-:Y:S01]  /*2250*/  @!P1 IMAD.MOV R7, RZ, RZ, R9 ;  /* 0x000000ffff079224 */ /* 0x000fe200078e0209 */
[----:B------:R-:W-:Y:S06]  /*2260*/  @P0 BRA `(.L_x_608) ;  /* 0xfffffff800700947 */ /* 0x000fec000383ffff */
[----:B------:R-:W-:Y:S05]  /*2270*/  BSYNC.RECONVERGENT B3 ;  /* 0x0000000000037941 */ /* 0x000fea0003800200 */
.L_x_607:
[----:B------:R-:W-:-:S07]  /*2280*/  VIADD R3, R3, 0xfffff800 ;  /* 0xfffff80003037836 */ /* 0x000fce0000000000 */
.L_x_606:
[----:B------:R-:W-:Y:S05]  /*2290*/  BSYNC.RECONVERGENT B2 ;  /* 0x0000000000027941 */ /* 0x000fea0003800200 */
.L_x_605:
        /* <DEDUP_REMOVED lines=21> */
[C---:B------:R-:W-:Y:S02]  /*23f0*/  VIADD R19, R9.reuse, 0x500 ;  /* 0x0000050009137836 */ /* 0x040fe40000000000 */
[----:B------:R-:W5:Y:S01]  /*2400*/  LDG.E.U16 R23, desc[UR6][R22.64] ;  /* 0x0000000616177981 */ /* 0x000f62000c1e1500 */
[----:B0-----:R-:W-:Y:S01]  /*2410*/  IADD3 R13, PT, PT, R9, 0x600, RZ ;  /* 0x00000600090d7810 */ /* 0x001fe20007ffe0ff */
[----:B------:R-:W-:-:S04]  /*2420*/  IMAD.WIDE.U32 R18, R19, 0x2, R16 ;  /* 0x0000000213127825 */ /* 0x000fc800078e0010 */
[--C-:B------:R-:W-:Y:S02]  /*2430*/  IMAD.WIDE.U32 R12, R13, 0x2, R16.reuse ;  /* 0x000000020d0c7825 */ /* 0x100fe400078e0010 */
[----:B------:R-:W5:Y:S02]  /*2440*/  LDG.E.U16 R19, desc[UR6][R18.64] ;  /* 0x0000000612137981 */ /* 0x000f64000c1e1500 */
[----:B------:R-:W-:Y:S02]  /*2450*/  VIADD R9, R9, 0x700 ;  /* 0x0000070009097836 */ /* 0x000fe40000000000 */
[----:B------:R-:W5:Y:S02]  /*2460*/  LDG.E.U16 R13, desc[UR6][R12.64] ;  /* 0x000000060c0d7981 */ /* 0x000f64000c1e1500 */
[----:B------:R-:W-:-:S06]  /*2470*/  IMAD.WIDE.U32 R8, R9, 0x2, R16 ;  /* 0x0000000209087825 */ /* 0x000fcc00078e0010 */
[----:B------:R-:W5:Y:S01]  /*2480*/  LDG.E.U16 R9, desc[UR6][R8.64] ;  /* 0x0000000608097981 */ /* 0x000f62000c1e1500 */
        /* <DEDUP_REMOVED lines=22> */
[----:B------:R-:W-:-:S05]  /*25f0*/  @!P1 IMAD.MOV R5, RZ, RZ, R7 ;  /* 0x000000ffff059224 */ /* 0x000fca00078e0207 */
[----:B------:R-:W-:Y:S01]  /*2600*/  IADD3 R7, PT, PT, R5, 0x1, RZ ;  /* 0x0000000105077810 */ /* 0x000fe20007ffe0ff */
[----:B------:R-:W-:-:S07]  /*2610*/  @!P2 IMAD.MOV R7, RZ, RZ, R5 ;  /* 0x000000ffff07a224 */ /* 0x000fce00078e0205 */
.L_x_610:
[----:B------:R-:W-:Y:S05]  /*2620*/  BSYNC.RECONVERGENT B2 ;  /* 0x0000000000027941 */ /* 0x000fea0003800200 */
.L_x_609:
        /* <DEDUP_REMOVED lines=9> */
[----:B------:R0:W2:Y:S01]  /*26c0*/  LDG.E.U16 R5, desc[UR6][R4.64] ;  /* 0x0000000604057981 */ /* 0x0000a2000c1e1500 */
        /* <DEDUP_REMOVED lines=8> */
[----:B0-----:R-:W-:Y:S02]  /*2750*/  VIADD R4, R7, 0x1 ;  /* 0x0000000107047836 */ /* 0x001fe40000000000 */
[----:B------:R-:W-:Y:S01]  /*2760*/  VIADD R3, R3, 0x400 ;  /* 0x0000040003037836 */ /* 0x000fe20000000000 */
[----:B--2---:R-:W-:-:S02]  /*2770*/  HSETP2.BF16_V2.NEU.AND P1, PT, R5.H0_H0, R2.H0_H0, PT ;  /* 0x2000000205007234 */ /* 0x004fc40003f2d802 */
[----:B---3--:R-:W-:-:S11]  /*2780*/  HSETP2.BF16_V2.NEU.AND P2, PT, R9.H0_H0, R2.H0_H0, PT ;  /* 0x2000000209007234 */ /* 0x008fd60003f4d802 */
[----:B------:R-:W-:Y:S02]  /*2790*/  @!P1 IADD3 R4, PT, PT, R7, RZ, RZ ;  /* 0x000000ff07049210 */ /* 0x000fe40007ffe0ff */
        /* <DEDUP_REMOVED lines=8> */
.L_x_612:
[----:B------:R-:W-:Y:S05]  /*2820*/  BSYNC.RECONVERGENT B2 ;  /* 0x0000000000027941 */ /* 0x000fea0003800200 */
.L_x_611:
[----:B------:R-:W-:Y:S05]  /*2830*/  @!P0 BRA `(.L_x_604) ;  /* 0x0000000000308947 */ /* 0x000fea0003800000 */
[----:B------:R-:W-:Y:S01]  /*2840*/  IADD3 R3, PT, PT, R3, UR4, RZ ;  /* 0x0000000403037c10 */ /* 0x000fe2000fffe0ff */
[----:B------:R-:W-:-:S07]  /*2850*/  IMAD.MOV R6, RZ, RZ, -R14 ;  /* 0x000000ffff067224 */ /* 0x000fce00078e0a0e */
.L_x_613:
[----:B------:R-:W-:-:S06]  /*2860*/  IMAD.WIDE.U32 R4, R3, 0x2, R16 ;  /* 0x0000000203047825 */ /* 0x000fcc00078e0010 */
[----:B------:R-:W2:Y:S01]  /*2870*/  LDG.E.U16 R5, desc[UR6][R4.64] ;  /* 0x0000000604057981 */ /* 0x000ea2000c1e1500 */
[----:B------:R-:W-:Y:S02]  /*2880*/  VIADD R6, R6, 0x1 ;  /* 0x0000000106067836 */ /* 0x000fe40000000000 */
[----:B------:R-:W-:Y:S02]  /*2890*/  VIADD R8, R7, 0x1 ;  /* 0x0000000107087836 */ /* 0x000fe40000000000 */
[----:B------:R-:W-:Y:S01]  /*28a0*/  VIADD R3, R3, 0x100 ;  /* 0x0000010003037836 */ /* 0x000fe20000000000 */
[----:B------:R-:W-:Y:S02]  /*28b0*/  ISETP.NE.AND P1, PT, R6, RZ, PT ;  /* 0x000000ff0600720c */ /* 0x000fe40003f25270 */
[----:B--2---:R-:W-:-:S13]  /*28c0*/  HSETP2.BF16_V2.NEU.AND P0, PT, R5.H0_H0, R2.H0_H0, PT ;  /* 0x2000000205007234 */ /* 0x004fda0003f0d802 */
[----:B------:R-:W-:-:S05]  /*28d0*/  @!P0 IADD3 R8, PT, PT, R7, RZ, RZ ;  /* 0x000000ff07088210 */ /* 0x000fca0007ffe0ff */
[----:B------:R-:W-:Y:S01]  /*28e0*/  IMAD.MOV.U32 R7, RZ, RZ, R8 ;  /* 0x000000ffff077224 */ /* 0x000fe200078e0008 */
[----:B------:R-:W-:Y:S06]  /*28f0*/  @P1 BRA `(.L_x_613) ;  /* 0xfffffffc00d81947 */ /* 0x000fec000383ffff */
.L_x_604:
[----:B------:R-:W-:Y:S05]  /*2900*/  BSYNC.RECONVERGENT B1 ;  /* 0x0000000000017941 */ /* 0x000fea0003800200 */
.L_x_602:
        /* <DEDUP_REMOVED lines=24> */
.L_x_600:
[----:B------:R-:W-:Y:S05]  /*2a90*/  BSYNC.RECONVERGENT B0 ;  /* 0x0000000000007941 */ /* 0x000fea0003800200 */
.L_x_585:
[----:B------:R-:W-:Y:S05]  /*2aa0*/  @P0 EXIT ;  /* 0x000000000000094d */ /* 0x000fea0003800000 */
[----:B0-----:R-:W0:Y:S01]  /*2ab0*/  LDC.64 R2, c[0x0][0x390] ;  /* 0x0000e400ff027b82 */ /* 0x001e220000000a00 */
[----:B------:R-:W1:Y:S02]  /*2ac0*/  LDCU UR4, c[0x0][0x3a0] ;  /* 0x00007400ff0477ac */ /* 0x000e640008000800 */
[----:B-1----:R-:W-:-:S05]  /*2ad0*/  VIADD R9, R9, UR4 ;  /* 0x0000000409097c36 */ /* 0x002fca0008000000 */
[----:B0-----:R-:W-:Y:S01]  /*2ae0*/  STG.E desc[UR6][R2.64], R9 ;  /* 0x0000000902007986 */ /* 0x001fe2000c101906 */
[----:B------:R-:W-:Y:S05]  /*2af0*/  EXIT ;  /* 0x000000000000794d */ /* 0x000fea0003800000 */
.L_x_614:
        /* <DEDUP_REMOVED lines=16> */
.L_x_3668:


//--------------------- .text._ZN3cub18CUB_300001_SM_10006detail4scan23DeviceCompactInitKernelINS0_13ScanTileStateIiLb1EEEPjEEvT_iT0_ --------------------------
	.section	.text._ZN3cub18CUB_300001_SM_10006detail4scan23DeviceCompactInitKernelINS0_13ScanTileStateIiLb1EEEPjEEvT_iT0_,"ax",@progbits
	.align	128
        .global         _ZN3cub18CUB_300001_SM_10006detail4scan23DeviceCompactInitKernelINS0_13ScanTileStateIiLb1EEEPjEEvT_iT0_
        .type           _ZN3cub18CUB_300001_SM_10006detail4scan23DeviceCompactInitKernelINS0_13ScanTileStateIiLb1EEEPjEEvT_iT0_,@function
        .size           _ZN3cub18CUB_300001_SM_10006detail4scan23DeviceCompactInitKernelINS0_13ScanTileStateIiLb1EEEPjEEvT_iT0_,(.L_x_3669 - _ZN3cub18CUB_300001_SM_10006detail4scan23DeviceCompactInitKernelINS0_13ScanTileStateIiLb1EEEPjEEvT_iT0_)
        .other          _ZN3cub18CUB_300001_SM_10006detail4scan23DeviceCompactInitKernelINS0_13ScanTileStateIiLb1EEEPjEEvT_iT0_,@"STO_CUDA_ENTRY STV_DEFAULT"
_ZN3cub18CUB_300001_SM_10006detail4scan23DeviceCompactInitKernelINS0_13ScanTileStateIiLb1EEEPjEEvT_iT0_:
.text._ZN3cub18CUB_300001_SM_10006detail4scan23DeviceCompactInitKernelINS0_13ScanTileStateIiLb1EEEPjEEvT_iT0_:
[----:B------:R-:W-:Y:S01]  /*0000*/  LDC R1, c[0x0][0x37c] ;  /* 0x0000df00ff017b82 */ /* 0x000fe20000000800 */
[----:B------:R-:W0:Y:S07]  /*0010*/  S2R R0, SR_TID.X ;  /* 0x0000000000007919 */ /* 0x000e2e0000002100 */
[----:B------:R-:W1:Y:S01]  /*0020*/  S2UR UR6, SR_CTAID.X ;  /* 0x00000000000679c3 */ /* 0x000e620000002500 */
[----:B------:R-:W2:Y:S07]  /*0030*/  LDCU UR4, c[0x0][0x388] ;  /* 0x00007100ff0477ac */ /* 0x000eae0008000800 */
[----:B------:R-:W1:Y:S01]  /*0040*/  LDC R7, c[0x0][0x360] ;  /* 0x0000d800ff077b82 */ /* 0x000e620000000800 */
[C---:B0-----:R-:W-:Y:S01]  /*0050*/  ISETP.GT.U32.AND P0, PT, R0.reuse, 0x1f, PT ;  /* 0x0000001f0000780c */ /* 0x041fe20003f04070 */
[----:B-1----:R-:W-:Y:S01]  /*0060*/  IMAD R7, R7, UR6, R0 ;  /* 0x0000000607077c24 */ /* 0x002fe2000f8e0200 */
[----:B------:R-:W-:-:S02]  /*0070*/  LOP3.LUT P2, RZ, R0, UR6, RZ, 0xfc, !PT ;  /* 0x0000000600ff7c12 */ /* 0x000fc4000f84fcff */
[----:B------:R-:W-:Y:S02]  /*0080*/  ISETP.NE.OR P0, PT, RZ, UR6, P0 ;  /* 0x00000006ff007c0c */ /* 0x000fe40008705670 */
[----:B--2---:R-:W-:Y:S01]  /*0090*/  ISETP.GE.AND P1, PT, R7, UR4, PT ;  /* 0x0000000407007c0c */ /* 0x004fe2000bf26270 */
[----:B------:R-:W0:Y:S10]  /*00a0*/  LDCU.64 UR4, c[0x0][0x358] ;  /* 0x00006b00ff0477ac */ /* 0x000e340008000a00 */
[----:B------:R-:W1:Y:S02]  /*00b0*/  @!P0 LDC.64 R4, c[0x0][0x380] ;  /* 0x0000e000ff048b82 */ /* 0x000e640000000a00 */
[----:B------:R-:W-:-:S06]  /*00c0*/  @!P1 MOV R6, 0x63 ;  /* 0x0000006300069802 */ /* 0x000fcc0000000f00 */
[----:B------:R-:W2:Y:S01]  /*00d0*/  @!P1 LDC.64 R2, c[0x0][0x380] ;  /* 0x0000e000ff029b82 */ /* 0x000ea20000000a00 */
[----:B-1----:R-:W-:-:S04]  /*00e0*/  @!P0 IMAD.WIDE.U32 R4, R0, 0x8, R4 ;  /* 0x0000000800048825 */ /* 0x002fc800078e0004 */
[----:B--2---:R-:W-:-:S04]  /*00f0*/  @!P1 IMAD.WIDE R2, R7, 0x8, R2 ;  /* 0x0000000807029825 */ /* 0x004fc800078e0202 */
[----:B------:R-:W-:-:S05]  /*0100*/  IMAD.MOV.U32 R7, RZ, RZ, RZ ;  /* 0x000000ffff077224 */ /* 0x000fca00078e00ff */
[----:B0-----:R0:W-:Y:S04]  /*0110*/  @!P1 STG.E.64 desc[UR4][R2.64+0x100], R6 ;  /* 0x0001000602009986 */ /* 0x0011e8000c101b04 */
[----:B------:R0:W-:Y:S01]  /*0120*/  @!P0 STG.E.64 desc[UR4][R4.64], RZ ;  /* 0x000000ff04008986 */ /* 0x0001e2000c101b04 */
[----:B------:R-:W-:Y:S05]  /*0130*/  @P2 EXIT ;  /* 0x000000000000294d */ /* 0x000fea0003800000 */
[----:B0-----:R-:W0:Y:S02]  /*0140*/  LDC.64 R2, c[0x0][0x390] ;  /* 0x0000e400ff027b82 */ /* 0x001e240000000a00 */
[----:B0-----:R-:W-:Y:S01]  /*0150*/  STG.E desc[UR4][R2.64], RZ ;  /* 0x000000ff02007986 */ /* 0x001fe2000c101904 */
[----:B------:R-:W-:Y:S05]  /*0160*/  EXIT ;  /* 0x000000000000794d */ /* 0x000fea0003800000 */
.L_x_615:
        /* <DEDUP_REMOVED lines=9> */
.L_x_3669:


//--------------------- .text._ZN3cub18CUB_300001_SM_10006detail6select23DeviceSelectSweepKernelINS2_10policy_hubIjbiLb0ELNS0_10SelectImplE0EE10Policy1000EN6thrust24THRUST_300001_SM_1000_NS17counting_iteratorIjNS9_11use_defaultESB_SB_EENS9_18transform_iteratorI9NonZeroOpIsEPKsSB_SB_EEPjSJ_NS0_13ScanTileStateIiLb1EEENS0_8NullTypeESM_iNS2_19streaming_context_tIlLb1EEELS5_0EEEvT0_T1_T2_T3_T4_T5_T6_T7_iT8_NS1_7vsmem_tE --------------------------
	.section	.text._ZN3cub18CUB_300001_SM_10006detail6select23DeviceSelectSweepKernelINS2_10policy_hubIjbiLb0ELNS0_10SelectImplE0EE10Policy1000EN6thrust24THRUST_300001_SM_1000_NS17counting_iteratorIjNS9_11use_defaultESB_SB_EENS9_18transform_iteratorI9NonZeroOpIsEPKsSB_SB_EEPjSJ_NS0_13ScanTileStateIiLb1EEENS0_8NullTypeESM_iNS2_19streaming_context_tIlLb1EEELS5_0EEEvT0_T1_T2_T3_T4_T5_T6_T7_iT8_NS1_7vsmem_tE,"ax",@progbits
	.align	128
        .global         _ZN3cub18CUB_300001_SM_10006detail6select23DeviceSelectSweepKernelINS2_10policy_hubIjbiLb0ELNS0_10SelectImplE0EE10Policy1000EN6thrust24THRUST_300001_SM_1000_NS17counting_iteratorIjNS9_11use_defaultESB_SB_EENS9_18transform_iteratorI9NonZeroOpIsEPKsSB_SB_EEPjSJ_NS0_13ScanTileStateIiLb1EEENS0_8NullTypeESM_iNS2_19streaming_context_tIlLb1EEELS5_0EEEvT0_T1_T2_T3_T4_T5_T6_T7_iT8_NS1_7vsmem_tE
        .type           _ZN3cub18CUB_300001_SM_10006detail6select23DeviceSelectSweepKernelINS2_10policy_hubIjbiLb0ELNS0_10SelectImplE0EE10Policy1000EN6thrust24THRUST_300001_SM_1000_NS17counting_iteratorIjNS9_11use_defaultESB_SB_EENS9_18transform_iteratorI9NonZeroOpIsEPKsSB_SB_EEPjSJ_NS0_13ScanTileStateIiLb1EEENS0_8NullTypeESM_iNS2_19streaming_context_tIlLb1EEELS5_0EEEvT0_T1_T2_T3_T4_T5_T6_T7_iT8_NS1_7vsmem_tE,@function
        .size           _ZN3cub18CUB_300001_SM_10006detail6select23DeviceSelectSweepKernelINS2_10policy_hubIjbiLb0ELNS0_10SelectImplE0EE10Policy1000EN6thrust24THRUST_300001_SM_1000_NS17counting_iteratorIjNS9_11use_defaultESB_SB_EENS9_18transform_iteratorI9NonZeroOpIsEPKsSB_SB_EEPjSJ_NS0_13ScanTileStateIiLb1EEENS0_8NullTypeESM_iNS2_19streaming_context_tIlLb1EEELS5_0EEEvT0_T1_T2_T3_T4_T5_T6_T7_iT8_NS1_7vsmem_tE,(.L_x_3670 - _ZN3cub18CUB_300001_SM_10006detail6select23DeviceSelectSweepKernelINS2_10policy_hubIjbiLb0ELNS0_10SelectImplE0EE10Policy1000EN6thrust24THRUST_300001_SM_1000_NS17counting_iteratorIjNS9_11use_defaultESB_SB_EENS9_18transform_iteratorI9NonZeroOpIsEPKsSB_SB_EEPjSJ_NS0_13ScanTileStateIiLb1EEENS0_8NullTypeESM_iNS2_19streaming_context_tIlLb1EEELS5_0EEEvT0_T1_T2_T3_T4_T5_T6_T7_iT8_NS1_7vsmem_tE)
        .other          _ZN3cub18CUB_300001_SM_10006detail6select23DeviceSelectSweepKernelINS2_10policy_hubIjbiLb0ELNS0_10SelectImplE0EE10Policy1000EN6thrust24THRUST_300001_SM_1000_NS17counting_iteratorIjNS9_11use_defaultESB_SB_EENS9_18transform_iteratorI9NonZeroOpIsEPKsSB_SB_EEPjSJ_NS0_13ScanTileStateIiLb1EEENS0_8NullTypeESM_iNS2_19streaming_context_tIlLb1EEELS5_0EEEvT0_T1_T2_T3_T4_T5_T6_T7_iT8_NS1_7vsmem_tE,@"STO_CUDA_ENTRY STV_DEFAULT"
_ZN3cub18CUB_300001_SM_10006detail6select23DeviceSelectSweepKernelINS2_10policy_hubIjbiLb0ELNS0_10SelectImplE0EE10Policy1000EN6thrust24THRUST_300001_SM_1000_NS17counting_iteratorIjNS9_11use_defaultESB_SB_EENS9_18transform_iteratorI9NonZeroOpIsEPKsSB_SB_EEPjSJ_NS0_13ScanTileStateIiLb1EEENS0_8NullTypeESM_iNS2_19streaming_context_tIlLb1EEELS5_0EEEvT0_T1_T2_T3_T4_T5_T6_T7_iT8_NS1_7vsmem_tE:
.text._ZN3cub18CUB_300001_SM_10006detail6select23DeviceSelectSweepKernelINS2_10policy_hubIjbiLb0ELNS0_10SelectImplE0EE10Policy1000EN6thrust24THRUST_300001_SM_1000_NS17counting_iteratorIjNS9_11use_defaultESB_SB_EENS9_18transform_iteratorI9NonZeroOpIsEPKsSB_SB_EEPjSJ_NS0_13ScanTileStateIiLb1EEENS0_8NullTypeESM_iNS2_19streaming_context_tIlLb1EEELS5_0EEEvT0_T1_T2_T3_T4_T5_T6_T7_iT8_NS1_7vsmem_tE:
[----:B------:R-:W0:Y:S08]  /*0000*/  LDC R1, c[0x0][0x37c] ;  /* 0x0000df00ff017b82 */ /* 0x000e300000000800 */
[----:B------:R-:W-:Y:S01]  /*0010*/  S2UR UR4, SR_CTAID.X ;  /* 0x00000000000479c3 */ /* 0x000fe20000002500 */
[----:B------:R-:W1:Y:S01]  /*0020*/  LDCU UR5, c[0x0][0x374] ;  /* 0x00006e80ff0577ac */ /* 0x000e620008000800 */
[----:B0-----:R-:W-:Y:S01]  /*0030*/  VIADD R1, R1, 0xfffffff8 ;  /* 0xfffffff801017836 */ /* 0x001fe20000000000 */
[----:B------:R-:W0:Y:S05]  /*0040*/  LDCU UR7, c[0x0][0x3b8] ;  /* 0x00007700ff0777ac */ /* 0x000e2a0008000800 */
[----:B------:R-:W1:Y:S01]  /*0050*/  S2UR UR6, SR_CTAID.Y ;  /* 0x00000000000679c3 */ /* 0x000e620000002600 */
[----:B------:R-:W2:Y:S01]  /*0060*/  LDCU.64 UR8, c[0x0][0x358] ;  /* 0x00006b00ff0877ac */ /* 0x000ea20008000a00 */
[----:B-1----:R-:W-:-:S02]  /*0070*/  UIMAD UR4, UR4, UR5, UR6 ;  /* 0x00000005040472a4 */ /* 0x002fc4000f8e0206 */
[----:B0-----:R-:W-:Y:S02]  /*0080*/  UIADD3 UR5, UPT, UPT, UR7, -0x1, URZ ;  /* 0xffffffff07057890 */ /* 0x001fe4000fffe0ff */
[----:B------:R-:W-:Y:S02]  /*0090*/  UIMAD UR7, UR4, 0x1c00, URZ ;  /* 0x00001c00040778a4 */ /* 0x000fe4000f8e02ff */
[----:B------:R-:W-:Y:S02]  /*00a0*/  UISETP.GE.AND UP0, UPT, UR4, UR5, UPT ;  /* 0x000000050400728c */ /* 0x000fe4000bf06270 */
[----:B------:R-:W-:-:S07]  /*00b0*/  IMAD.U32 R0, RZ, RZ, UR4 ;  /* 0x00000004ff007e24 */ /* 0x000fce000f8e00ff */
[----:B--2---:R-:W-:Y:S05]  /*00c0*/  BRA.U UP0, `(.L_x_616) ;  /* 0x0000005100687547 */ /* 0x004fea000b800000 */
[----:B------:R-:W-:-:S13]  /*00d0*/  ISETP.NE.AND P0, PT, R0, RZ, PT ;  /* 0x000000ff0000720c */ /* 0x000fda0003f05270 */
[----:B------:R-:W-:Y:S05]  /*00e0*/  @P0 BRA `(.L_x_617) ;  /* 0x0000002000fc0947 */ /* 0x000fea0003800000 */
[----:B------:R-:W0:Y:S01]  /*00f0*/  S2R R34, SR_TID.X ;  /* 0x0000000000227919 */ /* 0x000e220000002100 */
[----:B------:R-:W1:Y:S01]  /*0100*/  LDC R56, c[0x0][0x3d0] ;  /* 0x0000f400ff387b82 */ /* 0x000e620000000800 */
[----:B------:R-:W2:Y:S01]  /*0110*/  LDCU.U8 UR6, c[0x0][0x3c0] ;  /* 0x00007800ff0677ac */ /* 0x000ea20008000000 */
[----:B------:R-:W3:Y:S06]  /*0120*/  LDCU.64 UR4, c[0x0][0x388] ;  /* 0x00007100ff0477ac */ /* 0x000eec0008000a00 */
[----:B------:R-:W4:Y:S08]  /*0130*/  LDC R3, c[0x0][0x3d4] ;  /* 0x0000f500ff037b82 */ /* 0x000f300000000800 */
[----:B------:R-:W-:Y:S01]  /*0140*/  BAR.SYNC.DEFER_BLOCKING 0x0 ;  /* 0x0000000000007b1d */ /* 0x000fe20000010000 */
[----:B--2---:R-:W-:-:S04]  /*0150*/  ISETP.NE.AND P0, PT, RZ, UR6, PT ;  /* 0x00000006ff007c0c */ /* 0x004fc8000bf05270 */
[----:B-1----:R-:W-:Y:S01]  /*0160*/  SEL R56, R56, RZ, !P0 ;  /* 0x000000ff38387207 */ /* 0x002fe20004000000 */
[----:B0-----:R-:W-:Y:S01]  /*0170*/  IMAD R33, R34, 0xe, RZ ;  /* 0x0000000e22217824 */ /* 0x001fe200078e02ff */
[----:B----4-:R-:W-:-:S04]  /*0180*/  SEL R3, R3, RZ, !P0 ;  /* 0x000000ff03037207 */ /* 0x010fc80004000000 */
[----:B------:R-:W-:-:S04]  /*0190*/  IADD3 R0, P1, P2, R33, UR7, R56 ;  /* 0x0000000721007c10 */ /* 0x000fc8000fa3e038 */
[----:B---3--:R-:W-:Y:S02]  /*01a0*/  LEA R2, P0, R0, UR4, 0x1 ;  /* 0x0000000400027c11 */ /* 0x008fe4000f8008ff */
[----:B------:R-:W-:-:S04]  /*01b0*/  IADD3.X R3, PT, PT, RZ, R3, RZ, P1, P2 ;  /* 0x00000003ff037210 */ /* 0x000fc80000fe44ff */
[----:B------:R-:W-:-:S05]  /*01c0*/  LEA.HI.X R3, R0, UR5, R3, 0x1, P0 ;  /* 0x0000000500037c11 */ /* 0x000fca00080f0c03 */
        /* <DEDUP_REMOVED lines=11> */
[----:B------:R-:W-:Y:S01]  /*0280*/  IMAD.MOV.U32 R0, RZ, RZ, 0x2 ;  /* 0x00000002ff007424 */ /* 0x000fe200078e00ff */
[----:B------:R-:W-:-:S02]  /*0290*/  LOP3.LUT R5, R5, 0xffffffef, RZ, 0xc0, !PT ;  /* 0xffffffef05057812 */ /* 0x000fc400078ec0ff */
[----:B------:R-:W5:Y:S04]  /*02a0*/  LDG.E.U16 R8, desc[UR8][R2.64+0x16] ;  /* 0x0000160802087981 */ /* 0x000f68000c1e1500 */
[----:B------:R-:W5:Y:S01]  /*02b0*/  LDG.E.U16 R7, desc[UR8][R2.64+0x18] ;  /* 0x0000180802077981 */ /* 0x000f62000c1e1500 */
[----:B--2---:R-:W-:Y:S02]  /*02c0*/  ISETP.NE.AND P0, PT, R58, RZ, PT ;  /* 0x000000ff3a00720c */ /* 0x004fe40003f05270 */
[----:B---3--:R-:W-:Y:S02]  /*02d0*/  ISETP.NE.AND P4, PT, R55, RZ, PT ;  /* 0x000000ff3700720c */ /* 0x008fe40003f85270 */
[----:B------:R-:W-:Y:S02]  /*02e0*/  SEL R54, RZ, 0x1, !P0 ;  /* 0x00000001ff367807 */ /* 0x000fe40004000000 */
[----:B----4-:R-:W-:-:S02]  /*02f0*/  ISETP.NE.AND P3, PT, R53, RZ, PT ;  /* 0x000000ff3500720c */ /* 0x010fc40003f65270 */
[----:B-----5:R-:W-:-:S05]  /*0300*/  ISETP.NE.AND P1, PT, R49, RZ, PT ;  /* 0x000000ff3100720c */ /* 0x020fca0003f25270 */
[----:B------:R-:W-:Y:S01]  /*0310*/  @!P0 IMAD.MOV R0, RZ, RZ, 0x1 ;  /* 0x00000001ff008424 */ /* 0x000fe200078e02ff */
[----:B------:R-:W-:Y:S01]  /*0320*/  ISETP.NE.AND P2, PT, R31, RZ, PT ;  /* 0x000000ff1f00720c */ /* 0x000fe20003f45270 */
[----:B------:R-:W-:Y:S01]  /*0330*/  @!P4 IMAD.MOV R0, RZ, RZ, R54 ;  /* 0x000000ffff00c224 */ /* 0x000fe200078e0236 */
[----:B------:R-:W-:-:S03]  /*0340*/  ISETP.NE.AND P4, PT, R30, RZ, PT ;  /* 0x000000ff1e00720c */ /* 0x000fc60003f85270 */
[----:B------:R-:W-:Y:S01]  /*0350*/  VIADD R4, R0, 0x1 ;  /* 0x0000000100047836 */ /* 0x000fe20000000000 */
[----:B------:R-:W-:Y:S01]  /*0360*/  @P3 LOP3.LUT R5, R5, 0x10, RZ, 0xfc, !PT ;  /* 0x0000001005053812 */ /* 0x000fe200078efcff */
[----:B------:R-:W-:Y:S01]  /*0370*/  @!P3 IMAD.MOV R4, RZ, RZ, R0 ;  /* 0x000000ffff04b224 */ /* 0x000fe200078e0200 */
[----:B------:R-:W-:Y:S02]  /*0380*/  ISETP.NE.AND P3, PT, R29, RZ, PT ;  /* 0x000000ff1d00720c */ /* 0x000fe40003f65270 */
[----:B------:R-:W-:Y:S01]  /*0390*/  LOP3.LUT R5, R5, 0xfffffff7, RZ, 0xc0, !PT ;  /* 0xfffffff705057812 */ /* 0x000fe200078ec0ff */
[----:B------:R-:W-:Y:S02]  /*03a0*/  VIADD R0, R4, 0x1 ;  /* 0x0000000104007836 */ /* 0x000fe40000000000 */
[----:B------:R-:W-:Y:S01]  /*03b0*/  @!P1 IMAD.MOV R0, RZ, RZ, R4 ;  /* 0x000000ffff009224 */ /* 0x000fe200078e0204 */
[----:B------:R-:W-:-:S03]  /*03c0*/  ISETP.NE.AND P1, PT, R11, RZ, PT ;  /* 0x000000ff0b00720c */ /* 0x000fc60003f25270 */
[----:B------:R-:W-:Y:S02]  /*03d0*/  VIADD R4, R0, 0x1 ;  /* 0x0000000100047836 */ /* 0x000fe40000000000 */
[----:B------:R-:W-:Y:S01]  /*03e0*/  @!P2 IMAD.MOV R4, RZ, RZ, R0 ;  /* 0x000000ffff04a224 */ /* 0x000fe200078e0200 */
[----:B------:R-:W-:Y:S02]  /*03f0*/  ISETP.NE.AND P2, PT, R28, RZ, PT ;  /* 0x000000ff1c00720c */ /* 0x000fe40003f45270 */
[----:B------:R-:W-:Y:S01]  /*0400*/  ISETP.NE.AND P5, PT, R10, RZ, PT ;  /* 0x000000ff0a00720c */ /* 0x000fe20003fa5270 */
[----:B------:R-:W-:Y:S02]  /*0410*/  VIADD R6, R4, 0x1 ;  /* 0x0000000104067836 */ /* 0x000fe40000000000 */
[----:B------:R-:W-:-:S04]  /*0420*/  @!P4 IMAD.MOV R6, RZ, RZ, R4 ;  /* 0x000000ffff06c224 */ /* 0x000fc800078e0204 */
[----:B------:R-:W-:Y:S02]  /*0430*/  VIADD R4, R6, 0x1 ;  /* 0x0000000106047836 */ /* 0x000fe40000000000 */
[----:B------:R-:W-:-:S04]  /*0440*/  @!P3 IMAD.MOV R4, RZ, RZ, R6 ;  /* 0x000000ffff04b224 */ /* 0x000fc800078e0206 */
[----:B------:R-:W-:Y:S01]  /*0450*/  VIADD R6, R4, 0x1 ;  /* 0x0000000104067836 */ /* 0x000fe20000000000 */
[----:B------:R-:W-:Y:S01]  /*0460*/  @P5 LOP3.LUT R5, R5, 0x8, RZ, 0xfc, !PT ;  /* 0x0000000805055812 */ /* 0x000fe200078efcff */
[----:B------:R-:W-:-:S03]  /*0470*/  @!P2 IMAD.MOV R6, RZ, RZ, R4 ;  /* 0x000000ffff06a224 */ /* 0x000fc600078e0204 */
[----:B------:R-:W-:Y:S01]  /*0480*/  LOP3.LUT R5, R5, 0xfffffffb, RZ, 0xc0, !PT ;  /* 0xfffffffb05057812 */ /* 0x000fe200078ec0ff */
[----:B------:R-:W-:Y:S02]  /*0490*/  VIADD R4, R6, 0x1 ;  /* 0x0000000106047836 */ /* 0x000fe40000000000 */
[----:B------:R-:W-:-:S04]  /*04a0*/  @!P1 IMAD.MOV R4, RZ, RZ, R6 ;  /* 0x000000ffff049224 */ /* 0x000fc800078e0206 */
[----:B------:R-:W-:Y:S02]  /*04b0*/  VIADD R6, R4, 0x1 ;  /* 0x0000000104067836 */ /* 0x000fe40000000000 */
[----:B------:R-:W-:Y:S01]  /*04c0*/  @!P5 IMAD.MOV R6, RZ, RZ, R4 ;  /* 0x000000ffff06d224 */ /* 0x000fe200078e0204 */
[----:B------:R-:W-:-:S03]  /*04d0*/  ISETP.NE.AND P5, PT, R9, RZ, PT ;  /* 0x000000ff0900720c */ /* 0x000fc60003fa5270 */
[----:B------:R-:W-:-:S10]  /*04e0*/  VIADD R4, R6, 0x1 ;  /* 0x0000000106047836 */ /* 0x000fd40000000000 */
[----:B------:R-:W-:Y:S01]  /*04f0*/  @!P5 IMAD.MOV R4, RZ, RZ, R6 ;  /* 0x000000ffff04d224 */ /* 0x000fe200078e0206 */
[----:B------:R-:W-:Y:S01]  /*0500*/  @P5 LOP3.LUT R5, R5, 0x4, RZ, 0xfc, !PT ;  /* 0x0000000405055812 */ /* 0x000fe200078efcff */
[----:B------:R0:W2:Y:S01]  /*0510*/  LDG.E.U16 R6, desc[UR8][R2.64+0x1a] ;  /* 0x00001a0802067981 */ /* 0x0000a2000c1e1500 */
[----:B------:R-:W-:Y:S01]  /*0520*/  ISETP.NE.AND P5, PT, R8, RZ, PT ;  /* 0x000000ff0800720c */ /* 0x000fe20003fa5270 */
[----:B------:R-:W-:-:S12]  /*0530*/  VIADD R61, R4, 0x1 ;  /* 0x00000001043d7836 */ /* 0x000fd80000000000 */
[----:B------:R-:W-:Y:S01]  /*0540*/  @!P5 IMAD.MOV R61, RZ, RZ, R4 ;  /* 0x000000ffff3dd224 */ /* 0x000fe200078e0204 */
[----:B------:R-:W-:-:S03]  /*0550*/  ISETP.NE.AND P5, PT, R7, RZ, PT ;  /* 0x000000ff0700720c */ /* 0x000fc60003fa5270 */
[----:B------:R-:W-:-:S10]  /*0560*/  VIADD R60, R61, 0x1 ;  /* 0x000000013d3c7836 */ /* 0x000fd40000000000 */
[----:B------:R-:W-:-:S04]  /*0570*/  @!P5 IMAD.MOV R60, RZ, RZ, R61 ;  /* 0x000000ffff3cd224 */ /* 0x000fc800078e023d */
[C---:B------:R-:W-:Y:S01]  /*0580*/  VIADD R4, R60.reuse, 0x1 ;  /* 0x000000013c047836 */ /* 0x040fe20000000000 */
[----:B------:R-:W1:Y:S01]  /*0590*/  S2R R15, SR_LANEID ;  /* 0x00000000000f7919 */ /* 0x000e620000000000 */
[----:B------:R-:W-:Y:S01]  /*05a0*/  VIADD R16, R60, 0x1 ;  /* 0x000000013c107836 */ /* 0x000fe20000000000 */
[----:B------:R-:W3:Y:S01]  /*05b0*/  S2UR UR5, SR_CgaCtaId ;  /* 0x00000000000579c3 */ /* 0x000ee20000008800 */
[----:B------:R-:W-:Y:S01]  /*05c0*/  UMOV UR4, 0x400 ;  /* 0x0000040000047882 */ /* 0x000fe20000000000 */
[----:B0-----:R-:W-:Y:S01]  /*05d0*/  SHF.R.U32.HI R2, RZ, 0x5, R34 ;  /* 0x00000005ff027819 */ /* 0x001fe20000011622 */
[----:B---3--:R-:W-:-:S05]  /*05e0*/  ULEA UR4, UR5, UR4, 0x18 ;  /* 0x0000000405047291 */ /* 0x008fca000f8ec0ff */
[----:B------:R-:W-:Y:S01]  /*05f0*/  BAR.SYNC.DEFER_BLOCKING 0x0 ;  /* 0x0000000000007b1d */ /* 0x000fe20000010000 */
[----:B--2---:R-:W-:-:S13]  /*0600*/  ISETP.NE.AND P5, PT, R6, RZ, PT ;  /* 0x000000ff0600720c */ /* 0x004fda0003fa5270 */
[----:B------:R-:W-:-:S05]  /*0610*/  @!P5 IMAD.MOV R4, RZ, RZ, R60 ;  /* 0x000000ffff04d224 */ /* 0x000fca00078e023c */
[----:B------:R-:W0:Y:S02]  /*0620*/  SHFL.UP P6, R5, R4, 0x1, RZ ;  /* 0x0420000004057989 */ /* 0x000e2400000c00ff */
[----:B0-----:R-:W-:-:S05]  /*0630*/  @P6 IMAD.IADD R5, R5, 0x1, R4 ;  /* 0x0000000105056824 */ /* 0x001fca00078e0204 */
[----:B------:R-:W0:Y:S02]  /*0640*/  SHFL.UP P6, R12, R5, 0x2, RZ ;  /* 0x04400000050c7989 */ /* 0x000e2400000c00ff */
[----:B0-----:R-:W-:-:S05]  /*0650*/  @P6 IMAD.IADD R12, R5, 0x1, R12 ;  /* 0x00000001050c6824 */ /* 0x001fca00078e020c */
[----:B------:R-:W0:Y:S02]  /*0660*/  SHFL.UP P6, R13, R12, 0x4, RZ ;  /* 0x048000000c0d7989 */ /* 0x000e2400000c00ff */
[----:B0-----:R-:W-:-:S05]  /*0670*/  @P6 IMAD.IADD R13, R12, 0x1, R13 ;  /* 0x000000010c0d6824 */ /* 0x001fca00078e020d */
[----:B------:R-:W0:Y:S01]  /*0680*/  SHFL.UP P6, R14, R13, 0x8, RZ ;  /* 0x050000000d0e7989 */ /* 0x000e2200000c00ff */
[----:B------:R-:W-:Y:S02]  /*0690*/  @!P5 IMAD.MOV R16, RZ, RZ, R60 ;  /* 0x000000ffff10d224 */ /* 0x000fe400078e023c */
[----:B0-----:R-:W-:-:S05]  /*06a0*/  @P6 IMAD.IADD R14, R13, 0x1, R14 ;  /* 0x000000010d0e6824 */ /* 0x001fca00078e020e */
[----:B------:R-:W0:Y:S02]  /*06b0*/  SHFL.UP P5, R3, R14, 0x10, RZ ;  /* 0x060000000e037989 */ /* 0x000e2400000a00ff */
[----:B0-----:R-:W-:Y:S01]  /*06c0*/  @P5 IMAD.IADD R3, R14, 0x1, R3 ;  /* 0x000000010e035824 */ /* 0x001fe200078e0203 */
[----:B-1----:R-:W-:-:S13]  /*06d0*/  ISETP.NE.AND P5, PT, R15, 0x1f, PT ;  /* 0x0000001f0f00780c */ /* 0x002fda0003fa5270 */
[----:B------:R-:W-:-:S05]  /*06e0*/  @!P5 LEA R4, R2, UR4, 0x2 ;  /* 0x000000040204dc11 */ /* 0x000fca000f8e10ff */
[----:B------:R-:W-:Y:S01]  /*06f0*/  @!P5 STS [R4], R3 ;  /* 0x000000030400d388 */ /* 0x000fe20000000800 */
[----:B------:R-:W-:Y:S01]  /*0700*/  BAR.SYNC.DEFER_BLOCKING 0x0 ;  /* 0x0000000000007b1d */ /* 0x000fe20000010000 */
[----:B------:R-:W-:-:S05]  /*0710*/  ISETP.NE.AND P5, PT, R15, RZ, PT ;  /* 0x000000ff0f00720c */ /* 0x000fca0003fa5270 */
[----:B------:R-:W0:Y:S01]  /*0720*/  LDS.128 R12, [UR4] ;  /* 0x00000004ff0c7984 */ /* 0x000e220008000c00 */
[----:B------:R-:W-:-:S03]  /*0730*/  IMAD.IADD R16, R3, 0x1, -R16 ;  /* 0x0000000103107824 */ /* 0x000fc600078e0a10 */
[----:B------:R-:W-:Y:S02]  /*0740*/  LDS.128 R20, [UR4+0x20] ;  /* 0x00002004ff147984 */ /* 0x000fe40008000c00 */
[----:B------:R-:W-:Y:S02]  /*0750*/  SEL R57, R16, RZ, P5 ;  /* 0x000000ff10397207 */ /* 0x000fe40002800000 */
[----:B------:R-:W-:Y:S01]  /*0760*/  ISETP.NE.AND P5, PT, R2, 0x2, PT ;  /* 0x000000020200780c */ /* 0x000fe20003fa5270 */
[----:B------:R-:W-:Y:S01]  /*0770*/  LDS.128 R24, [UR4+0x30] ;  /* 0x00003004ff187984 */ /* 0x000fe20008000c00 */
[----:B0-----:R-:W-:-:S05]  /*0780*/  IMAD.IADD R5, R12, 0x1, R13 ;  /* 0x000000010c057824 */ /* 0x001fca00078e020d */
[----:B------:R-:W-:Y:S01]  /*0790*/  SEL R16, R5, R12, !P5 ;  /* 0x0000000c05107207 */ /* 0x000fe20006800000 */
[----:B------:R-:W-:Y:S01]  /*07a0*/  IMAD.IADD R5, R14, 0x1, R5 ;  /* 0x000000010e057824 */ /* 0x000fe200078e0205 */
[----:B------:R-:W-:-:S04]  /*07b0*/  ISETP.NE.AND P5, PT, R2, 0x3, PT ;  /* 0x000000030200780c */ /* 0x000fc80003fa5270 */
[----:B------:R-:W-:Y:S01]  /*07c0*/  SEL R16, R5, R16, !P5 ;  /* 0x0000001005107207 */ /* 0x000fe20006800000 */
[----:B------:R-:W-:Y:S01]  /*07d0*/  IMAD.IADD R5, R15, 0x1, R5 ;  /* 0x000000010f057824 */ /* 0x000fe200078e0205 */
[----:B------:R-:W-:-:S04]  /*07e0*/  ISETP.NE.AND P5, PT, R2, 0x4, PT ;  /* 0x000000040200780c */ /* 0x000fc80003fa5270 */
[C---:B------:R-:W-:Y:S02]  /*07f0*/  SEL R3, R5.reuse, R16, !P5 ;  /* 0x0000001005037207 */ /* 0x040fe40006800000 */
[----:B------:R-:W0:Y:S01]  /*0800*/  LDS.128 R16, [UR4+0x10] ;  /* 0x00001004ff107984 */ /* 0x000e220008000c00 */
[----:B------:R-:W-:Y:S01]  /*0810*/  ISETP.NE.AND P5, PT, R2, 0x5, PT ;  /* 0x000000050200780c */ /* 0x000fe20003fa5270 */
[----:B0-----:R-:W-:-:S05]  /*0820*/  IMAD.IADD R4, R5, 0x1, R16 ;  /* 0x0000000105047824 */ /* 0x001fca00078e0210 */
[----:B------:R-:W-:Y:S01]  /*0830*/  SEL R3, R4, R3, !P5 ;  /* 0x0000000304037207 */ /* 0x000fe20006800000 */
[----:B------:R-:W-:Y:S01]  /*0840*/  IMAD.IADD R4, R17, 0x1, R4 ;  /* 0x0000000111047824 */ /* 0x000fe200078e0204 */
[----:B------:R-:W-:-:S04]  /*0850*/  ISETP.NE.AND P5, PT, R2, 0x6, PT ;  /* 0x000000060200780c */ /* 0x000fc80003fa5270 */
[----:B------:R-:W-:Y:S01]  /*0860*/  SEL R3, R4, R3, !P5 ;  /* 0x0000000304037207 */ /* 0x000fe20006800000 */
[----:B------:R-:W-:Y:S01]  /*0870*/  IMAD.IADD R4, R18, 0x1, R4 ;  /* 0x0000000112047824 */ /* 0x000fe200078e0204 */
[----:B------:R-:W-:-:S04]  /*0880*/  ISETP.NE.AND P5, PT, R2, 0x7, PT ;  /* 0x000000070200780c */ /* 0x000fc80003fa5270 */
[----:B------:R-:W-:Y:S01]  /*0890*/  SEL R3, R4, R3, !P5 ;  /* 0x0000000304037207 */ /* 0x000fe20006800000 */
[----:B------:R-:W-:Y:S01]  /*08a0*/  IMAD.IADD R4, R19, 0x1, R4 ;  /* 0x0000000113047824 */ /* 0x000fe200078e0204 */
[----:B------:R-:W-:-:S04]  /*08b0*/  ISETP.NE.AND P5, PT, R2, 0x8, PT ;  /* 0x000000080200780c */ /* 0x000fc80003fa5270 */
[C---:B------:R-:W-:Y:S01]  /*08c0*/  SEL R3, R4.reuse, R3, !P5 ;  /* 0x0000000304037207 */ /* 0x040fe20006800000 */
        /* <DEDUP_REMOVED lines=17> */
[----:B------:R-:W-:Y:S02]  /*09e0*/  SEL R3, R4, R3, !P5 ;  /* 0x0000000304037207 */ /* 0x000fe40006800000 */
[----:B------:R-:W-:-:S13]  /*09f0*/  ISETP.NE.AND P5, PT, R2, 0xf, PT ;  /* 0x0000000f0200780c */ /* 0x000fda0003fa5270 */
[----:B------:R-:W-:Y:S01]  /*0a00*/  @!P5 IMAD.IADD R3, R26, 0x1, R4 ;  /* 0x000000011a03d824 */ /* 0x000fe200078e0204 */
[----:B------:R-:W-:-:S04]  /*0a10*/  ISETP.GE.U32.AND P5, PT, R34, 0x20, PT ;  /* 0x000000202200780c */ /* 0x000fc80003fa6070 */
[----:B------:R-:W-:-:S05]  /*0a20*/  SEL R2, R3, RZ, P5 ;  /* 0x000000ff03027207 */ /* 0x000fca0002800000 */
[----:B------:R-:W-:-:S04]  /*0a30*/  IMAD.IADD R57, R2, 0x1, R57 ;  /* 0x0000000102397824 */ /* 0x000fc800078e0239 */
[----:B------:R-:W-:Y:S02]  /*0a40*/  IMAD.IADD R5, R0, 0x1, R57 ;  /* 0x0000000100057824 */ /* 0x000fe400078e0239 */
[----:B------:R-:W0:Y:S01]  /*0a50*/  LDC R0, c[0x0][0x380] ;  /* 0x0000e000ff007b82 */ /* 0x000e220000000800 */
[----:B------:R-:W-:Y:S01]  /*0a60*/  ISETP.NE.AND P6, PT, R31, RZ, PT ;  /* 0x000000ff1f00720c */ /* 0x000fe20003fc5270 */
[----:B------:R-:W-:Y:S01]  /*0a70*/  VIADD R4, R5, 0x1 ;  /* 0x0000000105047836 */ /* 0x000fe20000000000 */
[----:B------:R-:W-:-:S04]  /*0a80*/  IADD3 R32, PT, PT, R14, R13, R12 ;  /* 0x0000000d0e207210 */ /* 0x000fc80007ffe00c */
[----:B------:R-:W-:-:S07]  /*0a90*/  IADD3 R32, PT, PT, R16, R32, R15 ;  /* 0x0000002010207210 */ /* 0x000fce0007ffe00f */
[----:B------:R-:W-:-:S04]  /*0aa0*/  @!P6 IMAD.MOV R4, RZ, RZ, R5 ;  /* 0x000000ffff04e224 */ /* 0x000fc800078e0205 */
[----:B------:R-:W-:Y:S02]  /*0ab0*/  VIADD R3, R4, 0x1 ;  /* 0x0000000104037836 */ /* 0x000fe40000000000 */
[----:B------:R-:W-:Y:S01]  /*0ac0*/  @!P4 IMAD.MOV R3, RZ, RZ, R4 ;  /* 0x000000ffff03c224 */ /* 0x000fe200078e0204 */
[----:B0-----:R-:W-:-:S03]  /*0ad0*/  IADD3 R33, PT, PT, R0, UR7, R33 ;  /* 0x0000000700217c10 */ /* 0x001fc6000fffe021 */
[----:B------:R-:W-:Y:S02]  /*0ae0*/  VIADD R2, R3, 0x1 ;  /* 0x0000000103027836 */ /* 0x000fe40000000000 */
[----:B------:R-:W-:Y:S02]  /*0af0*/  @!P3 IMAD.MOV R2, RZ, RZ, R3 ;  /* 0x000000ffff02b224 */ /* 0x000fe400078e0203 */
[----:B------:R-:W-:Y:S01]  /*0b00*/  IMAD.IADD R56, R56, 0x1, R33 ;  /* 0x0000000138387824 */ /* 0x000fe200078e0221 */
[----:B------:R-:W-:Y:S01]  /*0b10*/  IADD3 R33, PT, PT, R18, R32, R17 ;  /* 0x0000002012217210 */ /* 0x000fe20007ffe011 */
[----:B------:R-:W-:-:S03]  /*0b20*/  VIADD R0, R2, 0x1 ;  /* 0x0000000102007836 */ /* 0x000fc60000000000 */
[----:B------:R-:W-:Y:S01]  /*0b30*/  IADD3 R36, PT, PT, R20, R33, R19 ;  /* 0x0000002114247210 */ /* 0x000fe20007ffe013 */
[----:B------:R-:W-:Y:S01]  /*0b40*/  @!P2 IMAD.MOV R0, RZ, RZ, R2 ;  /* 0x000000ffff00a224 */ /* 0x000fe200078e0202 */
[----:B------:R-:W-:Y:S02]  /*0b50*/  ISETP.NE.AND P2, PT, R34, RZ, PT ;  /* 0x000000ff2200720c */ /* 0x000fe40003f45270 */
[----:B------:R-:W-:Y:S02]  /*0b60*/  IADD3 R39, PT, PT, R22, R36, R21 ;  /* 0x0000002416277210 */ /* 0x000fe40007ffe015 */
[----:B------:R-:W-:Y:S02]  /*0b70*/  ISETP.NE.AND P6, PT, R55, RZ, PT ;  /* 0x000000ff3700720c */ /* 0x000fe40003fc5270 */
[----:B------:R-:W-:Y:S01]  /*0b80*/  IADD3 R41, PT, PT, R24, R39, R23 ;  /* 0x0000002718297210 */ /* 0x000fe20007ffe017 */
[----:B------:R-:W-:-:S03]  /*0b90*/  VIADD R39, R0, 0x1 ;  /* 0x0000000100277836 */ /* 0x000fc60000000000 */
[----:B------:R-:W-:Y:S01]  /*0ba0*/  IADD3 R42, PT, PT, R26, R41, R25 ;  /* 0x000000291a2a7210 */ /* 0x000fe20007ffe019 */
[----:B------:R-:W-:Y:S01]  /*0bb0*/  @!P1 IMAD.MOV R39, RZ, RZ, R0 ;  /* 0x000000ffff279224 */ /* 0x000fe200078e0200 */
[----:B------:R-:W-:Y:S01]  /*0bc0*/  BSSY.RECONVERGENT B0, `(.L_x_618) ;  /* 0x0000020000007945 */ /* 0x000fe20003800200 */
[----:B------:R-:W-:Y:S02]  /*0bd0*/  VIADD R51, R54, 0x1 ;  /* 0x0000000136337836 */ /* 0x000fe40000000000 */
[----:B------:R-:W-:Y:S02]  /*0be0*/  IMAD.IADD R59, R27, 0x1, R42 ;  /* 0x000000011b3b7824 */ /* 0x000fe400078e022a */
[C---:B------:R-:W-:Y:S02]  /*0bf0*/  VIADD R52, R56.reuse, 0x1 ;  /* 0x0000000138347836 */ /* 0x040fe40000000000 */
[C---:B------:R-:W-:Y:S02]  /*0c00*/  VIADD R48, R56.reuse, 0x2 ;  /* 0x0000000238307836 */ /* 0x040fe40000000000 */
[----:B------:R-:W-:-:S02]  /*0c10*/  VIADD R50, R56, 0x3 ;  /* 0x0000000338327836 */ /* 0x000fc40000000000 */
[C---:B------:R-:W-:Y:S02]  /*0c20*/  VIADD R46, R56.reuse, 0x4 ;  /* 0x00000004382e7836 */ /* 0x040fe40000000000 */
[C---:B------:R-:W-:Y:S02]  /*0c30*/  VIADD R32, R56.reuse, 0x5 ;  /* 0x0000000538207836 */ /* 0x040fe40000000000 */
[C---:B------:R-:W-:Y:S02]  /*0c40*/  VIADD R33, R56.reuse, 0x6 ;  /* 0x0000000638217836 */ /* 0x040fe40000000000 */
[C---:B------:R-:W-:Y:S02]  /*0c50*/  VIADD R34, R56.reuse, 0x7 ;  /* 0x0000000738227836 */ /* 0x040fe40000000000 */
[C---:B------:R-:W-:Y:S02]  /*0c60*/  VIADD R35, R56.reuse, 0x8 ;  /* 0x0000000838237836 */ /* 0x040fe40000000000 */
[----:B------:R-:W-:-:S02]  /*0c70*/  VIADD R36, R56, 0x9 ;  /* 0x0000000938247836 */ /* 0x000fc40000000000 */
[C---:B------:R-:W-:Y:S02]  /*0c80*/  VIADD R37, R56.reuse, 0xa ;  /* 0x0000000a38257836 */ /* 0x040fe40000000000 */
[C---:B------:R-:W-:Y:S02]  /*0c90*/  VIADD R38, R56.reuse, 0xb ;  /* 0x0000000b38267836 */ /* 0x040fe40000000000 */
[C---:B------:R-:W-:Y:S02]  /*0ca0*/  VIADD R40, R56.reuse, 0xc ;  /* 0x0000000c38287836 */ /* 0x040fe40000000000 */
[----:B------:R-:W-:Y:S02]  /*0cb0*/  VIADD R41, R56, 0xd ;  /* 0x0000000d38297836 */ /* 0x000fe40000000000 */
[----:B------:R-:W-:Y:S02]  /*0cc0*/  @!P6 IMAD.MOV R51, RZ, RZ, R54 ;  /* 0x000000ffff33e224 */ /* 0x000fe400078e0236 */
[----:B------:R-:W-:Y:S01]  /*0cd0*/  VIADD R42, R39, 0x1 ;  /* 0x00000001272a7836 */ /* 0x000fe20000000000 */
[----:B------:R-:W-:Y:S06]  /*0ce0*/  @P2 BRA `(.L_x_619) ;  /* 0x0000000000342947 */ /* 0x000fec0003800000 */
[----:B------:R-:W-:Y:S01]  /*0cf0*/  IADD3 R43, PT, PT, R14, R13, R12 ;  /* 0x0000000d0e2b7210 */ /* 0x000fe20007ffe00c */
[----:B------:R0:W-:Y:S03]  /*0d00*/  STL.64 [R1], R2 ;  /* 0x0000000201007387 */ /* 0x0001e60000100a00 */
[----:B------:R-:W-:-:S04]  /*0d10*/  IADD3 R43, PT, PT, R16, R43, R15 ;  /* 0x0000002b102b7210 */ /* 0x000fc80007ffe00f */
[----:B------:R-:W-:-:S04]  /*0d20*/  IADD3 R43, PT, PT, R18, R43, R17 ;  /* 0x0000002b122b7210 */ /* 0x000fc80007ffe011 */
[----:B------:R-:W-:Y:S01]  /*0d30*/  IADD3 R43, PT, PT, R20, R43, R19 ;  /* 0x0000002b142b7210 */ /* 0x000fe20007ffe013 */
[----:B0-----:R-:W0:Y:S03]  /*0d40*/  LDC.64 R2, c[0x0][0x3a8] ;  /* 0x0000ea00ff027b82 */ /* 0x001e260000000a00 */
[----:B------:R-:W-:-:S04]  /*0d50*/  IADD3 R43, PT, PT, R22, R43, R21 ;  /* 0x0000002b162b7210 */ /* 0x000fc80007ffe015 */
[----:B------:R-:W-:-:S04]  /*0d60*/  IADD3 R43, PT, PT, R24, R43, R23 ;  /* 0x0000002b182b7210 */ /* 0x000fc80007ffe017 */
[----:B------:R-:W-:-:S05]  /*0d70*/  IADD3 R44, PT, PT, R26, R43, R25 ;  /* 0x0000002b1a2c7210 */ /* 0x000fca0007ffe019 */
[----:B------:R-:W-:Y:S02]  /*0d80*/  IMAD.IADD R45, R27, 0x1, R44 ;  /* 0x000000011b2d7824 */ /* 0x000fe400078e022c */
[----:B------:R-:W-:-:S05]  /*0d90*/  IMAD.MOV.U32 R44, RZ, RZ, 0x65 ;  /* 0x00000065ff2c7424 */ /* 0x000fca00078e00ff */
[----:B0-----:R0:W-:Y:S04]  /*0da0*/  ST.E.64.STRONG.GPU desc[UR8][R2.64+0x100], R44 ;  /* 0x0001002c02007985 */ /* 0x0011e8000c10fb08 */
[----:B0-----:R0:W5:Y:S02]  /*0db0*/  LDL.LU.64 R2, [R1] ;  /* 0x0000000001027983 */ /* 0x0011640000300a00 */
.L_x_619:
[----:B------:R-:W-:Y:S05]  /*0dc0*/  BSYNC.RECONVERGENT B0 ;  /* 0x0000000000007941 */ /* 0x000fea0003800200 */
.L_x_618:
[----:B------:R-:W-:Y:S01]  /*0dd0*/  ISETP.NE.AND P1, PT, R10, RZ, PT ;  /* 0x000000ff0a00720c */ /* 0x000fe20003f25270 */
[----:B------:R-:W-:Y:S01]  /*0de0*/  IMAD.IADD R51, R57, 0x1, R51 ;  /* 0x0000000139337824 */ /* 0x000fe200078e0233 */
[----:B------:R-:W-:Y:S01]  /*0df0*/  ISETP.NE.AND P3, PT, R53, RZ, PT ;  /* 0x000000ff3500720c */ /* 0x000fe20003f65270 */
[--C-:B------:R-:W-:Y:S01]  /*0e00*/  IMAD.IADD R54, R54, 0x1, R57.reuse ;  /* 0x0000000136367824 */ /* 0x100fe200078e0239 */
[----:B------:R-:W-:Y:S01]  /*0e10*/  ISETP.NE.AND P2, PT, R9, RZ, PT ;  /* 0x000000ff0900720c */ /* 0x000fe20003f45270 */
[----:B------:R-:W-:Y:S02]  /*0e20*/  VIADD R47, R51, 0x1 ;  /* 0x00000001332f7836 */ /* 0x000fe40000000000 */
[--C-:B------:R-:W-:Y:S02]  /*0e30*/  IMAD.IADD R44, R61, 0x1, R57.reuse ;  /* 0x000000013d2c7824 */ /* 0x100fe400078e0239 */
[----:B------:R-:W-:-:S04]  /*0e40*/  IMAD.IADD R45, R60, 0x1, R57 ;  /* 0x000000013c2d7824 */ /* 0x000fc800078e0239 */
[----:B------:R-:W-:Y:S01]  /*0e50*/  @!P1 IMAD.MOV R42, RZ, RZ, R39 ;  /* 0x000000ffff2a9224 */ /* 0x000fe200078e0227 */
[----:B------:R-:W-:Y:S01]  /*0e60*/  ISETP.GT.AND P1, PT, R59, 0x200, PT ;  /* 0x000002003b00780c */ /* 0x000fe20003f24270 */
[----:B------:R-:W-:Y:S02]  /*0e70*/  @!P3 IMAD.MOV R47, RZ, RZ, R51 ;  /* 0x000000ffff2fb224 */ /* 0x000fe400078e0233 */
[----:B------:R-:W-:Y:S02]  /*0e80*/  VIADD R43, R42, 0x1 ;  /* 0x000000012a2b7836 */ /* 0x000fe40000000000 */
[----:B------:R-:W-:-:S08]  /*0e90*/  @!P2 IMAD.MOV R43, RZ, RZ, R42 ;  /* 0x000000ffff2ba224 */ /* 0x000fd000078e022a */
[----:B------:R-:W-:Y:S05]  /*0ea0*/  @P1 BRA `(.L_x_620) ;  /* 0x0000000c00401947 */ /* 0x000fea0003800000 */
[----:B------:R-:W-:Y:S04]  /*0eb0*/  BSSY.RECONVERGENT B0, `(.L_x_621) ;  /* 0x000000d000007945 */ /* 0x000fe80003800200 */
[----:B------:R-:W-:Y:S05]  /*0ec0*/  @!P0 BRA `(.L_x_622) ;  /* 0x00000000002c8947 */ /* 0x000fea0003800000 */
[----:B------:R-:W-:Y:S01]  /*0ed0*/  UISETP.NE.AND UP0, UPT, UR6, URZ, UPT ;  /* 0x000000ff0600728c */ /* 0x000fe2000bf05270 */
[----:B------:R-:W-:Y:S01]  /*0ee0*/  CS2R R12, SRZ ;  /* 0x00000000000c7805 */ /* 0x000fe2000001ff00 */
[----:B------:R-:W1:Y:S07]  /*0ef0*/  LDCU.64 UR4, c[0x0][0x398] ;  /* 0x00007300ff0477ac */ /* 0x000e6e0008000a00 */
[----:B------:R-:W-:Y:S05]  /*0f00*/  BRA.U UP0, `(.L_x_623) ;  /* 0x0000000100087547 */ /* 0x000fea000b800000 */
[----:B------:R-:W2:Y:S02]  /*0f10*/  LDC.64 R12, c[0x0][0x3d8] ;  /* 0x0000f600ff0c7b82 */ /* 0x000ea40000000a00 */
[----:B--2---:R-:W5:Y:S02]  /*0f20*/  LDG.E.64 R12, desc[UR8][R12.64] ;  /* 0x000000080c0c7981 */ /* 0x004f64000c1e1b00 */
.L_x_623:
[----:B-----5:R-:W-:-:S04]  /*0f30*/  IADD3 R14, P0, PT, R57, R12, RZ ;  /* 0x0000000c390e7210 */ /* 0x020fc80007f1e0ff */
[----:B------:R-:W-:Y:S02]  /*0f40*/  LEA.HI.X.SX32 R13, R57, R13, 0x1, P0 ;  /* 0x0000000d390d7211 */ /* 0x000fe400000f0eff */
[----:B-1----:R-:W-:-:S04]  /*0f50*/  LEA R12, P0, R14, UR4, 0x2 ;  /* 0x000000040e0c7c11 */ /* 0x002fc8000f8010ff */
[----:B------:R-:W-:-:S05]  /*0f60*/  LEA.HI.X R13, R14, UR5, R13, 0x2, P0 ;  /* 0x000000050e0d7c11 */ /* 0x000fca00080f140d */
[----:B------:R1:W-:Y:S04]  /*0f70*/  STG.E desc[UR8][R12.64], R56 ;  /* 0x000000380c007986 */ /* 0x0003e8000c101908 */
.L_x_622:
[----:B------:R-:W-:Y:S05]  /*0f80*/  BSYNC.RECONVERGENT B0 ;  /* 0x0000000000007941 */ /* 0x000fea0003800200 */
.L_x_621:
[----:B------:R-:W-:Y:S01]  /*0f90*/  ISETP.NE.AND P0, PT, R55, RZ, PT ;  /* 0x000000ff3700720c */ /* 0x000fe20003f05270 */
[----:B------:R-:W-:-:S12]  /*0fa0*/  BSSY.RECONVERGENT B0, `(.L_x_624) ;  /* 0x000000d000007945 */ /* 0x000fd80003800200 */
[----:B------:R-:W-:Y:S05]  /*0fb0*/  @!P0 BRA `(.L_x_625) ;  /* 0x00000000002c8947 */ /* 0x000fea0003800000 */
[----:B------:R-:W-:Y:S01]  /*0fc0*/  UISETP.NE.AND UP0, UPT, UR6, URZ, UPT ;  /* 0x000000ff0600728c */ /* 0x000fe2000bf05270 */
[----:B-1----:R-:W-:Y:S01]  /*0fd0*/  CS2R R12, SRZ ;  /* 0x00000000000c7805 */ /* 0x002fe2000001ff00 */
[----:B------:R-:W1:Y:S07]  /*0fe0*/  LDCU.64 UR4, c[0x0][0x398] ;  /* 0x00007300ff0477ac */ /* 0x000e6e0008000a00 */
[----:B------:R-:W-:Y:S05]  /*0ff0*/  BRA.U UP0, `(.L_x_626) ;  /* 0x0000000100087547 */ /* 0x000fea000b800000 */
[----:B------:R-:W2:Y:S02]  /*1000*/  LDC.64 R12, c[0x0][0x3d8] ;  /* 0x0000f600ff0c7b82 */ /* 0x000ea40000000a00 */
[----:B--2---:R-:W5:Y:S02]  /*1010*/  LDG.E.64 R12, desc[UR8][R12.64] ;  /* 0x000000080c0c7981 */ /* 0x004f64000c1e1b00 */
.L_x_626:
[----:B-----5:R-:W-:-:S04]  /*1020*/  IADD3 R14, P0, PT, R54, R12, RZ ;  /* 0x0000000c360e7210 */ /* 0x020fc80007f1e0ff */
[----:B------:R-:W-:Y:S02]  /*1030*/  LEA.HI.X.SX32 R13, R54, R13, 0x1, P0 ;  /* 0x0000000d360d7211 */ /* 0x000fe400000f0eff */
[----:B-1----:R-:W-:-:S04]  /*1040*/  LEA R12, P0, R14, UR4, 0x2 ;  /* 0x000000040e0c7c11 */ /* 0x002fc8000f8010ff */
[----:B------:R-:W-:-:S05]  /*1050*/  LEA.HI.X R13, R14, UR5, R13, 0x2, P0 ;  /* 0x000000050e0d7c11 */ /* 0x000fca00080f140d */
[----:B------:R2:W-:Y:S04]  /*1060*/  STG.E desc[UR8][R12.64], R52 ;  /* 0x000000340c007986 */ /* 0x0005e8000c101908 */
.L_x_625:
[----:B------:R-:W-:Y:S05]  /*1070*/  BSYNC.RECONVERGENT B0 ;  /* 0x0000000000007941 */ /* 0x000fea0003800200 */
.L_x_624:
[----:B------:R-:W-:Y:S01]  /*1080*/  ISETP.NE.AND P0, PT, R53, RZ, PT ;  /* 0x000000ff3500720c */ /* 0x000fe20003f05270 */
[----:B------:R-:W-:-:S12]  /*1090*/  BSSY.RECONVERGENT B0, `(.L_x_627) ;  /* 0x000000d000007945 */ /* 0x000fd80003800200 */
[----:B------:R-:W-:Y:S05]  /*10a0*/  @!P0 BRA `(.L_x_628) ;  /* 0x00000000002c8947 */ /* 0x000fea0003800000 */
[----:B------:R-:W-:Y:S01]  /*10b0*/  UISETP.NE.AND UP0, UPT, UR6, URZ, UPT ;  /* 0x000000ff0600728c */ /* 0x000fe2000bf05270 */
[----:B-12---:R-:W-:Y:S01]  /*10c0*/  CS2R R12, SRZ ;  /* 0x00000000000c7805 */ /* 0x006fe2000001ff00 */
[----:B------:R-:W1:Y:S07]  /*10d0*/  LDCU.64 UR4, c[0x0][0x398] ;  /* 0x00007300ff0477ac */ /* 0x000e6e0008000a00 */
[----:B------:R-:W-:Y:S05]  /*10e0*/  BRA.U UP0, `(.L_x_629) ;  /* 0x0000000100087547 */ /* 0x000fea000b800000 */
[----:B------:R-:W2:Y:S02]  /*10f0*/  LDC.64 R12, c[0x0][0x3d8] ;  /* 0x0000f600ff0c7b82 */ /* 0x000ea40000000a00 */
[----:B--2---:R-:W5:Y:S02]  /*1100*/  LDG.E.64 R12, desc[UR8][R12.64] ;  /* 0x000000080c0c7981 */ /* 0x004f64000c1e1b00 */
.L_x_629:
[----:B-----5:R-:W-:-:S04]  /*1110*/  IADD3 R14, P0, PT, R51, R12, RZ ;  /* 0x0000000c330e7210 */ /* 0x020fc80007f1e0ff */
[----:B------:R-:W-:Y:S02]  /*1120*/  LEA.HI.X.SX32 R13, R51, R13, 0x1, P0 ;  /* 0x0000000d330d7211 */ /* 0x000fe400000f0eff */
[----:B-1----:R-:W-:-:S04]  /*1130*/  LEA R12, P0, R14, UR4, 0x2 ;  /* 0x000000040e0c7c11 */ /* 0x002fc8000f8010ff */
[----:B------:R-:W-:-:S05]  /*1140*/  LEA.HI.X R13, R14, UR5, R13, 0x2, P0 ;  /* 0x000000050e0d7c11 */ /* 0x000fca00080f140d */
[----:B------:R3:W-:Y:S04]  /*1150*/  STG.E desc[UR8][R12.64], R48 ;  /* 0x000000300c007986 */ /* 0x0007e8000c101908 */
.L_x_628:
[----:B------:R-:W-:Y:S05]  /*1160*/  BSYNC.RECONVERGENT B0 ;  /* 0x0000000000007941 */ /* 0x000fea0003800200 */
.L_x_627:
[----:B------:R-:W-:Y:S01]  /*1170*/  ISETP.NE.AND P0, PT, R49, RZ, PT ;  /* 0x000000ff3100720c */ /* 0x000fe20003f05270 */
[----:B------:R-:W-:-:S12]  /*1180*/  BSSY.RECONVERGENT B0, `(.L_x_630) ;  /* 0x000000d000007945 */ /* 0x000fd80003800200 */
[----:B------:R-:W-:Y:S05]  /*1190*/  @!P0 BRA `(.L_x_631) ;  /* 0x00000000002c8947 */ /* 0x000fea0003800000 */
[----:B------:R-:W-:Y:S01]  /*11a0*/  UISETP.NE.AND UP0, UPT, UR6, URZ, UPT ;  /* 0x000000ff0600728c */ /* 0x000fe2000bf05270 */
[----:B-123--:R-:W-:Y:S01]  /*11b0*/  CS2R R12, SRZ ;  /* 0x00000000000c7805 */ /* 0x00efe2000001ff00 */
[----:B------:R-:W1:Y:S07]  /*11c0*/  LDCU.64 UR4, c[0x0][0x398] ;  /* 0x00007300ff0477ac */ /* 0x000e6e0008000a00 */
[----:B------:R-:W-:Y:S05]  /*11d0*/  BRA.U UP0, `(.L_x_632) ;  /* 0x0000000100087547 */ /* 0x000fea000b800000 */
[----:B------:R-:W2:Y:S02]  /*11e0*/  LDC.64 R12, c[0x0][0x3d8] ;  /* 0x0000f600ff0c7b82 */ /* 0x000ea40000000a00 */
[----:B--2---:R-:W5:Y:S02]  /*11f0*/  LDG.E.64 R12, desc[UR8][R12.64] ;  /* 0x000000080c0c7981 */ /* 0x004f64000c1e1b00 */
.L_x_632:
[----:B-----5:R-:W-:-:S04]  /*1200*/  IADD3 R14, P0, PT, R47, R12, RZ ;  /* 0x0000000c2f0e7210 */ /* 0x020fc80007f1e0ff */
[----:B------:R-:W-:Y:S02]  /*1210*/  LEA.HI.X.SX32 R13, R47, R13, 0x1, P0 ;  /* 0x0000000d2f0d7211 */ /* 0x000fe400000f0eff */
[----:B-1----:R-:W-:-:S04]  /*1220*/  LEA R12, P0, R14, UR4, 0x2 ;  /* 0x000000040e0c7c11 */ /* 0x002fc8000f8010ff */
[----:B------:R-:W-:-:S05]  /*1230*/  LEA.HI.X R13, R14, UR5, R13, 0x2, P0 ;  /* 0x000000050e0d7c11 */ /* 0x000fca00080f140d */
[----:B------:R4:W-:Y:S04]  /*1240*/  STG.E desc[UR8][R12.64], R50 ;  /* 0x000000320c007986 */ /* 0x0009e8000c101908 */
.L_x_631:
[----:B------:R-:W-:Y:S05]  /*1250*/  BSYNC.RECONVERGENT B0 ;  /* 0x0000000000007941 */ /* 0x000fea0003800200 */
.L_x_630:
[----:B------:R-:W-:Y:S01]  /*1260*/  ISETP.NE.AND P0, PT, R31, RZ, PT ;  /* 0x000000ff1f00720c */ /* 0x000fe20003f05270 */
[----:B------:R-:W-:-:S12]  /*1270*/  BSSY.RECONVERGENT B0, `(.L_x_633) ;  /* 0x000000d000007945 */ /* 0x000fd80003800200 */
[----:B------:R-:W-:Y:S05]  /*1280*/  @!P0 BRA `(.L_x_634) ;  /* 0x00000000002c8947 */ /* 0x000fea0003800000 */
[----:B------:R-:W-:Y:S01]  /*1290*/  UISETP.NE.AND UP0, UPT, UR6, URZ, UPT ;  /* 0x000000ff0600728c */ /* 0x000fe2000bf05270 */
[----:B-1234-:R-:W-:Y:S01]  /*12a0*/  CS2R R12, SRZ ;  /* 0x00000000000c7805 */ /* 0x01efe2000001ff00 */
[----:B------:R-:W1:Y:S07]  /*12b0*/  LDCU.64 UR4, c[0x0][0x398] ;  /* 0x00007300ff0477ac */ /* 0x000e6e0008000a00 */
[----:B------:R-:W-:Y:S05]  /*12c0*/  BRA.U UP0, `(.L_x_635) ;  /* 0x0000000100087547 */ /* 0x000fea000b800000 */
[----:B------:R-:W2:Y:S02]  /*12d0*/  LDC.64 R12, c[0x0][0x3d8] ;  /* 0x0000f600ff0c7b82 */ /* 0x000ea40000000a00 */
[----:B--2---:R-:W5:Y:S02]  /*12e0*/  LDG.E.64 R12, desc[UR8][R12.64] ;  /* 0x000000080c0c7981 */ /* 0x004f64000c1e1b00 */
.L_x_635:
[----:B-----5:R-:W-:-:S04]  /*12f0*/  IADD3 R14, P0, PT, R5, R12, RZ ;  /* 0x0000000c050e7210 */ /* 0x020fc80007f1e0ff */
[----:B------:R-:W-:Y:S02]  /*1300*/  LEA.HI.X.SX32 R5, R5, R13, 0x1, P0 ;  /* 0x0000000d05057211 */ /* 0x000fe400000f0eff */
[----:B-1----:R-:W-:-:S04]  /*1310*/  LEA R12, P0, R14, UR4, 0x2 ;  /* 0x000000040e0c7c11 */ /* 0x002fc8000f8010ff */
[----:B------:R-:W-:-:S05]  /*1320*/  LEA.HI.X R13, R14, UR5, R5, 0x2, P0 ;  /* 0x000000050e0d7c11 */ /* 0x000fca00080f1405 */
[----:B------:R1:W-:Y:S04]  /*1330*/  STG.E desc[UR8][R12.64], R46 ;  /* 0x0000002e0c007986 */ /* 0x0003e8000c101908 */
.L_x_634:
[----:B------:R-:W-:Y:S05]  /*1340*/  BSYNC.RECONVERGENT B0 ;  /* 0x0000000000007941 */ /* 0x000fea0003800200 */
.L_x_633:
        /* <DEDUP_REMOVED lines=9> */
.L_x_638:
[----:B-----5:R-:W-:-:S04]  /*13e0*/  IADD3 R5, P0, PT, R4, R12, RZ ;  /* 0x0000000c04057210 */ /* 0x020fc80007f1e0ff */
[----:B------:R-:W-:Y:S02]  /*13f0*/  LEA.HI.X.SX32 R12, R4, R13, 0x1, P0 ;  /* 0x0000000d040c7211 */ /* 0x000fe400000f0eff */
[----:B-1----:R-:W-:-:S04]  /*1400*/  LEA R4, P0, R5, UR4, 0x2 ;  /* 0x0000000405047c11 */ /* 0x002fc8000f8010ff */
[----:B------:R-:W-:-:S05]  /*1410*/  LEA.HI.X R5, R5, UR5, R12, 0x2, P0 ;  /* 0x0000000505057c11 */ /* 0x000fca00080f140c */
[----:B------:R1:W-:Y:S04]  /*1420*/  STG.E desc[UR8][R4.64], R32 ;  /* 0x0000002004007986 */ /* 0x0003e8000c101908 */
.L_x_637:
[----:B------:R-:W-:Y:S05]  /*1430*/  BSYNC.RECONVERGENT B0 ;  /* 0x0000000000007941 */ /* 0x000fea0003800200 */
.L_x_636:
[----:B------:R-:W-:Y:S01]  /*1440*/  ISETP.NE.AND P0, PT, R29, RZ, PT ;  /* 0x000000ff1d00720c */ /* 0x000fe20003f05270 */
[----:B------:R-:W-:-:S12]  /*1450*/  BSSY.RECONVERGENT B0, `(.L_x_639) ;  /* 0x000000d000007945 */ /* 0x000fd80003800200 */
[----:B------:R-:W-:Y:S05]  /*1460*/  @!P0 BRA `(.L_x_640) ;  /* 0x00000000002c8947 */ /* 0x000fea0003800000 */
[----:B------:R-:W-:Y:S01]  /*1470*/  UISETP.NE.AND UP0, UPT, UR6, URZ, UPT ;  /* 0x000000ff0600728c */ /* 0x000fe2000bf05270 */
[----:B-1----:R-:W-:Y:S01]  /*1480*/  CS2R R4, SRZ ;  /* 0x0000000000047805 */ /* 0x002fe2000001ff00 */
[----:B------:R-:W1:Y:S07]  /*1490*/  LDCU.64 UR4, c[0x0][0x398] ;  /* 0x00007300ff0477ac */ /* 0x000e6e0008000a00 */
[----:B------:R-:W-:Y:S05]  /*14a0*/  BRA.U UP0, `(.L_x_641) ;  /* 0x0000000100087547 */ /* 0x000fea000b800000 */
[----:B------:R-:W0:Y:S02]  /*14b0*/  LDC.64 R4, c[0x0][0x3d8] ;  /* 0x0000f600ff047b82 */ /* 0x000e240000000a00 */
[----:B0-----:R-:W5:Y:S02]  /*14c0*/  LDG.E.64 R4, desc[UR8][R4.64] ;  /* 0x0000000804047981 */ /* 0x001f64000c1e1b00 */
.L_x_641:
[----:B--2345:R-:W-:-:S04]  /*14d0*/  IADD3 R12, P0, PT, R3, R4, RZ ;  /* 0x00000004030c7210 */ /* 0x03cfc80007f1e0ff */
[----:B------:R-:W-:Y:S02]  /*14e0*/  LEA.HI.X.SX32 R3, R3, R5, 0x1, P0 ;  /* 0x0000000503037211 */ /* 0x000fe400000f0eff */
[----:B-1----:R-:W-:-:S04]  /*14f0*/  LEA R4, P0, R12, UR4, 0x2 ;  /* 0x000000040c047c11 */ /* 0x002fc8000f8010ff */
[----:B------:R-:W-:-:S05]  /*1500*/  LEA.HI.X R5, R12, UR5, R3, 0x2, P0 ;  /* 0x000000050c057c11 */ /* 0x000fca00080f1403 */
[----:B------:R1:W-:Y:S04]  /*1510*/  STG.E desc[UR8][R4.64], R33 ;  /* 0x0000002104007986 */ /* 0x0003e8000c101908 */
.L_x_640:
[----:B------:R-:W-:Y:S05]  /*1520*/  BSYNC.RECONVERGENT B0 ;  /* 0x0000000000007941 */ /* 0x000fea0003800200 */
.L_x_639:
        /* <DEDUP_REMOVED lines=9> */
.L_x_644:
[----:B-----5:R-:W-:-:S04]  /*15c0*/  IADD3 R3, P0, PT, R2, R4, RZ ;  /* 0x0000000402037210 */ /* 0x020fc80007f1e0ff */
[----:B------:R-:W-:Y:S02]  /*15d0*/  LEA.HI.X.SX32 R4, R2, R5, 0x1, P0 ;  /* 0x0000000502047211 */ /* 0x000fe400000f0eff */
[----:B-1----:R-:W-:-:S04]  /*15e0*/  LEA R2, P0, R3, UR4, 0x2 ;  /* 0x0000000403027c11 */ /* 0x002fc8000f8010ff */
[----:B------:R-:W-:-:S05]  /*15f0*/  LEA.HI.X R3, R3, UR5, R4, 0x2, P0 ;  /* 0x0000000503037c11 */ /* 0x000fca00080f1404 */
[----:B------:R1:W-:Y:S04]  /*1600*/  STG.E desc[UR8][R2.64], R34 ;  /* 0x0000002202007986 */ /* 0x0003e8000c101908 */
.L_x_643:
[----:B------:R-:W-:Y:S05]  /*1610*/  BSYNC.RECONVERGENT B0 ;  /* 0x0000000000007941 */ /* 0x000fea0003800200 */
.L_x_642:
[----:B------:R-:W-:Y:S01]  /*1620*/  ISETP.NE.AND P0, PT, R11, RZ, PT ;  /* 0x000000ff0b00720c */ /* 0x000fe20003f05270 */
[----:B------:R-:W-:-:S12]  /*1630*/  BSSY.RECONVERGENT B0, `(.L_x_645) ;  /* 0x000000d000007945 */ /* 0x000fd80003800200 */
[----:B------:R-:W-:Y:S05]  /*1640*/  @!P0 BRA `(.L_x_646) ;  /* 0x00000000002c8947 */ /* 0x000fea0003800000 */
[----:B------:R-:W-:Y:S01]  /*1650*/  UISETP.NE.AND UP0, UPT, UR6, URZ, UPT ;  /* 0x000000ff0600728c */ /* 0x000fe2000bf05270 */
[----:B-1---5:R-:W-:Y:S01]  /*1660*/  CS2R R2, SRZ ;  /* 0x0000000000027805 */ /* 0x022fe2000001ff00 */
[----:B------:R-:W1:Y:S07]  /*1670*/  LDCU.64 UR4, c[0x0][0x398] ;  /* 0x00007300ff0477ac */ /* 0x000e6e0008000a00 */
[----:B------:R-:W-:Y:S05]  /*1680*/  BRA.U UP0, `(.L_x_647) ;  /* 0x0000000100087547 */ /* 0x000fea000b800000 */
[----:B------:R-:W0:Y:S02]  /*1690*/  LDC.64 R2, c[0x0][0x3d8] ;  /* 0x0000f600ff027b82 */ /* 0x000e240000000a00 */
[----:B0-----:R-:W5:Y:S02]  /*16a0*/  LDG.E.64 R2, desc[UR8][R2.64] ;  /* 0x0000000802027981 */ /* 0x001f64000c1e1b00 */
.L_x_647:
[----:B-----5:R-:W-:-:S04]  /*16b0*/  IADD3 R4, P0, PT, R0, R2, RZ ;  /* 0x0000000200047210 */ /* 0x020fc80007f1e0ff */
[----:B------:R-:W-:Y:S02]  /*16c0*/  LEA.HI.X.SX32 R3, R0, R3, 0x1, P0 ;  /* 0x0000000300037211 */ /* 0x000fe400000f0eff */
[----:B-1----:R-:W-:-:S04]  /*16d0*/  LEA R2, P0, R4, UR4, 0x2 ;  /* 0x0000000404027c11 */ /* 0x002fc8000f8010ff */
[----:B------:R-:W-:-:S05]  /*16e0*/  LEA.HI.X R3, R4, UR5, R3, 0x2, P0 ;  /* 0x0000000504037c11 */ /* 0x000fca00080f1403 */
[----:B------:R1:W-:Y:S04]  /*16f0*/  STG.E desc[UR8][R2.64], R35 ;  /* 0x0000002302007986 */ /* 0x0003e8000c101908 */
.L_x_646:
[----:B------:R-:W-:Y:S05]  /*1700*/  BSYNC.RECONVERGENT B0 ;  /* 0x0000000000007941 */ /* 0x000fea0003800200 */
.L_x_645:
        /* <DEDUP_REMOVED lines=9> */
.L_x_650:
[----:B-----5:R-:W-:-:S04]  /*17a0*/  IADD3 R0, P0, PT, R39, R2, RZ ;  /* 0x0000000227007210 */ /* 0x020fc80007f1e0ff */
[----:B------:R-:W-:Y:S02]  /*17b0*/  LEA.HI.X.SX32 R3, R39, R3, 0x1, P0 ;  /* 0x0000000327037211 */ /* 0x000fe400000f0eff */
[----:B-1----:R-:W-:-:S04]  /*17c0*/  LEA R2, P0, R0, UR4, 0x2 ;  /* 0x0000000400027c11 */ /* 0x002fc8000f8010ff */
[----:B------:R-:W-:-:S05]  /*17d0*/  LEA.HI.X R3, R0, UR5, R3, 0x2, P0 ;  /* 0x0000000500037c11 */ /* 0x000fca00080f1403 */
[----:B------:R1:W-:Y:S04]  /*17e0*/  STG.E desc[UR8][R2.64], R36 ;  /* 0x0000002402007986 */ /* 0x0003e8000c101908 */
.L_x_649:
[----:B------:R-:W-:Y:S05]  /*17f0*/  BSYNC.RECONVERGENT B0 ;  /* 0x0000000000007941 */ /* 0x000fea0003800200 */
.L_x_648:
        /* <DEDUP_REMOVED lines=9> */
.L_x_653:
[----:B-----5:R-:W-:-:S04]  /*1890*/  IADD3 R0, P0, PT, R42, R2, RZ ;  /* 0x000000022a007210 */ /* 0x020fc80007f1e0ff */
[----:B------:R-:W-:Y:S02]  /*18a0*/  LEA.HI.X.SX32 R3, R42, R3, 0x1, P0 ;  /* 0x000000032a037211 */ /* 0x000fe400000f0eff */
[----:B-1----:R-:W-:-:S04]  /*18b0*/  LEA R2, P0, R0, UR4, 0x2 ;  /* 0x0000000400027c11 */ /* 0x002fc8000f8010ff */
[----:B------:R-:W-:-:S05]  /*18c0*/  LEA.HI.X R3, R0, UR5, R3, 0x2, P0 ;  /* 0x0000000500037c11 */ /* 0x000fca00080f1403 */
[----:B------:R1:W-:Y:S04]  /*18d0*/  STG.E desc[UR8][R2.64], R37 ;  /* 0x0000002502007986 */ /* 0x0003e8000c101908 */
.L_x_652:
[----:B------:R-:W-:Y:S05]  /*18e0*/  BSYNC.RECONVERGENT B0 ;  /* 0x0000000000007941 */ /* 0x000fea0003800200 */
.L_x_651:
        /* <DEDUP_REMOVED lines=9> */
.L_x_656:
[----:B-----5:R-:W-:-:S04]  /*1980*/  IADD3 R0, P0, PT, R43, R2, RZ ;  /* 0x000000022b007210 */ /* 0x020fc80007f1e0ff */
[----:B------:R-:W-:Y:S02]  /*1990*/  LEA.HI.X.SX32 R3, R43, R3, 0x1, P0 ;  /* 0x000000032b037211 */ /* 0x000fe400000f0eff */
[----:B-1----:R-:W-:-:S04]  /*19a0*/  LEA R2, P0, R0, UR4, 0x2 ;  /* 0x0000000400027c11 */ /* 0x002fc8000f8010ff */
[----:B------:R-:W-:-:S05]  /*19b0*/  LEA.HI.X R3, R0, UR5, R3, 0x2, P0 ;  /* 0x0000000500037c11 */ /* 0x000fca00080f1403 */
[----:B------:R1:W-:Y:S04]  /*19c0*/  STG.E desc[UR8][R2.64], R38 ;  /* 0x0000002602007986 */ /* 0x0003e8000c101908 */
.L_x_655:
[----:B------:R-:W-:Y:S05]  /*19d0*/  BSYNC.RECONVERGENT B0 ;  /* 0x0000000000007941 */ /* 0x000fea0003800200 */
.L_x_654:
        /* <DEDUP_REMOVED lines=9> */
.L_x_659:
[----:B-----5:R-:W-:-:S04]  /*1a70*/  IADD3 R0, P0, PT, R44, R2, RZ ;  /* 0x000000022c007210 */ /* 0x020fc80007f1e0ff */
[----:B------:R-:W-:Y:S02]  /*1a80*/  LEA.HI.X.SX32 R3, R44, R3, 0x1, P0 ;  /* 0x000000032c037211 */ /* 0x000fe400000f0eff */
[----:B-1----:R-:W-:-:S04]  /*1a90*/  LEA R2, P0, R0, UR4, 0x2 ;  /* 0x0000000400027c11 */ /* 0x002fc8000f8010ff */
[----:B------:R-:W-:-:S05]  /*1aa0*/  LEA.HI.X R3, R0, UR5, R3, 0x2, P0 ;  /* 0x0000000500037c11 */ /* 0x000fca00080f1403 */
[----:B------:R1:W-:Y:S04]  /*1ab0*/  STG.E desc[UR8][R2.64], R40 ;  /* 0x0000002802007986 */ /* 0x0003e8000c101908 */
.L_x_658:
[----:B------:R-:W-:Y:S05]  /*1ac0*/  BSYNC.RECONVERGENT B0 ;  /* 0x0000000000007941 */ /* 0x000fea0003800200 */
.L_x_657:
[----:B------:R-:W-:-:S13]  /*1ad0*/  ISETP.NE.AND P0, PT, R6, RZ, PT ;  /* 0x000000ff0600720c */ /* 0x000fda0003f05270 */
[----:B------:R-:W-:Y:S05]  /*1ae0*/  @!P0 EXIT ;  /* 0x000000000000894d */ /* 0x000fea0003800000 */
[----:B------:R-:W-:Y:S01]  /*1af0*/  UISETP.NE.AND UP0, UPT, UR6, URZ, UPT ;  /* 0x000000ff0600728c */ /* 0x000fe2000bf05270 */
[----:B-1---5:R-:W-:-:S08]  /*1b00*/  CS2R R2, SRZ ;  /* 0x0000000000027805 */ /* 0x022fd0000001ff00 */
[----:B------:R-:W-:Y:S05]  /*1b10*/  BRA.U UP0, `(.L_x_660) ;  /* 0x0000000100087547 */ /* 0x000fea000b800000 */
[----:B------:R-:W1:Y:S02]  /*1b20*/  LDC.64 R2, c[0x0][0x3d8] ;  /* 0x0000f600ff027b82 */ /* 0x000e640000000a00 */
[----:B-1----:R-:W5:Y:S02]  /*1b30*/  LDG.E.64 R2, desc[UR8][R2.64] ;  /* 0x0000000802027981 */ /* 0x002f64000c1e1b00 */
.L_x_660:
[----:B------:R-:W1:Y:S01]  /*1b40*/  LDCU.64 UR4, c[0x0][0x398] ;  /* 0x00007300ff0477ac */ /* 0x000e620008000a00 */
[----:B-----5:R-:W-:-:S04]  /*1b50*/  IADD3 R0, P0, PT, R45, R2, RZ ;  /* 0x000000022d007210 */ /* 0x020fc80007f1e0ff */
[----:B------:R-:W-:Y:S02]  /*1b60*/  LEA.HI.X.SX32 R3, R45, R3, 0x1, P0 ;  /* 0x000000032d037211 */ /* 0x000fe400000f0eff */
[----:B-1----:R-:W-:-:S04]  /*1b70*/  LEA R2, P0, R0, UR4, 0x2 ;  /* 0x0000000400027c11 */ /* 0x002fc8000f8010ff */
[----:B------:R-:W-:-:S05]  /*1b80*/  LEA.HI.X R3, R0, UR5, R3, 0x2, P0 ;  /* 0x0000000500037c11 */ /* 0x000fca00080f1403 */
[----:B------:R-:W-:Y:S01]  /*1b90*/  STG.E desc[UR8][R2.64], R41 ;  /* 0x0000002902007986 */ /* 0x000fe2000c101908 */
[----:B------:R-:W-:Y:S05]  /*1ba0*/  EXIT ;  /* 0x000000000000794d */ /* 0x000fea0003800000 */
.L_x_620:
[----:B------:R-:W-:Y:S01]  /*1bb0*/  BAR.SYNC.DEFER_BLOCKING 0x0 ;  /* 0x0000000000007b1d */ /* 0x000fe20000010000 */
[----:B------:R-:W-:Y:S02]  /*1bc0*/  ISETP.NE.AND P3, PT, R58, RZ, PT ;  /* 0x000000ff3a00720c */ /* 0x000fe40003f65270 */
[----:B------:R-:W-:Y:S02]  /*1bd0*/  ISETP.NE.AND P4, PT, R55, RZ, PT ;  /* 0x000000ff3700720c */ /* 0x000fe40003f85270 */
[----:B------:R-:W-:Y:S02]  /*1be0*/  ISETP.NE.AND P5, PT, R53, RZ, PT ;  /* 0x000000ff3500720c */ /* 0x000fe40003fa5270 */
[----:B------:R-:W-:Y:S01]  /*1bf0*/  ISETP.NE.AND P6, PT, R49, RZ, PT ;  /* 0x000000ff3100720c */ /* 0x000fe20003fc5270 */
[----:B------:R-:W1:Y:S01]  /*1c00*/  S2R R60, SR_TID.X ;  /* 0x00000000003c7919 */ /* 0x000e620000002100 */
[----:B------:R-:W-:Y:S02]  /*1c10*/  ISETP.NE.AND P0, PT, R31, RZ, PT ;  /* 0x000000ff1f00720c */ /* 0x000fe40003f05270 */
[----:B------:R-:W-:-:S02]  /*1c20*/  ISETP.NE.AND P1, PT, R30, RZ, PT ;  /* 0x000000ff1e00720c */ /* 0x000fc40003f25270 */
[----:B------:R-:W-:Y:S02]  /*1c30*/  ISETP.NE.AND P2, PT, R29, RZ, PT ;  /* 0x000000ff1d00720c */ /* 0x000fe40003f45270 */
[----:B------:R-:W-:Y:S02]  /*1c40*/  @P3 LEA R57, R57, UR4, 0x2 ;  /* 0x0000000439393c11 */ /* 0x000fe4000f8e10ff */
[----:B------:R-:W-:Y:S02]  /*1c50*/  @P4 LEA R29, R54, UR4, 0x2 ;  /* 0x00000004361d4c11 */ /* 0x000fe4000f8e10ff */
[----:B------:R-:W-:Y:S02]  /*1c60*/  @P5 LEA R51, R51, UR4, 0x2 ;  /* 0x0000000433335c11 */ /* 0x000fe4000f8e10ff */
[----:B------:R-:W-:Y:S02]  /*1c70*/  @P6 LEA R47, R47, UR4, 0x2 ;  /* 0x000000042f2f6c11 */ /* 0x000fe4000f8e10ff */
[----:B------:R-:W-:Y:S01]  /*1c80*/  @P0 LEA R5, R5, UR4, 0x2 ;  /* 0x0000000405050c11 */ /* 0x000fe2000f8e10ff */
[----:B------:R-:W-:Y:S01]  /*1c90*/  @P3 STS [R57], R56 ;  /* 0x0000003839003388 */ /* 0x000fe20000000800 */
[----:B------:R-:W-:-:S03]  /*1ca0*/  ISETP.NE.AND P3, PT, R28, RZ, PT ;  /* 0x000000ff1c00720c */ /* 0x000fc60003f65270 */
[----:B------:R-:W-:Y:S01]  /*1cb0*/  @P4 STS [R29], R52 ;  /* 0x000000341d004388 */ /* 0x000fe20000000800 */
[----:B------:R-:W-:Y:S02]  /*1cc0*/  ISETP.NE.AND P4, PT, R11, RZ, PT ;  /* 0x000000ff0b00720c */ /* 0x000fe40003f85270 */
[----:B------:R-:W-:Y:S01]  /*1cd0*/  @P1 LEA R11, R4, UR4, 0x2 ;  /* 0x00000004040b1c11 */ /* 0x000fe2000f8e10ff */
[----:B------:R-:W-:Y:S01]  /*1ce0*/  @P5 STS [R51], R48 ;  /* 0x0000003033005388 */ /* 0x000fe20000000800 */
[----:B-----5:R-:W-:Y:S02]  /*1cf0*/  @P2 LEA R4, R3, UR4, 0x2 ;  /* 0x0000000403042c11 */ /* 0x020fe4000f8e10ff */
[----:B------:R-:W-:Y:S01]  /*1d00*/  ISETP.NE.AND P5, PT, R10, RZ, PT ;  /* 0x000000ff0a00720c */ /* 0x000fe20003fa5270 */
[----:B------:R-:W-:Y:S01]  /*1d10*/  @P6 STS [R47], R50 ;  /* 0x000000322f006388 */ /* 0x000fe20000000800 */
[----:B------:R-:W-:Y:S02]  /*1d20*/  ISETP.NE.AND P6, PT, R9, RZ, PT ;  /* 0x000000ff0900720c */ /* 0x000fe40003fc5270 */
[----:B------:R-:W-:Y:S01]  /*1d30*/  @P3 LEA R3, R2, UR4, 0x2 ;  /* 0x0000000402033c11 */ /* 0x000fe2000f8e10ff */
[----:B------:R2:W-:Y:S01]  /*1d40*/  @P0 STS [R5], R46 ;  /* 0x0000002e05000388 */ /* 0x0005e20000000800 */
[----:B------:R-:W-:-:S02]  /*1d50*/  ISETP.NE.AND P0, PT, R8, RZ, PT ;  /* 0x000000ff0800720c */ /* 0x000fc40003f05270 */
[----:B------:R-:W-:Y:S01]  /*1d60*/  @P4 LEA R0, R0, UR4, 0x2 ;  /* 0x0000000400004c11 */ /* 0x000fe2000f8e10ff */
[----:B------:R3:W-:Y:S01]  /*1d70*/  @P1 STS [R11], R32 ;  /* 0x000000200b001388 */ /* 0x0007e20000000800 */
[----:B------:R-:W-:-:S03]  /*1d80*/  ISETP.NE.AND P1, PT, R7, RZ, PT ;  /* 0x000000ff0700720c */ /* 0x000fc60003f25270 */
[----:B------:R3:W-:Y:S01]  /*1d90*/  @P2 STS [R4], R33 ;  /* 0x0000002104002388 */ /* 0x0007e20000000800 */
[----:B------:R-:W-:Y:S02]  /*1da0*/  ISETP.NE.AND P2, PT, R6, RZ, PT ;  /* 0x000000ff0600720c */ /* 0x000fe40003f45270 */
[----:B------:R-:W-:Y:S01]  /*1db0*/  @P5 LEA R39, R39, UR4, 0x2 ;  /* 0x0000000427275c11 */ /* 0x000fe2000f8e10ff */
[----:B------:R3:W-:Y:S01]  /*1dc0*/  @P3 STS [R3], R34 ;  /* 0x0000002203003388 */ /* 0x0007e20000000800 */
[----:B------:R-:W-:Y:S02]  /*1dd0*/  @P6 LEA R42, R42, UR4, 0x2 ;  /* 0x000000042a2a6c11 */ /* 0x000fe4000f8e10ff */
[----:B------:R-:W-:Y:S01]  /*1de0*/  @P0 LEA R43, R43, UR4, 0x2 ;  /* 0x000000042b2b0c11 */ /* 0x000fe2000f8e10ff */
[----:B------:R3:W-:Y:S01]  /*1df0*/  @P4 STS [R0], R35 ;  /* 0x0000002300004388 */ /* 0x0007e20000000800 */
[----:B-1----:R-:W-:Y:S02]  /*1e00*/  ISETP.GE.U32.AND P3, PT, R60, R59, PT ;  /* 0x0000003b3c00720c */ /* 0x002fe40003f66070 */
[----:B--2---:R-:W-:Y:S01]  /*1e10*/  @P1 LEA R5, R44, UR4, 0x2 ;  /* 0x000000042c051c11 */ /* 0x004fe2000f8e10ff */
[----:B------:R3:W-:Y:S02]  /*1e20*/  @P5 STS [R39], R36 ;  /* 0x0000002427005388 */ /* 0x0007e40000000800 */
[----:B------:R-:W-:-:S02]  /*1e30*/  @P2 LEA R2, R45, UR4, 0x2 ;  /* 0x000000042d022c11 */ /* 0x000fc4000f8e10ff */
[----:B------:R3:W-:Y:S04]  /*1e40*/  @P6 STS [R42], R37 ;  /* 0x000000252a006388 */ /* 0x0007e80000000800 */
[----:B------:R3:W-:Y:S04]  /*1e50*/  @P0 STS [R43], R38 ;  /* 0x000000262b000388 */ /* 0x0007e80000000800 */
[----:B------:R3:W-:Y:S04]  /*1e60*/  @P1 STS [R5], R40 ;  /* 0x0000002805001388 */ /* 0x0007e80000000800 */
[----:B------:R3:W-:Y:S01]  /*1e70*/  @P2 STS [R2], R41 ;  /* 0x0000002902002388 */ /* 0x0007e20000000800 */
[----:B------:R-:W-:Y:S06]  /*1e80*/  BAR.SYNC.DEFER_BLOCKING 0x0 ;  /* 0x0000000000007b1d */ /* 0x000fec0000010000 */
[----:B------:R-:W-:Y:S05]  /*1e90*/  @P3 EXIT ;  /* 0x000000000000394d */ /* 0x000fea0003800000 */
[----:B------:R-:W-:Y:S01]  /*1ea0*/  IADD3 R13, PT, PT, R15, R13, R14 ;  /* 0x0000000d0f0d7210 */ /* 0x000fe20007ffe00e */
[----:B---3--:R-:W-:Y:S01]  /*1eb0*/  IMAD.MOV.U32 R0, RZ, RZ, R60 ;  /* 0x000000ffff007224 */ /* 0x008fe200078e003c */
[----:B------:R-:W1:Y:S01]  /*1ec0*/  LDCU.64 UR10, c[0x0][0x398] ;  /* 0x00007300ff0a77ac */ /* 0x000e620008000a00 */
[----:B------:R-:W-:Y:S01]  /*1ed0*/  BSSY.RECONVERGENT B0, `(.L_x_661) ;  /* 0x0000026000007945 */ /* 0x000fe20003800200 */
[----:B------:R-:W-:Y:S02]  /*1ee0*/  IADD3 R13, PT, PT, R17, R13, R16 ;  /* 0x0000000d110d7210 */ /* 0x000fe40007ffe010 */
[----:B------:R-:W-:Y:S02]  /*1ef0*/  LOP3.LUT R2, RZ, R0, RZ, 0x33, !PT ;  /* 0x00000000ff027212 */ /* 0x000fe400078e33ff */
[----:B------:R-:W-:-:S04]  /*1f00*/  IADD3 R13, PT, PT, R19, R13, R18 ;  /* 0x0000000d130d7210 */ /* 0x000fc80007ffe012 */
[----:B------:R-:W-:-:S04]  /*1f10*/  IADD3 R13, PT, PT, R21, R13, R20 ;  /* 0x0000000d150d7210 */ /* 0x000fc80007ffe014 */
[----:B------:R-:W-:-:S04]  /*1f20*/  IADD3 R13, PT, PT, R23, R13, R22 ;  /* 0x0000000d170d7210 */ /* 0x000fc80007ffe016 */
[----:B------:R-:W-:-:S04]  /*1f30*/  IADD3 R13, PT, PT, R25, R13, R24 ;  /* 0x0000000d190d7210 */ /* 0x000fc80007ffe018 */
[----:B------:R-:W-:-:S04]  /*1f40*/  IADD3 R13, PT, PT, R27, R13, R26 ;  /* 0x0000000d1b0d7210 */ /* 0x000fc80007ffe01a */
[----:B------:R-:W-:-:S04]  /*1f50*/  IADD3 R13, PT, PT, R2, R13, R12 ;  /* 0x0000000d020d7210 */ /* 0x000fc80007ffe00c */
[----:B------:R-:W-:-:S04]  /*1f60*/  LOP3.LUT R2, R13, 0x600, RZ, 0xc0, !PT ;  /* 0x000006000d027812 */ /* 0x000fc800078ec0ff */
[----:B------:R-:W-:-:S13]  /*1f70*/  ISETP.NE.AND P0, PT, R2, 0x600, PT ;  /* 0x000006000200780c */ /* 0x000fda0003f05270 */
[----:B-1----:R-:W-:Y:S05]  /*1f80*/  @!P0 BRA `(.L_x_662) ;  /* 0x0000000000688947 */ /* 0x002fea0003800000 */
[----:B------:R-:W-:Y:S01]  /*1f90*/  LEA.HI R2, R13, 0x1, RZ, 0x17 ;  /* 0x000000010d027811 */ /* 0x000fe200078fb8ff */
[----:B------:R-:W-:Y:S01]  /*1fa0*/  BSSY.RECONVERGENT B1, `(.L_x_663) ;  /* 0x0000017000017945 */ /* 0x000fe20003800200 */
[----:B------:R-:W-:Y:S01]  /*1fb0*/  LEA R6, R0, UR4, 0x2 ;  /* 0x0000000400067c11 */ /* 0x000fe2000f8e10ff */
[----:B------:R-:W-:Y:S01]  /*1fc0*/  IMAD.MOV.U32 R9, RZ, RZ, R0 ;  /* 0x000000ffff097224 */ /* 0x000fe200078e0000 */
[----:B------:R-:W-:Y:S01]  /*1fd0*/  LOP3.LUT R2, R2, 0x3, RZ, 0xc0, !PT ;  /* 0x0000000302027812 */ /* 0x000fe200078ec0ff */
[----:B------:R-:W-:-:S04]  /*1fe0*/  IMAD.MOV.U32 R11, RZ, RZ, RZ ;  /* 0x000000ffff0b7224 */ /* 0x000fc800078e00ff */
[----:B------:R-:W-:-:S07]  /*1ff0*/  IMAD.MOV R0, RZ, RZ, -R2 ;  /* 0x000000ffff007224 */ /* 0x000fce00078e0a02 */
.L_x_664:
[----:B------:R-:W-:Y:S02]  /*2000*/  ISETP.NE.AND P0, PT, RZ, UR6, PT ;  /* 0x00000006ff007c0c */ /* 0x000fe4000bf05270 */
[----:B-1----:R-:W-:Y:S01]  /*2010*/  CS2R R2, SRZ ;  /* 0x0000000000027805 */ /* 0x002fe2000001ff00 */
[----:B------:R1:W2:Y:S10]  /*2020*/  LDS R15, [R6] ;  /* 0x00000000060f7984 */ /* 0x0002b40000000800 */
[----:B------:R-:W3:Y:S02]  /*2030*/  @!P0 LDC.64 R4, c[0x0][0x3d8] ;  /* 0x0000f600ff048b82 */ /* 0x000ee40000000a00 */
[----:B---3--:R-:W3:Y:S01]  /*2040*/  @!P0 LDG.E.64 R2, desc[UR8][R4.64] ;  /* 0x0000000804028981 */ /* 0x008ee2000c1e1b00 */
[----:B------:R-:W-:-:S02]  /*2050*/  VIADD R0, R0, 0x1 ;  /* 0x0000000100007836 */ /* 0x000fc40000000000 */
[----:B-1----:R-:W-:Y:S01]  /*2060*/  VIADD R6, R6, 0x800 ;  /* 0x0000080006067836 */ /* 0x002fe20000000000 */
[----:B---3--:R-:W-:-:S05]  /*2070*/  IADD3 R7, P0, PT, R9, R2, RZ ;  /* 0x0000000209077210 */ /* 0x008fca0007f1e0ff */
[----:B------:R-:W-:Y:S01]  /*2080*/  IMAD.X R8, R11, 0x1, R3, P0 ;  /* 0x000000010b087824 */ /* 0x000fe200000e0603 */
[----:B------:R-:W-:-:S04]  /*2090*/  LEA R2, P0, R7, UR10, 0x2 ;  /* 0x0000000a07027c11 */ /* 0x000fc8000f8010ff */
[----:B------:R-:W-:Y:S02]  /*20a0*/  LEA.HI.X R3, R7, UR11, R8, 0x2, P0 ;  /* 0x0000000b07037c11 */ /* 0x000fe400080f1408 */
[----:B------:R-:W-:Y:S02]  /*20b0*/  ISETP.NE.AND P0, PT, R0, RZ, PT ;  /* 0x000000ff0000720c */ /* 0x000fe40003f05270 */
[----:B------:R-:W-:Y:S01]  /*20c0*/  IADD3 R7, P1, PT, R9, 0x200, RZ ;  /* 0x0000020009077810 */ /* 0x000fe20007f3e0ff */
[----:B--2---:R1:W-:Y:S04]  /*20d0*/  STG.E desc[UR8][R2.64], R15 ;  /* 0x0000000f02007986 */ /* 0x0043e8000c101908 */
[----:B------:R-:W-:Y:S02]  /*20e0*/  IMAD.MOV.U32 R9, RZ, RZ, R7 ;  /* 0x000000ffff097224 */ /* 0x000fe400078e0007 */
[----:B------:R-:W-:-:S04]  /*20f0*/  IMAD.X R11, RZ, RZ, R11, P1 ;  /* 0x000000ffff0b7224 */ /* 0x000fc800008e060b */
[----:B------:R-:W-:Y:S05]  /*2100*/  @P0 BRA `(.L_x_664) ;  /* 0xfffffffc00bc0947 */ /* 0x000fea000383ffff */
[----:B------:R-:W-:Y:S05]  /*2110*/  BSYNC.RECONVERGENT B1 ;  /* 0x0000000000017941 */ /* 0x000fea0003800200 */
.L_x_663:
[----:B------:R-:W-:-:S07]  /*2120*/  IMAD.MOV.U32 R0, RZ, RZ, R7 ;  /* 0x000000ffff007224 */ /* 0x000fce00078e0007 */
.L_x_662:
[----:B------:R-:W-:Y:S05]  /*2130*/  BSYNC.RECONVERGENT B0 ;  /* 0x0000000000007941 */ /* 0x000fea0003800200 */
.L_x_661:
[----:B------:R-:W-:-:S13]  /*2140*/  ISETP.GE.U32.AND P0, PT, R13, 0x600, PT ;  /* 0x000006000d00780c */ /* 0x000fda0003f06070 */
[----:B------:R-:W-:Y:S05]  /*2150*/  @!P0 EXIT ;  /* 0x000000000000894d */ /* 0x000fea0003800000 */
[----:B------:R-:W2:Y:S01]  /*2160*/  S2UR UR5, SR_CgaCtaId ;  /* 0x00000000000579c3 */ /* 0x000ea20000008800 */
[----:B------:R-:W-:Y:S01]  /*2170*/  UMOV UR4, 0x400 ;  /* 0x0000040000047882 */ /* 0x000fe20000000000 */
[----:B------:R-:W-:Y:S01]  /*2180*/  UISETP.NE.AND UP0, UPT, UR6, URZ, UPT ;  /* 0x000000ff0600728c */ /* 0x000fe2000bf05270 */
[----:B-1----:R-:W-:Y:S02]  /*2190*/  IMAD.MOV.U32 R15, RZ, RZ, RZ ;  /* 0x000000ffff0f7224 */ /* 0x002fe400078e00ff */
[----:B------:R-:W-:-:S03]  /*21a0*/  IMAD.MOV.U32 R17, RZ, RZ, RZ ;  /* 0x000000ffff117224 */ /* 0x000fc600078e00ff */
[----:B------:R-:W1:Y:S01]  /*21b0*/  LDC.64 R2, c[0x0][0x398] ;  /* 0x0000e600ff027b82 */ /* 0x000e620000000a00 */
[----:B------:R-:W-:Y:S01]  /*21c0*/  PLOP3.LUT P0, PT, PT, PT, UP0, 0x80, 0x8 ;  /* 0x000000000008781c */ /* 0x000fe20003f0f008 */
[----:B------:R-:W-:Y:S02]  /*21d0*/  UISETP.NE.AND UP0, UPT, UR6, URZ, UPT ;  /* 0x000000ff0600728c */ /* 0x000fe4000bf05270 */
[----:B--2---:R-:W-:-:S06]  /*21e0*/  ULEA UR4, UR5, UR4, 0x18 ;  /* 0x0000000405047291 */ /* 0x004fcc000f8ec0ff */
[C---:B------:R-:W-:Y:S01]  /*21f0*/  LEA R14, R0.reuse, UR4, 0x2 ;  /* 0x00000004000e7c11 */ /* 0x040fe2000f8e10ff */
[----:B-1----:R-:W-:-:S04]  /*2200*/  IMAD.WIDE.U32 R2, R0, 0x4, R2 ;  /* 0x0000000400027825 */ /* 0x002fc800078e0002 */
[----:B------:R-:W-:-:S07]  /*2210*/  VIADD R14, R14, 0x1000 ;  /* 0x000010000e0e7836 */ /* 0x000fce0000000000 */
.L_x_665:
[----:B------:R-:W1:Y:S01]  /*2220*/  @!P0 LDC.64 R8, c[0x0][0x3d8] ;  /* 0x0000f600ff088b82 */ /* 0x000e620000000a00 */
[----:B--2---:R-:W-:Y:S01]  /*2230*/  CS2R R4, SRZ ;  /* 0x0000000000047805 */ /* 0x004fe2000001ff00 */
[----:B------:R-:W2:Y:S04]  /*2240*/  LDS R19, [R14+-0x1000] ;  /* 0xfff000000e137984 */ /* 0x000ea80000000800 */
[----:B------:R-:W3:Y:S04]  /*2250*/  LDS R21, [R14+-0x800] ;  /* 0xfff800000e157984 */ /* 0x000ee80000000800 */
[----:B-1----:R-:W4:Y:S01]  /*2260*/  @!P0 LDG.E.64 R4, desc[UR8][R8.64] ;  /* 0x0000000808048981 */ /* 0x002f22000c1e1b00 */
[----:B------:R-:W-:-:S13]  /*2270*/  PLOP3.LUT P0, PT, PT, PT, UP0, 0x80, 0x8 ;  /* 0x000000000008781c */ /* 0x000fda0003f0f008 */
[----:B------:R-:W1:Y:S01]  /*2280*/  @!P0 LDC.64 R10, c[0x0][0x3d8] ;  /* 0x0000f600ff0a8b82 */ /* 0x000e620000000a00 */
[----:B----4-:R-:W-:-:S04]  /*2290*/  LEA R7, P1, R4, R15, 0x2 ;  /* 0x0000000f04077211 */ /* 0x010fc800078210ff */
[----:B------:R-:W-:Y:S02]  /*22a0*/  LEA.HI.X R5, R4, R17, R5, 0x2, P1 ;  /* 0x0000001104057211 */ /* 0x000fe400008f1405 */
[----:B------:R-:W-:-:S05]  /*22b0*/  IADD3 R6, P1, PT, R2, R7, RZ ;  /* 0x0000000702067210 */ /* 0x000fca0007f3e0ff */
[----:B------:R-:W-:Y:S01]  /*22c0*/  IMAD.X R7, R3, 0x1, R5, P1 ;  /* 0x0000000103077824 */ /* 0x000fe200008e0605 */
[----:B------:R-:W-:-:S04]  /*22d0*/  CS2R R4, SRZ ;  /* 0x0000000000047805 */ /* 0x000fc8000001ff00 */
[----:B--2---:R2:W-:Y:S04]  /*22e0*/  STG.E desc[UR8][R6.64], R19 ;  /* 0x0000001306007986 */ /* 0x0045e8000c101908 */
[----:B-1----:R-:W4:Y:S01]  /*22f0*/  @!P0 LDG.E.64 R4, desc[UR8][R10.64] ;  /* 0x000000080a048981 */ /* 0x002f22000c1e1b00 */
[----:B------:R-:W1:Y:S03]  /*2300*/  @!P0 LDC.64 R12, c[0x0][0x3d8] ;  /* 0x0000f600ff0c8b82 */ /* 0x000e660000000a00 */
[----:B------:R-:W5:Y:S01]  /*2310*/  LDS R19, [R14] ;  /* 0x000000000e137984 */ /* 0x000f620000000800 */
[----:B----4-:R-:W-:-:S04]  /*2320*/  LEA R9, P1, R4, R15, 0x2 ;  /* 0x0000000f04097211 */ /* 0x010fc800078210ff */
[----:B------:R-:W-:Y:S02]  /*2330*/  LEA.HI.X R5, R4, R17, R5, 0x2, P1 ;  /* 0x0000001104057211 */ /* 0x000fe400008f1405 */
[----:B------:R-:W-:-:S05]  /*2340*/  IADD3 R8, P1, PT, R2, R9, RZ ;  /* 0x0000000902087210 */ /* 0x000fca0007f3e0ff */
[----:B------:R-:W-:Y:S01]  /*2350*/  IMAD.X R9, R3, 0x1, R5, P1 ;  /* 0x0000000103097824 */ /* 0x000fe200008e0605 */
[----:B------:R-:W-:-:S04]  /*2360*/  CS2R R4, SRZ ;  /* 0x0000000000047805 */ /* 0x000fc8000001ff00 */
[----:B---3--:R-:W-:Y:S04]  /*2370*/  STG.E desc[UR8][R8.64+0x800], R21 ;  /* 0x0008001508007986 */ /* 0x008fe8000c101908 */
[----:B-1----:R-:W2:Y:S01]  /*2380*/  @!P0 LDG.E.64 R4, desc[UR8][R12.64] ;  /* 0x000000080c048981 */ /* 0x002ea2000c1e1b00 */
[----:B------:R-:W1:Y:S03]  /*2390*/  @!P0 LDC.64 R10, c[0x0][0x3d8] ;  /* 0x0000f600ff0a8b82 */ /* 0x000e660000000a00 */
[----:B------:R3:W4:Y:S01]  /*23a0*/  LDS R21, [R14+0x800] ;  /* 0x000800000e157984 */ /* 0x0007220000000800 */
[----:B--2---:R-:W-:-:S04]  /*23b0*/  LEA R7, P1, R4, R15, 0x2 ;  /* 0x0000000f04077211 */ /* 0x004fc800078210ff */
[----:B------:R-:W-:Y:S02]  /*23c0*/  LEA.HI.X R5, R4, R17, R5, 0x2, P1 ;  /* 0x0000001104057211 */ /* 0x000fe400008f1405 */
[----:B------:R-:W-:-:S05]  /*23d0*/  IADD3 R6, P1, PT, R2, R7, RZ ;  /* 0x0000000702067210 */ /* 0x000fca0007f3e0ff */
[----:B------:R-:W-:Y:S01]  /*23e0*/  IMAD.X R7, R3, 0x1, R5, P1 ;  /* 0x0000000103077824 */ /* 0x000fe200008e0605 */
[----:B------:R-:W-:-:S04]  /*23f0*/  CS2R R4, SRZ ;  /* 0x0000000000047805 */ /* 0x000fc8000001ff00 */
[----:B-----5:R2:W-:Y:S04]  /*2400*/  STG.E desc[UR8][R6.64+0x1000], R19 ;  /* 0x0010001306007986 */ /* 0x0205e8000c101908 */
[----:B-1----:R-:W5:Y:S01]  /*2410*/  @!P0 LDG.E.64 R4, desc[UR8][R10.64] ;  /* 0x000000080a048981 */ /* 0x002f62000c1e1b00 */
[----:B------:R-:W-:Y:S02]  /*2420*/  VIADD R0, R0, 0x800 ;  /* 0x0000080000007836 */ /* 0x000fe40000000000 */
[----:B---3--:R-:W-:Y:S01]  /*2430*/  VIADD R14, R14, 0x2000 ;  /* 0x000020000e0e7836 */ /* 0x008fe20000000000 */
[----:B-----5:R-:W-:Y:S02]  /*2440*/  LEA R9, P1, R4, R15, 0x2 ;  /* 0x0000000f04097211 */ /* 0x020fe400078210ff */
[----:B------:R-:W-:-:S02]  /*2450*/  IADD3 R15, P2, PT, R15, 0x2000, RZ ;  /* 0x000020000f0f7810 */ /* 0x000fc40007f5e0ff */
[----:B------:R-:W-:Y:S02]  /*2460*/  LEA.HI.X R5, R4, R17, R5, 0x2, P1 ;  /* 0x0000001104057211 */ /* 0x000fe400008f1405 */
[----:B------:R-:W-:Y:S01]  /*2470*/  IADD3 R4, P1, PT, R2, R9, RZ ;  /* 0x0000000902047210 */ /* 0x000fe20007f3e0ff */
[----:B------:R-:W-:-:S04]  /*2480*/  IMAD.X R17, RZ, RZ, R17, P2 ;  /* 0x000000ffff117224 */ /* 0x000fc800010e0611 */
[----:B------:R-:W-:Y:S01]  /*2490*/  IMAD.X R5, R3, 0x1, R5, P1 ;  /* 0x0000000103057824 */ /* 0x000fe200008e0605 */
[----:B------:R-:W-:-:S04]  /*24a0*/  ISETP.GE.AND P1, PT, R0, R59, PT ;  /* 0x0000003b0000720c */ /* 0x000fc80003f26270 */
[----:B----4-:R2:W-:Y:S09]  /*24b0*/  STG.E desc[UR8][R4.64+0x1800], R21 ;  /* 0x0018001504007986 */ /* 0x0105f2000c101908 */
[----:B------:R-:W-:Y:S05]  /*24c0*/  @!P1 BRA `(.L_x_665) ;  /* 0xfffffffc00549947 */ /* 0x000fea000383ffff */
[----:B------:R-:W-:Y:S05]  /*24d0*/  EXIT ;  /* 0x000000000000794d */ /* 0x000fea0003800000 */
.L_x_617:
[----:B------:R-:W0:Y:S01]  /*24e0*/  S2R R38, SR_TID.X ;  /* 0x0000000000267919 */ /* 0x000e220000002100 */
[----:B------:R-:W1:Y:S01]  /*24f0*/  LDC R36, c[0x0][0x3d0] ;  /* 0x0000f400ff247b82 */ /* 0x000e620000000800 */
[----:B------:R-:W2:Y:S01]  /*2500*/  LDCU.U8 UR4, c[0x0][0x3c0] ;  /* 0x00007800ff0477ac */ /* 0x000ea20008000000 */
[----:B------:R-:W3:Y:S06]  /*2510*/  LDCU.64 UR10, c[0x0][0x388] ;  /* 0x00007100ff0a77ac */ /* 0x000eec0008000a00 */
[----:B------:R-:W4:Y:S08]  /*2520*/  LDC R2, c[0x0][0x3d4] ;  /* 0x0000f500ff027b82 */ /* 0x000f300000000800 */
[----:B------:R-:W-:Y:S01]  /*2530*/  BAR.SYNC.DEFER_BLOCKING 0x0 ;  /* 0x0000000000007b1d */ /* 0x000fe20000010000 */
[----:B--2---:R-:W-:Y:S01]  /*2540*/  ISETP.NE.AND P0, PT, RZ, UR4, PT ;  /* 0x00000004ff007c0c */ /* 0x004fe2000bf05270 */
[----:B------:R-:W-:-:S03]  /*2550*/  USHF.R.S32.HI UR4, URZ, 0x1f, UR7 ;  /* 0x0000001fff047899 */ /* 0x000fc60008011407 */
[----:B-1----:R-:W-:Y:S01]  /*2560*/  SEL R36, R36, RZ, !P0 ;  /* 0x000000ff24247207 */ /* 0x002fe20004000000 */
[----:B0-----:R-:W-:Y:S01]  /*2570*/  IMAD R37, R38, 0xe, RZ ;  /* 0x0000000e26257824 */ /* 0x001fe200078e02ff */
[----:B----4-:R-:W-:-:S04]  /*2580*/  SEL R2, R2, RZ, !P0 ;  /* 0x000000ff02027207 */ /* 0x010fc80004000000 */
[----:B------:R-:W-:-:S04]  /*2590*/  IADD3 R3, P1, P2, R37, UR7, R36 ;  /* 0x0000000725037c10 */ /* 0x000fc8000fa3e024 */
[----:B---3--:R-:W-:Y:S02]  /*25a0*/  LEA R12, P0, R3, UR10, 0x1 ;  /* 0x0000000a030c7c11 */ /* 0x008fe4000f8008ff */
[----:B------:R-:W-:-:S04]  /*25b0*/  IADD3.X R2, PT, PT, RZ, UR4, R2, P1, P2 ;  /* 0x00000004ff027c10 */ /* 0x000fc80008fe4402 */
        /* <DEDUP_REMOVED lines=15> */
[----:B------:R-:W-:Y:S01]  /*26b0*/  IMAD.MOV.U32 R28, RZ, RZ, 0x2 ;  /* 0x00000002ff1c7424 */ /* 0x000fe200078e00ff */
[----:B------:R-:W1:Y:S01]  /*26c0*/  S2UR UR5, SR_CgaCtaId ;  /* 0x00000000000579c3 */ /* 0x000e620000008800 */
[----:B------:R-:W-:Y:S01]  /*26d0*/  UMOV UR4, 0x400 ;  /* 0x0000040000047882 */ /* 0x000fe20000000000 */
[----:B------:R-:W0:Y:S01]  /*26e0*/  S2R R58, SR_LANEID ;  /* 0x00000000003a7919 */ /* 0x000e220000000000 */
[----:B------:R-:W-:Y:S01]  /*26f0*/  SHF.R.U32.HI R40, RZ, 0x5, R38 ;  /* 0x00000005ff287819 */ /* 0x000fe20000011626 */
[----:B-1----:R-:W-:-:S04]  /*2700*/  ULEA UR4, UR5, UR4, 0x18 ;  /* 0x0000000405047291 */ /* 0x002fc8000f8ec0ff */
[----:B------:R-:W-:Y:S01]  /*2710*/  BAR.SYNC.DEFER_BLOCKING 0x0 ;  /* 0x0000000000007b1d */ /* 0x000fe20000010000 */
[----:B--2---:R-:W-:Y:S02]  /*2720*/  ISETP.NE.AND P0, PT, R2, RZ, PT ;  /* 0x000000ff0200720c */ /* 0x004fe40003f05270 */
[----:B---3--:R-:W-:Y:S02]  /*2730*/  ISETP.NE.AND P1, PT, R3, RZ, PT ;  /* 0x000000ff0300720c */ /* 0x008fe40003f25270 */
[----:B------:R-:W-:Y:S02]  /*2740*/  SEL R14, RZ, 0x1, !P0 ;  /* 0x00000001ff0e7807 */ /* 0x000fe40004000000 */
[----:B----4-:R-:W-:-:S07]  /*2750*/  ISETP.NE.AND P2, PT, R4, RZ, PT ;  /* 0x000000ff0400720c */ /* 0x010fce0003f45270 */
[----:B------:R-:W-:Y:S01]  /*2760*/  @!P0 IMAD.MOV R28, RZ, RZ, 0x1 ;  /* 0x00000001ff1c8424 */ /* 0x000fe200078e02ff */
[----:B-----5:R-:W-:Y:S01]  /*2770*/  ISETP.NE.AND P0, PT, R5, RZ, PT ;  /* 0x000000ff0500720c */ /* 0x020fe20003f05270 */
[----:B------:R-:W-:Y:S01]  /*2780*/  @!P1 IMAD.MOV R28, RZ, RZ, R14 ;  /* 0x000000ffff1c9224 */ /* 0x000fe200078e020e */
[----:B------:R-:W-:-:S03]  /*2790*/  ISETP.NE.AND P1, PT, R6, RZ, PT ;  /* 0x000000ff0600720c */ /* 0x000fc60003f25270 */
[----:B------:R-:W-:Y:S02]  /*27a0*/  VIADD R29, R28, 0x1 ;  /* 0x000000011c1d7836 */ /* 0x000fe40000000000 */
[----:B------:R-:W-:Y:S01]  /*27b0*/  @!P2 IMAD.MOV R29, RZ, RZ, R28 ;  /* 0x000000ffff1da224 */ /* 0x000fe200078e021c */
[----:B0-----:R-:W-:-:S03]  /*27c0*/  ISETP.NE.AND P2, PT, R58, RZ, PT ;  /* 0x000000ff3a00720c */ /* 0x001fc60003f45270 */
[----:B------:R-:W-:Y:S02]  /*27d0*/  VIADD R30, R29, 0x1 ;  /* 0x000000011d1e7836 */ /* 0x000fe40000000000 */
        /* <DEDUP_REMOVED lines=28> */
[----:B------:R-:W-:-:S03]  /*29a0*/  ISETP.NE.AND P1, PT, R58, 0x1f, PT ;  /* 0x0000001f3a00780c */ /* 0x000fc60003f25270 */
[----:B------:R-:W-:-:S04]  /*29b0*/  VIADD R39, R12, 0x1 ;  /* 0x000000010c277836 */ /* 0x000fc80000000000 */
[----:B------:R-:W-:-:S05]  /*29c0*/  @!P0 IMAD.MOV R39, RZ, RZ, R12 ;  /* 0x000000ffff278224 */ /* 0x000fca00078e020c */
[----:B------:R-:W0:Y:S01]  /*29d0*/  SHFL.UP P0, R12, R39, 0x1, RZ ;  /* 0x04200000270c7989 */ /* 0x000e2200000000ff */
[----:B------:R-:W-:Y:S01]  /*29e0*/  @!P1 LEA R41, R40, UR4, 0x2 ;  /* 0x0000000428299c11 */ /* 0x000fe2000f8e10ff */
[----:B0-----:R-:W-:-:S05]  /*29f0*/  @P0 IMAD.IADD R12, R12, 0x1, R39 ;  /* 0x000000010c0c0824 */ /* 0x001fca00078e0227 */
[----:B------:R-:W0:Y:S02]  /*2a00*/  SHFL.UP P0, R13, R12, 0x2, RZ ;  /* 0x044000000c0d7989 */ /* 0x000e2400000000ff */
[----:B0-----:R-:W-:-:S05]  /*2a10*/  @P0 IMAD.IADD R13, R12, 0x1, R13 ;  /* 0x000000010c0d0824 */ /* 0x001fca00078e020d */
[----:B------:R-:W0:Y:S02]  /*2a20*/  SHFL.UP P0, R14, R13, 0x4, RZ ;  /* 0x048000000d0e7989 */ /* 0x000e2400000000ff */
[----:B0-----:R-:W-:-:S05]  /*2a30*/  @P0 IMAD.IADD R14, R13, 0x1, R14 ;  /* 0x000000010d0e0824 */ /* 0x001fca00078e020e */
[----:B------:R-:W0:Y:S02]  /*2a40*/  SHFL.UP P0, R15, R14, 0x8, RZ ;  /* 0x050000000e0f7989 */ /* 0x000e2400000000ff */
[----:B0-----:R-:W-:-:S05]  /*2a50*/  @P0 IMAD.IADD R15, R14, 0x1, R15 ;  /* 0x000000010e0f0824 */ /* 0x001fca00078e020f */
[----:B------:R-:W0:Y:S02]  /*2a60*/  SHFL.UP P0, R42, R15, 0x10, RZ ;  /* 0x060000000f2a7989 */ /* 0x000e2400000000ff */
[----:B0-----:R-:W-:Y:S01]  /*2a70*/  @P0 IMAD.IADD R42, R15, 0x1, R42 ;  /* 0x000000010f2a0824 */ /* 0x001fe200078e022a */
[----:B------:R-:W-:-:S03]  /*2a80*/  ISETP.NE.AND P0, PT, R40, 0x2, PT ;  /* 0x000000022800780c */ /* 0x000fc60003f05270 */
[----:B------:R-:W-:Y:S01]  /*2a90*/  IMAD.IADD R39, R42, 0x1, -R39 ;  /* 0x000000012a277824 */ /* 0x000fe200078e0a27 */
[----:B------:R-:W-:Y:S01]  /*2aa0*/  @!P1 STS [R41], R42 ;  /* 0x0000002a29009388 */ /* 0x000fe20000000800 */
[----:B------:R-:W-:Y:S01]  /*2ab0*/  BAR.SYNC.DEFER_BLOCKING 0x0 ;  /* 0x0000000000007b1d */ /* 0x000fe20000010000 */
[----:B------:R-:W-:-:S05]  /*2ac0*/  ISETP.NE.AND P1, PT, R40, 0xf, PT ;  /* 0x0000000f2800780c */ /* 0x000fca0003f25270 */
[----:B------:R-:W0:Y:S04]  /*2ad0*/  LDS.128 R20, [UR4] ;  /* 0x00000004ff147984 */ /* 0x000e280008000c00 */
[----:B------:R-:W1:Y:S04]  /*2ae0*/  LDS.128 R12, [UR4+0x10] ;  /* 0x00001004ff0c7984 */ /* 0x000e680008000c00 */
[----:B------:R-:W2:Y:S01]  /*2af0*/  LDS.128 R16, [UR4+0x20] ;  /* 0x00002004ff107984 */ /* 0x000ea20008000c00 */
[----:B0-----:R-:W-:-:S04]  /*2b00*/  IMAD.IADD R21, R20, 0x1, R21 ;  /* 0x0000000114157824 */ /* 0x001fc800078e0215 */
[----:B------:R-:W-:Y:S01]  /*2b10*/  IMAD.IADD R22, R22, 0x1, R21 ;  /* 0x0000000116167824 */ /* 0x000fe200078e0215 */
[----:B------:R-:W-:Y:S02]  /*2b20*/  SEL R20, R21, R20, !P0 ;  /* 0x0000001415147207 */ /* 0x000fe40004000000 */
[----:B------:R-:W-:Y:S01]  /*2b30*/  ISETP.NE.AND P0, PT, R40, 0x3, PT ;  /* 0x000000032800780c */ /* 0x000fe20003f05270 */
[----:B------:R-:W-:-:S03]  /*2b40*/  IMAD.IADD R23, R23, 0x1, R22 ;  /* 0x0000000117177824 */ /* 0x000fc600078e0216 */
[----:B------:R-:W-:Y:S01]  /*2b50*/  SEL R20, R22, R20, !P0 ;  /* 0x0000001416147207 */ /* 0x000fe20004000000 */
[----:B-1----:R-:W-:Y:S01]  /*2b60*/  IMAD.IADD R12, R23, 0x1, R12 ;  /* 0x00000001170c7824 */ /* 0x002fe200078e020c */
[----:B------:R-:W-:-:S03]  /*2b70*/  ISETP.NE.AND P0, PT, R40, 0x4, PT ;  /* 0x000000042800780c */ /* 0x000fc60003f05270 */
[----:B------:R-:W-:Y:S01]  /*2b80*/  IMAD.IADD R13, R13, 0x1, R12 ;  /* 0x000000010d0d7824 */ /* 0x000fe200078e020c */
[----:B------:R-:W-:Y:S02]  /*2b90*/  SEL R20, R23, R20, !P0 ;  /* 0x0000001417147207 */ /* 0x000fe40004000000 */
[----:B------:R-:W-:Y:S01]  /*2ba0*/  ISETP.NE.AND P0, PT, R40, 0x5, PT ;  /* 0x000000052800780c */ /* 0x000fe20003f05270 */
[----:B------:R-:W-:-:S03]  /*2bb0*/  IMAD.IADD R14, R14, 0x1, R13 ;  /* 0x000000010e0e7824 */ /* 0x000fc600078e020d */
[----:B------:R-:W-:Y:S01]  /*2bc0*/  SEL R41, R12, R20, !P0 ;  /* 0x000000140c297207 */ /* 0x000fe20004000000 */
[----:B------:R-:W-:Y:S01]  /*2bd0*/  IMAD.IADD R15, R15, 0x1, R14 ;  /* 0x000000010f0f7824 */ /* 0x000fe200078e020e */
[----:B------:R-:W0:Y:S01]  /*2be0*/  LDS.128 R20, [UR4+0x30] ;  /* 0x00003004ff147984 */ /* 0x000e220008000c00 */
[C---:B------:R-:W-:Y:S01]  /*2bf0*/  ISETP.NE.AND P0, PT, R40.reuse, 0x6, PT ;  /* 0x000000062800780c */ /* 0x040fe20003f05270 */
[----:B------:R-:W1:Y:S01]  /*2c00*/  LDC R12, c[0x0][0x380] ;  /* 0x0000e000ff0c7b82 */ /* 0x000e620000000800 */
[----:B--2---:R-:W-:Y:S02]  /*2c10*/  IMAD.IADD R16, R15, 0x1, R16 ;  /* 0x000000010f107824 */ /* 0x004fe400078e0210 */
[----:B------:R-:W-:Y:S01]  /*2c20*/  SEL R41, R13, R41, !P0 ;  /* 0x000000290d297207 */ /* 0x000fe20004000000 */
[----:B------:R-:W-:Y:S01]  /*2c30*/  IMAD.MOV.U32 R13, RZ, RZ, R38 ;  /* 0x000000ffff0d7224 */ /* 0x000fe200078e0026 */
[----:B------:R-:W-:Y:S01]  /*2c40*/  ISETP.NE.AND P0, PT, R40, 0x7, PT ;  /* 0x000000072800780c */ /* 0x000fe20003f05270 */
[----:B------:R-:W-:-:S03]  /*2c50*/  IMAD.IADD R17, R17, 0x1, R16 ;  /* 0x0000000111117824 */ /* 0x000fc600078e0210 */
[----:B------:R-:W-:Y:S01]  /*2c60*/  SEL R41, R14, R41, !P0 ;  /* 0x000000290e297207 */ /* 0x000fe20004000000 */
[----:B------:R-:W-:Y:S01]  /*2c70*/  IMAD.IADD R18, R18, 0x1, R17 ;  /* 0x0000000112127824 */ /* 0x000fe200078e0211 */
[C---:B------:R-:W-:Y:S02]  /*2c80*/  ISETP.NE.AND P0, PT, R40.reuse, 0x8, PT ;  /* 0x000000082800780c */ /* 0x040fe40003f05270 */
[----:B------:R-:W-:Y:S01]  /*2c90*/  SEL R14, R39, RZ, P2 ;  /* 0x000000ff270e7207 */ /* 0x000fe20001000000 */
[----:B------:R-:W-:Y:S01]  /*2ca0*/  IMAD.IADD R19, R19, 0x1, R18 ;  /* 0x0000000113137824 */ /* 0x000fe200078e0212 */
[----:B------:R-:W-:Y:S02]  /*2cb0*/  SEL R41, R15, R41, !P0 ;  /* 0x000000290f297207 */ /* 0x000fe40004000000 */
[----:B------:R-:W-:-:S04]  /*2cc0*/  ISETP.NE.AND P0, PT, R40, 0x9, PT ;  /* 0x000000092800780c */ /* 0x000fc80003f05270 */
[----:B------:R-:W-:Y:S02]  /*2cd0*/  SEL R41, R16, R41, !P0 ;  /* 0x0000002910297207 */ /* 0x000fe40004000000 */
[----:B------:R-:W-:Y:S02]  /*2ce0*/  ISETP.NE.AND P0, PT, R40, 0xa, PT ;  /* 0x0000000a2800780c */ /* 0x000fe40003f05270 */
[----:B-1----:R-:W-:Y:S02]  /*2cf0*/  IADD3 R37, PT, PT, R12, UR7, R37 ;  /* 0x000000070c257c10 */ /* 0x002fe4000fffe025 */
[----:B------:R-:W-:Y:S02]  /*2d00*/  SEL R41, R17, R41, !P0 ;  /* 0x0000002911297207 */ /* 0x000fe40004000000 */
[----:B------:R-:W-:Y:S01]  /*2d10*/  ISETP.NE.AND P0, PT, R40, 0xb, PT ;  /* 0x0000000b2800780c */ /* 0x000fe20003f05270 */
[----:B------:R-:W-:-:S03]  /*2d20*/  IMAD.IADD R12, R36, 0x1, R37 ;  /* 0x00000001240c7824 */ /* 0x000fc600078e0225 */
[----:B------:R-:W-:Y:S01]  /*2d30*/  SEL R41, R18, R41, !P0 ;  /* 0x0000002912297207 */ /* 0x000fe20004000000 */
[----:B------:R-:W-:Y:S01]  /*2d40*/  VIADD R56, R12, 0x1 ;  /* 0x000000010c387836 */ /* 0x000fe20000000000 */
[----:B------:R-:W-:Y:S01]  /*2d50*/  ISETP.NE.AND P0, PT, R40, 0xc, PT ;  /* 0x0000000c2800780c */ /* 0x000fe20003f05270 */
[C---:B------:R-:W-:Y:S02]  /*2d60*/  VIADD R55, R12.reuse, 0x2 ;  /* 0x000000020c377836 */ /* 0x040fe40000000000 */
[C---:B0-----:R-:W-:Y:S01]  /*2d70*/  IMAD.IADD R20, R19.reuse, 0x1, R20 ;  /* 0x0000000113147824 */ /* 0x041fe200078e0214 */
[----:B------:R-:W-:Y:S01]  /*2d80*/  SEL R41, R19, R41, !P0 ;  /* 0x0000002913297207 */ /* 0x000fe20004000000 */
[----:B------:R-:W-:Y:S01]  /*2d90*/  VIADD R54, R12, 0x3 ;  /* 0x000000030c367836 */ /* 0x000fe20000000000 */
[----:B------:R-:W-:Y:S01]  /*2da0*/  ISETP.NE.AND P0, PT, R40, 0xd, PT ;  /* 0x0000000d2800780c */ /* 0x000fe20003f05270 */
[----:B------:R-:W-:Y:S02]  /*2db0*/  IMAD.IADD R21, R21, 0x1, R20 ;  /* 0x0000000115157824 */ /* 0x000fe400078e0214 */
[----:B------:R-:W-:Y:S01]  /*2dc0*/  VIADD R53, R12, 0x4 ;  /* 0x000000040c357836 */ /* 0x000fe20000000000 */
[----:B------:R-:W-:Y:S01]  /*2dd0*/  SEL R41, R20, R41, !P0 ;  /* 0x0000002914297207 */ /* 0x000fe20004000000 */
[----:B------:R-:W-:Y:S01]  /*2de0*/  IMAD.IADD R22, R22, 0x1, R21 ;  /* 0x0000000116167824 */ /* 0x000fe200078e0215 */
[----:B------:R-:W-:Y:S01]  /*2df0*/  ISETP.NE.AND P0, PT, R40, 0xe, PT ;  /* 0x0000000e2800780c */ /* 0x000fe20003f05270 */
[----:B------:R-:W-:-:S02]  /*2e00*/  VIADD R52, R12, 0x5 ;  /* 0x000000050c347836 */ /* 0x000fc40000000000 */
[----:B------:R-:W-:Y:S01]  /*2e10*/  IMAD.IADD R23, R23, 0x1, R22 ;  /* 0x0000000117177824 */ /* 0x000fe200078e0216 */
[----:B------:R-:W-:Y:S01]  /*2e20*/  SEL R41, R21, R41, !P0 ;  /* 0x0000002915297207 */ /* 0x000fe20004000000 */
[C---:B------:R-:W-:Y:S01]  /*2e30*/  VIADD R43, R12.reuse, 0x6 ;  /* 0x000000060c2b7836 */ /* 0x040fe20000000000 */
[C---:B------:R-:W-:Y:S01]  /*2e40*/  ISETP.GE.U32.AND P0, PT, R13.reuse, 0x20, PT ;  /* 0x000000200d00780c */ /* 0x040fe20003f06070 */
[----:B------:R-:W-:Y:S01]  /*2e50*/  VIADD R42, R12, 0x7 ;  /* 0x000000070c2a7836 */ /* 0x000fe20000000000 */
[----:B------:R-:W-:Y:S01]  /*2e60*/  SEL R41, R22, R41, !P1 ;  /* 0x0000002916297207 */ /* 0x000fe20004800000 */
[C---:B------:R-:W-:Y:S01]  /*2e70*/  VIADD R40, R12.reuse, 0x9 ;  /* 0x000000090c287836 */ /* 0x040fe20000000000 */
[----:B------:R-:W-:Y:S01]  /*2e80*/  ISETP.GT.U32.AND P1, PT, R13, 0x1f, PT ;  /* 0x0000001f0d00780c */ /* 0x000fe20003f24070 */
[----:B------:R-:W-:Y:S02]  /*2e90*/  VIADD R38, R12, 0xa ;  /* 0x0000000a0c267836 */ /* 0x000fe40000000000 */
[----:B------:R-:W-:-:S02]  /*2ea0*/  IMAD.IADD R14, R41, 0x1, R14 ;  /* 0x00000001290e7824 */ /* 0x000fc400078e020e */
[C---:B------:R-:W-:Y:S02]  /*2eb0*/  VIADD R41, R12.reuse, 0x8 ;  /* 0x000000080c297836 */ /* 0x040fe40000000000 */
[C---:B------:R-:W-:Y:S01]  /*2ec0*/  VIADD R37, R12.reuse, 0xb ;  /* 0x0000000b0c257836 */ /* 0x040fe20000000000 */
[----:B------:R-:W-:Y:S01]  /*2ed0*/  SEL R57, R39, R14, !P0 ;  /* 0x0000000e27397207 */ /* 0x000fe20004000000 */
[C---:B------:R-:W-:Y:S02]  /*2ee0*/  VIADD R36, R12.reuse, 0xc ;  /* 0x0000000c0c247836 */ /* 0x040fe40000000000 */
[----:B------:R-:W-:Y:S02]  /*2ef0*/  VIADD R15, R12, 0xd ;  /* 0x0000000d0c0f7836 */ /* 0x000fe40000000000 */
[----:B------:R-:W-:Y:S05]  /*2f00*/  @P1 BRA `(.L_x_666) ;  /* 0x0000000800b41947 */ /* 0x000fea0003800000 */
[----:B------:R-:W0:Y:S01]  /*2f10*/  LDC.64 R16, c[0x0][0x3a8] ;  /* 0x0000ea00ff107b82 */ /* 0x000e220000000a00 */
[----:B------:R-:W-:Y:S02]  /*2f20*/  ISETP.NE.AND P0, PT, R13, RZ, PT ;  /* 0x000000ff0d00720c */ /* 0x000fe40003f05270 */
[----:B------:R-:W-:-:S05]  /*2f30*/  LOP3.LUT R21, RZ, R13, RZ, 0x33, !PT ;  /* 0x0000000dff157212 */ /* 0x000fca00078e33ff */
[----:B------:R-:W-:-:S06]  /*2f40*/  IMAD.IADD R14, R0, 0x1, R21 ;  /* 0x00000001000e7824 */ /* 0x000fcc00078e0215 */
[----:B------:R-:W-:Y:S01]  /*2f50*/  @!P0 IMAD.MOV.U32 R22, RZ, RZ, 0x64 ;  /* 0x00000064ff168424 */ /* 0x000fe200078e00ff */
[----:B------:R1:W-:Y:S01]  /*2f60*/  @!P0 STS [UR4+0x6c], R23 ;  /* 0x00006c17ff008988 */ /* 0x0003e20008000804 */
[----:B0-----:R-:W-:-:S04]  /*2f70*/  IMAD.WIDE R18, R0, 0x8, R16 ;  /* 0x0000000800127825 */ /* 0x001fc800078e0210 */
[----:B------:R-:W-:Y:S01]  /*2f80*/  IMAD.WIDE R16, R14, 0x8, R16 ;  /* 0x000000080e107825 */ /* 0x000fe200078e0210 */
[----:B------:R1:W-:Y:S01]  /*2f90*/  @!P0 ST.E.64.STRONG.GPU desc[UR8][R18.64+0x100], R22 ;  /* 0x0001001612008985 */ /* 0x0003e2000c10fb08 */
[----:B------:R-:W-:Y:S05]  /*2fa0*/  NANOSLEEP 0x2a3 ;  /* 0x000002a30000795d */ /* 0x000fea0003800000 */
[----:B------:R-:W2:Y:S01]  /*2fb0*/  LD.E.64.STRONG.GPU R20, desc[UR8][R16.64+0x100] ;  /* 0x0001000810147980 */ /* 0x000ea2000c10fb00 */
[----:B------:R-:W-:Y:S01]  /*2fc0*/  UMOV UR5, 0xffffffff ;  /* 0xffffffff00057882 */ /* 0x000fe20000000000 */
[----:B--2---:R-:W-:Y:S02]  /*2fd0*/  ISETP.NE.AND P0, PT, R20, 0x63, PT ;  /* 0x000000631400780c */ /* 0x004fe40003f05270 */
[----:B-1----:R-:W-:Y:S11]  /*2fe0*/  BRA.DIV UR5, `(.L_x_667) ;  /* 0x0000007a05287947 */ /* 0x002ff6000b800000 */
[----:B------:R-:W-:-:S13]  /*2ff0*/  VOTE.ANY P0, !P0 ;  /* 0x0000000000ff7806 */ /* 0x000fda0004000100 */
.L_x_837:
[----:B------:R-:W-:Y:S05]  /*3000*/  @!P0 BRA `(.L_x_668) ;  /* 0x0000000000748947 */ /* 0x000fea0003800000 */
[----:B------:R-:W-:-:S07]  /*3010*/  IMAD.MOV.U32 R39, RZ, RZ, 0x1a6 ;  /* 0x000001a6ff277424 */ /* 0x000fce00078e00ff */
.L_x_670:
[----:B------:R-:W-:Y:S02]  /*3020*/  VIADD R45, R39, 0x1 ;  /* 0x00000001272d7836 */ /* 0x000fe40000000000 */
[----:B------:R-:W-:Y:S02]  /*3030*/  IMAD R0, R0, 0x41a7, RZ ;  /* 0x000041a700007824 */ /* 0x000fe400078e02ff */
[----:B------:R-:W0:Y:S01]  /*3040*/  I2F.U32.RP R22, R45 ;  /* 0x0000002d00167306 */ /* 0x000e220000209000 */
[----:B------:R-:W-:Y:S01]  /*3050*/  IMAD.MOV R47, RZ, RZ, -R45 ;  /* 0x000000ffff2f7224 */ /* 0x000fe200078e0a2d */
[----:B------:R-:W-:Y:S02]  /*3060*/  ISETP.NE.U32.AND P1, PT, R45, RZ, PT ;  /* 0x000000ff2d00720c */ /* 0x000fe40003f25070 */
[----:B------:R-:W-:-:S04]  /*3070*/  LOP3.LUT R0, R0, 0x7fffffff, RZ, 0xc0, !PT ;  /* 0x7fffffff00007812 */ /* 0x000fc800078ec0ff */
[----:B0-----:R-:W0:Y:S02]  /*3080*/  MUFU.RCP R22, R22 ;  /* 0x0000001600167308 */ /* 0x001e240000001000 */
[----:B0-----:R-:W-:-:S06]  /*3090*/  VIADD R20, R22, 0xffffffe ;  /* 0x0ffffffe16147836 */ /* 0x001fcc0000000000 */
[----:B------:R0:W1:Y:S02]  /*30a0*/  F2I.FTZ.U32.TRUNC.NTZ R21, R20 ;  /* 0x0000001400157305 */ /* 0x000064000021f000 */
[----:B0-----:R-:W-:Y:S02]  /*30b0*/  IMAD.MOV.U32 R20, RZ, RZ, RZ ;  /* 0x000000ffff147224 */ /* 0x001fe400078e00ff */
[----:B-1----:R-:W-:-:S04]  /*30c0*/  IMAD R47, R47, R21, RZ ;  /* 0x000000152f2f7224 */ /* 0x002fc800078e02ff */
[----:B------:R-:W-:-:S06]  /*30d0*/  IMAD.HI.U32 R21, R21, R47, R20 ;  /* 0x0000002f15157227 */ /* 0x000fcc00078e0014 */
[----:B------:R-:W-:-:S04]  /*30e0*/  IMAD.HI.U32 R21, R21, R0, RZ ;  /* 0x0000000015157227 */ /* 0x000fc800078e00ff */
[----:B------:R-:W-:-:S04]  /*30f0*/  IMAD.MOV R21, RZ, RZ, -R21 ;  /* 0x000000ffff157224 */ /* 0x000fc800078e0a15 */
[----:B------:R-:W-:-:S05]  /*3100*/  IMAD R22, R45, R21, R0 ;  /* 0x000000152d167224 */ /* 0x000fca00078e0200 */
[----:B------:R-:W-:-:S13]  /*3110*/  ISETP.GE.U32.AND P0, PT, R22, R45, PT ;  /* 0x0000002d1600720c */ /* 0x000fda0003f06070 */
[----:B------:R-:W-:-:S05]  /*3120*/  @P0 IMAD.IADD R22, R22, 0x1, -R45 ;  /* 0x0000000116160824 */ /* 0x000fca00078e0a2d */
[----:B------:R-:W-:-:S13]  /*3130*/  ISETP.GE.U32.AND P0, PT, R22, R45, PT ;  /* 0x0000002d1600720c */ /* 0x000fda0003f06070 */
[----:B------:R-:W-:Y:S01]  /*3140*/  @P0 IMAD.IADD R22, R22, 0x1, -R45 ;  /* 0x0000000116160824 */ /* 0x000fe200078e0a2d */
[----:B------:R-:W-:-:S04]  /*3150*/  @!P1 LOP3.LUT R22, RZ, R45, RZ, 0x33, !PT ;  /* 0x0000002dff169212 */ /* 0x000fc800078e33ff */
[----:B------:R-:W-:Y:S05]  /*3160*/  NANOSLEEP R22 ;  /* 0x000000160000735d */ /* 0x000fea0003800000 */
[----:B------:R-:W2:Y:S01]  /*3170*/  LD.E.64.STRONG.GPU R20, desc[UR8][R16.64+0x100] ;  /* 0x0001000810147980 */ /* 0x000ea2000c10fb00 */
[----:B------:R-:W-:Y:S01]  /*3180*/  UMOV UR5, 0xffffffff ;  /* 0xffffffff00057882 */ /* 0x000fe20000000000 */
[----:B------:R-:W-:Y:S02]  /*3190*/  SHF.R.U32.HI R39, RZ, 0x1, R39 ;  /* 0x00000001ff277819 */ /* 0x000fe40000011627 */
[----:B--2---:R-:W-:Y:S01]  /*31a0*/  ISETP.NE.AND P0, PT, R20, 0x63, PT ;  /* 0x000000631400780c */ /* 0x004fe20003f05270 */
[----:B------:R-:W-:-:S12]  /*31b0*/  BRA.DIV UR5, `(.L_x_669) ;  /* 0x0000007605d47947 */ /* 0x000fd8000b800000 */
[----:B------:R-:W-:-:S13]  /*31c0*/  VOTE.ANY P0, !P0 ;  /* 0x0000000000ff7806 */ /* 0x000fda0004000100 */
.L_x_840:
[----:B------:R-:W-:Y:S05]  /*31d0*/  @P0 BRA `(.L_x_670) ;  /* 0xfffffffc00900947 */ /* 0x000fea000383ffff */
.L_x_668:
[----:B------:R-:W-:Y:S01]  /*31e0*/  UMOV UR5, 0xffffffff ;  /* 0xffffffff00057882 */ /* 0x000fe20000000000 */
[----:B------:R-:W-:Y:S02]  /*31f0*/  ISETP.NE.AND P0, PT, R20, 0x65, PT ;  /* 0x000000651400780c */ /* 0x000fe40003f05270 */
[----:B------:R-:W-:Y:S11]  /*3200*/  BRA.DIV UR5, `(.L_x_671) ;  /* 0x0000007605e07947 */ /* 0x000ff6000b800000 */
[----:B------:R-:W0:Y:S01]  /*3210*/  S2R R59, SR_GEMASK ;  /* 0x00000000003b7919 */ /* 0x000e220000003c00 */
[----:B------:R-:W-:Y:S01]  /*3220*/  VOTE.ANY R22, PT, !P0 ;  /* 0x0000000000167806 */ /* 0x000fe200040e0100 */
[C---:B------:R-:W-:Y:S02]  /*3230*/  VIADD R46, R58.reuse, 0x2 ;  /* 0x000000023a2e7836 */ /* 0x040fe40000000000 */
[C---:B------:R-:W-:Y:S02]  /*3240*/  VIADD R45, R58.reuse, 0x4 ;  /* 0x000000043a2d7836 */ /* 0x040fe40000000000 */
[----:B------:R-:W-:Y:S01]  /*3250*/  VIADD R44, R58, 0x8 ;  /* 0x000000083a2c7836 */ /* 0x000fe20000000000 */
[----:B0-----:R-:W-:-:S05]  /*3260*/  LOP3.LUT R22, R22, 0x80000000, R59, 0xec, !PT ;  /* 0x8000000016167812 */ /* 0x001fca00078eec3b */
[----:B------:R-:W-:-:S05]  /*3270*/  VIADD R17, R22, 0xffffffff ;  /* 0xffffffff16117836 */ /* 0x000fca0000000000 */
[----:B------:R-:W-:-:S04]  /*3280*/  LOP3.LUT R17, R22, R17, RZ, 0xc, !PT ;  /* 0x0000001116117212 */ /* 0x000fc800078e0cff */
[----:B------:R-:W0:Y:S02]  /*3290*/  POPC R60, R17 ;  /* 0x00000011003c7309 */ /* 0x000e240000000000 */
[----:B0-----:R-:W0:Y:S01]  /*32a0*/  SHFL.DOWN PT, R39, R21, 0x1, R60 ;  /* 0x0820000015277989 */ /* 0x001e2200000e003c */
[----:B------:R-:W-:-:S04]  /*32b0*/  ISETP.GE.AND P0, PT, R58, R60, PT ;  /* 0x0000003c3a00720c */ /* 0x000fc80003f06270 */
[----:B0-----:R-:W-:Y:S02]  /*32c0*/  SEL R16, R39, RZ, !P0 ;  /* 0x000000ff27107207 */ /* 0x001fe40004000000 */
[----:B------:R-:W-:-:S03]  /*32d0*/  ISETP.GT.AND P0, PT, R46, R60, PT ;  /* 0x0000003c2e00720c */ /* 0x000fc60003f04270 */
[----:B------:R-:W-:-:S05]  /*32e0*/  IMAD.IADD R47, R16, 0x1, R21 ;  /* 0x00000001102f7824 */ /* 0x000fca00078e0215 */
[----:B------:R-:W0:Y:S02]  /*32f0*/  SHFL.DOWN PT, R39, R47, 0x2, R60 ;  /* 0x084000002f277989 */ /* 0x000e2400000e003c */
[----:B0-----:R-:W-:Y:S02]  /*3300*/  SEL R16, R39, RZ, !P0 ;  /* 0x000000ff27107207 */ /* 0x001fe40004000000 */
[----:B------:R-:W-:-:S03]  /*3310*/  ISETP.GT.AND P0, PT, R45, R60, PT ;  /* 0x0000003c2d00720c */ /* 0x000fc60003f04270 */
[----:B------:R-:W-:Y:S02]  /*3320*/  IMAD.IADD R49, R47, 0x1, R16 ;  /* 0x000000012f317824 */ /* 0x000fe400078e0210 */
[----:B------:R-:W-:-:S03]  /*3330*/  VIADD R47, R58, 0x10 ;  /* 0x000000103a2f7836 */ /* 0x000fc60000000000 */
[----:B------:R-:W0:Y:S02]  /*3340*/  SHFL.DOWN PT, R39, R49, 0x4, R60 ;  /* 0x0880000031277989 */ /* 0x000e2400000e003c */
[-C--:B------:R-:W-:Y:S02]  /*3350*/  ISETP.GT.AND P1, PT, R47, R60.reuse, PT ;  /* 0x0000003c2f00720c */ /* 0x080fe40003f24270 */
[----:B0-----:R-:W-:Y:S02]  /*3360*/  SEL R16, R39, RZ, !P0 ;  /* 0x000000ff27107207 */ /* 0x001fe40004000000 */
[----:B------:R-:W-:-:S03]  /*3370*/  ISETP.GT.AND P0, PT, R44, R60, PT ;  /* 0x0000003c2c00720c */ /* 0x000fc60003f04270 */
[----:B------:R-:W-:-:S05]  /*3380*/  IMAD.IADD R61, R49, 0x1, R16 ;  /* 0x00000001313d7824 */ /* 0x000fca00078e0210 */
[----:B------:R-:W0:Y:S02]  /*3390*/  SHFL.DOWN PT, R39, R61, 0x8, R60 ;  /* 0x090000003d277989 */ /* 0x000e2400000e003c */
[----:B0-----:R-:W-:Y:S02]  /*33a0*/  SEL R16, R39, RZ, !P0 ;  /* 0x000000ff27107207 */ /* 0x001fe40004000000 */
[----:B------:R-:W-:-:S03]  /*33b0*/  ISETP.NE.AND P0, PT, R20, 0x65, PT ;  /* 0x000000651400780c */ /* 0x000fc60003f05270 */
[----:B------:R-:W-:Y:S02]  /*33c0*/  IMAD.IADD R51, R61, 0x1, R16 ;  /* 0x000000013d337824 */ /* 0x000fe400078e0210 */
[----:B------:R-:W0:Y:S03]  /*33d0*/  LDC.64 R16, c[0x0][0x3a8] ;  /* 0x0000ea00ff107b82 */ /* 0x000e260000000a00 */
[----:B------:R-:W1:Y:S05]  /*33e0*/  SHFL.DOWN PT, R39, R51, 0x10, R60 ;  /* 0x0a00000033277989 */ /* 0x000e6a00000e003c */
[----:B------:R-:W-:-:S02]  /*33f0*/  VOTE.ALL P0, P0 ;  /* 0x0000000000ff7806 */ /* 0x000fc40000000000 */
[----:B0-----:R-:W-:Y:S02]  /*3400*/  IADD3 R49, P2, PT, R16, 0x100, RZ ;  /* 0x0000010010317810 */ /* 0x001fe40007f5e0ff */
[----:B-1----:R-:W-:-:S03]  /*3410*/  SEL R48, R39, RZ, !P1 ;  /* 0x000000ff27307207 */ /* 0x002fc60004800000 */
[----:B------:R-:W-:Y:S02]  /*3420*/  IMAD.X R50, RZ, RZ, R17, P2 ;  /* 0x000000ffff327224 */ /* 0x000fe400010e0611 */
[----:B------:R-:W-:-:S07]  /*3430*/  IMAD.IADD R48, R51, 0x1, R48 ;  /* 0x0000000133307824 */ /* 0x000fce00078e0230 */
.L_x_849:
[----:B------:R-:W-:Y:S05]  /*3440*/  @!P0 BRA `(.L_x_672) ;  /* 0x0000000400248947 */ /* 0x000fea0003800000 */
[----:B------:R-:W-:-:S07]  /*3450*/  IMAD.MOV.U32 R51, RZ, RZ, 0x1a6 ;  /* 0x000001a6ff337424 */ /* 0x000fce00078e00ff */
.L_x_678:
[----:B------:R-:W-:Y:S02]  /*3460*/  IMAD.MOV.U32 R16, RZ, RZ, R49 ;  /* 0x000000ffff107224 */ /* 0x000fe400078e0031 */
[----:B------:R-:W-:Y:S02]  /*3470*/  IMAD.MOV.U32 R17, RZ, RZ, R50 ;  /* 0x000000ffff117224 */ /* 0x000fe400078e0032 */
[----:B------:R-:W-:-:S05]  /*3480*/  IMAD.WIDE R16, R14, 0x8, R16 ;  /* 0x000000080e107825 */ /* 0x000fca00078e0210 */
[----:B------:R-:W2:Y:S01]  /*3490*/  LD.E.64.STRONG.GPU R20, desc[UR8][R16.64+-0x100] ;  /* 0xffff000810147980 */ /* 0x000ea2000c10fb00 */
[----:B------:R-:W-:Y:S05]  /*34a0*/  YIELD ;  /* 0x0000000000007946 */ /* 0x000fea0003800000 */
[----:B------:R-:W-:Y:S01]  /*34b0*/  UMOV UR5, 0xffffffff ;  /* 0xffffffff00057882 */ /* 0x000fe20000000000 */
[----:B------:R-:W-:Y:S02]  /*34c0*/  SHF.R.U32.HI R51, RZ, 0x1, R51 ;  /* 0x00000001ff337819 */ /* 0x000fe40000011633 */
[----:B--2---:R-:W-:Y:S01]  /*34d0*/  ISETP.NE.AND P0, PT, R20, 0x63, PT ;  /* 0x000000631400780c */ /* 0x004fe20003f05270 */
[----:B------:R-:W-:-:S12]  /*34e0*/  BRA.DIV UR5, `(.L_x_673) ;  /* 0x0000007a052c7947 */ /* 0x000fd8000b800000 */
[----:B------:R-:W-:-:S13]  /*34f0*/  VOTE.ANY P0, !P0 ;  /* 0x0000000000ff7806 */ /* 0x000fda0004000100 */
.L_x_852:
[----:B------:R-:W-:Y:S05]  /*3500*/  @!P0 BRA `(.L_x_674) ;  /* 0x0000000000748947 */ /* 0x000fea0003800000 */
[----:B------:R-:W-:-:S07]  /*3510*/  IMAD.MOV.U32 R39, RZ, RZ, R51 ;  /* 0x000000ffff277224 */ /* 0x000fce00078e0033 */
.L_x_676:
        /* <DEDUP_REMOVED lines=27> */
.L_x_855:
[----:B------:R-:W-:Y:S05]  /*36d0*/  @P0 BRA `(.L_x_676) ;  /* 0xfffffffc00900947 */ /* 0x000fea000383ffff */
.L_x_674:
[----:B------:R-:W-:Y:S01]  /*36e0*/  UMOV UR5, 0xffffffff ;  /* 0xffffffff00057882 */ /* 0x000fe20000000000 */
[----:B------:R-:W-:Y:S02]  /*36f0*/  ISETP.NE.AND P0, PT, R20, 0x65, PT ;  /* 0x000000651400780c */ /* 0x000fe40003f05270 */
[----:B------:R-:W-:Y:S11]  /*3700*/  BRA.DIV UR5, `(.L_x_677) ;  /* 0x0000007605e47947 */ /* 0x000ff6000b800000 */
[----:B------:R-:W-:Y:S01]  /*3710*/  VOTE.ANY R22, PT, !P0 ;  /* 0x0000000000167806 */ /* 0x000fe200040e0100 */
[----:B------:R-:W-:-:S03]  /*3720*/  VIADD R14, R14, 0xffffffe0 ;  /* 0xffffffe00e0e7836 */ /* 0x000fc60000000000 */
[----:B------:R-:W-:-:S05]  /*3730*/  LOP3.LUT R22, R22, 0x80000000, R59, 0xec, !PT ;  /* 0x8000000016167812 */ /* 0x000fca00078eec3b */
[----:B------:R-:W-:-:S05]  /*3740*/  VIADD R17, R22, 0xffffffff ;  /* 0xffffffff16117836 */ /* 0x000fca0000000000 */
[----:B------:R-:W-:-:S04]  /*3750*/  LOP3.LUT R17, R22, R17, RZ, 0xc, !PT ;  /* 0x0000001116117212 */ /* 0x000fc800078e0cff */
[----:B------:R-:W0:Y:S02]  /*3760*/  POPC R16, R17 ;  /* 0x0000001100107309 */ /* 0x000e240000000000 */
[----:B0-----:R-:W0:Y:S01]  /*3770*/  SHFL.DOWN PT, R39, R21, 0x1, R16 ;  /* 0x0820000015277989 */ /* 0x001e2200000e0010 */
[-C--:B------:R-:W-:Y:S02]  /*3780*/  ISETP.GE.AND P0, PT, R58, R16.reuse, PT ;  /* 0x000000103a00720c */ /* 0x080fe40003f06270 */
[-C--:B------:R-:W-:Y:S02]  /*3790*/  ISETP.GT.AND P1, PT, R47, R16.reuse, PT ;  /* 0x000000102f00720c */ /* 0x080fe40003f24270 */
[----:B0-----:R-:W-:Y:S02]  /*37a0*/  SEL R22, R39, RZ, !P0 ;  /* 0x000000ff27167207 */ /* 0x001fe40004000000 */
[----:B------:R-:W-:-:S03]  /*37b0*/  ISETP.GT.AND P0, PT, R46, R16, PT ;  /* 0x000000102e00720c */ /* 0x000fc60003f04270 */
[----:B------:R-:W-:-:S05]  /*37c0*/  IMAD.IADD R61, R22, 0x1, R21 ;  /* 0x00000001163d7824 */ /* 0x000fca00078e0215 */
[----:B------:R-:W0:Y:S02]  /*37d0*/  SHFL.DOWN PT, R39, R61, 0x2, R16 ;  /* 0x084000003d277989 */ /* 0x000e2400000e0010 */
        /* <DEDUP_REMOVED lines=9> */
[----:B------:R-:W-:-:S03]  /*3870*/  ISETP.NE.AND P0, PT, R20, 0x65, PT ;  /* 0x000000651400780c */ /* 0x000fc60003f05270 */
[----:B------:R-:W-:-:S05]  /*3880*/  IMAD.IADD R61, R21, 0x1, R22 ;  /* 0x00000001153d7824 */ /* 0x000fca00078e0216 */
[----:B------:R-:W0:Y:S05]  /*3890*/  SHFL.DOWN PT, R39, R61, 0x10, R16 ;  /* 0x0a0000003d277989 */ /* 0x000e2a00000e0010 */
[----:B------:R-:W-:Y:S02]  /*38a0*/  VOTE.ALL P0, P0 ;  /* 0x0000000000ff7806 */ /* 0x000fe40000000000 */
[----:B0-----:R-:W-:-:S04]  /*38b0*/  SEL R39, R39, RZ, !P1 ;  /* 0x000000ff27277207 */ /* 0x001fc80004800000 */
[----:B------:R-:W-:-:S07]  /*38c0*/  IADD3 R48, PT, PT, R61, R39, R48 ;  /* 0x000000273d307210 */ /* 0x000fce0007ffe030 */
.L_x_864:
[----:B------:R-:W-:Y:S05]  /*38d0*/  @P0 BRA `(.L_x_678) ;  /* 0xfffffff800e00947 */ /* 0x000fea000383ffff */
.L_x_672:
[----:B------:R-:W-:Y:S02]  /*38e0*/  ISETP.NE.AND P1, PT, R13, RZ, PT ;  /* 0x000000ff0d00720c */ /* 0x000fe40003f25270 */
[----:B------:R-:W-:-:S11]  /*38f0*/  ISETP.NE.AND P0, PT, R58, RZ, PT ;  /* 0x000000ff3a00720c */ /* 0x000fd60003f05270 */
[----:B------:R-:W0:Y:S01]  /*3900*/  @!P1 S2R R17, SR_CgaCtaId ;  /* 0x0000000000119919 */ /* 0x000e220000008800 */
[----:B------:R-:W-:Y:S01]  /*3910*/  @!P1 MOV R0, 0x400 ;  /* 0x0000040000009802 */ /* 0x000fe20000000f00 */
[----:B------:R-:W-:Y:S01]  /*3920*/  @!P1 IMAD.IADD R23, R23, 0x1, R48 ;  /* 0x0000000117179824 */ /* 0x000fe200078e0230 */
[----:B------:R-:W-:Y:S01]  /*3930*/  @!P0 MOV R14, 0x400 ;  /* 0x00000400000e8802 */ /* 0x000fe20000000f00 */
[----:B------:R-:W1:Y:S01]  /*3940*/  @!P0 S2R R21, SR_CgaCtaId ;  /* 0x0000000000158919 */ /* 0x000e620000008800 */
[----:B------:R-:W-:-:S05]  /*3950*/  @!P1 IMAD.MOV.U32 R22, RZ, RZ, 0x65 ;  /* 0x00000065ff169424 */ /* 0x000fca00078e00ff */
[----:B------:R2:W-:Y:S01]  /*3960*/  @!P1 ST.E.64.STRONG.GPU desc[UR8][R18.64+0x100], R22 ;  /* 0x0001001612009985 */ /* 0x0005e2000c10fb08 */
[----:B0-----:R-:W-:Y:S02]  /*3970*/  @!P1 LEA R0, R17, R0, 0x18 ;  /* 0x0000000011009211 */ /* 0x001fe400078ec0ff */
[----:B-1----:R-:W-:-:S03]  /*3980*/  @!P0 LEA R21, R21, R14, 0x18 ;  /* 0x0000000e15158211 */ /* 0x002fc600078ec0ff */
[----:B------:R2:W-:Y:S01]  /*3990*/  @!P1 STS [R0+0x68], R23 ;  /* 0x0000681700009388 */ /* 0x0005e20000000800 */
[----:B------:R-:W-:Y:S02]  /*39a0*/  IMAD.MOV.U32 R14, RZ, RZ, R57 ;  /* 0x000000ffff0e7224 */ /* 0x000fe400078e0039 */
[----:B------:R-:W-:Y:S01]  /*39b0*/  @!P0 IMAD.MOV.U32 R14, RZ, RZ, R48 ;  /* 0x000000ffff0e8224 */ /* 0x000fe200078e0030 */
[----:B------:R2:W-:Y:S04]  /*39c0*/  @!P1 STS [R0+0x64], R48 ;  /* 0x0000643000009388 */ /* 0x0005e80000000800 */
[----:B------:R2:W-:Y:S02]  /*39d0*/  @!P0 STS [R21+0x50], R48 ;  /* 0x0000503015008388 */ /* 0x0005e40000000800 */
.L_x_666:
[----:B------:R-:W-:Y:S05]  /*39e0*/  WARPSYNC.ALL ;  /* 0x0000000000007948 */ /* 0x000fea0003800000 */
[----:B------:R-:W0:Y:S08]  /*39f0*/  S2UR UR5, SR_CgaCtaId ;  /* 0x00000000000579c3 */ /* 0x000e300000008800 */
[----:B------:R-:W-:Y:S01]  /*3a00*/  BAR.SYNC.DEFER_BLOCKING 0x0 ;  /* 0x0000000000007b1d */ /* 0x000fe20000010000 */
[----:B------:R-:W-:-:S02]  /*3a10*/  ISETP.NE.AND P0, PT, R13, RZ, PT ;  /* 0x000000ff0d00720c */ /* 0x000fc40003f05270 */
[----:B------:R-:W-:Y:S02]  /*3a20*/  ISETP.NE.AND P2, PT, R8, RZ, PT ;  /* 0x000000ff0800720c */ /* 0x000fe40003f45270 */
[----:B------:R-:W-:Y:S01]  /*3a30*/  ISETP.NE.AND P1, PT, R2, RZ, PT ;  /* 0x000000ff0200720c */ /* 0x000fe20003f25270 */
[----:B------:R-:W-:Y:S01]  /*3a40*/  UMOV UR4, 0x400 ;  /* 0x0000040000047882 */ /* 0x000fe20000000000 */
[----:B------:R-:W-:Y:S02]  /*3a50*/  ISETP.NE.AND P3, PT, R9, RZ, PT ;  /* 0x000000ff0900720c */ /* 0x000fe40003f65270 */
[----:B------:R-:W-:Y:S02]  /*3a60*/  ISETP.NE.AND P4, PT, R24, RZ, PT ;  /* 0x000000ff1800720c */ /* 0x000fe40003f85270 */
[----:B------:R-:W-:Y:S01]  /*3a70*/  ISETP.NE.AND P5, PT, R26, RZ, PT ;  /* 0x000000ff1a00720c */ /* 0x000fe20003fa5270 */
[----:B0-----:R-:W-:-:S09]  /*3a80*/  ULEA UR4, UR5, UR4, 0x18 ;  /* 0x0000000405047291 */ /* 0x001fd2000f8ec0ff */
[----:B--2---:R-:W0:Y:S04]  /*3a90*/  LDS R0, [UR4+0x50] ;  /* 0x00005004ff007984 */ /* 0x004e280008000800 */
[----:B------:R-:W1:Y:S04]  /*3aa0*/  LDS R16, [UR4+0x6c] ;  /* 0x00006c04ff107984 */ /* 0x000e680008000800 */
[----:B------:R-:W2:Y:S01]  /*3ab0*/  LDS R17, [UR4+0x64] ;  /* 0x00006404ff117984 */ /* 0x000ea20008000800 */
[----:B0-----:R-:W-:Y:S02]  /*3ac0*/  SEL R19, R0, RZ, P0 ;  /* 0x000000ff00137207 */ /* 0x001fe40000000000 */
[----:B-1----:R-:W-:-:S03]  /*3ad0*/  ISETP.GT.AND P0, PT, R16, 0x200, PT ;  /* 0x000002001000780c */ /* 0x002fc60003f04270 */
[----:B------:R-:W-:-:S04]  /*3ae0*/  IMAD.IADD R23, R19, 0x1, R14 ;  /* 0x0000000113177824 */ /* 0x000fc800078e020e */
[--C-:B------:R-:W-:Y:S02]  /*3af0*/  IMAD.IADD R32, R32, 0x1, R23.reuse ;  /* 0x0000000120207824 */ /* 0x100fe400078e0217 */
[--C-:B------:R-:W-:Y:S02]  /*3b00*/  IMAD.IADD R34, R34, 0x1, R23.reuse ;  /* 0x0000000122227824 */ /* 0x100fe400078e0217 */
[----:B------:R-:W-:Y:S02]  /*3b10*/  VIADD R0, R32, 0x1 ;  /* 0x0000000120007836 */ /* 0x000fe40000000000 */
[----:B------:R-:W-:Y:S02]  /*3b20*/  IMAD.IADD R35, R35, 0x1, R23 ;  /* 0x0000000123237824 */ /* 0x000fe400078e0217 */
[----:B------:R-:W-:Y:S02]  /*3b30*/  @!P2 IMAD.MOV R0, RZ, RZ, R32 ;  /* 0x000000ffff00a224 */ /* 0x000fe400078e0220 */
[----:B------:R-:W-:-:S02]  /*3b40*/  VIADD R21, R23, 0x1 ;  /* 0x0000000117157836 */ /* 0x000fc40000000000 */
[----:B------:R-:W-:Y:S02]  /*3b50*/  VIADD R14, R34, 0x1 ;  /* 0x00000001220e7836 */ /* 0x000fe40000000000 */
[----:B------:R-:W-:Y:S02]  /*3b60*/  VIADD R18, R35, 0x1 ;  /* 0x0000000123127836 */ /* 0x000fe40000000000 */
[----:B------:R-:W-:Y:S02]  /*3b70*/  VIADD R19, R0, 0x1 ;  /* 0x0000000100137836 */ /* 0x000fe40000000000 */
[--C-:B------:R-:W-:Y:S02]  /*3b80*/  IMAD.IADD R28, R28, 0x1, R23.reuse ;  /* 0x000000011c1c7824 */ /* 0x100fe400078e0217 */
[--C-:B------:R-:W-:Y:S02]  /*3b90*/  IMAD.IADD R29, R29, 0x1, R23.reuse ;  /* 0x000000011d1d7824 */ /* 0x100fe400078e0217 */
[----:B------:R-:W-:-:S02]  /*3ba0*/  IMAD.IADD R30, R30, 0x1, R23 ;  /* 0x000000011e1e7824 */ /* 0x000fc400078e0217 */
[--C-:B------:R-:W-:Y:S02]  /*3bb0*/  IMAD.IADD R31, R31, 0x1, R23.reuse ;  /* 0x000000011f1f7824 */ /* 0x100fe400078e0217 */
[--C-:B------:R-:W-:Y:S02]  /*3bc0*/  IMAD.IADD R33, R33, 0x1, R23.reuse ;  /* 0x0000000121217824 */ /* 0x100fe400078e0217 */
[----:B------:R-:W-:Y:S02]  /*3bd0*/  @!P1 IMAD.MOV R21, RZ, RZ, R23 ;  /* 0x000000ffff159224 */ /* 0x000fe400078e0217 */
[----:B------:R-:W-:Y:S02]  /*3be0*/  @!P4 IMAD.MOV R14, RZ, RZ, R34 ;  /* 0x000000ffff0ec224 */ /* 0x000fe400078e0222 */
[----:B------:R-:W-:Y:S02]  /*3bf0*/  @!P5 IMAD.MOV R18, RZ, RZ, R35 ;  /* 0x000000ffff12d224 */ /* 0x000fe400078e0223 */
[----:B------:R-:W-:Y:S01]  /*3c00*/  @!P3 IMAD.MOV R19, RZ, RZ, R0 ;  /* 0x000000ffff13b224 */ /* 0x000fe200078e0200 */
[----:B--2---:R-:W-:Y:S06]  /*3c10*/  @P0 BRA `(.L_x_679) ;  /* 0x0000000c00440947 */ /* 0x004fec0003800000 */
[----:B------:R-:W0:Y:S01]  /*3c20*/  LDCU.U8 UR4, c[0x0][0x3c0] ;  /* 0x00007800ff0477ac */ /* 0x000e220008000000 */
[----:B------:R-:W-:Y:S04]  /*3c30*/  BSSY.RECONVERGENT B0, `(.L_x_680) ;  /* 0x000000d000007945 */ /* 0x000fe80003800200 */
[----:B------:R-:W-:Y:S05]  /*3c40*/  @!P1 BRA `(.L_x_681) ;  /* 0x00000000002c9947 */ /* 0x000fea0003800000 */
[----:B0-----:R-:W-:Y:S01]  /*3c50*/  UISETP.NE.AND UP0, UPT, UR4, URZ, UPT ;  /* 0x000000ff0400728c */ /* 0x001fe2000bf05270 */
[----:B------:R-:W-:Y:S01]  /*3c60*/  CS2R R16, SRZ ;  /* 0x0000000000107805 */ /* 0x000fe2000001ff00 */
[----:B------:R-:W0:Y:S07]  /*3c70*/  LDCU.64 UR6, c[0x0][0x398] ;  /* 0x00007300ff0677ac */ /* 0x000e2e0008000a00 */
[----:B------:R-:W-:Y:S05]  /*3c80*/  BRA.U UP0, `(.L_x_682) ;  /* 0x0000000100087547 */ /* 0x000fea000b800000 */
[----:B------:R-:W1:Y:S02]  /*3c90*/  LDC.64 R16, c[0x0][0x3d8] ;  /* 0x0000f600ff107b82 */ /* 0x000e640000000a00 */
[----:B-1----:R-:W5:Y:S02]  /*3ca0*/  LDG.E.64 R16, desc[UR8][R16.64] ;  /* 0x0000000810107981 */ /* 0x002f64000c1e1b00 */
.L_x_682:
[----:B-----5:R-:W-:-:S04]  /*3cb0*/  IADD3 R2, P0, PT, R23, R16, RZ ;  /* 0x0000001017027210 */ /* 0x020fc80007f1e0ff */
[----:B------:R-:W-:Y:S02]  /*3cc0*/  LEA.HI.X.SX32 R17, R23, R17, 0x1, P0 ;  /* 0x0000001117117211 */ /* 0x000fe400000f0eff */
[----:B0-----:R-:W-:-:S04]  /*3cd0*/  LEA R16, P0, R2, UR6, 0x2 ;  /* 0x0000000602107c11 */ /* 0x001fc8000f8010ff */
[----:B------:R-:W-:-:S05]  /*3ce0*/  LEA.HI.X R17, R2, UR7, R17, 0x2, P0 ;  /* 0x0000000702117c11 */ /* 0x000fca00080f1411 */
[----:B------:R1:W-:Y:S04]  /*3cf0*/  STG.E desc[UR8][R16.64], R12 ;  /* 0x0000000c10007986 */ /* 0x0003e8000c101908 */
.L_x_681:
[----:B0-----:R-:W-:Y:S05]  /*3d00*/  BSYNC.RECONVERGENT B0 ;  /* 0x0000000000007941 */ /* 0x001fea0003800200 */
.L_x_680:
[----:B------:R-:W-:Y:S01]  /*3d10*/  ISETP.NE.AND P0, PT, R3, RZ, PT ;  /* 0x000000ff0300720c */ /* 0x000fe20003f05270 */
[----:B------:R-:W-:-:S12]  /*3d20*/  BSSY.RECONVERGENT B0, `(.L_x_683) ;  /* 0x000000d000007945 */ /* 0x000fd80003800200 */
[----:B------:R-:W-:Y:S05]  /*3d30*/  @!P0 BRA `(.L_x_684) ;  /* 0x00000000002c8947 */ /* 0x000fea0003800000 */
[----:B------:R-:W-:Y:S01]  /*3d40*/  UISETP.NE.AND UP0, UPT, UR4, URZ, UPT ;  /* 0x000000ff0400728c */ /* 0x000fe2000bf05270 */
[----:B------:R-:W-:Y:S01]  /*3d50*/  CS2R R2, SRZ ;  /* 0x0000000000027805 */ /* 0x000fe2000001ff00 */
[----:B------:R-:W0:Y:S07]  /*3d60*/  LDCU.64 UR6, c[0x0][0x398] ;  /* 0x00007300ff0677ac */ /* 0x000e2e0008000a00 */
[----:B------:R-:W-:Y:S05]  /*3d70*/  BRA.U UP0, `(.L_x_685) ;  /* 0x0000000100087547 */ /* 0x000fea000b800000 */
[----:B------:R-:W2:Y:S02]  /*3d80*/  LDC.64 R2, c[0x0][0x3d8] ;  /* 0x0000f600ff027b82 */ /* 0x000ea40000000a00 */
[----:B--2---:R-:W5:Y:S02]  /*3d90*/  LDG.E.64 R2, desc[UR8][R2.64] ;  /* 0x0000000802027981 */ /* 0x004f64000c1e1b00 */
.L_x_685:
[----:B-1---5:R-:W-:-:S04]  /*3da0*/  IADD3 R12, P0, PT, R21, R2, RZ ;  /* 0x00000002150c7210 */ /* 0x022fc80007f1e0ff */
[----:B------:R-:W-:Y:S02]  /*3db0*/  LEA.HI.X.SX32 R3, R21, R3, 0x1, P0 ;  /* 0x0000000315037211 */ /* 0x000fe400000f0eff */
[----:B0-----:R-:W-:-:S04]  /*3dc0*/  LEA R2, P0, R12, UR6, 0x2 ;  /* 0x000000060c027c11 */ /* 0x001fc8000f8010ff */
[----:B------:R-:W-:-:S05]  /*3dd0*/  LEA.HI.X R3, R12, UR7, R3, 0x2, P0 ;  /* 0x000000070c037c11 */ /* 0x000fca00080f1403 */
[----:B------:R0:W-:Y:S04]  /*3de0*/  STG.E desc[UR8][R2.64], R56 ;  /* 0x0000003802007986 */ /* 0x0001e8000c101908 */
.L_x_684:
[----:B------:R-:W-:Y:S05]  /*3df0*/  BSYNC.RECONVERGENT B0 ;  /* 0x0000000000007941 */ /* 0x000fea0003800200 */
.L_x_683:
[----:B------:R-:W-:Y:S01]  /*3e00*/  ISETP.NE.AND P0, PT, R4, RZ, PT ;  /* 0x000000ff0400720c */ /* 0x000fe20003f05270 */
[----:B------:R-:W-:-:S12]  /*3e10*/  BSSY.RECONVERGENT B0, `(.L_x_686) ;  /* 0x000000d000007945 */ /* 0x000fd80003800200 */
[----:B------:R-:W-:Y:S05]  /*3e20*/  @!P0 BRA `(.L_x_687) ;  /* 0x00000000002c8947 */ /* 0x000fea0003800000 */
[----:B------:R-:W-:Y:S01]  /*3e30*/  UISETP.NE.AND UP0, UPT, UR4, URZ, UPT ;  /* 0x000000ff0400728c */ /* 0x000fe2000bf05270 */
[----:B0-----:R-:W-:Y:S01]  /*3e40*/  CS2R R2, SRZ ;  /* 0x0000000000027805 */ /* 0x001fe2000001ff00 */
[----:B------:R-:W0:Y:S07]  /*3e50*/  LDCU.64 UR6, c[0x0][0x398] ;  /* 0x00007300ff0677ac */ /* 0x000e2e0008000a00 */
[----:B------:R-:W-:Y:S05]  /*3e60*/  BRA.U UP0, `(.L_x_688) ;  /* 0x0000000100087547 */ /* 0x000fea000b800000 */
[----:B------:R-:W2:Y:S02]  /*3e70*/  LDC.64 R2, c[0x0][0x3d8] ;  /* 0x0000f600ff027b82 */ /* 0x000ea40000000a00 */
[----:B--2---:R-:W5:Y:S02]  /*3e80*/  LDG.E.64 R2, desc[UR8][R2.64] ;  /* 0x0000000802027981 */ /* 0x004f64000c1e1b00 */
.L_x_688:
[----:B-----5:R-:W-:-:S04]  /*3e90*/  IADD3 R4, P0, PT, R28, R2, RZ ;  /* 0x000000021c047210 */ /* 0x020fc80007f1e0ff */
[----:B------:R-:W-:Y:S02]  /*3ea0*/  LEA.HI.X.SX32 R3, R28, R3, 0x1, P0 ;  /* 0x000000031c037211 */ /* 0x000fe400000f0eff */
[----:B0-----:R-:W-:-:S04]  /*3eb0*/  LEA R2, P0, R4, UR6, 0x2 ;  /* 0x0000000604027c11 */ /* 0x001fc8000f8010ff */
[----:B------:R-:W-:-:S05]  /*3ec0*/  LEA.HI.X R3, R4, UR7, R3, 0x2, P0 ;  /* 0x0000000704037c11 */ /* 0x000fca00080f1403 */
[----:B------:R2:W-:Y:S04]  /*3ed0*/  STG.E desc[UR8][R2.64], R55 ;  /* 0x0000003702007986 */ /* 0x0005e8000c101908 */
.L_x_687:
[----:B------:R-:W-:Y:S05]  /*3ee0*/  BSYNC.RECONVERGENT B0 ;  /* 0x0000000000007941 */ /* 0x000fea0003800200 */
.L_x_686:
[----:B------:R-:W-:Y:S01]  /*3ef0*/  ISETP.NE.AND P0, PT, R5, RZ, PT ;  /* 0x000000ff0500720c */ /* 0x000fe20003f05270 */
[----:B------:R-:W-:-:S12]  /*3f00*/  BSSY.RECONVERGENT B0, `(.L_x_689) ;  /* 0x000000d000007945 */ /* 0x000fd80003800200 */
[----:B------:R-:W-:Y:S05]  /*3f10*/  @!P0 BRA `(.L_x_690) ;  /* 0x00000000002c8947 */ /* 0x000fea0003800000 */
[----:B------:R-:W-:Y:S01]  /*3f20*/  UISETP.NE.AND UP0, UPT, UR4, URZ, UPT ;  /* 0x000000ff0400728c */ /* 0x000fe2000bf05270 */
[----:B0-2---:R-:W-:Y:S01]  /*3f30*/  CS2R R2, SRZ ;  /* 0x0000000000027805 */ /* 0x005fe2000001ff00 */
[----:B------:R-:W0:Y:S07]  /*3f40*/  LDCU.64 UR6, c[0x0][0x398] ;  /* 0x00007300ff0677ac */ /* 0x000e2e0008000a00 */
[----:B------:R-:W-:Y:S05]  /*3f50*/  BRA.U UP0, `(.L_x_691) ;  /* 0x0000000100087547 */ /* 0x000fea000b800000 */
[----:B------:R-:W2:Y:S02]  /*3f60*/  LDC.64 R2, c[0x0][0x3d8] ;  /* 0x0000f600ff027b82 */ /* 0x000ea40000000a00 */
[----:B--2---:R-:W5:Y:S02]  /*3f70*/  LDG.E.64 R2, desc[UR8][R2.64] ;  /* 0x0000000802027981 */ /* 0x004f64000c1e1b00 */
.L_x_691:
[----:B-----5:R-:W-:-:S04]  /*3f80*/  IADD3 R4, P0, PT, R29, R2, RZ ;  /* 0x000000021d047210 */ /* 0x020fc80007f1e0ff */
[----:B------:R-:W-:Y:S02]  /*3f90*/  LEA.HI.X.SX32 R3, R29, R3, 0x1, P0 ;  /* 0x000000031d037211 */ /* 0x000fe400000f0eff */
[----:B0-----:R-:W-:-:S04]  /*3fa0*/  LEA R2, P0, R4, UR6, 0x2 ;  /* 0x0000000604027c11 */ /* 0x001fc8000f8010ff */
[----:B------:R-:W-:-:S05]  /*3fb0*/  LEA.HI.X R3, R4, UR7, R3, 0x2, P0 ;  /* 0x0000000704037c11 */ /* 0x000fca00080f1403 */
[----:B------:R3:W-:Y:S04]  /*3fc0*/  STG.E desc[UR8][R2.64], R54 ;  /* 0x0000003602007986 */ /* 0x0007e8000c101908 */
.L_x_690:
[----:B------:R-:W-:Y:S05]  /*3fd0*/  BSYNC.RECONVERGENT B0 ;  /* 0x0000000000007941 */ /* 0x000fea0003800200 */
.L_x_689:
[----:B------:R-:W-:Y:S01]  /*3fe0*/  ISETP.NE.AND P0, PT, R6, RZ, PT ;  /* 0x000000ff0600720c */ /* 0x000fe20003f05270 */
[----:B------:R-:W-:-:S12]  /*3ff0*/  BSSY.RECONVERGENT B0, `(.L_x_692) ;  /* 0x000000d000007945 */ /* 0x000fd80003800200 */
[----:B------:R-:W-:Y:S05]  /*4000*/  @!P0 BRA `(.L_x_693) ;  /* 0x00000000002c8947 */ /* 0x000fea0003800000 */
[----:B------:R-:W-:Y:S01]  /*4010*/  UISETP.NE.AND UP0, UPT, UR4, URZ, UPT ;  /* 0x000000ff0400728c */ /* 0x000fe2000bf05270 */
[----:B0-23--:R-:W-:Y:S01]  /*4020*/  CS2R R2, SRZ ;  /* 0x0000000000027805 */ /* 0x00dfe2000001ff00 */
[----:B------:R-:W0:Y:S07]  /*4030*/  LDCU.64 UR6, c[0x0][0x398] ;  /* 0x00007300ff0677ac */ /* 0x000e2e0008000a00 */
[----:B------:R-:W-:Y:S05]  /*4040*/  BRA.U UP0, `(.L_x_694) ;  /* 0x0000000100087547 */ /* 0x000fea000b800000 */
[----:B------:R-:W2:Y:S02]  /*4050*/  LDC.64 R2, c[0x0][0x3d8] ;  /* 0x0000f600ff027b82 */ /* 0x000ea40000000a00 */
[----:B--2---:R-:W5:Y:S02]  /*4060*/  LDG.E.64 R2, desc[UR8][R2.64] ;  /* 0x0000000802027981 */ /* 0x004f64000c1e1b00 */
.L_x_694:
[----:B-----5:R-:W-:-:S04]  /*4070*/  IADD3 R4, P0, PT, R30, R2, RZ ;  /* 0x000000021e047210 */ /* 0x020fc80007f1e0ff */
[----:B------:R-:W-:Y:S02]  /*4080*/  LEA.HI.X.SX32 R3, R30, R3, 0x1, P0 ;  /* 0x000000031e037211 */ /* 0x000fe400000f0eff */
[----:B0-----:R-:W-:-:S04]  /*4090*/  LEA R2, P0, R4, UR6, 0x2 ;  /* 0x0000000604027c11 */ /* 0x001fc8000f8010ff */
[----:B------:R-:W-:-:S05]  /*40a0*/  LEA.HI.X R3, R4, UR7, R3, 0x2, P0 ;  /* 0x0000000704037c11 */ /* 0x000fca00080f1403 */
[----:B------:R4:W-:Y:S04]  /*40b0*/  STG.E desc[UR8][R2.64], R53 ;  /* 0x0000003502007986 */ /* 0x0009e8000c101908 */
.L_x_693:
[----:B------:R-:W-:Y:S05]  /*40c0*/  BSYNC.RECONVERGENT B0 ;  /* 0x0000000000007941 */ /* 0x000fea0003800200 */
.L_x_692:
[----:B------:R-:W-:Y:S01]  /*40d0*/  ISETP.NE.AND P0, PT, R7, RZ, PT ;  /* 0x000000ff0700720c */ /* 0x000fe20003f05270 */
[----:B------:R-:W-:-:S12]  /*40e0*/  BSSY.RECONVERGENT B0, `(.L_x_695) ;  /* 0x000000d000007945 */ /* 0x000fd80003800200 */
[----:B------:R-:W-:Y:S05]  /*40f0*/  @!P0 BRA `(.L_x_696) ;  /* 0x00000000002c8947 */ /* 0x000fea0003800000 */
[----:B------:R-:W-:Y:S01]  /*4100*/  UISETP.NE.AND UP0, UPT, UR4, URZ, UPT ;  /* 0x000000ff0400728c */ /* 0x000fe2000bf05270 */
[----:B0-234-:R-:W-:Y:S01]  /*4110*/  CS2R R2, SRZ ;  /* 0x0000000000027805 */ /* 0x01dfe2000001ff00 */
[----:B------:R-:W0:Y:S07]  /*4120*/  LDCU.64 UR6, c[0x0][0x398] ;  /* 0x00007300ff0677ac */ /* 0x000e2e0008000a00 */
[----:B------:R-:W-:Y:S05]  /*4130*/  BRA.U UP0, `(.L_x_697) ;  /* 0x0000000100087547 */ /* 0x000fea000b800000 */
[----:B------:R-:W2:Y:S02]  /*4140*/  LDC.64 R2, c[0x0][0x3d8] ;  /* 0x0000f600ff027b82 */ /* 0x000ea40000000a00 */
[----:B--2---:R-:W5:Y:S02]  /*4150*/  LDG.E.64 R2, desc[UR8][R2.64] ;  /* 0x0000000802027981 */ /* 0x004f64000c1e1b00 */
.L_x_697:
[----:B-----5:R-:W-:-:S04]  /*4160*/  IADD3 R4, P0, PT, R31, R2, RZ ;  /* 0x000000021f047210 */ /* 0x020fc80007f1e0ff */
[----:B------:R-:W-:Y:S02]  /*4170*/  LEA.HI.X.SX32 R3, R31, R3, 0x1, P0 ;  /* 0x000000031f037211 */ /* 0x000fe400000f0eff */
[----:B0-----:R-:W-:-:S04]  /*4180*/  LEA R2, P0, R4, UR6, 0x2 ;  /* 0x0000000604027c11 */ /* 0x001fc8000f8010ff */
[----:B------:R-:W-:-:S05]  /*4190*/  LEA.HI.X R3, R4, UR7, R3, 0x2, P0 ;  /* 0x0000000704037c11 */ /* 0x000fca00080f1403 */
[----:B------:R0:W-:Y:S04]  /*41a0*/  STG.E desc[UR8][R2.64], R52 ;  /* 0x0000003402007986 */ /* 0x0001e8000c101908 */
.L_x_696:
[----:B------:R-:W-:Y:S05]  /*41b0*/  BSYNC.RECONVERGENT B0 ;  /* 0x0000000000007941 */ /* 0x000fea0003800200 */
.L_x_695:
        /* <DEDUP_REMOVED lines=9> */
.L_x_700:
[----:B-----5:R-:W-:-:S04]  /*4250*/  IADD3 R4, P0, PT, R32, R2, RZ ;  /* 0x0000000220047210 */ /* 0x020fc80007f1e0ff */
[----:B------:R-:W-:Y:S02]  /*4260*/  LEA.HI.X.SX32 R3, R32, R3, 0x1, P0 ;  /* 0x0000000320037211 */ /* 0x000fe400000f0eff */
[----:B0-----:R-:W-:-:S04]  /*4270*/  LEA R2, P0, R4, UR6, 0x2 ;  /* 0x0000000604027c11 */ /* 0x001fc8000f8010ff */
[----:B------:R-:W-:-:S05]  /*4280*/  LEA.HI.X R3, R4, UR7, R3, 0x2, P0 ;  /* 0x0000000704037c11 */ /* 0x000fca00080f1403 */
[----:B------:R0:W-:Y:S04]  /*4290*/  STG.E desc[UR8][R2.64], R43 ;  /* 0x0000002b02007986 */ /* 0x0001e8000c101908 */
.L_x_699:
[----:B------:R-:W-:Y:S05]  /*42a0*/  BSYNC.RECONVERGENT B0 ;  /* 0x0000000000007941 */ /* 0x000fea0003800200 */
.L_x_698:
        /* <DEDUP_REMOVED lines=9> */
.L_x_703:
[----:B-----5:R-:W-:-:S04]  /*4340*/  IADD3 R4, P0, PT, R0, R2, RZ ;  /* 0x0000000200047210 */ /* 0x020fc80007f1e0ff */
[----:B------:R-:W-:Y:S02]  /*4350*/  LEA.HI.X.SX32 R3, R0, R3, 0x1, P0 ;  /* 0x0000000300037211 */ /* 0x000fe400000f0eff */
[----:B0-----:R-:W-:-:S04]  /*4360*/  LEA R2, P0, R4, UR6, 0x2 ;  /* 0x0000000604027c11 */ /* 0x001fc8000f8010ff */
[----:B------:R-:W-:-:S05]  /*4370*/  LEA.HI.X R3, R4, UR7, R3, 0x2, P0 ;  /* 0x0000000704037c11 */ /* 0x000fca00080f1403 */
[----:B------:R0:W-:Y:S04]  /*4380*/  STG.E desc[UR8][R2.64], R42 ;  /* 0x0000002a02007986 */ /* 0x0001e8000c101908 */
.L_x_702:
[----:B------:R-:W-:Y:S05]  /*4390*/  BSYNC.RECONVERGENT B0 ;  /* 0x0000000000007941 */ /* 0x000fea0003800200 */
.L_x_701:
        /* <DEDUP_REMOVED lines=9> */
.L_x_706:
[----:B-----5:R-:W-:-:S04]  /*4430*/  IADD3 R0, P0, PT, R19, R2, RZ ;  /* 0x0000000213007210 */ /* 0x020fc80007f1e0ff */
[----:B------:R-:W-:Y:S02]  /*4440*/  LEA.HI.X.SX32 R3, R19, R3, 0x1, P0 ;  /* 0x0000000313037211 */ /* 0x000fe400000f0eff */
[----:B0-----:R-:W-:-:S04]  /*4450*/  LEA R2, P0, R0, UR6, 0x2 ;  /* 0x0000000600027c11 */ /* 0x001fc8000f8010ff */
[----:B------:R-:W-:-:S05]  /*4460*/  LEA.HI.X R3, R0, UR7, R3, 0x2, P0 ;  /* 0x0000000700037c11 */ /* 0x000fca00080f1403 */
[----:B------:R0:W-:Y:S04]  /*4470*/  STG.E desc[UR8][R2.64], R41 ;  /* 0x0000002902007986 */ /* 0x0001e8000c101908 */
.L_x_705:
[----:B------:R-:W-:Y:S05]  /*4480*/  BSYNC.RECONVERGENT B0 ;  /* 0x0000000000007941 */ /* 0x000fea0003800200 */
.L_x_704:
        /* <DEDUP_REMOVED lines=9> */
.L_x_709:
[----:B-----5:R-:W-:-:S04]  /*4520*/  IADD3 R0, P0, PT, R33, R2, RZ ;  /* 0x0000000221007210 */ /* 0x020fc80007f1e0ff */
[----:B------:R-:W-:Y:S02]  /*4530*/  LEA.HI.X.SX32 R3, R33, R3, 0x1, P0 ;  /* 0x0000000321037211 */ /* 0x000fe400000f0eff */
[----:B0-----:R-:W-:-:S04]  /*4540*/  LEA R2, P0, R0, UR6, 0x2 ;  /* 0x0000000600027c11 */ /* 0x001fc8000f8010ff */
[----:B------:R-:W-:-:S05]  /*4550*/  LEA.HI.X R3, R0, UR7, R3, 0x2, P0 ;  /* 0x0000000700037c11 */ /* 0x000fca00080f1403 */
[----:B------:R0:W-:Y:S04]  /*4560*/  STG.E desc[UR8][R2.64], R40 ;  /* 0x0000002802007986 */ /* 0x0001e8000c101908 */
.L_x_708:
[----:B------:R-:W-:Y:S05]  /*4570*/  BSYNC.RECONVERGENT B0 ;  /* 0x0000000000007941 */ /* 0x000fea0003800200 */
.L_x_707:
        /* <DEDUP_REMOVED lines=9> */
.L_x_712:
[----:B-----5:R-:W-:-:S04]  /*4610*/  IADD3 R0, P0, PT, R34, R2, RZ ;  /* 0x0000000222007210 */ /* 0x020fc80007f1e0ff */
[----:B------:R-:W-:Y:S02]  /*4620*/  LEA.HI.X.SX32 R3, R34, R3, 0x1, P0 ;  /* 0x0000000322037211 */ /* 0x000fe400000f0eff */
[----:B0-----:R-:W-:-:S04]  /*4630*/  LEA R2, P0, R0, UR6, 0x2 ;  /* 0x0000000600027c11 */ /* 0x001fc8000f8010ff */
[----:B------:R-:W-:-:S05]  /*4640*/  LEA.HI.X R3, R0, UR7, R3, 0x2, P0 ;  /* 0x0000000700037c11 */ /* 0x000fca00080f1403 */
[----:B------:R0:W-:Y:S04]  /*4650*/  STG.E desc[UR8][R2.64], R38 ;  /* 0x0000002602007986 */ /* 0x0001e8000c101908 */
.L_x_711:
[----:B------:R-:W-:Y:S05]  /*4660*/  BSYNC.RECONVERGENT B0 ;  /* 0x0000000000007941 */ /* 0x000fea0003800200 */
.L_x_710:
        /* <DEDUP_REMOVED lines=9> */
.L_x_715:
[----:B-----5:R-:W-:-:S04]  /*4700*/  IADD3 R0, P0, PT, R14, R2, RZ ;  /* 0x000000020e007210 */ /* 0x020fc80007f1e0ff */
[----:B------:R-:W-:Y:S02]  /*4710*/  LEA.HI.X.SX32 R3, R14, R3, 0x1, P0 ;  /* 0x000000030e037211 */ /* 0x000fe400000f0eff */
[----:B0-----:R-:W-:-:S04]  /*4720*/  LEA R2, P0, R0, UR6, 0x2 ;  /* 0x0000000600027c11 */ /* 0x001fc8000f8010ff */
[----:B------:R-:W-:-:S05]  /*4730*/  LEA.HI.X R3, R0, UR7, R3, 0x2, P0 ;  /* 0x0000000700037c11 */ /* 0x000fca00080f1403 */
[----:B------:R0:W-:Y:S04]  /*4740*/  STG.E desc[UR8][R2.64], R37 ;  /* 0x0000002502007986 */ /* 0x0001e8000c101908 */
.L_x_714:
[----:B------:R-:W-:Y:S05]  /*4750*/  BSYNC.RECONVERGENT B0 ;  /* 0x0000000000007941 */ /* 0x000fea0003800200 */
.L_x_713:
        /* <DEDUP_REMOVED lines=9> */
.L_x_718:
[----:B-----5:R-:W-:-:S04]  /*47f0*/  IADD3 R0, P0, PT, R35, R2, RZ ;  /* 0x0000000223007210 */ /* 0x020fc80007f1e0ff */
[----:B------:R-:W-:Y:S02]  /*4800*/  LEA.HI.X.SX32 R3, R35, R3, 0x1, P0 ;  /* 0x0000000323037211 */ /* 0x000fe400000f0eff */
[----:B0-----:R-:W-:-:S04]  /*4810*/  LEA R2, P0, R0, UR6, 0x2 ;  /* 0x0000000600027c11 */ /* 0x001fc8000f8010ff */
[----:B------:R-:W-:-:S05]  /*4820*/  LEA.HI.X R3, R0, UR7, R3, 0x2, P0 ;  /* 0x0000000700037c11 */ /* 0x000fca00080f1403 */
[----:B------:R0:W-:Y:S04]  /*4830*/  STG.E desc[UR8][R2.64], R36 ;  /* 0x0000002402007986 */ /* 0x0001e8000c101908 */
.L_x_717:
[----:B------:R-:W-:Y:S05]  /*4840*/  BSYNC.RECONVERGENT B0 ;  /* 0x0000000000007941 */ /* 0x000fea0003800200 */
.L_x_716:
[----:B------:R-:W-:-:S13]  /*4850*/  ISETP.NE.AND P0, PT, R27, RZ, PT ;  /* 0x000000ff1b00720c */ /* 0x000fda0003f05270 */
[----:B------:R-:W-:Y:S05]  /*4860*/  @!P0 EXIT ;  /* 0x000000000000894d */ /* 0x000fea0003800000 */
[----:B------:R-:W-:Y:S01]  /*4870*/  UISETP.NE.AND UP0, UPT, UR4, URZ, UPT ;  /* 0x000000ff0400728c */ /* 0x000fe2000bf05270 */
[----:B0-234-:R-:W-:-:S08]  /*4880*/  CS2R R2, SRZ ;  /* 0x0000000000027805 */ /* 0x01dfd0000001ff00 */
[----:B------:R-:W-:Y:S05]  /*4890*/  BRA.U UP0, `(.L_x_719) ;  /* 0x0000000100087547 */ /* 0x000fea000b800000 */
[----:B------:R-:W0:Y:S02]  /*48a0*/  LDC.64 R2, c[0x0][0x3d8] ;  /* 0x0000f600ff027b82 */ /* 0x000e240000000a00 */
[----:B0-----:R-:W5:Y:S02]  /*48b0*/  LDG.E.64 R2, desc[UR8][R2.64] ;  /* 0x0000000802027981 */ /* 0x001f64000c1e1b00 */
.L_x_719:
[----:B------:R-:W0:Y:S01]  /*48c0*/  LDCU.64 UR4, c[0x0][0x398] ;  /* 0x00007300ff0477ac */ /* 0x000e220008000a00 */
[----:B-----5:R-:W-:-:S04]  /*48d0*/  IADD3 R0, P0, PT, R18, R2, RZ ;  /* 0x0000000212007210 */ /* 0x020fc80007f1e0ff */
[----:B------:R-:W-:Y:S02]  /*48e0*/  LEA.HI.X.SX32 R3, R18, R3, 0x1, P0 ;  /* 0x0000000312037211 */ /* 0x000fe400000f0eff */
[----:B0-----:R-:W-:-:S04]  /*48f0*/  LEA R2, P0, R0, UR4, 0x2 ;  /* 0x0000000400027c11 */ /* 0x001fc8000f8010ff */
[----:B------:R-:W-:-:S05]  /*4900*/  LEA.HI.X R3, R0, UR5, R3, 0x2, P0 ;  /* 0x0000000500037c11 */ /* 0x000fca00080f1403 */
[----:B------:R-:W-:Y:S01]  /*4910*/  STG.E desc[UR8][R2.64], R15 ;  /* 0x0000000f02007986 */ /* 0x000fe2000c101908 */
[----:B------:R-:W-:Y:S05]  /*4920*/  EXIT ;  /* 0x000000000000794d */ /* 0x000fea0003800000 */
.L_x_679:
[----:B------:R-:W-:Y:S01]  /*4930*/  BAR.SYNC.DEFER_BLOCKING 0x0 ;  /* 0x0000000000007b1d */ /* 0x000fe20000010000 */
[----:B------:R-:W-:Y:S02]  /*4940*/  ISETP.NE.AND P3, PT, R2, RZ, PT ;  /* 0x000000ff0200720c */ /* 0x000fe40003f65270 */
[----:B------:R-:W-:Y:S02]  /*4950*/  ISETP.NE.AND P4, PT, R3, RZ, PT ;  /* 0x000000ff0300720c */ /* 0x000fe40003f85270 */
[----:B------:R-:W-:Y:S02]  /*4960*/  ISETP.NE.AND P5, PT, R4, RZ, PT ;  /* 0x000000ff0400720c */ /* 0x000fe40003fa5270 */
[----:B------:R-:W-:Y:S02]  /*4970*/  ISETP.NE.AND P6, PT, R5, RZ, PT ;  /* 0x000000ff0500720c */ /* 0x000fe40003fc5270 */
[----:B------:R-:W-:Y:S02]  /*4980*/  ISETP.NE.AND P0, PT, R6, RZ, PT ;  /* 0x000000ff0600720c */ /* 0x000fe40003f05270 */
[----:B------:R-:W-:-:S02]  /*4990*/  ISETP.NE.AND P1, PT, R7, RZ, PT ;  /* 0x000000ff0700720c */ /* 0x000fc40003f25270 */
[----:B------:R-:W-:Y:S01]  /*49a0*/  ISETP.NE.AND P2, PT, R8, RZ, PT ;  /* 0x000000ff0800720c */ /* 0x000fe20003f45270 */
[--C-:B------:R-:W-:Y:S02]  /*49b0*/  @P3 IMAD.IADD R2, R23, 0x1, -R17.reuse ;  /* 0x0000000117023824 */ /* 0x100fe400078e0a11 */
[--C-:B------:R-:W-:Y:S02]  /*49c0*/  @P4 IMAD.IADD R21, R21, 0x1, -R17.reuse ;  /* 0x0000000115154824 */ /* 0x100fe400078e0a11 */
[--C-:B------:R-:W-:Y:S01]  /*49d0*/  @P5 IMAD.IADD R28, R28, 0x1, -R17.reuse ;  /* 0x000000011c1c5824 */ /* 0x100fe200078e0a11 */
[----:B------:R-:W-:Y:S01]  /*49e0*/  @P3 LEA R3, R2, UR4, 0x2 ;  /* 0x0000000402033c11 */ /* 0x000fe2000f8e10ff */
[--C-:B------:R-:W-:Y:S01]  /*49f0*/  @P6 IMAD.IADD R29, R29, 0x1, -R17.reuse ;  /* 0x000000011d1d6824 */ /* 0x100fe200078e0a11 */
[----:B------:R-:W-:Y:S01]  /*4a00*/  @P4 LEA R21, R21, UR4, 0x2 ;  /* 0x0000000415154c11 */ /* 0x000fe2000f8e10ff */
[--C-:B------:R-:W-:Y:S01]  /*4a10*/  @P0 IMAD.IADD R30, R30, 0x1, -R17.reuse ;  /* 0x000000011e1e0824 */ /* 0x100fe200078e0a11 */
[----:B------:R-:W-:Y:S01]  /*4a20*/  @P5 LEA R28, R28, UR4, 0x2 ;  /* 0x000000041c1c5c11 */ /* 0x000fe2000f8e10ff */
[--C-:B------:R-:W-:Y:S01]  /*4a30*/  @P1 IMAD.IADD R31, R31, 0x1, -R17.reuse ;  /* 0x000000011f1f1824 */ /* 0x100fe200078e0a11 */
[----:B------:R-:W-:Y:S01]  /*4a40*/  @P6 LEA R29, R29, UR4, 0x2 ;  /* 0x000000041d1d6c11 */ /* 0x000fe2000f8e10ff */
[----:B------:R-:W-:Y:S01]  /*4a50*/  @P2 IMAD.IADD R32, R32, 0x1, -R17 ;  /* 0x0000000120202824 */ /* 0x000fe200078e0a11 */
[----:B------:R-:W-:Y:S01]  /*4a60*/  @P0 LEA R30, R30, UR4, 0x2 ;  /* 0x000000041e1e0c11 */ /* 0x000fe2000f8e10ff */
[----:B------:R0:W-:Y:S01]  /*4a70*/  @P3 STS [R3], R12 ;  /* 0x0000000c03003388 */ /* 0x0001e20000000800 */
[----:B------:R-:W-:-:S02]  /*4a80*/  @P1 LEA R31, R31, UR4, 0x2 ;  /* 0x000000041f1f1c11 */ /* 0x000fc4000f8e10ff */
[----:B------:R-:W-:Y:S01]  /*4a90*/  ISETP.NE.AND P3, PT, R9, RZ, PT ;  /* 0x000000ff0900720c */ /* 0x000fe20003f65270 */
[----:B------:R1:W-:Y:S01]  /*4aa0*/  @P4 STS [R21], R56 ;  /* 0x0000003815004388 */ /* 0x0003e20000000800 */
[----:B------:R-:W-:Y:S02]  /*4ab0*/  @P2 LEA R32, R32, UR4, 0x2 ;  /* 0x0000000420202c11 */ /* 0x000fe4000f8e10ff */
[----:B------:R-:W-:Y:S01]  /*4ac0*/  ISETP.NE.AND P4, PT, R10, RZ, PT ;  /* 0x000000ff0a00720c */ /* 0x000fe20003f85270 */
[----:B------:R1:W-:Y:S01]  /*4ad0*/  @P5 STS [R28], R55 ;  /* 0x000000371c005388 */ /* 0x0003e20000000800 */
[----:B------:R-:W-:-:S03]  /*4ae0*/  ISETP.NE.AND P5, PT, R11, RZ, PT ;  /* 0x000000ff0b00720c */ /* 0x000fc60003fa5270 */
[----:B------:R1:W-:Y:S01]  /*4af0*/  @P6 STS [R29], R54 ;  /* 0x000000361d006388 */ /* 0x0003e20000000800 */
[----:B------:R-:W-:-:S03]  /*4b00*/  ISETP.NE.AND P6, PT, R24, RZ, PT ;  /* 0x000000ff1800720c */ /* 0x000fc60003fc5270 */
[----:B------:R1:W-:Y:S01]  /*4b10*/  @P0 STS [R30], R53 ;  /* 0x000000351e000388 */ /* 0x0003e20000000800 */
[----:B------:R-:W-:Y:S01]  /*4b20*/  ISETP.NE.AND P0, PT, R25, RZ, PT ;  /* 0x000000ff1900720c */ /* 0x000fe20003f05270 */
[--C-:B------:R-:W-:Y:S02]  /*4b30*/  @P3 IMAD.IADD R0, R0, 0x1, -R17.reuse ;  /* 0x0000000100003824 */ /* 0x100fe400078e0a11 */
[----:B------:R1:W-:Y:S01]  /*4b40*/  @P1 STS [R31], R52 ;  /* 0x000000341f001388 */ /* 0x0003e20000000800 */
[----:B------:R-:W-:Y:S01]  /*4b50*/  ISETP.NE.AND P1, PT, R26, RZ, PT ;  /* 0x000000ff1a00720c */ /* 0x000fe20003f25270 */
[--C-:B------:R-:W-:Y:S01]  /*4b60*/  @P4 IMAD.IADD R19, R19, 0x1, -R17.reuse ;  /* 0x0000000113134824 */ /* 0x100fe200078e0a11 */
[----:B0-----:R-:W-:Y:S01]  /*4b70*/  @P3 LEA R3, R0, UR4, 0x2 ;  /* 0x0000000400033c11 */ /* 0x001fe2000f8e10ff */
[----:B------:R1:W-:Y:S01]  /*4b80*/  @P2 STS [R32], R43 ;  /* 0x0000002b20002388 */ /* 0x0003e20000000800 */
[----:B------:R-:W-:Y:S01]  /*4b90*/  ISETP.NE.AND P2, PT, R27, RZ, PT ;  /* 0x000000ff1b00720c */ /* 0x000fe20003f45270 */
[--C-:B------:R-:W-:Y:S01]  /*4ba0*/  @P5 IMAD.IADD R33, R33, 0x1, -R17.reuse ;  /* 0x0000000121215824 */ /* 0x100fe200078e0a11 */
[----:B------:R-:W-:Y:S01]  /*4bb0*/  @P4 LEA R0, R19, UR4, 0x2 ;  /* 0x0000000413004c11 */ /* 0x000fe2000f8e10ff */
[--C-:B------:R-:W-:Y:S01]  /*4bc0*/  @P6 IMAD.IADD R34, R34, 0x1, -R17.reuse ;  /* 0x0000000122226824 */ /* 0x100fe200078e0a11 */
[----:B------:R1:W-:Y:S01]  /*4bd0*/  @P3 STS [R3], R42 ;  /* 0x0000002a03003388 */ /* 0x0003e20000000800 */
[----:B------:R-:W-:Y:S01]  /*4be0*/  @P0 IMAD.IADD R14, R14, 0x1, -R17 ;  /* 0x000000010e0e0824 */ /* 0x000fe200078e0a11 */
[----:B------:R-:W-:-:S02]  /*4bf0*/  @P5 LEA R33, R33, UR4, 0x2 ;  /* 0x0000000421215c11 */ /* 0x000fc4000f8e10ff */
[----:B------:R-:W-:Y:S01]  /*4c00*/  @P6 LEA R5, R34, UR4, 0x2 ;  /* 0x0000000422056c11 */ /* 0x000fe2000f8e10ff */
[--C-:B------:R-:W-:Y:S01]  /*4c10*/  @P1 IMAD.IADD R35, R35, 0x1, -R17.reuse ;  /* 0x0000000123231824 */ /* 0x100fe200078e0a11 */
[----:B------:R-:W-:Y:S01]  /*4c20*/  @P0 LEA R14, R14, UR4, 0x2 ;  /* 0x000000040e0e0c11 */ /* 0x000fe2000f8e10ff */
[----:B------:R1:W-:Y:S01]  /*4c30*/  @P4 STS [R0], R41 ;  /* 0x0000002900004388 */ /* 0x0003e20000000800 */
[----:B------:R-:W-:Y:S01]  /*4c40*/  ISETP.GE.AND P3, PT, R13, R16, PT ;  /* 0x000000100d00720c */ /* 0x000fe20003f66270 */
[----:B------:R-:W-:Y:S01]  /*4c50*/  @P2 IMAD.IADD R18, R18, 0x1, -R17 ;  /* 0x0000000112122824 */ /* 0x000fe200078e0a11 */
[----:B------:R-:W-:Y:S01]  /*4c60*/  @P1 LEA R35, R35, UR4, 0x2 ;  /* 0x0000000423231c11 */ /* 0x000fe2000f8e10ff */
[----:B------:R1:W-:Y:S03]  /*4c70*/  @P5 STS [R33], R40 ;  /* 0x0000002821005388 */ /* 0x0003e60000000800 */
[----:B------:R-:W-:Y:S01]  /*4c80*/  @P2 LEA R18, R18, UR4, 0x2 ;  /* 0x0000000412122c11 */ /* 0x000fe2000f8e10ff */
[----:B------:R1:W-:Y:S04]  /*4c90*/  @P6 STS [R5], R38 ;  /* 0x0000002605006388 */ /* 0x0003e80000000800 */
[----:B------:R1:W-:Y:S04]  /*4ca0*/  @P0 STS [R14], R37 ;  /* 0x000000250e000388 */ /* 0x0003e80000000800 */
[----:B------:R1:W-:Y:S04]  /*4cb0*/  @P1 STS [R35], R36 ;  /* 0x0000002423001388 */ /* 0x0003e80000000800 */
[----:B------:R1:W-:Y:S01]  /*4cc0*/  @P2 STS [R18], R15 ;  /* 0x0000000f12002388 */ /* 0x0003e20000000800 */
[----:B------:R-:W-:Y:S06]  /*4cd0*/  BAR.SYNC.DEFER_BLOCKING 0x0 ;  /* 0x0000000000007b1d */ /* 0x000fec0000010000 */
[----:B------:R-:W-:Y:S05]  /*4ce0*/  @P3 EXIT ;  /* 0x000000000000394d */ /* 0x000fea0003800000 */
[----:B-1----:R-:W-:Y:S01]  /*4cf0*/  LOP3.LUT R3, RZ, R13, RZ, 0x33, !PT ;  /* 0x0000000dff037212 */ /* 0x002fe200078e33ff */
[----:B------:R-:W0:Y:S01]  /*4d00*/  LDCU.U8 UR6, c[0x0][0x3c0] ;  /* 0x00007800ff0677ac */ /* 0x000e220008000000 */
[----:B------:R-:W-:Y:S03]  /*4d10*/  BSSY.RECONVERGENT B0, `(.L_x_720) ;  /* 0x000001e000007945 */ /* 0x000fe60003800200 */
[----:B------:R-:W-:Y:S01]  /*4d20*/  IMAD.IADD R0, R3, 0x1, R16 ;  /* 0x0000000103007824 */ /* 0x000fe200078e0210 */
[----:B------:R-:W1:Y:S04]  /*4d30*/  LDCU.64 UR10, c[0x0][0x398] ;  /* 0x00007300ff0a77ac */ /* 0x000e680008000a00 */
[----:B------:R-:W-:-:S02]  /*4d40*/  LOP3.LUT R2, R0, 0x600, RZ, 0xc0, !PT ;  /* 0x0000060000027812 */ /* 0x000fc400078ec0ff */
[----:B------:R-:W-:Y:S02]  /*4d50*/  ISETP.GE.U32.AND P1, PT, R0, 0x600, PT ;  /* 0x000006000000780c */ /* 0x000fe40003f26070 */
[----:B------:R-:W-:-:S13]  /*4d60*/  ISETP.NE.AND P0, PT, R2, 0x600, PT ;  /* 0x000006000200780c */ /* 0x000fda0003f05270 */
[----:B01----:R-:W-:Y:S05]  /*4d70*/  @!P0 BRA `(.L_x_721) ;  /* 0x00000000005c8947 */ /* 0x003fea0003800000 */
[----:B------:R-:W-:Y:S01]  /*4d80*/  LEA.HI R0, R0, 0x1, RZ, 0x17 ;  /* 0x0000000100007811 */ /* 0x000fe200078fb8ff */
[C---:B------:R-:W-:Y:S01]  /*4d90*/  IMAD.IADD R7, R13.reuse, 0x1, R17 ;  /* 0x000000010d077824 */ /* 0x040fe200078e0211 */
[----:B------:R-:W-:Y:S02]  /*4da0*/  LEA R6, R13, UR4, 0x2 ;  /* 0x000000040d067c11 */ /* 0x000fe4000f8e10ff */
[----:B------:R-:W-:Y:S01]  /*4db0*/  ISETP.NE.AND P2, PT, RZ, UR6, PT ;  /* 0x00000006ff007c0c */ /* 0x000fe2000bf45270 */
[C---:B------:R-:W-:Y:S01]  /*4dc0*/  IMAD.SHL.U32 R2, R0.reuse, 0x200, RZ ;  /* 0x0000020000027824 */ /* 0x040fe200078e00ff */
[----:B------:R-:W-:-:S04]  /*4dd0*/  LOP3.LUT R0, R0, 0x3, RZ, 0xc0, !PT ;  /* 0x0000000300007812 */ /* 0x000fc800078ec0ff */
[----:B------:R-:W-:Y:S01]  /*4de0*/  LOP3.LUT R2, R2, 0x600, RZ, 0xc0, !PT ;  /* 0x0000060002027812 */ /* 0x000fe200078ec0ff */
[----:B------:R-:W-:-:S04]  /*4df0*/  IMAD.MOV R0, RZ, RZ, -R0 ;  /* 0x000000ffff007224 */ /* 0x000fc800078e0a00 */
[----:B------:R-:W-:-:S07]  /*4e00*/  IMAD.IADD R13, R13, 0x1, R2 ;  /* 0x000000010d0d7824 */ /* 0x000fce00078e0202 */
.L_x_722:
[----:B0-----:R-:W0:Y:S01]  /*4e10*/  @!P2 LDC.64 R4, c[0x0][0x3d8] ;  /* 0x0000f600ff04ab82 */ /* 0x001e220000000a00 */
[----:B------:R-:W-:Y:S01]  /*4e20*/  CS2R R2, SRZ ;  /* 0x0000000000027805 */ /* 0x000fe2000001ff00 */
[----:B------:R1:W2:Y:S05]  /*4e30*/  LDS R9, [R6] ;  /* 0x0000000006097984 */ /* 0x0002aa0000000800 */
[----:B0-----:R-:W3:Y:S01]  /*4e40*/  @!P2 LDG.E.64 R2, desc[UR8][R4.64] ;  /* 0x000000080402a981 */ /* 0x001ee2000c1e1b00 */
[----:B------:R-:W-:Y:S02]  /*4e50*/  VIADD R0, R0, 0x1 ;  /* 0x0000000100007836 */ /* 0x000fe40000000000 */
[----:B-1----:R-:W-:Y:S01]  /*4e60*/  VIADD R6, R6, 0x800 ;  /* 0x0000080006067836 */ /* 0x002fe20000000000 */
[----:B---3--:R-:W-:-:S04]  /*4e70*/  IADD3 R8, P0, PT, R7, R2, RZ ;  /* 0x0000000207087210 */ /* 0x008fc80007f1e0ff */
[C---:B------:R-:W-:Y:S01]  /*4e80*/  LEA.HI.X.SX32 R3, R7.reuse, R3, 0x1, P0 ;  /* 0x0000000307037211 */ /* 0x040fe200000f0eff */
[----:B------:R-:W-:Y:S01]  /*4e90*/  VIADD R7, R7, 0x200 ;  /* 0x0000020007077836 */ /* 0x000fe20000000000 */
[----:B------:R-:W-:-:S04]  /*4ea0*/  LEA R2, P0, R8, UR10, 0x2 ;  /* 0x0000000a08027c11 */ /* 0x000fc8000f8010ff */
[----:B------:R-:W-:Y:S02]  /*4eb0*/  LEA.HI.X R3, R8, UR11, R3, 0x2, P0 ;  /* 0x0000000b08037c11 */ /* 0x000fe400080f1403 */
[----:B------:R-:W-:-:S03]  /*4ec0*/  ISETP.NE.AND P0, PT, R0, RZ, PT ;  /* 0x000000ff0000720c */ /* 0x000fc60003f05270 */
[----:B--2---:R0:W-:Y:S10]  /*4ed0*/  STG.E desc[UR8][R2.64], R9 ;  /* 0x0000000902007986 */ /* 0x0041f4000c101908 */
[----:B------:R-:W-:Y:S05]  /*4ee0*/  @P0 BRA `(.L_x_722) ;  /* 0xfffffffc00c80947 */ /* 0x000fea000383ffff */
.L_x_721:
[----:B------:R-:W-:Y:S05]  /*4ef0*/  BSYNC.RECONVERGENT B0 ;  /* 0x0000000000007941 */ /* 0x000fea0003800200 */
.L_x_720:
[----:B------:R-:W-:Y:S05]  /*4f00*/  @!P1 EXIT ;  /* 0x000000000000994d */ /* 0x000fea0003800000 */
[----:B------:R-:W1:Y:S01]  /*4f10*/  S2UR UR5, SR_CgaCtaId ;  /* 0x00000000000579c3 */ /* 0x000e620000008800 */
[----:B------:R-:W-:Y:S01]  /*4f20*/  UMOV UR4, 0x400 ;  /* 0x0000040000047882 */ /* 0x000fe20000000000 */
[----:B------:R-:W-:Y:S01]  /*4f30*/  UISETP.NE.AND UP0, UPT, UR6, URZ, UPT ;  /* 0x000000ff0600728c */ /* 0x000fe2000bf05270 */
[----:B------:R-:W-:Y:S01]  /*4f40*/  IMAD.IADD R17, R13, 0x1, R17 ;  /* 0x000000010d117824 */ /* 0x000fe200078e0211 */
[----:B------:R-:W2:Y:S04]  /*4f50*/  LDCU.64 UR10, c[0x0][0x398] ;  /* 0x00007300ff0a77ac */ /* 0x000ea80008000a00 */
[----:B------:R-:W-:Y:S01]  /*4f60*/  PLOP3.LUT P0, PT, PT, PT, UP0, 0x80, 0x8 ;  /* 0x000000000008781c */ /* 0x000fe20003f0f008 */
[----:B-1----:R-:W-:-:S06]  /*4f70*/  ULEA UR4, UR5, UR4, 0x18 ;  /* 0x0000000405047291 */ /* 0x002fcc000f8ec0ff */
[----:B------:R-:W-:-:S05]  /*4f80*/  LEA R0, R13, UR4, 0x2 ;  /* 0x000000040d007c11 */ /* 0x000fca000f8e10ff */
[----:B--2---:R-:W-:-:S07]  /*4f90*/  VIADD R0, R0, 0x1000 ;  /* 0x0000100000007836 */ /* 0x004fce0000000000 */
.L_x_723:
[----:B--2---:R-:W1:Y:S01]  /*4fa0*/  @!P0 LDC.64 R6, c[0x0][0x3d8] ;  /* 0x0000f600ff068b82 */ /* 0x004e620000000a00 */
[----:B0-----:R-:W-:Y:S01]  /*4fb0*/  CS2R R2, SRZ ;  /* 0x0000000000027805 */ /* 0x001fe2000001ff00 */
[----:B------:R-:W-:Y:S01]  /*4fc0*/  UISETP.NE.AND UP0, UPT, UR6, URZ, UPT ;  /* 0x000000ff0600728c */ /* 0x000fe2000bf05270 */
[----:B------:R-:W0:Y:S01]  /*4fd0*/  LDS R19, [R0+-0x1000] ;  /* 0xfff0000000137984 */ /* 0x000e220000000800 */
[----:B------:R-:W-:-:S03]  /*4fe0*/  SHF.R.S32.HI R15, RZ, 0x1f, R17 ;  /* 0x0000001fff0f7819 */ /* 0x000fc60000011411 */
[----:B------:R-:W2:Y:S04]  /*4ff0*/  LDS R21, [R0+-0x800] ;  /* 0xfff8000000157984 */ /* 0x000ea80000000800 */
[----:B-1----:R-:W3:Y:S01]  /*5000*/  @!P0 LDG.E.64 R2, desc[UR8][R6.64] ;  /* 0x0000000806028981 */ /* 0x002ee2000c1e1b00 */
[----:B------:R-:W-:-:S13]  /*5010*/  PLOP3.LUT P0, PT, PT, PT, UP0, 0x80, 0x8 ;  /* 0x000000000008781c */ /* 0x000fda0003f0f008 */
[----:B------:R-:W1:Y:S01]  /*5020*/  @!P0 LDC.64 R8, c[0x0][0x3d8] ;  /* 0x0000f600ff088b82 */ /* 0x000e620000000a00 */
[----:B---3--:R-:W-:-:S05]  /*5030*/  IADD3 R2, P1, PT, R17, R2, RZ ;  /* 0x0000000211027210 */ /* 0x008fca0007f3e0ff */
[----:B------:R-:W-:Y:S01]  /*5040*/  IMAD.X R3, R15, 0x1, R3, P1 ;  /* 0x000000010f037824 */ /* 0x000fe200008e0603 */
[----:B------:R-:W-:-:S04]  /*5050*/  LEA R4, P1, R2, UR10, 0x2 ;  /* 0x0000000a02047c11 */ /* 0x000fc8000f8210ff */
[----:B------:R-:W-:Y:S02]  /*5060*/  LEA.HI.X R5, R2, UR11, R3, 0x2, P1 ;  /* 0x0000000b02057c11 */ /* 0x000fe400088f1403 */
[----:B------:R-:W-:-:S03]  /*5070*/  CS2R R2, SRZ ;  /* 0x0000000000027805 */ /* 0x000fc6000001ff00 */
[----:B0-----:R0:W-:Y:S04]  /*5080*/  STG.E desc[UR8][R4.64], R19 ;  /* 0x0000001304007986 */ /* 0x0011e8000c101908 */
[----:B-1----:R-:W3:Y:S01]  /*5090*/  @!P0 LDG.E.64 R2, desc[UR8][R8.64] ;  /* 0x0000000808028981 */ /* 0x002ee2000c1e1b00 */
[----:B------:R-:W1:Y:S03]  /*50a0*/  @!P0 LDC.64 R10, c[0x0][0x3d8] ;  /* 0x0000f600ff0a8b82 */ /* 0x000e660000000a00 */
[----:B------:R-:W4:Y:S01]  /*50b0*/  LDS R19, [R0] ;  /* 0x0000000000137984 */ /* 0x000f220000000800 */
[----:B---3--:R-:W-:-:S05]  /*50c0*/  IADD3 R2, P1, PT, R17, R2, RZ ;  /* 0x0000000211027210 */ /* 0x008fca0007f3e0ff */
[----:B------:R-:W-:Y:S01]  /*50d0*/  IMAD.X R3, R15, 0x1, R3, P1 ;  /* 0x000000010f037824 */ /* 0x000fe200008e0603 */
[----:B------:R-:W-:-:S04]  /*50e0*/  LEA R6, P1, R2, UR10, 0x2 ;  /* 0x0000000a02067c11 */ /* 0x000fc8000f8210ff */
[----:B------:R-:W-:Y:S02]  /*50f0*/  LEA.HI.X R7, R2, UR11, R3, 0x2, P1 ;  /* 0x0000000b02077c11 */ /* 0x000fe400088f1403 */
[----:B------:R-:W-:-:S03]  /*5100*/  CS2R R2, SRZ ;  /* 0x0000000000027805 */ /* 0x000fc6000001ff00 */
[----:B--2---:R-:W-:Y:S04]  /*5110*/  STG.E desc[UR8][R6.64+0x800], R21 ;  /* 0x0008001506007986 */ /* 0x004fe8000c101908 */
[----:B-1----:R-:W2:Y:S01]  /*5120*/  @!P0 LDG.E.64 R2, desc[UR8][R10.64] ;  /* 0x000000080a028981 */ /* 0x002ea2000c1e1b00 */
[----:B------:R-:W1:Y:S03]  /*5130*/  @!P0 LDC.64 R8, c[0x0][0x3d8] ;  /* 0x0000f600ff088b82 */ /* 0x000e660000000a00 */
[----:B------:R3:W5:Y:S01]  /*5140*/  LDS R7, [R0+0x800] ;  /* 0x0008000000077984 */ /* 0x0007620000000800 */
[----:B--2---:R-:W-:-:S05]  /*5150*/  IADD3 R2, P1, PT, R17, R2, RZ ;  /* 0x0000000211027210 */ /* 0x004fca0007f3e0ff */
[----:B------:R-:W-:Y:S01]  /*5160*/  IMAD.X R3, R15, 0x1, R3, P1 ;  /* 0x000000010f037824 */ /* 0x000fe200008e0603 */
[----:B0-----:R-:W-:-:S04]  /*5170*/  LEA R4, P1, R2, UR10, 0x2 ;  /* 0x0000000a02047c11 */ /* 0x001fc8000f8210ff */
[----:B------:R-:W-:Y:S02]  /*5180*/  LEA.HI.X R5, R2, UR11, R3, 0x2, P1 ;  /* 0x0000000b02057c11 */ /* 0x000fe400088f1403 */
[----:B------:R-:W-:-:S03]  /*5190*/  CS2R R2, SRZ ;  /* 0x0000000000027805 */ /* 0x000fc6000001ff00 */
[----:B----4-:R2:W-:Y:S04]  /*51a0*/  STG.E desc[UR8][R4.64+0x1000], R19 ;  /* 0x0010001304007986 */ /* 0x0105e8000c101908 */
[----:B-1----:R-:W4:Y:S01]  /*51b0*/  @!P0 LDG.E.64 R2, desc[UR8][R8.64] ;  /* 0x0000000808028981 */ /* 0x002f22000c1e1b00 */
[----:B------:R-:W-:Y:S02]  /*51c0*/  VIADD R13, R13, 0x800 ;  /* 0x000008000d0d7836 */ /* 0x000fe40000000000 */
[----:B---3--:R-:W-:Y:S01]  /*51d0*/  VIADD R0, R0, 0x2000 ;  /* 0x0000200000007836 */ /* 0x008fe20000000000 */
[C---:B----4-:R-:W-:Y:S01]  /*51e0*/  IADD3 R6, P1, PT, R17.reuse, R2, RZ ;  /* 0x0000000211067210 */ /* 0x050fe20007f3e0ff */
[----:B------:R-:W-:-:S04]  /*51f0*/  VIADD R17, R17, 0x800 ;  /* 0x0000080011117836 */ /* 0x000fc80000000000 */
[----:B------:R-:W-:Y:S01]  /*5200*/  IMAD.X R3, R15, 0x1, R3, P1 ;  /* 0x000000010f037824 */ /* 0x000fe200008e0603 */
[----:B------:R-:W-:-:S04]  /*5210*/  LEA R2, P1, R6, UR10, 0x2 ;  /* 0x0000000a06027c11 */ /* 0x000fc8000f8210ff */
[----:B------:R-:W-:Y:S02]  /*5220*/  LEA.HI.X R3, R6, UR11, R3, 0x2, P1 ;  /* 0x0000000b06037c11 */ /* 0x000fe400088f1403 */
[----:B------:R-:W-:-:S03]  /*5230*/  ISETP.GE.AND P1, PT, R13, R16, PT ;  /* 0x000000100d00720c */ /* 0x000fc60003f26270 */
[----:B-----5:R2:W-:Y:S10]  /*5240*/  STG.E desc[UR8][R2.64+0x1800], R7 ;  /* 0x0018000702007986 */ /* 0x0205f4000c101908 */
[----:B------:R-:W-:Y:S05]  /*5250*/  @!P1 BRA `(.L_x_723) ;  /* 0xfffffffc00509947 */ /* 0x000fea000383ffff */
[----:B------:R-:W-:Y:S05]  /*5260*/  EXIT ;  /* 0x000000000000794d */ /* 0x000fea0003800000 */
.L_x_616:
[----:B------:R-:W0:Y:S01]  /*5270*/  LDCU UR10, c[0x0][0x3b4] ;  /* 0x00007680ff0a77ac */ /* 0x000e220008000800 */
[----:B------:R-:W-:Y:S01]  /*5280*/  ISETP.NE.AND P0, PT, R0, RZ, PT ;  /* 0x000000ff0000720c */ /* 0x000fe20003f05270 */
[----:B------:R-:W-:Y:S01]  /*5290*/  BSSY.RECONVERGENT B1, `(.L_x_724) ;  /* 0x0000544000017945 */ /* 0x000fe20003800200 */
[----:B0-----:R-:W-:-:S11]  /*52a0*/  UIADD3 UR4, UPT, UPT, -UR7, UR10, URZ ;  /* 0x0000000a07047290 */ /* 0x001fd6000fffe1ff */
[----:B------:R-:W-:Y:S05]  /*52b0*/  @P0 BRA `(.L_x_725) ;  /* 0x0000002400040947 */ /* 0x000fea0003800000 */
[----:B------:R-:W0:Y:S01]  /*52c0*/  S2R R59, SR_TID.X ;  /* 0x00000000003b7919 */ /* 0x000e220000002100 */
[----:B------:R-:W1:Y:S01]  /*52d0*/  LDC R0, c[0x0][0x3d0] ;  /* 0x0000f400ff007b82 */ /* 0x000e620000000800 */
[----:B------:R-:W2:Y:S01]  /*52e0*/  LDCU.U8 UR11, c[0x0][0x3c0] ;  /* 0x00007800ff0b77ac */ /* 0x000ea20008000000 */
[----:B------:R-:W3:Y:S06]  /*52f0*/  LDCU.64 UR12, c[0x0][0x388] ;  /* 0x00007100ff0c77ac */ /* 0x000eec0008000a00 */
[----:B------:R-:W4:Y:S08]  /*5300*/  LDC R2, c[0x0][0x3d4] ;  /* 0x0000f500ff027b82 */ /* 0x000f300000000800 */
[----:B------:R-:W-:Y:S01]  /*5310*/  BAR.SYNC.DEFER_BLOCKING 0x0 ;  /* 0x0000000000007b1d */ /* 0x000fe20000010000 */
[----:B------:R-:W-:-:S02]  /*5320*/  IMAD.MOV.U32 R61, RZ, RZ, 0x1 ;  /* 0x00000001ff3d7424 */ /* 0x000fc400078e00ff */
[----:B------:R-:W-:Y:S02]  /*5330*/  IMAD.MOV.U32 R56, RZ, RZ, 0x1 ;  /* 0x00000001ff387424 */ /* 0x000fe400078e00ff */
[----:B------:R-:W-:Y:S02]  /*5340*/  IMAD.MOV.U32 R53, RZ, RZ, 0x1 ;  /* 0x00000001ff357424 */ /* 0x000fe400078e00ff */
[----:B------:R-:W-:Y:S02]  /*5350*/  IMAD.MOV.U32 R49, RZ, RZ, 0x1 ;  /* 0x00000001ff317424 */ /* 0x000fe400078e00ff */
[----:B------:R-:W-:Y:S01]  /*5360*/  IMAD.MOV.U32 R12, RZ, RZ, 0x1 ;  /* 0x00000001ff0c7424 */ /* 0x000fe200078e00ff */
[----:B--2---:R-:W-:Y:S01]  /*5370*/  ISETP.NE.AND P0, PT, RZ, UR11, PT ;  /* 0x0000000bff007c0c */ /* 0x004fe2000bf05270 */
[----:B------:R-:W-:Y:S01]  /*5380*/  IMAD.MOV.U32 R11, RZ, RZ, 0x1 ;  /* 0x00000001ff0b7424 */ /* 0x000fe200078e00ff */
[----:B------:R-:W2:Y:S02]  /*5390*/  S2UR UR6, SR_CgaCtaId ;  /* 0x00000000000679c3 */ /* 0x000ea40000008800 */
[----:B-1----:R-:W-:Y:S01]  /*53a0*/  SEL R0, R0, RZ, !P0 ;  /* 0x000000ff00007207 */ /* 0x002fe20004000000 */
[----:B------:R-:W-:-:S05]  /*53b0*/  UMOV UR5, 0x400 ;  /* 0x0000040000057882 */ /* 0x000fca0000000000 */
[----:B------:R-:W1:Y:S01]  /*53c0*/  LDC R35, c[0x0][0x380] ;  /* 0x0000e000ff237b82 */ /* 0x000e620000000800 */
[----:B0-----:R-:W-:Y:S01]  /*53d0*/  IMAD R57, R59, 0xe, RZ ;  /* 0x0000000e3b397824 */ /* 0x001fe200078e02ff */
[----:B----4-:R-:W-:-:S03]  /*53e0*/  SEL R3, R2, RZ, !P0 ;  /* 0x000000ff02037207 */ /* 0x010fc60004000000 */
[C---:B------:R-:W-:Y:S01]  /*53f0*/  VIADD R5, R57.reuse, 0x1 ;  /* 0x0000000139057836 */ /* 0x040fe20000000000 */
[C---:B------:R-:W-:Y:S02]  /*5400*/  IADD3 R4, P1, P2, R57.reuse, UR7, R0 ;  /* 0x0000000739047c10 */ /* 0x040fe4000fa3e000 */
[----:B------:R-:W-:Y:S02]  /*5410*/  ISETP.GE.AND P0, PT, R57, UR4, PT ;  /* 0x0000000439007c0c */ /* 0x000fe4000bf06270 */
[C---:B---3--:R-:W-:Y:S02]  /*5420*/  LEA R2, P3, R4.reuse, UR12, 0x1 ;  /* 0x0000000c04027c11 */ /* 0x048fe4000f8608ff */
[----:B------:R-:W-:Y:S02]  /*5430*/  IADD3.X R3, PT, PT, RZ, R3, RZ, P1, P2 ;  /* 0x00000003ff037210 */ /* 0x000fe40000fe44ff */
[----:B------:R-:W-:Y:S02]  /*5440*/  ISETP.GE.AND P2, PT, R5, UR4, PT ;  /* 0x0000000405007c0c */ /* 0x000fe4000bf46270 */
[----:B------:R-:W-:-:S05]  /*5450*/  LEA.HI.X R3, R4, UR13, R3, 0x1, P3 ;  /* 0x0000000d04037c11 */ /* 0x000fca00098f0c03 */
[----:B------:R-:W3:Y:S06]  /*5460*/  @!P0 LDG.E.U16 R7, desc[UR8][R2.64] ;  /* 0x0000000802078981 */ /* 0x000eec000c1e1500 */
[----:B------:R-:W4:Y:S01]  /*5470*/  @!P2 LDG.E.U16 R6, desc[UR8][R2.64+0x2] ;  /* 0x000002080206a981 */ /* 0x000f22000c1e1500 */
[C---:B------:R-:W-:Y:S02]  /*5480*/  VIADD R4, R57.reuse, 0x2 ;  /* 0x0000000239047836 */ /* 0x040fe40000000000 */
[----:B------:R-:W-:-:S03]  /*5490*/  VIADD R5, R57, 0x4 ;  /* 0x0000000439057836 */ /* 0x000fc60000000000 */
[----:B------:R-:W-:Y:S01]  /*54a0*/  ISETP.GE.AND P3, PT, R4, UR4, PT ;  /* 0x0000000404007c0c */ /* 0x000fe2000bf66270 */
[----:B------:R-:W-:Y:S01]  /*54b0*/  VIADD R4, R57, 0x3 ;  /* 0x0000000339047836 */ /* 0x000fe20000000000 */
[----:B------:R-:W-:Y:S01]  /*54c0*/  ISETP.GE.AND P4, PT, R5, UR4, PT ;  /* 0x0000000405007c0c */ /* 0x000fe2000bf86270 */
[----:B------:R-:W-:-:S03]  /*54d0*/  VIADD R5, R57, 0x6 ;  /* 0x0000000639057836 */ /* 0x000fc60000000000 */
[----:B------:R-:W-:Y:S01]  /*54e0*/  ISETP.GE.AND P1, PT, R4, UR4, PT ;  /* 0x0000000404007c0c */ /* 0x000fe2000bf26270 */
[----:B------:R-:W-:-:S06]  /*54f0*/  VIADD R4, R57, 0x5 ;  /* 0x0000000539047836 */ /* 0x000fcc0000000000 */
[----:B------:R-:W5:Y:S01]  /*5500*/  @!P3 LDG.E.U16 R10, desc[UR8][R2.64+0x4] ;  /* 0x00000408020ab981 */ /* 0x000f62000c1e1500 */
[----:B------:R-:W-:Y:S01]  /*5510*/  ISETP.GE.AND P5, PT, R4, UR4, PT ;  /* 0x0000000404007c0c */ /* 0x000fe2000bfa6270 */
[----:B------:R-:W-:Y:S01]  /*5520*/  VIADD R4, R57, 0x7 ;  /* 0x0000000739047836 */ /* 0x000fe20000000000 */
[----:B---3--:R-:W-:-:S11]  /*5530*/  @!P0 ISETP.NE.AND P6, PT, R7, RZ, PT ;  /* 0x000000ff0700820c */ /* 0x008fd60003fc5270 */
[----:B------:R-:W3:Y:S01]  /*5540*/  @!P5 LDG.E.U16 R7, desc[UR8][R2.64+0xa] ;  /* 0x00000a080207d981 */ /* 0x000ee2000c1e1500 */
[----:B------:R-:W-:Y:S02]  /*5550*/  @!P0 SEL R61, RZ, 0x1, !P6 ;  /* 0x00000001ff3d8807 */ /* 0x000fe40007000000 */
[----:B------:R-:W-:Y:S02]  /*5560*/  ISETP.GE.AND P0, PT, R5, UR4, PT ;  /* 0x0000000405007c0c */ /* 0x000fe4000bf06270 */
[----:B------:R-:W2:Y:S01]  /*5570*/  @!P1 LDG.E.U16 R5, desc[UR8][R2.64+0x6] ;  /* 0x0000060802059981 */ /* 0x000ea2000c1e1500 */
[----:B----4-:R-:W-:-:S03]  /*5580*/  @!P2 ISETP.NE.AND P6, PT, R6, RZ, PT ;  /* 0x000000ff0600a20c */ /* 0x010fc60003fc5270 */
[----:B------:R-:W4:Y:S01]  /*5590*/  @!P4 LDG.E.U16 R6, desc[UR8][R2.64+0x8] ;  /* 0x000008080206c981 */ /* 0x000f22000c1e1500 */
[----:B------:R-:W-:Y:S02]  /*55a0*/  @!P2 SEL R56, RZ, 0x1, !P6 ;  /* 0x00000001ff38a807 */ /* 0x000fe40007000000 */
[----:B------:R-:W-:-:S04]  /*55b0*/  ISETP.GE.AND P2, PT, R4, UR4, PT ;  /* 0x0000000404007c0c */ /* 0x000fc8000bf46270 */
[----:B------:R-:W3:Y:S09]  /*55c0*/  @!P0 LDG.E.U16 R8, desc[UR8][R2.64+0xc] ;  /* 0x00000c0802088981 */ /* 0x000ef2000c1e1500 */
[----:B------:R-:W3:Y:S01]  /*55d0*/  @!P2 LDG.E.U16 R9, desc[UR8][R2.64+0xe] ;  /* 0x00000e080209a981 */ /* 0x000ee2000c1e1500 */
[----:B-----5:R-:W-:Y:S01]  /*55e0*/  @!P3 ISETP.NE.AND P6, PT, R10, RZ, PT ;  /* 0x000000ff0a00b20c */ /* 0x020fe20003fc5270 */
[----:B------:R-:W-:-:S03]  /*55f0*/  VIADD R4, R57, 0x8 ;  /* 0x0000000839047836 */ /* 0x000fc60000000000 */
[----:B------:R-:W-:Y:S01]  /*5600*/  @!P3 SEL R53, RZ, 0x1, !P6 ;  /* 0x00000001ff35b807 */ /* 0x000fe20007000000 */
[----:B------:R-:W-:Y:S01]  /*5610*/  IMAD.MOV.U32 R10, RZ, RZ, 0x1 ;  /* 0x00000001ff0a7424 */ /* 0x000fe200078e00ff */
[----:B--2---:R-:W-:Y:S01]  /*5620*/  @!P1 ISETP.NE.AND P3, PT, R5, RZ, PT ;  /* 0x000000ff0500920c */ /* 0x004fe20003f65270 */
[----:B------:R-:W-:-:S03]  /*5630*/  VIADD R5, R57, 0x9 ;  /* 0x0000000939057836 */ /* 0x000fc60000000000 */
[----:B------:R-:W-:Y:S02]  /*5640*/  @!P1 SEL R49, RZ, 0x1, !P3 ;  /* 0x00000001ff319807 */ /* 0x000fe40005800000 */
[----:B----4-:R-:W-:Y:S02]  /*5650*/  @!P4 ISETP.NE.AND P6, PT, R6, RZ, PT ;  /* 0x000000ff0600c20c */ /* 0x010fe40003fc5270 */
[----:B------:R-:W-:Y:S02]  /*5660*/  ISETP.GE.AND P1, PT, R4, UR4, PT ;  /* 0x0000000404007c0c */ /* 0x000fe4000bf26270 */
[----:B------:R-:W-:Y:S01]  /*5670*/  ISETP.GE.AND P3, PT, R5, UR4, PT ;  /* 0x0000000405007c0c */ /* 0x000fe2000bf66270 */
[C---:B------:R-:W-:Y:S01]  /*5680*/  VIADD R5, R57.reuse, 0xb ;  /* 0x0000000b39057836 */ /* 0x040fe20000000000 */
[----:B------:R-:W-:Y:S01]  /*5690*/  @!P4 SEL R12, RZ, 0x1, !P6 ;  /* 0x00000001ff0cc807 */ /* 0x000fe20007000000 */
[----:B------:R-:W-:Y:S01]  /*56a0*/  VIADD R4, R57, 0xa ;  /* 0x0000000a39047836 */ /* 0x000fe20000000000 */
[----:B---3--:R-:W-:-:S02]  /*56b0*/  @!P5 ISETP.NE.AND P6, PT, R7, RZ, PT ;  /* 0x000000ff0700d20c */ /* 0x008fc40003fc5270 */
[----:B------:R-:W-:Y:S02]  /*56c0*/  @!P0 ISETP.NE.AND P4, PT, R8, RZ, PT ;  /* 0x000000ff0800820c */ /* 0x000fe40003f85270 */
[----:B------:R-:W-:Y:S02]  /*56d0*/  @!P5 SEL R11, RZ, 0x1, !P6 ;  /* 0x00000001ff0bd807 */ /* 0x000fe40007000000 */
[----:B------:R-:W-:Y:S01]  /*56e0*/  ISETP.GE.AND P5, PT, R5, UR4, PT ;  /* 0x0000000405007c0c */ /* 0x000fe2000bfa6270 */
[----:B------:R-:W2:Y:S01]  /*56f0*/  @!P1 LDG.E.U16 R6, desc[UR8][R2.64+0x10] ;  /* 0x0000100802069981 */ /* 0x000ea2000c1e1500 */
[----:B------:R-:W-:Y:S01]  /*5700*/  ISETP.GE.AND P6, PT, R4, UR4, PT ;  /* 0x0000000404007c0c */ /* 0x000fe2000bfc6270 */
[C---:B------:R-:W-:Y:S01]  /*5710*/  VIADD R4, R57.reuse, 0xc ;  /* 0x0000000c39047836 */ /* 0x040fe20000000000 */
[----:B------:R-:W-:Y:S01]  /*5720*/  @!P0 SEL R10, RZ, 0x1, !P4 ;  /* 0x00000001ff0a8807 */ /* 0x000fe20006000000 */
[----:B------:R-:W-:Y:S01]  /*5730*/  VIADD R5, R57, 0xd ;  /* 0x0000000d39057836 */ /* 0x000fe20000000000 */
[----:B------:R-:W-:Y:S01]  /*5740*/  @!P2 ISETP.NE.AND P4, PT, R9, RZ, PT ;  /* 0x000000ff0900a20c */ /* 0x000fe20003f85270 */
[----:B------:R-:W-:Y:S01]  /*5750*/  IMAD.MOV.U32 R9, RZ, RZ, 0x1 ;  /* 0x00000001ff097424 */ /* 0x000fe200078e00ff */
[----:B------:R-:W-:-:S02]  /*5760*/  ISETP.GE.AND P0, PT, R4, UR4, PT ;  /* 0x0000000404007c0c */ /* 0x000fc4000bf06270 */
[----:B------:R-:W3:Y:S01]  /*5770*/  @!P3 LDG.E.U16 R4, desc[UR8][R2.64+0x12] ;  /* 0x000012080204b981 */ /* 0x000ee2000c1e1500 */
[----:B------:R-:W-:Y:S02]  /*5780*/  @!P2 SEL R9, RZ, 0x1, !P4 ;  /* 0x00000001ff09a807 */ /* 0x000fe40006000000 */
[----:B------:R-:W-:Y:S01]  /*5790*/  ISETP.GE.AND P2, PT, R5, UR4, PT ;  /* 0x0000000405007c0c */ /* 0x000fe2000bf46270 */
[----:B------:R-:W4:Y:S04]  /*57a0*/  @!P5 LDG.E.U16 R13, desc[UR8][R2.64+0x16] ;  /* 0x00001608020dd981 */ /* 0x000f28000c1e1500 */
[----:B------:R-:W5:Y:S04]  /*57b0*/  @!P6 LDG.E.U16 R5, desc[UR8][R2.64+0x14] ;  /* 0x000014080205e981 */ /* 0x000f68000c1e1500 */
[----:B------:R-:W5:Y:S04]  /*57c0*/  @!P0 LDG.E.U16 R14, desc[UR8][R2.64+0x18] ;  /* 0x00001808020e8981 */ /* 0x000f68000c1e1500 */
[----:B------:R0:W5:Y:S01]  /*57d0*/  @!P2 LDG.E.U16 R15, desc[UR8][R2.64+0x1a] ;  /* 0x00001a08020fa981 */ /* 0x000162000c1e1500 */
[----:B------:R-:W-:-:S02]  /*57e0*/  IMAD.IADD R40, R56, 0x1, R61 ;  /* 0x0000000138287824 */ /* 0x000fc400078e023d */
[----:B------:R-:W-:-:S03]  /*57f0*/  IMAD.MOV.U32 R8, RZ, RZ, 0x1 ;  /* 0x00000001ff087424 */ /* 0x000fc600078e00ff */
[----:B------:R-:W-:Y:S01]  /*5800*/  IADD3 R43, PT, PT, R49, R53, R40 ;  /* 0x00000035312b7210 */ /* 0x000fe20007ffe028 */
[----:B------:R-:W-:-:S04]  /*5810*/  IMAD.MOV.U32 R7, RZ, RZ, 0x1 ;  /* 0x00000001ff077424 */ /* 0x000fc800078e00ff */
[----:B------:R-:W-:Y:S02]  /*5820*/  IMAD.IADD R43, R43, 0x1, R12 ;  /* 0x000000012b2b7824 */ /* 0x000fe400078e020c */
[----:B0-----:R-:W-:Y:S01]  /*5830*/  IMAD.MOV.U32 R3, RZ, RZ, 0x1 ;  /* 0x00000001ff037424 */ /* 0x001fe200078e00ff */
[----:B------:R-:W-:Y:S01]  /*5840*/  ULEA UR5, UR6, UR5, 0x18 ;  /* 0x0000000506057291 */ /* 0x000fe2000f8ec0ff */
[----:B------:R-:W-:Y:S01]  /*5850*/  BAR.SYNC.DEFER_BLOCKING 0x0 ;  /* 0x0000000000007b1d */ /* 0x000fe20000010000 */
[----:B------:R-:W-:Y:S02]  /*5860*/  SHF.R.U32.HI R32, RZ, 0x5, R59 ;  /* 0x00000005ff207819 */ /* 0x000fe4000001163b */
[----:B--2---:R-:W-:-:S04]  /*5870*/  @!P1 ISETP.NE.AND P4, PT, R6, RZ, PT ;  /* 0x000000ff0600920c */ /* 0x004fc80003f85270 */
[----:B------:R-:W-:Y:S02]  /*5880*/  @!P1 SEL R8, RZ, 0x1, !P4 ;  /* 0x00000001ff089807 */ /* 0x000fe40006000000 */
[----:B---3--:R-:W-:-:S04]  /*5890*/  @!P3 ISETP.NE.AND P4, PT, R4, RZ, PT ;  /* 0x000000ff0400b20c */ /* 0x008fc80003f85270 */
[----:B------:R-:W-:Y:S02]  /*58a0*/  @!P3 SEL R7, RZ, 0x1, !P4 ;  /* 0x00000001ff07b807 */ /* 0x000fe40006000000 */
[----:B----4-:R-:W-:Y:S01]  /*58b0*/  @!P5 ISETP.NE.AND P4, PT, R13, RZ, PT ;  /* 0x000000ff0d00d20c */ /* 0x010fe20003f85270 */
[----:B------:R-:W-:Y:S01]  /*58c0*/  IMAD.IADD R13, R43, 0x1, R11 ;  /* 0x000000012b0d7824 */ /* 0x000fe200078e020b */
[----:B-----5:R-:W-:Y:S01]  /*58d0*/  @!P6 ISETP.NE.AND P1, PT, R5, RZ, PT ;  /* 0x000000ff0500e20c */ /* 0x020fe20003f25270 */
[----:B------:R-:W-:-:S03]  /*58e0*/  IMAD.MOV.U32 R6, RZ, RZ, 0x1 ;  /* 0x00000001ff067424 */ /* 0x000fc600078e00ff */
[----:B------:R-:W-:Y:S01]  /*58f0*/  IADD3 R2, PT, PT, R9, R10, R13 ;  /* 0x0000000a09027210 */ /* 0x000fe20007ffe00d */
[----:B------:R-:W-:Y:S01]  /*5900*/  IMAD.MOV.U32 R5, RZ, RZ, 0x1 ;  /* 0x00000001ff057424 */ /* 0x000fe200078e00ff */
[----:B------:R-:W-:Y:S02]  /*5910*/  @!P6 SEL R6, RZ, 0x1, !P1 ;  /* 0x00000001ff06e807 */ /* 0x000fe40004800000 */
[----:B------:R-:W-:Y:S02]  /*5920*/  @!P0 ISETP.NE.AND P3, PT, R14, RZ, PT ;  /* 0x000000ff0e00820c */ /* 0x000fe40003f65270 */
[----:B------:R-:W-:Y:S02]  /*5930*/  @!P2 ISETP.NE.AND P1, PT, R15, RZ, PT ;  /* 0x000000ff0f00a20c */ /* 0x000fe40003f25270 */
[----:B------:R-:W-:Y:S02]  /*5940*/  @!P5 SEL R5, RZ, 0x1, !P4 ;  /* 0x00000001ff05d807 */ /* 0x000fe40006000000 */
[----:B------:R-:W-:Y:S01]  /*5950*/  IADD3 R2, PT, PT, R7, R8, R2 ;  /* 0x0000000807027210 */ /* 0x000fe20007ffe002 */
[----:B------:R-:W-:Y:S01]  /*5960*/  IMAD.MOV.U32 R4, RZ, RZ, 0x1 ;  /* 0x00000001ff047424 */ /* 0x000fe200078e00ff */
[----:B------:R-:W-:-:S02]  /*5970*/  @!P0 SEL R4, RZ, 0x1, !P3 ;  /* 0x00000001ff048807 */ /* 0x000fc40005800000 */
[----:B------:R-:W-:Y:S02]  /*5980*/  @!P2 SEL R3, RZ, 0x1, !P1 ;  /* 0x00000001ff03a807 */ /* 0x000fe40004800000 */
[----:B------:R-:W-:-:S04]  /*5990*/  IADD3 R2, PT, PT, R5, R6, R2 ;  /* 0x0000000605027210 */ /* 0x000fc80007ffe002 */
[----:B------:R-:W-:-:S05]  /*59a0*/  IADD3 R2, PT, PT, R3, R4, R2 ;  /* 0x0000000403027210 */ /* 0x000fca0007ffe002 */
[----:B------:R-:W0:Y:S02]  /*59b0*/  SHFL.UP P0, R17, R2, 0x1, RZ ;  /* 0x0420000002117989 */ /* 0x000e2400000000ff */
[----:B0-----:R-:W-:-:S05]  /*59c0*/  @P0 IMAD.IADD R17, R2, 0x1, R17 ;  /* 0x0000000102110824 */ /* 0x001fca00078e0211 */
[----:B------:R-:W0:Y:S02]  /*59d0*/  SHFL.UP P0, R16, R17, 0x2, RZ ;  /* 0x0440000011107989 */ /* 0x000e2400000000ff */
[----:B0-----:R-:W-:-:S05]  /*59e0*/  @P0 IMAD.IADD R16, R17, 0x1, R16 ;  /* 0x0000000111100824 */ /* 0x001fca00078e0210 */
[----:B------:R-:W0:Y:S01]  /*59f0*/  SHFL.UP P0, R19, R16, 0x4, RZ ;  /* 0x0480000010137989 */ /* 0x000e2200000000ff */
[----:B------:R-:W2:Y:S01]  /*5a00*/  S2R R14, SR_LANEID ;  /* 0x00000000000e7919 */ /* 0x000ea20000000000 */
[----:B0-----:R-:W-:-:S05]  /*5a10*/  @P0 IMAD.IADD R19, R16, 0x1, R19 ;  /* 0x0000000110130824 */ /* 0x001fca00078e0213 */
[----:B------:R-:W0:Y:S01]  /*5a20*/  SHFL.UP P0, R20, R19, 0x8, RZ ;  /* 0x0500000013147989 */ /* 0x000e2200000000ff */
[----:B--2---:R-:W-:Y:S01]  /*5a30*/  ISETP.NE.AND P1, PT, R14, 0x1f, PT ;  /* 0x0000001f0e00780c */ /* 0x004fe20003f25270 */
[----:B0-----:R-:W-:-:S05]  /*5a40*/  @P0 IMAD.IADD R20, R19, 0x1, R20 ;  /* 0x0000000113140824 */ /* 0x001fca00078e0214 */
[----:B------:R-:W0:Y:S07]  /*5a50*/  SHFL.UP P0, R15, R20, 0x10, RZ ;  /* 0x06000000140f7989 */ /* 0x000e2e00000000ff */
[----:B------:R-:W-:Y:S01]  /*5a60*/  @!P1 LEA R28, R32, UR5, 0x2 ;  /* 0x00000005201c9c11 */ /* 0x000fe2000f8e10ff */
[----:B0-----:R-:W-:-:S05]  /*5a70*/  @P0 IMAD.IADD R15, R20, 0x1, R15 ;  /* 0x00000001140f0824 */ /* 0x001fca00078e020f */
[----:B------:R-:W-:Y:S01]  /*5a80*/  @!P1 STS [R28], R15 ;  /* 0x0000000f1c009388 */ /* 0x000fe20000000800 */
[----:B------:R-:W-:Y:S06]  /*5a90*/  BAR.SYNC.DEFER_BLOCKING 0x0 ;  /* 0x0000000000007b1d */ /* 0x000fec0000010000 */
[----:B------:R-:W0:Y:S04]  /*5aa0*/  LDS.128 R16, [UR5] ;  /* 0x00000005ff107984 */ /* 0x000e280008000c00 */
[----:B------:R-:W2:Y:S01]  /*5ab0*/  LDS.128 R20, [UR5+0x10] ;  /* 0x00001005ff147984 */ /* 0x000ea20008000c00 */
[----:B------:R-:W-:-:S03]  /*5ac0*/  ISETP.NE.AND P0, PT, R32, 0x2, PT ;  /* 0x000000022000780c */ /* 0x000fc60003f05270 */
[----:B------:R-:W3:Y:S01]  /*5ad0*/  LDS.128 R24, [UR5+0x20] ;  /* 0x00002005ff187984 */ /* 0x000ee20008000c00 */
[----:B------:R-:W-:Y:S01]  /*5ae0*/  ISETP.NE.AND P1, PT, R32, 0x3, PT ;  /* 0x000000032000780c */ /* 0x000fe20003f25270 */
[----:B0-----:R-:W-:-:S05]  /*5af0*/  IMAD.IADD R29, R16, 0x1, R17 ;  /* 0x00000001101d7824 */ /* 0x001fca00078e0211 */
[----:B------:R-:W-:Y:S01]  /*5b00*/  SEL R30, R29, R16, !P0 ;  /* 0x000000101d1e7207 */ /* 0x000fe20004000000 */
[----:B------:R-:W-:Y:S01]  /*5b10*/  IMAD.IADD R29, R18, 0x1, R29 ;  /* 0x00000001121d7824 */ /* 0x000fe200078e021d */
[----:B------:R-:W-:-:S03]  /*5b20*/  ISETP.NE.AND P0, PT, R32, 0x4, PT ;  /* 0x000000042000780c */ /* 0x000fc60003f05270 */
[----:B------:R-:W-:Y:S01]  /*5b30*/  IMAD.IADD R34, R19, 0x1, R29 ;  /* 0x0000000113227824 */ /* 0x000fe200078e021d */
[----:B------:R-:W-:Y:S02]  /*5b40*/  SEL R33, R29, R30, !P1 ;  /* 0x0000001e1d217207 */ /* 0x000fe40004800000 */
[----:B------:R-:W-:Y:S01]  /*5b50*/  ISETP.NE.AND P1, PT, R32, 0x5, PT ;  /* 0x000000052000780c */ /* 0x000fe20003f25270 */
[----:B------:R-:W0:Y:S01]  /*5b60*/  LDS.128 R28, [UR5+0x30] ;  /* 0x00003005ff1c7984 */ /* 0x000e220008000c00 */
[C---:B------:R-:W-:Y:S01]  /*5b70*/  SEL R33, R34.reuse, R33, !P0 ;  /* 0x0000002122217207 */ /* 0x040fe20004000000 */
[----:B--2---:R-:W-:Y:S01]  /*5b80*/  IMAD.IADD R34, R34, 0x1, R20 ;  /* 0x0000000122227824 */ /* 0x004fe200078e0214 */
        /* <DEDUP_REMOVED lines=11> */
[----:B---3--:R-:W-:Y:S01]  /*5c40*/  IMAD.IADD R34, R34, 0x1, R24 ;  /* 0x0000000122227824 */ /* 0x008fe200078e0218 */
        /* <DEDUP_REMOVED lines=11> */
[----:B0-----:R-:W-:Y:S01]  /*5d00*/  IMAD.IADD R34, R34, 0x1, R28 ;  /* 0x0000000122227824 */ /* 0x001fe200078e021c */
[----:B------:R-:W-:-:S04]  /*5d10*/  ISETP.NE.AND P0, PT, R32, 0xe, PT ;  /* 0x0000000e2000780c */ /* 0x000fc80003f05270 */
[----:B------:R-:W-:Y:S01]  /*5d20*/  SEL R33, R34, R33, !P1 ;  /* 0x0000002122217207 */ /* 0x000fe20004800000 */
[----:B------:R-:W-:Y:S01]  /*5d30*/  IMAD.IADD R34, R29, 0x1, R34 ;  /* 0x000000011d227824 */ /* 0x000fe200078e0222 */
[----:B------:R-:W-:-:S03]  /*5d40*/  ISETP.NE.AND P1, PT, R32, 0xf, PT ;  /* 0x0000000f2000780c */ /* 0x000fc60003f25270 */
[----:B------:R-:W-:Y:S01]  /*5d50*/  IMAD.IADD R38, R30, 0x1, R34 ;  /* 0x000000011e267824 */ /* 0x000fe200078e0222 */
[----:B------:R-:W-:Y:S01]  /*5d60*/  SEL R33, R34, R33, !P0 ;  /* 0x0000002122217207 */ /* 0x000fe20004000000 */
[----:B------:R-:W-:Y:S01]  /*5d70*/  IMAD.IADD R2, R15, 0x1, -R2 ;  /* 0x000000010f027824 */ /* 0x000fe200078e0a02 */
[----:B------:R-:W-:Y:S02]  /*5d80*/  ISETP.NE.AND P2, PT, R14, RZ, PT ;  /* 0x000000ff0e00720c */ /* 0x000fe40003f45270 */
[----:B------:R-:W-:Y:S02]  /*5d90*/  ISETP.GE.U32.AND P0, PT, R59, 0x20, PT ;  /* 0x000000203b00780c */ /* 0x000fe40003f06070 */
[----:B------:R-:W-:Y:S02]  /*5da0*/  SEL R33, R38, R33, !P1 ;  /* 0x0000002126217207 */ /* 0x000fe40004800000 */
[----:B------:R-:W-:Y:S02]  /*5db0*/  SEL R2, R2, RZ, P2 ;  /* 0x000000ff02027207 */ /* 0x000fe40001000000 */
[----:B------:R-:W-:-:S02]  /*5dc0*/  SEL R33, R33, RZ, P0 ;  /* 0x000000ff21217207 */ /* 0x000fc40000000000 */
[----:B-1----:R-:W-:-:S03]  /*5dd0*/  IADD3 R0, PT, PT, R0, UR7, R35 ;  /* 0x0000000700007c10 */ /* 0x002fc6000fffe023 */
[----:B------:R-:W-:Y:S01]  /*5de0*/  IMAD.IADD R58, R33, 0x1, R2 ;  /* 0x00000001213a7824 */ /* 0x000fe200078e0202 */
[----:B------:R-:W-:-:S03]  /*5df0*/  IADD3 R14, PT, PT, R38, UR4, R31 ;  /* 0x00000004260e7c10 */ /* 0x000fc6000fffe01f */
[----:B------:R-:W-:Y:S02]  /*5e00*/  IMAD.IADD R2, R13, 0x1, R58 ;  /* 0x000000010d027824 */ /* 0x000fe400078e023a */
[----:B------:R-:W-:Y:S02]  /*5e10*/  IMAD.IADD R57, R57, 0x1, R0 ;  /* 0x0000000139397824 */ /* 0x000fe400078e0200 */
[----:B------:R-:W-:Y:S02]  /*5e20*/  IMAD.IADD R0, R2, 0x1, R10 ;  /* 0x0000000102007824 */ /* 0x000fe400078e020a */
[----:B------:R-:W-:Y:S02]  /*5e30*/  VIADD R14, R14, 0xffffe400 ;  /* 0xffffe4000e0e7836 */ /* 0x000fe40000000000 */
[----:B------:R-:W-:-:S03]  /*5e40*/  IMAD.IADD R15, R0, 0x1, R9 ;  /* 0x00000001000f7824 */ /* 0x000fc600078e0209 */
[----:B------:R-:W-:Y:S01]  /*5e50*/  ISETP.GT.AND P0, PT, R14, 0x200, PT ;  /* 0x000002000e00780c */ /* 0x000fe20003f04270 */
[----:B------:R-:W-:-:S04]  /*5e60*/  IMAD.IADD R35, R15, 0x1, R8 ;  /* 0x000000010f237824 */ /* 0x000fc800078e0208 */
[----:B------:R-:W-:Y:S02]  /*5e70*/  IMAD.IADD R38, R35, 0x1, R7 ;  /* 0x0000000123267824 */ /* 0x000fe400078e0207 */
[----:B------:R-:W-:Y:S02]  /*5e80*/  IMAD.IADD R51, R40, 0x1, R58 ;  /* 0x0000000128337824 */ /* 0x000fe400078e023a */
[----:B------:R-:W-:Y:S01]  /*5e90*/  IMAD.IADD R40, R38, 0x1, R6 ;  /* 0x0000000126287824 */ /* 0x000fe200078e0206 */
[----:B------:R-:W-:Y:S01]  /*5ea0*/  BSSY.RECONVERGENT B0, `(.L_x_726) ;  /* 0x0000181000007945 */ /* 0x000fe20003800200 */
[----:B------:R-:W-:Y:S02]  /*5eb0*/  IMAD.IADD R47, R51, 0x1, R53 ;  /* 0x00000001332f7824 */ /* 0x000fe400078e0235 */
[----:B------:R-:W-:Y:S02]  /*5ec0*/  IMAD.IADD R42, R40, 0x1, R5 ;  /* 0x00000001282a7824 */ /* 0x000fe400078e0205 */
        /* <DEDUP_REMOVED lines=13> */
[----:B------:R-:W-:Y:S02]  /*5fa0*/  IMAD.IADD R43, R43, 0x1, R58 ;  /* 0x000000012b2b7824 */ /* 0x000fe400078e023a */
[----:B------:R-:W-:Y:S02]  /*5fb0*/  IMAD.IADD R55, R58, 0x1, R61 ;  /* 0x000000013a377824 */ /* 0x000fe400078e023d */
[----:B------:R-:W-:Y:S02]  /*5fc0*/  IMAD.IADD R44, R47, 0x1, R49 ;  /* 0x000000012f2c7824 */ /* 0x000fe400078e0231 */
[----:B------:R-:W-:Y:S01]  /*5fd0*/  IMAD.IADD R45, R42, 0x1, R4 ;  /* 0x000000012a2d7824 */ /* 0x000fe200078e0204 */
[----:B------:R-:W-:Y:S06]  /*5fe0*/  @P0 BRA `(.L_x_727) ;  /* 0x0000000c007c0947 */ /* 0x000fec0003800000 */
[----:B------:R-:W-:Y:S01]  /*5ff0*/  ISETP.GE.AND P0, PT, R58, R14, PT ;  /* 0x0000000e3a00720c */ /* 0x000fe20003f06270 */
[----:B------:R-:W-:Y:S03]  /*6000*/  BSSY.RECONVERGENT B2, `(.L_x_728) ;  /* 0x000000e000027945 */ /* 0x000fe60003800200 */
[----:B------:R-:W-:-:S13]  /*6010*/  ISETP.NE.AND P0, PT, R61, RZ, !P0 ;  /* 0x000000ff3d00720c */ /* 0x000fda0004705270 */
[----:B------:R-:W-:Y:S05]  /*6020*/  @!P0 BRA `(.L_x_729) ;  /* 0x00000000002c8947 */ /* 0x000fea0003800000 */
[----:B------:R-:W-:Y:S01]  /*6030*/  UISETP.NE.AND UP0, UPT, UR11, URZ, UPT ;  /* 0x000000ff0b00728c */ /* 0x000fe2000bf05270 */
[----:B------:R-:W-:Y:S01]  /*6040*/  CS2R R16, SRZ ;  /* 0x0000000000107805 */ /* 0x000fe2000001ff00 */
[----:B------:R-:W0:Y:S07]  /*6050*/  LDCU.64 UR12, c[0x0][0x398] ;  /* 0x00007300ff0c77ac */ /* 0x000e2e0008000a00 */
[----:B------:R-:W-:Y:S05]  /*6060*/  BRA.U UP0, `(.L_x_730) ;  /* 0x0000000100087547 */ /* 0x000fea000b800000 */
[----:B------:R-:W1:Y:S02]  /*6070*/  LDC.64 R16, c[0x0][0x3d8] ;  /* 0x0000f600ff107b82 */ /* 0x000e640000000a00 */
[----:B-1----:R-:W5:Y:S02]  /*6080*/  LDG.E.64 R16, desc[UR8][R16.64] ;  /* 0x0000000810107981 */ /* 0x002f64000c1e1b00 */
.L_x_730:
[----:B-----5:R-:W-:-:S04]  /*6090*/  IADD3 R18, P0, PT, R58, R16, RZ ;  /* 0x000000103a127210 */ /* 0x020fc80007f1e0ff */
[----:B------:R-:W-:Y:S02]  /*60a0*/  LEA.HI.X.SX32 R17, R58, R17, 0x1, P0 ;  /* 0x000000113a117211 */ /* 0x000fe400000f0eff */
[----:B0-----:R-:W-:-:S04]  /*60b0*/  LEA R16, P0, R18, UR12, 0x2 ;  /* 0x0000000c12107c11 */ /* 0x001fc8000f8010ff */
[----:B------:R-:W-:-:S05]  /*60c0*/  LEA.HI.X R17, R18, UR13, R17, 0x2, P0 ;  /* 0x0000000d12117c11 */ /* 0x000fca00080f1411 */
[----:B------:R0:W-:Y:S04]  /*60d0*/  STG.E desc[UR8][R16.64], R57 ;  /* 0x0000003910007986 */ /* 0x0001e8000c101908 */
.L_x_729:
[----:B------:R-:W-:Y:S05]  /*60e0*/  BSYNC.RECONVERGENT B2 ;  /* 0x0000000000027941 */ /* 0x000fea0003800200 */
.L_x_728:
[----:B------:R-:W-:Y:S01]  /*60f0*/  ISETP.GE.AND P0, PT, R55, R14, PT ;  /* 0x0000000e3700720c */ /* 0x000fe20003f06270 */
[----:B------:R-:W-:Y:S03]  /*6100*/  BSSY.RECONVERGENT B2, `(.L_x_731) ;  /* 0x000000e000027945 */ /* 0x000fe60003800200 */
[----:B------:R-:W-:-:S13]  /*6110*/  ISETP.EQ.OR P0, PT, R56, RZ, P0 ;  /* 0x000000ff3800720c */ /* 0x000fda0000702670 */
[----:B------:R-:W-:Y:S05]  /*6120*/  @P0 BRA `(.L_x_732) ;  /* 0x00000000002c0947 */ /* 0x000fea0003800000 */
[----:B------:R-:W-:Y:S01]  /*6130*/  UISETP.NE.AND UP0, UPT, UR11, URZ, UPT ;  /* 0x000000ff0b00728c */ /* 0x000fe2000bf05270 */
[----:B0-----:R-:W-:Y:S01]  /*6140*/  CS2R R16, SRZ ;  /* 0x0000000000107805 */ /* 0x001fe2000001ff00 */
[----:B------:R-:W0:Y:S07]  /*6150*/  LDCU.64 UR12, c[0x0][0x398] ;  /* 0x00007300ff0c77ac */ /* 0x000e2e0008000a00 */
[----:B------:R-:W-:Y:S05]  /*6160*/  BRA.U UP0, `(.L_x_733) ;  /* 0x0000000100087547 */ /* 0x000fea000b800000 */
[----:B------:R-:W1:Y:S02]  /*6170*/  LDC.64 R16, c[0x0][0x3d8] ;  /* 0x0000f600ff107b82 */ /* 0x000e640000000a00 */
[----:B-1----:R-:W5:Y:S02]  /*6180*/  LDG.E.64 R16, desc[UR8][R16.64] ;  /* 0x0000000810107981 */ /* 0x002f64000c1e1b00 */
.L_x_733:
[----:B-----5:R-:W-:-:S04]  /*6190*/  IADD3 R18, P0, PT, R55, R16, RZ ;  /* 0x0000001037127210 */ /* 0x020fc80007f1e0ff */
[----:B------:R-:W-:Y:S02]  /*61a0*/  LEA.HI.X.SX32 R17, R55, R17, 0x1, P0 ;  /* 0x0000001137117211 */ /* 0x000fe400000f0eff */
[----:B0-----:R-:W-:-:S04]  /*61b0*/  LEA R16, P0, R18, UR12, 0x2 ;  /* 0x0000000c12107c11 */ /* 0x001fc8000f8010ff */
[----:B------:R-:W-:-:S05]  /*61c0*/  LEA.HI.X R17, R18, UR13, R17, 0x2, P0 ;  /* 0x0000000d12117c11 */ /* 0x000fca00080f1411 */
[----:B------:R1:W-:Y:S04]  /*61d0*/  STG.E desc[UR8][R16.64], R52 ;  /* 0x0000003410007986 */ /* 0x0003e8000c101908 */
.L_x_732:
[----:B------:R-:W-:Y:S05]  /*61e0*/  BSYNC.RECONVERGENT B2 ;  /* 0x0000000000027941 */ /* 0x000fea0003800200 */
.L_x_731:
[----:B------:R-:W-:Y:S01]  /*61f0*/  ISETP.GE.AND P0, PT, R51, R14, PT ;  /* 0x0000000e3300720c */ /* 0x000fe20003f06270 */
[----:B------:R-:W-:Y:S03]  /*6200*/  BSSY.RECONVERGENT B2, `(.L_x_734) ;  /* 0x000000e000027945 */ /* 0x000fe60003800200 */
[----:B------:R-:W-:-:S13]  /*6210*/  ISETP.EQ.OR P0, PT, R53, RZ, P0 ;  /* 0x000000ff3500720c */ /* 0x000fda0000702670 */
[----:B------:R-:W-:Y:S05]  /*6220*/  @P0 BRA `(.L_x_735) ;  /* 0x00000000002c0947 */ /* 0x000fea0003800000 */
[----:B------:R-:W-:Y:S01]  /*6230*/  UISETP.NE.AND UP0, UPT, UR11, URZ, UPT ;  /* 0x000000ff0b00728c */ /* 0x000fe2000bf05270 */
[----:B01----:R-:W-:Y:S01]  /*6240*/  CS2R R16, SRZ ;  /* 0x0000000000107805 */ /* 0x003fe2000001ff00 */
[----:B------:R-:W0:Y:S07]  /*6250*/  LDCU.64 UR12, c[0x0][0x398] ;  /* 0x00007300ff0c77ac */ /* 0x000e2e0008000a00 */
[----:B------:R-:W-:Y:S05]  /*6260*/  BRA.U UP0, `(.L_x_736) ;  /* 0x0000000100087547 */ /* 0x000fea000b800000 */
[----:B------:R-:W1:Y:S02]  /*6270*/  LDC.64 R16, c[0x0][0x3d8] ;  /* 0x0000f600ff107b82 */ /* 0x000e640000000a00 */
[----:B-1----:R-:W5:Y:S02]  /*6280*/  LDG.E.64 R16, desc[UR8][R16.64] ;  /* 0x0000000810107981 */ /* 0x002f64000c1e1b00 */
.L_x_736:
[----:B-----5:R-:W-:-:S04]  /*6290*/  IADD3 R18, P0, PT, R51, R16, RZ ;  /* 0x0000001033127210 */ /* 0x020fc80007f1e0ff */
[----:B------:R-:W-:Y:S02]  /*62a0*/  LEA.HI.X.SX32 R17, R51, R17, 0x1, P0 ;  /* 0x0000001133117211 */ /* 0x000fe400000f0eff */
[----:B0-----:R-:W-:-:S04]  /*62b0*/  LEA R16, P0, R18, UR12, 0x2 ;  /* 0x0000000c12107c11 */ /* 0x001fc8000f8010ff */
[----:B------:R-:W-:-:S05]  /*62c0*/  LEA.HI.X R17, R18, UR13, R17, 0x2, P0 ;  /* 0x0000000d12117c11 */ /* 0x000fca00080f1411 */
[----:B------:R2:W-:Y:S04]  /*62d0*/  STG.E desc[UR8][R16.64], R48 ;  /* 0x0000003010007986 */ /* 0x0005e8000c101908 */
.L_x_735:
[----:B------:R-:W-:Y:S05]  /*62e0*/  BSYNC.RECONVERGENT B2 ;  /* 0x0000000000027941 */ /* 0x000fea0003800200 */
.L_x_734:
[----:B------:R-:W-:Y:S01]  /*62f0*/  ISETP.GE.AND P0, PT, R47, R14, PT ;  /* 0x0000000e2f00720c */ /* 0x000fe20003f06270 */
[----:B------:R-:W-:Y:S03]  /*6300*/  BSSY.RECONVERGENT B2, `(.L_x_737) ;  /* 0x000000e000027945 */ /* 0x000fe60003800200 */
[----:B------:R-:W-:-:S13]  /*6310*/  ISETP.EQ.OR P0, PT, R49, RZ, P0 ;  /* 0x000000ff3100720c */ /* 0x000fda0000702670 */
[----:B------:R-:W-:Y:S05]  /*6320*/  @P0 BRA `(.L_x_738) ;  /* 0x00000000002c0947 */ /* 0x000fea0003800000 */
[----:B------:R-:W-:Y:S01]  /*6330*/  UISETP.NE.AND UP0, UPT, UR11, URZ, UPT ;  /* 0x000000ff0b00728c */ /* 0x000fe2000bf05270 */
[----:B012---:R-:W-:Y:S01]  /*6340*/  CS2R R16, SRZ ;  /* 0x0000000000107805 */ /* 0x007fe2000001ff00 */
[----:B------:R-:W0:Y:S07]  /*6350*/  LDCU.64 UR12, c[0x0][0x398] ;  /* 0x00007300ff0c77ac */ /* 0x000e2e0008000a00 */
[----:B------:R-:W-:Y:S05]  /*6360*/  BRA.U UP0, `(.L_x_739) ;  /* 0x0000000100087547 */ /* 0x000fea000b800000 */
[----:B------:R-:W1:Y:S02]  /*6370*/  LDC.64 R16, c[0x0][0x3d8] ;  /* 0x0000f600ff107b82 */ /* 0x000e640000000a00 */
[----:B-1----:R-:W5:Y:S02]  /*6380*/  LDG.E.64 R16, desc[UR8][R16.64] ;  /* 0x0000000810107981 */ /* 0x002f64000c1e1b00 */
.L_x_739:
[----:B-----5:R-:W-:-:S04]  /*6390*/  IADD3 R18, P0, PT, R47, R16, RZ ;  /* 0x000000102f127210 */ /* 0x020fc80007f1e0ff */
[----:B------:R-:W-:Y:S02]  /*63a0*/  LEA.HI.X.SX32 R17, R47, R17, 0x1, P0 ;  /* 0x000000112f117211 */ /* 0x000fe400000f0eff */
[----:B0-----:R-:W-:-:S04]  /*63b0*/  LEA R16, P0, R18, UR12, 0x2 ;  /* 0x0000000c12107c11 */ /* 0x001fc8000f8010ff */
[----:B------:R-:W-:-:S05]  /*63c0*/  LEA.HI.X R17, R18, UR13, R17, 0x2, P0 ;  /* 0x0000000d12117c11 */ /* 0x000fca00080f1411 */
[----:B------:R3:W-:Y:S04]  /*63d0*/  STG.E desc[UR8][R16.64], R50 ;  /* 0x0000003210007986 */ /* 0x0007e8000c101908 */
.L_x_738:
[----:B------:R-:W-:Y:S05]  /*63e0*/  BSYNC.RECONVERGENT B2 ;  /* 0x0000000000027941 */ /* 0x000fea0003800200 */
.L_x_737:
[----:B------:R-:W-:Y:S01]  /*63f0*/  ISETP.GE.AND P0, PT, R44, R14, PT ;  /* 0x0000000e2c00720c */ /* 0x000fe20003f06270 */
[----:B------:R-:W-:Y:S03]  /*6400*/  BSSY.RECONVERGENT B2, `(.L_x_740) ;  /* 0x000000e000027945 */ /* 0x000fe60003800200 */
[----:B------:R-:W-:-:S13]  /*6410*/  ISETP.EQ.OR P0, PT, R12, RZ, P0 ;  /* 0x000000ff0c00720c */ /* 0x000fda0000702670 */
[----:B------:R-:W-:Y:S05]  /*6420*/  @P0 BRA `(.L_x_741) ;  /* 0x00000000002c0947 */ /* 0x000fea0003800000 */
[----:B------:R-:W-:Y:S01]  /*6430*/  UISETP.NE.AND UP0, UPT, UR11, URZ, UPT ;  /* 0x000000ff0b00728c */ /* 0x000fe2000bf05270 */
[----:B0123--:R-:W-:Y:S01]  /*6440*/  CS2R R16, SRZ ;  /* 0x0000000000107805 */ /* 0x00ffe2000001ff00 */
[----:B------:R-:W0:Y:S07]  /*6450*/  LDCU.64 UR12, c[0x0][0x398] ;  /* 0x00007300ff0c77ac */ /* 0x000e2e0008000a00 */
[----:B------:R-:W-:Y:S05]  /*6460*/  BRA.U UP0, `(.L_x_742) ;  /* 0x0000000100087547 */ /* 0x000fea000b800000 */
[----:B------:R-:W1:Y:S02]  /*6470*/  LDC.64 R16, c[0x0][0x3d8] ;  /* 0x0000f600ff107b82 */ /* 0x000e640000000a00 */
[----:B-1----:R-:W5:Y:S02]  /*6480*/  LDG.E.64 R16, desc[UR8][R16.64] ;  /* 0x0000000810107981 */ /* 0x002f64000c1e1b00 */
.L_x_742:
[----:B-----5:R-:W-:-:S04]  /*6490*/  IADD3 R12, P0, PT, R44, R16, RZ ;  /* 0x000000102c0c7210 */ /* 0x020fc80007f1e0ff */
[----:B------:R-:W-:Y:S02]  /*64a0*/  LEA.HI.X.SX32 R17, R44, R17, 0x1, P0 ;  /* 0x000000112c117211 */ /* 0x000fe400000f0eff */
[----:B0-----:R-:W-:-:S04]  /*64b0*/  LEA R16, P0, R12, UR12, 0x2 ;  /* 0x0000000c0c107c11 */ /* 0x001fc8000f8010ff */
[----:B------:R-:W-:-:S05]  /*64c0*/  LEA.HI.X R17, R12, UR13, R17, 0x2, P0 ;  /* 0x0000000d0c117c11 */ /* 0x000fca00080f1411 */
[----:B------:R4:W-:Y:S04]  /*64d0*/  STG.E desc[UR8][R16.64], R54 ;  /* 0x0000003610007986 */ /* 0x0009e8000c101908 */
.L_x_741:
[----:B------:R-:W-:Y:S05]  /*64e0*/  BSYNC.RECONVERGENT B2 ;  /* 0x0000000000027941 */ /* 0x000fea0003800200 */
.L_x_740:
[----:B------:R-:W-:Y:S01]  /*64f0*/  ISETP.GE.AND P0, PT, R43, R14, PT ;  /* 0x0000000e2b00720c */ /* 0x000fe20003f06270 */
[----:B------:R-:W-:Y:S03]  /*6500*/  BSSY.RECONVERGENT B2, `(.L_x_743) ;  /* 0x000000e000027945 */ /* 0x000fe60003800200 */
[----:B------:R-:W-:-:S13]  /*6510*/  ISETP.EQ.OR P0, PT, R11, RZ, P0 ;  /* 0x000000ff0b00720c */ /* 0x000fda0000702670 */
[----:B------:R-:W-:Y:S05]  /*6520*/  @P0 BRA `(.L_x_744) ;  /* 0x00000000002c0947 */ /* 0x000fea0003800000 */
[----:B------:R-:W-:Y:S01]  /*6530*/  UISETP.NE.AND UP0, UPT, UR11, URZ, UPT ;  /* 0x000000ff0b00728c */ /* 0x000fe2000bf05270 */
[----:B01234-:R-:W-:Y:S01]  /*6540*/  CS2R R16, SRZ ;  /* 0x0000000000107805 */ /* 0x01ffe2000001ff00 */
[----:B------:R-:W0:Y:S07]  /*6550*/  LDCU.64 UR12, c[0x0][0x398] ;  /* 0x00007300ff0c77ac */ /* 0x000e2e0008000a00 */
[----:B------:R-:W-:Y:S05]  /*6560*/  BRA.U UP0, `(.L_x_745) ;  /* 0x0000000100087547 */ /* 0x000fea000b800000 */
[----:B------:R-:W1:Y:S02]  /*6570*/  LDC.64 R16, c[0x0][0x3d8] ;  /* 0x0000f600ff107b82 */ /* 0x000e640000000a00 */
[----:B-1----:R-:W5:Y:S02]  /*6580*/  LDG.E.64 R16, desc[UR8][R16.64] ;  /* 0x0000000810107981 */ /* 0x002f64000c1e1b00 */
.L_x_745:
[----:B-----5:R-:W-:-:S04]  /*6590*/  IADD3 R11, P0, PT, R43, R16, RZ ;  /* 0x000000102b0b7210 */ /* 0x020fc80007f1e0ff */
[----:B------:R-:W-:Y:S02]  /*65a0*/  LEA.HI.X.SX32 R12, R43, R17, 0x1, P0 ;  /* 0x000000112b0c7211 */ /* 0x000fe400000f0eff */
[----:B0-----:R-:W-:-:S04]  /*65b0*/  LEA R16, P0, R11, UR12, 0x2 ;  /* 0x0000000c0b107c11 */ /* 0x001fc8000f8010ff */
[----:B------:R-:W-:-:S05]  /*65c0*/  LEA.HI.X R17, R11, UR13, R12, 0x2, P0 ;  /* 0x0000000d0b117c11 */ /* 0x000fca00080f140c */
[----:B------:R0:W-:Y:S04]  /*65d0*/  STG.E desc[UR8][R16.64], R46 ;  /* 0x0000002e10007986 */ /* 0x0001e8000c101908 */
.L_x_744:
[----:B------:R-:W-:Y:S05]  /*65e0*/  BSYNC.RECONVERGENT B2 ;  /* 0x0000000000027941 */ /* 0x000fea0003800200 */
.L_x_743:
[----:B------:R-:W-:Y:S01]  /*65f0*/  ISETP.GE.AND P0, PT, R2, R14, PT ;  /* 0x0000000e0200720c */ /* 0x000fe20003f06270 */
[----:B------:R-:W-:Y:S03]  /*6600*/  BSSY.RECONVERGENT B2, `(.L_x_746) ;  /* 0x000000e000027945 */ /* 0x000fe60003800200 */
[----:B------:R-:W-:-:S13]  /*6610*/  ISETP.EQ.OR P0, PT, R10, RZ, P0 ;  /* 0x000000ff0a00720c */ /* 0x000fda0000702670 */
[----:B------:R-:W-:Y:S05]  /*6620*/  @P0 BRA `(.L_x_747) ;  /* 0x00000000002c0947 */ /* 0x000fea0003800000 */
[----:B------:R-:W-:Y:S01]  /*6630*/  UISETP.NE.AND UP0, UPT, UR11, URZ, UPT ;  /* 0x000000ff0b00728c */ /* 0x000fe2000bf05270 */
[----:B------:R-:W-:Y:S01]  /*6640*/  CS2R R10, SRZ ;  /* 0x00000000000a7805 */ /* 0x000fe2000001ff00 */
[----:B------:R-:W0:Y:S07]  /*6650*/  LDCU.64 UR12, c[0x0][0x398] ;  /* 0x00007300ff0c77ac */ /* 0x000e2e0008000a00 */
[----:B------:R-:W-:Y:S05]  /*6660*/  BRA.U UP0, `(.L_x_748) ;  /* 0x0000000100087547 */ /* 0x000fea000b800000 */
[----:B------:R-:W1:Y:S02]  /*6670*/  LDC.64 R10, c[0x0][0x3d8] ;  /* 0x0000f600ff0a7b82 */ /* 0x000e640000000a00 */
[----:B-1----:R-:W5:Y:S02]  /*6680*/  LDG.E.64 R10, desc[UR8][R10.64] ;  /* 0x000000080a0a7981 */ /* 0x002f64000c1e1b00 */
.L_x_748:
[----:B-----5:R-:W-:-:S04]  /*6690*/  IADD3 R12, P0, PT, R2, R10, RZ ;  /* 0x0000000a020c7210 */ /* 0x020fc80007f1e0ff */
[----:B------:R-:W-:Y:S02]  /*66a0*/  LEA.HI.X.SX32 R11, R2, R11, 0x1, P0 ;  /* 0x0000000b020b7211 */ /* 0x000fe400000f0eff */
[----:B0-----:R-:W-:-:S04]  /*66b0*/  LEA R10, P0, R12, UR12, 0x2 ;  /* 0x0000000c0c0a7c11 */ /* 0x001fc8000f8010ff */
[----:B------:R-:W-:-:S05]  /*66c0*/  LEA.HI.X R11, R12, UR13, R11, 0x2, P0 ;  /* 0x0000000d0c0b7c11 */ /* 0x000fca00080f140b */
[----:B------:R0:W-:Y:S04]  /*66d0*/  STG.E desc[UR8][R10.64], R13 ;  /* 0x0000000d0a007986 */ /* 0x0001e8000c101908 */
.L_x_747:
[----:B------:R-:W-:Y:S05]  /*66e0*/  BSYNC.RECONVERGENT B2 ;  /* 0x0000000000027941 */ /* 0x000fea0003800200 */
.L_x_746:
        /* <DEDUP_REMOVED lines=10> */
.L_x_751:
[----:B-----5:R-:W-:-:S04]  /*6790*/  IADD3 R2, P0, PT, R0, R10, RZ ;  /* 0x0000000a00027210 */ /* 0x020fc80007f1e0ff */
[----:B------:R-:W-:Y:S02]  /*67a0*/  LEA.HI.X.SX32 R11, R0, R11, 0x1, P0 ;  /* 0x0000000b000b7211 */ /* 0x000fe400000f0eff */
[----:B0-----:R-:W-:-:S04]  /*67b0*/  LEA R10, P0, R2, UR12, 0x2 ;  /* 0x0000000c020a7c11 */ /* 0x001fc8000f8010ff */
[----:B------:R-:W-:-:S05]  /*67c0*/  LEA.HI.X R11, R2, UR13, R11, 0x2, P0 ;  /* 0x0000000d020b7c11 */ /* 0x000fca00080f140b */
[----:B------:R0:W-:Y:S04]  /*67d0*/  STG.E desc[UR8][R10.64], R32 ;  /* 0x000000200a007986 */ /* 0x0001e8000c101908 */
.L_x_750:
[----:B------:R-:W-:Y:S05]  /*67e0*/  BSYNC.RECONVERGENT B2 ;  /* 0x0000000000027941 */ /* 0x000fea0003800200 */
.L_x_749:
        /* <DEDUP_REMOVED lines=10> */
.L_x_754:
[----:B-----5:R-:W-:-:S04]  /*6890*/  IADD3 R0, P0, PT, R15, R8, RZ ;  /* 0x000000080f007210 */ /* 0x020fc80007f1e0ff */
[----:B------:R-:W-:Y:S02]  /*68a0*/  LEA.HI.X.SX32 R9, R15, R9, 0x1, P0 ;  /* 0x000000090f097211 */ /* 0x000fe400000f0eff */
[----:B0-----:R-:W-:-:S04]  /*68b0*/  LEA R8, P0, R0, UR12, 0x2 ;  /* 0x0000000c00087c11 */ /* 0x001fc8000f8010ff */
[----:B------:R-:W-:-:S05]  /*68c0*/  LEA.HI.X R9, R0, UR13, R9, 0x2, P0 ;  /* 0x0000000d00097c11 */ /* 0x000fca00080f1409 */
[----:B------:R0:W-:Y:S04]  /*68d0*/  STG.E desc[UR8][R8.64], R33 ;  /* 0x0000002108007986 */ /* 0x0001e8000c101908 */
.L_x_753:
[----:B------:R-:W-:Y:S05]  /*68e0*/  BSYNC.RECONVERGENT B2 ;  /* 0x0000000000027941 */ /* 0x000fea0003800200 */
.L_x_752:
        /* <DEDUP_REMOVED lines=10> */
.L_x_757:
[----:B-----5:R-:W-:-:S04]  /*6990*/  IADD3 R0, P0, PT, R35, R8, RZ ;  /* 0x0000000823007210 */ /* 0x020fc80007f1e0ff */
[----:B------:R-:W-:Y:S02]  /*69a0*/  LEA.HI.X.SX32 R9, R35, R9, 0x1, P0 ;  /* 0x0000000923097211 */ /* 0x000fe400000f0eff */
[----:B0-----:R-:W-:-:S04]  /*69b0*/  LEA R8, P0, R0, UR12, 0x2 ;  /* 0x0000000c00087c11 */ /* 0x001fc8000f8010ff */
[----:B------:R-:W-:-:S05]  /*69c0*/  LEA.HI.X R9, R0, UR13, R9, 0x2, P0 ;  /* 0x0000000d00097c11 */ /* 0x000fca00080f1409 */
[----:B------:R0:W-:Y:S04]  /*69d0*/  STG.E desc[UR8][R8.64], R34 ;  /* 0x0000002208007986 */ /* 0x0001e8000c101908 */
.L_x_756:
[----:B------:R-:W-:Y:S05]  /*69e0*/  BSYNC.RECONVERGENT B2 ;  /* 0x0000000000027941 */ /* 0x000fea0003800200 */
.L_x_755:
        /* <DEDUP_REMOVED lines=10> */
.L_x_760:
[----:B-----5:R-:W-:-:S04]  /*6a90*/  IADD3 R0, P0, PT, R38, R6, RZ ;  /* 0x0000000626007210 */ /* 0x020fc80007f1e0ff */
[----:B------:R-:W-:Y:S02]  /*6aa0*/  LEA.HI.X.SX32 R7, R38, R7, 0x1, P0 ;  /* 0x0000000726077211 */ /* 0x000fe400000f0eff */
[----:B0-----:R-:W-:-:S04]  /*6ab0*/  LEA R6, P0, R0, UR12, 0x2 ;  /* 0x0000000c00067c11 */ /* 0x001fc8000f8010ff */
[----:B------:R-:W-:-:S05]  /*6ac0*/  LEA.HI.X R7, R0, UR13, R7, 0x2, P0 ;  /* 0x0000000d00077c11 */ /* 0x000fca00080f1407 */
[----:B------:R0:W-:Y:S04]  /*6ad0*/  STG.E desc[UR8][R6.64], R36 ;  /* 0x0000002406007986 */ /* 0x0001e8000c101908 */
.L_x_759:
[----:B------:R-:W-:Y:S05]  /*6ae0*/  BSYNC.RECONVERGENT B2 ;  /* 0x0000000000027941 */ /* 0x000fea0003800200 */
.L_x_758:
        /* <DEDUP_REMOVED lines=10> */
.L_x_763:
[----:B-----5:R-:W-:-:S04]  /*6b90*/  IADD3 R0, P0, PT, R40, R6, RZ ;  /* 0x0000000628007210 */ /* 0x020fc80007f1e0ff */
[----:B------:R-:W-:Y:S02]  /*6ba0*/  LEA.HI.X.SX32 R7, R40, R7, 0x1, P0 ;  /* 0x0000000728077211 */ /* 0x000fe400000f0eff */
[----:B0-----:R-:W-:-:S04]  /*6bb0*/  LEA R6, P0, R0, UR12, 0x2 ;  /* 0x0000000c00067c11 */ /* 0x001fc8000f8010ff */
[----:B------:R-:W-:-:S05]  /*6bc0*/  LEA.HI.X R7, R0, UR13, R7, 0x2, P0 ;  /* 0x0000000d00077c11 */ /* 0x000fca00080f1407 */
[----:B------:R0:W-:Y:S04]  /*6bd0*/  STG.E desc[UR8][R6.64], R37 ;  /* 0x0000002506007986 */ /* 0x0001e8000c101908 */
.L_x_762:
[----:B------:R-:W-:Y:S05]  /*6be0*/  BSYNC.RECONVERGENT B2 ;  /* 0x0000000000027941 */ /* 0x000fea0003800200 */
.L_x_761:
        /* <DEDUP_REMOVED lines=10> */
.L_x_766:
[----:B-----5:R-:W-:-:S04]  /*6c90*/  IADD3 R0, P0, PT, R42, R4, RZ ;  /* 0x000000042a007210 */ /* 0x020fc80007f1e0ff */
[----:B------:R-:W-:Y:S02]  /*6ca0*/  LEA.HI.X.SX32 R5, R42, R5, 0x1, P0 ;  /* 0x000000052a057211 */ /* 0x000fe400000f0eff */
[----:B0-----:R-:W-:-:S04]  /*6cb0*/  LEA R4, P0, R0, UR12, 0x2 ;  /* 0x0000000c00047c11 */ /* 0x001fc8000f8010ff */
[----:B------:R-:W-:-:S05]  /*6cc0*/  LEA.HI.X R5, R0, UR13, R5, 0x2, P0 ;  /* 0x0000000d00057c11 */ /* 0x000fca00080f1405 */
[----:B------:R0:W-:Y:S04]  /*6cd0*/  STG.E desc[UR8][R4.64], R39 ;  /* 0x0000002704007986 */ /* 0x0001e8000c101908 */
.L_x_765:
[----:B------:R-:W-:Y:S05]  /*6ce0*/  BSYNC.RECONVERGENT B2 ;  /* 0x0000000000027941 */ /* 0x000fea0003800200 */
.L_x_764:
[----:B------:R-:W-:-:S04]  /*6cf0*/  ISETP.GE.AND P0, PT, R45, R14, PT ;  /* 0x0000000e2d00720c */ /* 0x000fc80003f06270 */
        /* <DEDUP_REMOVED lines=8> */
.L_x_768:
[----:B-----5:R-:W-:-:S04]  /*6d80*/  IADD3 R0, P0, PT, R45, R2, RZ ;  /* 0x000000022d007210 */ /* 0x020fc80007f1e0ff */
[----:B------:R-:W-:Y:S02]  /*6d90*/  LEA.HI.X.SX32 R3, R45, R3, 0x1, P0 ;  /* 0x000000032d037211 */ /* 0x000fe400000f0eff */
[----:B0-----:R-:W-:-:S04]  /*6da0*/  LEA R2, P0, R0, UR12, 0x2 ;  /* 0x0000000c00027c11 */ /* 0x001fc8000f8010ff */
[----:B------:R-:W-:-:S05]  /*6db0*/  LEA.HI.X R3, R0, UR13, R3, 0x2, P0 ;  /* 0x0000000d00037c11 */ /* 0x000fca00080f1403 */
[----:B------:R0:W-:Y:S01]  /*6dc0*/  STG.E desc[UR8][R2.64], R41 ;  /* 0x0000002902007986 */ /* 0x0001e2000c101908 */
[----:B------:R-:W-:Y:S05]  /*6dd0*/  BRA `(.L_x_767) ;  /* 0x0000000800347947 */ /* 0x000fea0003800000 */
.L_x_727:
[----:B------:R-:W-:Y:S01]  /*6de0*/  BAR.SYNC.DEFER_BLOCKING 0x0 ;  /* 0x0000000000007b1d */ /* 0x000fe20000010000 */
[----:B------:R-:W-:Y:S02]  /*6df0*/  ISETP.NE.AND P0, PT, R61, RZ, PT ;  /* 0x000000ff3d00720c */ /* 0x000fe40003f05270 */
[----:B------:R-:W-:Y:S02]  /*6e00*/  ISETP.NE.AND P4, PT, R56, RZ, PT ;  /* 0x000000ff3800720c */ /* 0x000fe40003f85270 */
[----:B------:R-:W-:Y:S01]  /*6e10*/  ISETP.NE.AND P3, PT, R53, RZ, PT ;  /* 0x000000ff3500720c */ /* 0x000fe20003f65270 */
[----:B------:R-:W0:Y:S01]  /*6e20*/  LDCU.64 UR12, c[0x0][0x398] ;  /* 0x00007300ff0c77ac */ /* 0x000e220008000a00 */
[----:B------:R-:W-:Y:S02]  /*6e30*/  ISETP.NE.AND P6, PT, R49, RZ, PT ;  /* 0x000000ff3100720c */ /* 0x000fe40003fc5270 */
[----:B------:R-:W-:Y:S02]  /*6e40*/  ISETP.NE.AND P5, PT, R12, RZ, PT ;  /* 0x000000ff0c00720c */ /* 0x000fe40003fa5270 */
[----:B------:R-:W-:-:S02]  /*6e50*/  ISETP.NE.AND P2, PT, R11, RZ, PT ;  /* 0x000000ff0b00720c */ /* 0x000fc40003f45270 */
[----:B------:R-:W-:Y:S02]  /*6e60*/  ISETP.NE.AND P1, PT, R10, RZ, PT ;  /* 0x000000ff0a00720c */ /* 0x000fe40003f25270 */
[----:B------:R-:W-:Y:S02]  /*6e70*/  @P0 LEA R58, R58, UR5, 0x2 ;  /* 0x000000053a3a0c11 */ /* 0x000fe4000f8e10ff */
[----:B------:R-:W-:Y:S02]  /*6e80*/  @P4 LEA R55, R55, UR5, 0x2 ;  /* 0x0000000537374c11 */ /* 0x000fe4000f8e10ff */
[----:B------:R-:W-:Y:S02]  /*6e90*/  @P3 LEA R51, R51, UR5, 0x2 ;  /* 0x0000000533333c11 */ /* 0x000fe4000f8e10ff */
[----:B------:R-:W-:Y:S01]  /*6ea0*/  @P6 LEA R47, R47, UR5, 0x2 ;  /* 0x000000052f2f6c11 */ /* 0x000fe2000f8e10ff */
[----:B------:R1:W-:Y:S01]  /*6eb0*/  @P0 STS [R58], R57 ;  /* 0x000000393a000388 */ /* 0x0003e20000000800 */
[----:B------:R-:W-:-:S02]  /*6ec0*/  ISETP.NE.AND P0, PT, R9, RZ, PT ;  /* 0x000000ff0900720c */ /* 0x000fc40003f05270 */
[----:B------:R-:W-:Y:S01]  /*6ed0*/  @P2 LEA R43, R43, UR5, 0x2 ;  /* 0x000000052b2b2c11 */ /* 0x000fe2000f8e10ff */
[----:B------:R1:W-:Y:S01]  /*6ee0*/  @P4 STS [R55], R52 ;  /* 0x0000003437004388 */ /* 0x0003e20000000800 */
[----:B------:R-:W-:Y:S02]  /*6ef0*/  @P1 LEA R2, R2, UR5, 0x2 ;  /* 0x0000000502021c11 */ /* 0x000fe4000f8e10ff */
[----:B------:R-:W-:Y:S01]  /*6f00*/  ISETP.NE.AND P4, PT, R8, RZ, PT ;  /* 0x000000ff0800720c */ /* 0x000fe20003f85270 */
[----:B------:R1:W-:Y:S01]  /*6f10*/  @P3 STS [R51], R48 ;  /* 0x0000003033003388 */ /* 0x0003e20000000800 */
[----:B------:R-:W-:Y:S02]  /*6f20*/  ISETP.NE.AND P3, PT, R7, RZ, PT ;  /* 0x000000ff0700720c */ /* 0x000fe40003f65270 */
[----:B------:R-:W-:Y:S01]  /*6f30*/  @P5 LEA R7, R44, UR5, 0x2 ;  /* 0x000000052c075c11 */ /* 0x000fe2000f8e10ff */
[----:B------:R1:W-:Y:S01]  /*6f40*/  @P6 STS [R47], R50 ;  /* 0x000000322f006388 */ /* 0x0003e20000000800 */
[----:B------:R-:W-:-:S03]  /*6f50*/  ISETP.NE.AND P6, PT, R6, RZ, PT ;  /* 0x000000ff0600720c */ /* 0x000fc60003fc5270 */
[----:B------:R1:W-:Y:S01]  /*6f60*/  @P5 STS [R7], R54 ;  /* 0x0000003607005388 */ /* 0x0003e20000000800 */
[----:B------:R-:W-:-:S03]  /*6f70*/  ISETP.NE.AND P5, PT, R5, RZ, PT ;  /* 0x000000ff0500720c */ /* 0x000fc60003fa5270 */
[----:B------:R1:W-:Y:S01]  /*6f80*/  @P2 STS [R43], R46 ;  /* 0x0000002e2b002388 */ /* 0x0003e20000000800 */
[----:B------:R-:W-:Y:S02]  /*6f90*/  ISETP.NE.AND P2, PT, R4, RZ, PT ;  /* 0x000000ff0400720c */ /* 0x000fe40003f45270 */
[----:B------:R-:W-:Y:S01]  /*6fa0*/  @P3 LEA R35, R35, UR5, 0x2 ;  /* 0x0000000523233c11 */ /* 0x000fe2000f8e10ff */
[----:B------:R1:W-:Y:S01]  /*6fb0*/  @P1 STS [R2], R13 ;  /* 0x0000000d02001388 */ /* 0x0003e20000000800 */
[----:B------:R-:W-:Y:S02]  /*6fc0*/  ISETP.NE.AND P1, PT, R3, RZ, PT ;  /* 0x000000ff0300720c */ /* 0x000fe40003f25270 */
[----:B------:R-:W-:Y:S02]  /*6fd0*/  @P0 LEA R3, R0, UR5, 0x2 ;  /* 0x0000000500030c11 */ /* 0x000fe4000f8e10ff */
[----:B------:R-:W-:Y:S02]  /*6fe0*/  @P4 LEA R0, R15, UR5, 0x2 ;  /* 0x000000050f004c11 */ /* 0x000fe4000f8e10ff */
[----:B------:R-:W-:Y:S01]  /*6ff0*/  @P6 LEA R5, R38, UR5, 0x2 ;  /* 0x0000000526056c11 */ /* 0x000fe2000f8e10ff */
[----:B------:R1:W-:Y:S01]  /*7000*/  @P0 STS [R3], R32 ;  /* 0x0000002003000388 */ /* 0x0003e20000000800 */
[----:B------:R-:W-:-:S02]  /*7010*/  ISETP.GE.U32.AND P0, PT, R59, R14, PT ;  /* 0x0000000e3b00720c */ /* 0x000fc40003f06070 */
[----:B------:R-:W-:Y:S01]  /*7020*/  @P5 LEA R40, R40, UR5, 0x2 ;  /* 0x0000000528285c11 */ /* 0x000fe2000f8e10ff */
[----:B------:R1:W-:Y:S01]  /*7030*/  @P4 STS [R0], R33 ;  /* 0x0000002100004388 */ /* 0x0003e20000000800 */
[----:B------:R-:W-:Y:S02]  /*7040*/  @P2 LEA R42, R42, UR5, 0x2 ;  /* 0x000000052a2a2c11 */ /* 0x000fe4000f8e10ff */
[----:B------:R-:W-:Y:S01]  /*7050*/  @P1 LEA R4, R45, UR5, 0x2 ;  /* 0x000000052d041c11 */ /* 0x000fe2000f8e10ff */
[----:B------:R1:W-:Y:S04]  /*7060*/  @P3 STS [R35], R34 ;  /* 0x0000002223003388 */ /* 0x0003e80000000800 */
[----:B------:R1:W-:Y:S04]  /*7070*/  @P6 STS [R5], R36 ;  /* 0x0000002405006388 */ /* 0x0003e80000000800 */
[----:B------:R1:W-:Y:S04]  /*7080*/  @P5 STS [R40], R37 ;  /* 0x0000002528005388 */ /* 0x0003e80000000800 */
[----:B------:R1:W-:Y:S04]  /*7090*/  @P2 STS [R42], R39 ;  /* 0x000000272a002388 */ /* 0x0003e80000000800 */
[----:B------:R1:W-:Y:S01]  /*70a0*/  @P1 STS [R4], R41 ;  /* 0x0000002904001388 */ /* 0x0003e20000000800 */
[----:B------:R-:W-:Y:S06]  /*70b0*/  BAR.SYNC.DEFER_BLOCKING 0x0 ;  /* 0x0000000000007b1d */ /* 0x000fec0000010000 */
[----:B0-----:R-:W-:Y:S05]  /*70c0*/  @P0 BRA `(.L_x_767) ;  /* 0x0000000400780947 */ /* 0x001fea0003800000 */
[----:B------:R-:W-:Y:S01]  /*70d0*/  IADD3 R17, PT, PT, R19, R17, R18 ;  /* 0x0000001113117210 */ /* 0x000fe20007ffe012 */
[----:B------:R-:W-:Y:S03]  /*70e0*/  BSSY.RECONVERGENT B2, `(.L_x_769) ;  /* 0x0000023000027945 */ /* 0x000fe60003800200 */
[----:B------:R-:W-:-:S04]  /*70f0*/  IADD3 R17, PT, PT, R21, R17, R20 ;  /* 0x0000001115117210 */ /* 0x000fc80007ffe014 */
[----:B------:R-:W-:-:S04]  /*7100*/  IADD3 R17, PT, PT, R23, R17, R22 ;  /* 0x0000001117117210 */ /* 0x000fc80007ffe016 */
[----:B------:R-:W-:-:S04]  /*7110*/  IADD3 R17, PT, PT, R25, R17, R24 ;  /* 0x0000001119117210 */ /* 0x000fc80007ffe018 */
[----:B------:R-:W-:-:S04]  /*7120*/  IADD3 R17, PT, PT, R27, R17, R26 ;  /* 0x000000111b117210 */ /* 0x000fc80007ffe01a */
[----:B------:R-:W-:-:S04]  /*7130*/  IADD3 R17, PT, PT, R29, R17, R28 ;  /* 0x000000111d117210 */ /* 0x000fc80007ffe01c */
[----:B------:R-:W-:-:S04]  /*7140*/  IADD3 R17, PT, PT, R31, R17, R30 ;  /* 0x000000111f117210 */ /* 0x000fc80007ffe01e */
[----:B------:R-:W-:-:S04]  /*7150*/  IADD3 R16, PT, PT, R17, UR10, R16 ;  /* 0x0000000a11107c10 */ /* 0x000fc8000fffe010 */
[----:B------:R-:W-:-:S04]  /*7160*/  IADD3 R16, PT, PT, R16, -0x1c01, -R59 ;  /* 0xffffe3ff10107810 */ /* 0x000fc80007ffe83b */
[----:B-1----:R-:W-:-:S04]  /*7170*/  LOP3.LUT R0, R16, 0x600, RZ, 0xc0, !PT ;  /* 0x0000060010007812 */ /* 0x002fc800078ec0ff */
[----:B------:R-:W-:-:S13]  /*7180*/  ISETP.NE.AND P0, PT, R0, 0x600, PT ;  /* 0x000006000000780c */ /* 0x000fda0003f05270 */
[----:B------:R-:W-:Y:S05]  /*7190*/  @!P0 BRA `(.L_x_770) ;  /* 0x00000000005c8947 */ /* 0x000fea0003800000 */
[----:B------:R-:W-:Y:S01]  /*71a0*/  LEA.HI R0, R16, 0x1, RZ, 0x17 ;  /* 0x0000000110007811 */ /* 0x000fe200078fb8ff */
[----:B------:R-:W-:Y:S01]  /*71b0*/  BSSY.RECONVERGENT B3, `(.L_x_770) ;  /* 0x0000015000037945 */ /* 0x000fe20003800200 */
[----:B------:R-:W-:Y:S01]  /*71c0*/  LEA R6, R59, UR5, 0x2 ;  /* 0x000000053b067c11 */ /* 0x000fe2000f8e10ff */
[----:B------:R-:W-:Y:S01]  /*71d0*/  IMAD.MOV.U32 R9, RZ, RZ, RZ ;  /* 0x000000ffff097224 */ /* 0x000fe200078e00ff */
[----:B------:R-:W-:-:S05]  /*71e0*/  LOP3.LUT R0, R0, 0x3, RZ, 0xc0, !PT ;  /* 0x0000000300007812 */ /* 0x000fca00078ec0ff */
[----:B------:R-:W-:-:S07]  /*71f0*/  IMAD.MOV R0, RZ, RZ, -R0 ;  /* 0x000000ffff007224 */ /* 0x000fce00078e0a00 */
.L_x_771:
[----:B------:R-:W-:Y:S02]  /*7200*/  ISETP.NE.AND P0, PT, RZ, UR11, PT ;  /* 0x0000000bff007c0c */ /* 0x000fe4000bf05270 */
[----:B0-----:R-:W-:Y:S01]  /*7210*/  CS2R R2, SRZ ;  /* 0x0000000000027805 */ /* 0x001fe2000001ff00 */
[----:B------:R0:W1:Y:S10]  /*7220*/  LDS R11, [R6] ;  /* 0x00000000060b7984 */ /* 0x0000740000000800 */
[----:B------:R-:W2:Y:S02]  /*7230*/  @!P0 LDC.64 R4, c[0x0][0x3d8] ;  /* 0x0000f600ff048b82 */ /* 0x000ea40000000a00 */
[----:B--2---:R-:W2:Y:S01]  /*7240*/  @!P0 LDG.E.64 R2, desc[UR8][R4.64] ;  /* 0x0000000804028981 */ /* 0x004ea2000c1e1b00 */
[----:B------:R-:W-:-:S02]  /*7250*/  VIADD R0, R0, 0x1 ;  /* 0x0000000100007836 */ /* 0x000fc40000000000 */
[----:B0-----:R-:W-:Y:S01]  /*7260*/  VIADD R6, R6, 0x800 ;  /* 0x0000080006067836 */ /* 0x001fe20000000000 */
[C---:B--2---:R-:W-:Y:S02]  /*7270*/  IADD3 R7, P0, PT, R59.reuse, R2, RZ ;  /* 0x000000023b077210 */ /* 0x044fe40007f1e0ff */
[----:B------:R-:W-:-:S03]  /*7280*/  IADD3 R59, P1, PT, R59, 0x200, RZ ;  /* 0x000002003b3b7810 */ /* 0x000fc60007f3e0ff */
[----:B------:R-:W-:Y:S01]  /*7290*/  IMAD.X R8, R9, 0x1, R3, P0 ;  /* 0x0000000109087824 */ /* 0x000fe200000e0603 */
[----:B------:R-:W-:Y:S01]  /*72a0*/  LEA R2, P0, R7, UR12, 0x2 ;  /* 0x0000000c07027c11 */ /* 0x000fe2000f8010ff */
[----:B------:R-:W-:-:S03]  /*72b0*/  IMAD.X R9, RZ, RZ, R9, P1 ;  /* 0x000000ffff097224 */ /* 0x000fc600008e0609 */
[----:B------:R-:W-:Y:S02]  /*72c0*/  LEA.HI.X R3, R7, UR13, R8, 0x2, P0 ;  /* 0x0000000d07037c11 */ /* 0x000fe400080f1408 */
[----:B------:R-:W-:-:S03]  /*72d0*/  ISETP.NE.AND P0, PT, R0, RZ, PT ;  /* 0x000000ff0000720c */ /* 0x000fc60003f05270 */
[----:B-1----:R0:W-:Y:S10]  /*72e0*/  STG.E desc[UR8][R2.64], R11 ;  /* 0x0000000b02007986 */ /* 0x0021f4000c101908 */
[----:B------:R-:W-:Y:S05]  /*72f0*/  @P0 BRA `(.L_x_771) ;  /* 0xfffffffc00c00947 */ /* 0x000fea000383ffff */
[----:B------:R-:W-:Y:S05]  /*7300*/  BSYNC.RECONVERGENT B3 ;  /* 0x0000000000037941 */ /* 0x000fea0003800200 */
.L_x_770:
[----:B------:R-:W-:Y:S05]  /*7310*/  BSYNC.RECONVERGENT B2 ;  /* 0x0000000000027941 */ /* 0x000fea0003800200 */
.L_x_769:
[----:B------:R-:W-:-:S13]  /*7320*/  ISETP.GE.U32.AND P0, PT, R16, 0x600, PT ;  /* 0x000006001000780c */ /* 0x000fda0003f06070 */
[----:B------:R-:W-:Y:S05]  /*7330*/  @!P0 BRA `(.L_x_767) ;  /* 0x0000000000dc8947 */ /* 0x000fea0003800000 */
[----:B------:R-:W1:Y:S01]  /*7340*/  S2UR UR6, SR_CgaCtaId ;  /* 0x00000000000679c3 */ /* 0x000e620000008800 */
[----:B------:R-:W-:Y:S01]  /*7350*/  UMOV UR4, 0x400 ;  /* 0x0000040000047882 */ /* 0x000fe20000000000 */
[----:B------:R-:W-:Y:S02]  /*7360*/  UISETP.NE.AND UP0, UPT, UR11, URZ, UPT ;  /* 0x000000ff0b00728c */ /* 0x000fe4000bf05270 */
[----:B------:R-:W-:Y:S01]  /*7370*/  ISETP.NE.AND P0, PT, RZ, UR11, PT ;  /* 0x0000000bff007c0c */ /* 0x000fe2000bf05270 */
[----:B------:R-:W-:Y:S02]  /*7380*/  IMAD.MOV.U32 R15, RZ, RZ, RZ ;  /* 0x000000ffff0f7224 */ /* 0x000fe400078e00ff */
[----:B------:R-:W-:Y:S01]  /*7390*/  IMAD.MOV.U32 R17, RZ, RZ, RZ ;  /* 0x000000ffff117224 */ /* 0x000fe200078e00ff */
[----:B0-----:R-:W0:Y:S01]  /*73a0*/  LDC.64 R2, c[0x0][0x398] ;  /* 0x0000e600ff027b82 */ /* 0x001e220000000a00 */
[----:B------:R-:W-:Y:S01]  /*73b0*/  PLOP3.LUT P1, PT, PT, PT, UP0, 0x80, 0x8 ;  /* 0x000000000008781c */ /* 0x000fe20003f2f008 */
[----:B-1----:R-:W-:-:S06]  /*73c0*/  ULEA UR4, UR6, UR4, 0x18 ;  /* 0x0000000406047291 */ /* 0x002fcc000f8ec0ff */
[C---:B------:R-:W-:Y:S01]  /*73d0*/  LEA R0, R59.reuse, UR4, 0x2 ;  /* 0x000000043b007c11 */ /* 0x040fe2000f8e10ff */
[----:B0-----:R-:W-:-:S04]  /*73e0*/  IMAD.WIDE.U32 R2, R59, 0x4, R2 ;  /* 0x000000043b027825 */ /* 0x001fc800078e0002 */
[----:B------:R-:W-:-:S07]  /*73f0*/  VIADD R0, R0, 0x1000 ;  /* 0x0000100000007836 */ /* 0x000fce0000000000 */
.L_x_772:
[----:B------:R-:W0:Y:S01]  /*7400*/  @!P1 LDC.64 R8, c[0x0][0x3d8] ;  /* 0x0000f600ff089b82 */ /* 0x000e220000000a00 */
[----:B-1----:R-:W-:Y:S01]  /*7410*/  CS2R R4, SRZ ;  /* 0x0000000000047805 */ /* 0x002fe2000001ff00 */
[----:B------:R-:W1:Y:S04]  /*7420*/  LDS R19, [R0+-0x1000] ;  /* 0xfff0000000137984 */ /* 0x000e680000000800 */
[----:B------:R-:W2:Y:S04]  /*7430*/  LDS R21, [R0+-0x800] ;  /* 0xfff8000000157984 */ /* 0x000ea80000000800 */
[----:B0-----:R-:W3:Y:S01]  /*7440*/  @!P1 LDG.E.64 R4, desc[UR8][R8.64] ;  /* 0x0000000808049981 */ /* 0x001ee2000c1e1b00 */
[----:B------:R-:W-:-:S13]  /*7450*/  PLOP3.LUT P1, PT, P0, PT, PT, 0x80, 0x8 ;  /* 0x000000000008781c */ /* 0x000fda000072f070 */
[----:B------:R-:W0:Y:S01]  /*7460*/  @!P1 LDC.64 R10, c[0x0][0x3d8] ;  /* 0x0000f600ff0a9b82 */ /* 0x000e220000000a00 */
[----:B---3--:R-:W-:-:S04]  /*7470*/  LEA R7, P2, R4, R15, 0x2 ;  /* 0x0000000f04077211 */ /* 0x008fc800078410ff */
[----:B------:R-:W-:Y:S02]  /*7480*/  LEA.HI.X R5, R4, R17, R5, 0x2, P2 ;  /* 0x0000001104057211 */ /* 0x000fe400010f1405 */
[----:B------:R-:W-:-:S05]  /*7490*/  IADD3 R6, P2, PT, R2, R7, RZ ;  /* 0x0000000702067210 */ /* 0x000fca0007f5e0ff */
[----:B------:R-:W-:Y:S01]  /*74a0*/  IMAD.X R7, R3, 0x1, R5, P2 ;  /* 0x0000000103077824 */ /* 0x000fe200010e0605 */
[----:B------:R-:W-:-:S04]  /*74b0*/  CS2R R4, SRZ ;  /* 0x0000000000047805 */ /* 0x000fc8000001ff00 */
[----:B-1----:R1:W-:Y:S04]  /*74c0*/  STG.E desc[UR8][R6.64], R19 ;  /* 0x0000001306007986 */ /* 0x0023e8000c101908 */
[----:B0-----:R-:W3:Y:S01]  /*74d0*/  @!P1 LDG.E.64 R4, desc[UR8][R10.64] ;  /* 0x000000080a049981 */ /* 0x001ee2000c1e1b00 */
[----:B------:R-:W0:Y:S03]  /*74e0*/  @!P1 LDC.64 R12, c[0x0][0x3d8] ;  /* 0x0000f600ff0c9b82 */ /* 0x000e260000000a00 */
[----:B------:R-:W4:Y:S01]  /*74f0*/  LDS R19, [R0] ;  /* 0x0000000000137984 */ /* 0x000f220000000800 */
[----:B---3--:R-:W-:-:S04]  /*7500*/  LEA R9, P2, R4, R15, 0x2 ;  /* 0x0000000f04097211 */ /* 0x008fc800078410ff */
[----:B------:R-:W-:Y:S02]  /*7510*/  LEA.HI.X R5, R4, R17, R5, 0x2, P2 ;  /* 0x0000001104057211 */ /* 0x000fe400010f1405 */
[----:B------:R-:W-:-:S05]  /*7520*/  IADD3 R8, P2, PT, R2, R9, RZ ;  /* 0x0000000902087210 */ /* 0x000fca0007f5e0ff */
[----:B------:R-:W-:Y:S01]  /*7530*/  IMAD.X R9, R3, 0x1, R5, P2 ;  /* 0x0000000103097824 */ /* 0x000fe200010e0605 */
[----:B------:R-:W-:-:S04]  /*7540*/  CS2R R4, SRZ ;  /* 0x0000000000047805 */ /* 0x000fc8000001ff00 */
[----:B--2---:R-:W-:Y:S04]  /*7550*/  STG.E desc[UR8][R8.64+0x800], R21 ;  /* 0x0008001508007986 */ /* 0x004fe8000c101908 */
[----:B0-----:R-:W1:Y:S01]  /*7560*/  @!P1 LDG.E.64 R4, desc[UR8][R12.64] ;  /* 0x000000080c049981 */ /* 0x001e62000c1e1b00 */
[----:B------:R-:W0:Y:S03]  /*7570*/  @!P1 LDC.64 R10, c[0x0][0x3d8] ;  /* 0x0000f600ff0a9b82 */ /* 0x000e260000000a00 */
[----:B------:R2:W3:Y:S01]  /*7580*/  LDS R21, [R0+0x800] ;  /* 0x0008000000157984 */ /* 0x0004e20000000800 */
[----:B-1----:R-:W-:-:S04]  /*7590*/  LEA R7, P2, R4, R15, 0x2 ;  /* 0x0000000f04077211 */ /* 0x002fc800078410ff */
[----:B------:R-:W-:Y:S02]  /*75a0*/  LEA.HI.X R5, R4, R17, R5, 0x2, P2 ;  /* 0x0000001104057211 */ /* 0x000fe400010f1405 */
[----:B------:R-:W-:-:S05]  /*75b0*/  IADD3 R6, P2, PT, R2, R7, RZ ;  /* 0x0000000702067210 */ /* 0x000fca0007f5e0ff */
[----:B------:R-:W-:Y:S01]  /*75c0*/  IMAD.X R7, R3, 0x1, R5, P2 ;  /* 0x0000000103077824 */ /* 0x000fe200010e0605 */
[----:B------:R-:W-:-:S04]  /*75d0*/  CS2R R4, SRZ ;  /* 0x0000000000047805 */ /* 0x000fc8000001ff00 */
[----:B----4-:R1:W-:Y:S04]  /*75e0*/  STG.E desc[UR8][R6.64+0x1000], R19 ;  /* 0x0010001306007986 */ /* 0x0103e8000c101908 */
[----:B0-----:R-:W4:Y:S01]  /*75f0*/  @!P1 LDG.E.64 R4, desc[UR8][R10.64] ;  /* 0x000000080a049981 */ /* 0x001f22000c1e1b00 */
[----:B------:R-:W-:Y:S02]  /*7600*/  VIADD R59, R59, 0x800 ;  /* 0x000008003b3b7836 */ /* 0x000fe40000000000 */
[----:B--2---:R-:W-:Y:S01]  /*7610*/  VIADD R0, R0, 0x2000 ;  /* 0x0000200000007836 */ /* 0x004fe20000000000 */
[----:B----4-:R-:W-:Y:S02]  /*7620*/  LEA R9, P2, R4, R15, 0x2 ;  /* 0x0000000f04097211 */ /* 0x010fe400078410ff */
[----:B------:R-:W-:-:S02]  /*7630*/  IADD3 R15, P3, PT, R15, 0x2000, RZ ;  /* 0x000020000f0f7810 */ /* 0x000fc40007f7e0ff */
[----:B------:R-:W-:Y:S02]  /*7640*/  LEA.HI.X R5, R4, R17, R5, 0x2, P2 ;  /* 0x0000001104057211 */ /* 0x000fe400010f1405 */
[----:B------:R-:W-:Y:S01]  /*7650*/  IADD3 R4, P2, PT, R2, R9, RZ ;  /* 0x0000000902047210 */ /* 0x000fe20007f5e0ff */
[----:B------:R-:W-:-:S04]  /*7660*/  IMAD.X R17, RZ, RZ, R17, P3 ;  /* 0x000000ffff117224 */ /* 0x000fc800018e0611 */
[----:B------:R-:W-:Y:S01]  /*7670*/  IMAD.X R5, R3, 0x1, R5, P2 ;  /* 0x0000000103057824 */ /* 0x000fe200010e0605 */
[----:B------:R-:W-:-:S04]  /*7680*/  ISETP.GE.AND P2, PT, R59, R14, PT ;  /* 0x0000000e3b00720c */ /* 0x000fc80003f46270 */
[----:B---3--:R1:W-:Y:S09]  /*7690*/  STG.E desc[UR8][R4.64+0x1800], R21 ;  /* 0x0018001504007986 */ /* 0x0083f2000c101908 */
[----:B------:R-:W-:Y:S05]  /*76a0*/  @!P2 BRA `(.L_x_772) ;  /* 0xfffffffc0054a947 */ /* 0x000fea000383ffff */
.L_x_767:
[----:B------:R-:W-:Y:S05]  /*76b0*/  BSYNC.RECONVERGENT B0 ;  /* 0x0000000000007941 */ /* 0x000fea0003800200 */
.L_x_726:
[----:B------:R-:W-:Y:S05]  /*76c0*/  BRA `(.L_x_773) ;  /* 0x0000003000007947 */ /* 0x000fea0003800000 */
.L_x_725:
[----:B------:R-:W0:Y:S01]  /*76d0*/  S2R R28, SR_TID.X ;  /* 0x00000000001c7919 */ /* 0x000e220000002100 */
[----:B------:R-:W1:Y:S01]  /*76e0*/  LDC R30, c[0x0][0x3d0] ;  /* 0x0000f400ff1e7b82 */ /* 0x000e620000000800 */
[----:B------:R-:W2:Y:S01]  /*76f0*/  LDCU.U8 UR5, c[0x0][0x3c0] ;  /* 0x00007800ff0577ac */ /* 0x000ea20008000000 */
[----:B------:R-:W3:Y:S06]  /*7700*/  LDCU.64 UR12, c[0x0][0x388] ;  /* 0x00007100ff0c77ac */ /* 0x000eec0008000a00 */
[----:B------:R-:W4:Y:S01]  /*7710*/  LDC R2, c[0x0][0x3d4] ;  /* 0x0000f500ff027b82 */ /* 0x000f220000000800 */
[----:B--2---:R-:W-:Y:S01]  /*7720*/  ISETP.NE.AND P0, PT, RZ, UR5, PT ;  /* 0x00000005ff007c0c */ /* 0x004fe2000bf05270 */
[----:B------:R-:W-:-:S03]  /*7730*/  USHF.R.S32.HI UR5, URZ, 0x1f, UR7 ;  /* 0x0000001fff057899 */ /* 0x000fc60008011407 */
[----:B-1----:R-:W-:Y:S01]  /*7740*/  SEL R30, R30, RZ, !P0 ;  /* 0x000000ff1e1e7207 */ /* 0x002fe20004000000 */
[----:B0-----:R-:W-:Y:S01]  /*7750*/  IMAD R29, R28, 0xe, RZ ;  /* 0x0000000e1c1d7824 */ /* 0x001fe200078e02ff */
[----:B----4-:R-:W-:-:S03]  /*7760*/  SEL R3, R2, RZ, !P0 ;  /* 0x000000ff02037207 */ /* 0x010fc60004000000 */
[C---:B------:R-:W-:Y:S01]  /*7770*/  VIADD R5, R29.reuse, 0x1 ;  /* 0x000000011d057836 */ /* 0x040fe20000000000 */
[C---:B------:R-:W-:Y:S02]  /*7780*/  IADD3 R4, P1, P2, R29.reuse, UR7, R30 ;  /* 0x000000071d047c10 */ /* 0x040fe4000fa3e01e */
[----:B------:R-:W-:Y:S02]  /*7790*/  ISETP.GE.AND P0, PT, R29, UR4, PT ;  /* 0x000000041d007c0c */ /* 0x000fe4000bf06270 */
[C---:B---3--:R-:W-:Y:S02]  /*77a0*/  LEA R2, P3, R4.reuse, UR12, 0x1 ;  /* 0x0000000c04027c11 */ /* 0x048fe4000f8608ff */
[----:B------:R-:W-:Y:S02]  /*77b0*/  IADD3.X R3, PT, PT, RZ, UR5, R3, P1, P2 ;  /* 0x00000005ff037c10 */ /* 0x000fe40008fe4403 */
[----:B------:R-:W-:Y:S02]  /*77c0*/  ISETP.GE.AND P2, PT, R5, UR4, PT ;  /* 0x0000000405007c0c */ /* 0x000fe4000bf46270 */
[----:B------:R-:W-:Y:S01]  /*77d0*/  LEA.HI.X R3, R4, UR13, R3, 0x1, P3 ;  /* 0x0000000d04037c11 */ /* 0x000fe200098f0c03 */
[----:B------:R-:W-:Y:S06]  /*77e0*/  BAR.SYNC.DEFER_BLOCKING 0x0 ;  /* 0x0000000000007b1d */ /* 0x000fec0000010000 */
[----:B------:R-:W2:Y:S04]  /*77f0*/  @!P0 LDG.E.U16 R7, desc[UR8][R2.64] ;  /* 0x0000000802078981 */ /* 0x000ea8000c1e1500 */
[----:B------:R-:W3:Y:S01]  /*7800*/  @!P2 LDG.E.U16 R4, desc[UR8][R2.64+0x2] ;  /* 0x000002080204a981 */ /* 0x000ee2000c1e1500 */
[----:B------:R-:W-:-:S02]  /*7810*/  VIADD R5, R29, 0x2 ;  /* 0x000000021d057836 */ /* 0x000fc40000000000 */
[----:B------:R-:W-:Y:S02]  /*7820*/  VIADD R6, R29, 0x4 ;  /* 0x000000041d067836 */ /* 0x000fe40000000000 */
[----:B------:R-:W-:Y:S01]  /*7830*/  IMAD.MOV.U32 R27, RZ, RZ, 0x1 ;  /* 0x00000001ff1b7424 */ /* 0x000fe200078e00ff */
[----:B------:R-:W-:Y:S01]  /*7840*/  ISETP.GE.AND P3, PT, R5, UR4, PT ;  /* 0x0000000405007c0c */ /* 0x000fe2000bf66270 */
[C---:B------:R-:W-:Y:S01]  /*7850*/  VIADD R5, R29.reuse, 0x3 ;  /* 0x000000031d057836 */ /* 0x040fe20000000000 */
[----:B------:R-:W-:Y:S01]  /*7860*/  ISETP.GE.AND P4, PT, R6, UR4, PT ;  /* 0x0000000406007c0c */ /* 0x000fe2000bf86270 */
[----:B------:R-:W-:-:S03]  /*7870*/  VIADD R6, R29, 0x6 ;  /* 0x000000061d067836 */ /* 0x000fc60000000000 */
[----:B------:R-:W-:Y:S01]  /*7880*/  ISETP.GE.AND P1, PT, R5, UR4, PT ;  /* 0x0000000405007c0c */ /* 0x000fe2000bf26270 */
[----:B------:R-:W-:-:S06]  /*7890*/  VIADD R5, R29, 0x5 ;  /* 0x000000051d057836 */ /* 0x000fcc0000000000 */
[----:B------:R-:W4:Y:S01]  /*78a0*/  @!P3 LDG.E.U16 R9, desc[UR8][R2.64+0x4] ;  /* 0x000004080209b981 */ /* 0x000f22000c1e1500 */
[----:B------:R-:W-:Y:S01]  /*78b0*/  ISETP.GE.AND P5, PT, R5, UR4, PT ;  /* 0x0000000405007c0c */ /* 0x000fe2000bfa6270 */
[----:B------:R-:W-:Y:S02]  /*78c0*/  IMAD.MOV.U32 R26, RZ, RZ, 0x1 ;  /* 0x00000001ff1a7424 */ /* 0x000fe400078e00ff */
[----:B------:R-:W5:Y:S01]  /*78d0*/  @!P4 LDG.E.U16 R5, desc[UR8][R2.64+0x8] ;  /* 0x000008080205c981 */ /* 0x000f62000c1e1500 */
[----:B--2---:R-:W-:-:S04]  /*78e0*/  @!P0 ISETP.NE.AND P6, PT, R7, RZ, PT ;  /* 0x000000ff0700820c */ /* 0x004fc80003fc5270 */
[----:B------:R-:W-:Y:S02]  /*78f0*/  @!P0 SEL R27, RZ, 0x1, !P6 ;  /* 0x00000001ff1b8807 */ /* 0x000fe40007000000 */
[----:B---3--:R-:W-:Y:S02]  /*7900*/  @!P2 ISETP.NE.AND P6, PT, R4, RZ, PT ;  /* 0x000000ff0400a20c */ /* 0x008fe40003fc5270 */
[----:B------:R-:W-:Y:S01]  /*7910*/  ISETP.GE.AND P0, PT, R6, UR4, PT ;  /* 0x0000000406007c0c */ /* 0x000fe2000bf06270 */
[----:B------:R-:W2:Y:S01]  /*7920*/  @!P1 LDG.E.U16 R4, desc[UR8][R2.64+0x6] ;  /* 0x0000060802049981 */ /* 0x000ea2000c1e1500 */
[----:B------:R-:W-:Y:S01]  /*7930*/  VIADD R6, R29, 0x7 ;  /* 0x000000071d067836 */ /* 0x000fe20000000000 */
[----:B------:R-:W-:-:S04]  /*7940*/  @!P2 SEL R26, RZ, 0x1, !P6 ;  /* 0x00000001ff1aa807 */ /* 0x000fc80007000000 */
[----:B------:R-:W-:Y:S02]  /*7950*/  ISETP.GE.AND P2, PT, R6, UR4, PT ;  /* 0x0000000406007c0c */ /* 0x000fe4000bf46270 */
[----:B------:R-:W3:Y:S04]  /*7960*/  @!P5 LDG.E.U16 R6, desc[UR8][R2.64+0xa] ;  /* 0x00000a080206d981 */ /* 0x000ee8000c1e1500 */
[----:B------:R-:W3:Y:S07]  /*7970*/  @!P0 LDG.E.U16 R7, desc[UR8][R2.64+0xc] ;  /* 0x00000c0802078981 */ /* 0x000eee000c1e1500 */
[----:B------:R-:W3:Y:S01]  /*7980*/  @!P2 LDG.E.U16 R8, desc[UR8][R2.64+0xe] ;  /* 0x00000e080208a981 */ /* 0x000ee2000c1e1500 */
[----:B----4-:R-:W-:Y:S01]  /*7990*/  @!P3 ISETP.NE.AND P6, PT, R9, RZ, PT ;  /* 0x000000ff0900b20c */ /* 0x010fe20003fc5270 */
[----:B------:R-:W-:-:S03]  /*79a0*/  IMAD.MOV.U32 R25, RZ, RZ, 0x1 ;  /* 0x00000001ff197424 */ /* 0x000fc600078e00ff */
[----:B------:R-:W-:Y:S01]  /*79b0*/  @!P3 SEL R25, RZ, 0x1, !P6 ;  /* 0x00000001ff19b807 */ /* 0x000fe20007000000 */
[----:B------:R-:W-:Y:S01]  /*79c0*/  IMAD.MOV.U32 R24, RZ, RZ, 0x1 ;  /* 0x00000001ff187424 */ /* 0x000fe200078e00ff */
[----:B-----5:R-:W-:Y:S01]  /*79d0*/  @!P4 ISETP.NE.AND P6, PT, R5, RZ, PT ;  /* 0x000000ff0500c20c */ /* 0x020fe20003fc5270 */
[C---:B------:R-:W-:Y:S02]  /*79e0*/  VIADD R5, R29.reuse, 0x9 ;  /* 0x000000091d057836 */ /* 0x040fe40000000000 */
[----:B------:R-:W-:Y:S01]  /*79f0*/  IMAD.MOV.U32 R11, RZ, RZ, 0x1 ;  /* 0x00000001ff0b7424 */ /* 0x000fe200078e00ff */
[----:B------:R-:W-:Y:S01]  /*7a00*/  @!P4 SEL R11, RZ, 0x1, !P6 ;  /* 0x00000001ff0bc807 */ /* 0x000fe20007000000 */
[----:B------:R-:W-:Y:S02]  /*7a10*/  IMAD.MOV.U32 R10, RZ, RZ, 0x1 ;  /* 0x00000001ff0a7424 */ /* 0x000fe400078e00ff */
[----:B------:R-:W-:Y:S01]  /*7a20*/  IMAD.MOV.U32 R9, RZ, RZ, 0x1 ;  /* 0x00000001ff097424 */ /* 0x000fe200078e00ff */
[----:B--2---:R-:W-:Y:S01]  /*7a30*/  @!P1 ISETP.NE.AND P3, PT, R4, RZ, PT ;  /* 0x000000ff0400920c */ /* 0x004fe20003f65270 */
[----:B------:R-:W-:-:S03]  /*7a40*/  VIADD R4, R29, 0x8 ;  /* 0x000000081d047836 */ /* 0x000fc60000000000 */
[----:B------:R-:W-:Y:S02]  /*7a50*/  @!P1 SEL R24, RZ, 0x1, !P3 ;  /* 0x00000001ff189807 */ /* 0x000fe40005800000 */
[----:B------:R-:W-:Y:S01]  /*7a60*/  ISETP.GE.AND P1, PT, R4, UR4, PT ;  /* 0x0000000404007c0c */ /* 0x000fe2000bf26270 */
[----:B------:R-:W-:Y:S01]  /*7a70*/  VIADD R4, R29, 0xa ;  /* 0x0000000a1d047836 */ /* 0x000fe20000000000 */
[----:B------:R-:W-:Y:S01]  /*7a80*/  ISETP.GE.AND P3, PT, R5, UR4, PT ;  /* 0x0000000405007c0c */ /* 0x000fe2000bf66270 */
[----:B------:R-:W-:Y:S01]  /*7a90*/  VIADD R5, R29, 0xb ;  /* 0x0000000b1d057836 */ /* 0x000fe20000000000 */
[----:B---3--:R-:W-:Y:S02]  /*7aa0*/  @!P5 ISETP.NE.AND P6, PT, R6, RZ, PT ;  /* 0x000000ff0600d20c */ /* 0x008fe40003fc5270 */
[----:B------:R-:W-:Y:S02]  /*7ab0*/  @!P0 ISETP.NE.AND P4, PT, R7, RZ, PT ;  /* 0x000000ff0700820c */ /* 0x000fe40003f85270 */
[----:B------:R-:W-:-:S02]  /*7ac0*/  @!P5 SEL R10, RZ, 0x1, !P6 ;  /* 0x00000001ff0ad807 */ /* 0x000fc40007000000 */
[----:B------:R-:W-:Y:S01]  /*7ad0*/  ISETP.GE.AND P6, PT, R4, UR4, PT ;  /* 0x0000000404007c0c */ /* 0x000fe2000bfc6270 */
[----:B------:R-:W-:Y:S01]  /*7ae0*/  VIADD R4, R29, 0xc ;  /* 0x0000000c1d047836 */ /* 0x000fe20000000000 */
[----:B------:R-:W-:Y:S01]  /*7af0*/  ISETP.GE.AND P5, PT, R5, UR4, PT ;  /* 0x0000000405007c0c */ /* 0x000fe2000bfa6270 */
[----:B------:R-:W-:Y:S01]  /*7b00*/  VIADD R5, R29, 0xd ;  /* 0x0000000d1d057836 */ /* 0x000fe20000000000 */
[----:B------:R-:W-:Y:S01]  /*7b10*/  @!P0 SEL R9, RZ, 0x1, !P4 ;  /* 0x00000001ff098807 */ /* 0x000fe20006000000 */
[----:B------:R-:W2:Y:S01]  /*7b20*/  @!P1 LDG.E.U16 R6, desc[UR8][R2.64+0x10] ;  /* 0x0000100802069981 */ /* 0x000ea2000c1e1500 */
[----:B------:R-:W-:Y:S01]  /*7b30*/  @!P2 ISETP.NE.AND P4, PT, R8, RZ, PT ;  /* 0x000000ff0800a20c */ /* 0x000fe20003f85270 */
[----:B------:R-:W-:Y:S01]  /*7b40*/  IMAD.MOV.U32 R8, RZ, RZ, 0x1 ;  /* 0x00000001ff087424 */ /* 0x000fe200078e00ff */
[----:B------:R-:W-:Y:S02]  /*7b50*/  ISETP.GE.AND P0, PT, R4, UR4, PT ;  /* 0x0000000404007c0c */ /* 0x000fe4000bf06270 */
[----:B------:R-:W-:Y:S01]  /*7b60*/  @!P2 SEL R8, RZ, 0x1, !P4 ;  /* 0x00000001ff08a807 */ /* 0x000fe20006000000 */
[----:B------:R-:W3:Y:S01]  /*7b70*/  @!P3 LDG.E.U16 R4, desc[UR8][R2.64+0x12] ;  /* 0x000012080204b981 */ /* 0x000ee2000c1e1500 */
[----:B------:R-:W-:-:S03]  /*7b80*/  ISETP.GE.AND P2, PT, R5, UR4, PT ;  /* 0x0000000405007c0c */ /* 0x000fc6000bf46270 */
[----:B------:R-:W4:Y:S04]  /*7b90*/  @!P6 LDG.E.U16 R5, desc[UR8][R2.64+0x14] ;  /* 0x000014080205e981 */ /* 0x000f28000c1e1500 */
[----:B------:R-:W5:Y:S04]  /*7ba0*/  @!P5 LDG.E.U16 R12, desc[UR8][R2.64+0x16] ;  /* 0x00001608020cd981 */ /* 0x000f68000c1e1500 */
[----:B------:R-:W5:Y:S04]  /*7bb0*/  @!P0 LDG.E.U16 R13, desc[UR8][R2.64+0x18] ;  /* 0x00001808020d8981 */ /* 0x000f68000c1e1500 */
[----:B------:R0:W5:Y:S01]  /*7bc0*/  @!P2 LDG.E.U16 R14, desc[UR8][R2.64+0x1a] ;  /* 0x00001a08020ea981 */ /* 0x000162000c1e1500 */
[----:B------:R-:W-:-:S02]  /*7bd0*/  IMAD.IADD R45, R26, 0x1, R27 ;  /* 0x000000011a2d7824 */ /* 0x000fc400078e021b */
[----:B------:R-:W-:Y:S02]  /*7be0*/  IMAD.MOV.U32 R7, RZ, RZ, 0x1 ;  /* 0x00000001ff077424 */ /* 0x000fe400078e00ff */
[----:B0-----:R-:W-:Y:S01]  /*7bf0*/  IMAD.MOV.U32 R3, RZ, RZ, 0x1 ;  /* 0x00000001ff037424 */ /* 0x001fe200078e00ff */
[----:B------:R-:W0:Y:S01]  /*7c00*/  S2R R47, SR_LANEID ;  /* 0x00000000002f7919 */ /* 0x000e220000000000 */
[----:B------:R-:W1:Y:S01]  /*7c10*/  S2UR UR6, SR_CgaCtaId ;  /* 0x00000000000679c3 */ /* 0x000e620000008800 */
[----:B------:R-:W-:Y:S01]  /*7c20*/  UMOV UR5, 0x400 ;  /* 0x0000040000057882 */ /* 0x000fe20000000000 */
[----:B------:R-:W-:Y:S01]  /*7c30*/  SHF.R.U32.HI R32, RZ, 0x5, R28 ;  /* 0x00000005ff207819 */ /* 0x000fe2000001161c */
[----:B-1----:R-:W-:-:S05]  /*7c40*/  ULEA UR5, UR6, UR5, 0x18 ;  /* 0x0000000506057291 */ /* 0x002fca000f8ec0ff */
[----:B------:R-:W-:Y:S01]  /*7c50*/  BAR.SYNC.DEFER_BLOCKING 0x0 ;  /* 0x0000000000007b1d */ /* 0x000fe20000010000 */
[----:B--2---:R-:W-:-:S04]  /*7c60*/  @!P1 ISETP.NE.AND P4, PT, R6, RZ, PT ;  /* 0x000000ff0600920c */ /* 0x004fc80003f85270 */
[----:B------:R-:W-:Y:S02]  /*7c70*/  @!P1 SEL R7, RZ, 0x1, !P4 ;  /* 0x00000001ff079807 */ /* 0x000fe40006000000 */
[----:B---3--:R-:W-:Y:S02]  /*7c80*/  @!P3 ISETP.NE.AND P4, PT, R4, RZ, PT ;  /* 0x000000ff0400b20c */ /* 0x008fe40003f85270 */
[----:B------:R-:W-:Y:S01]  /*7c90*/  IADD3 R4, PT, PT, R24, R25, R45 ;  /* 0x0000001918047210 */ /* 0x000fe20007ffe02d */
[----:B------:R-:W-:Y:S01]  /*7ca0*/  IMAD.MOV.U32 R6, RZ, RZ, 0x1 ;  /* 0x00000001ff067424 */ /* 0x000fe200078e00ff */
[----:B------:R-:W-:Y:S02]  /*7cb0*/  @!P3 SEL R6, RZ, 0x1, !P4 ;  /* 0x00000001ff06b807 */ /* 0x000fe40006000000 */
[----:B------:R-:W-:Y:S02]  /*7cc0*/  IADD3 R2, PT, PT, R10, R11, R4 ;  /* 0x0000000b0a027210 */ /* 0x000fe40007ffe004 */
[----:B----4-:R-:W-:-:S02]  /*7cd0*/  @!P6 ISETP.NE.AND P1, PT, R5, RZ, PT ;  /* 0x000000ff0500e20c */ /* 0x010fc40003f25270 */
[----:B-----5:R-:W-:Y:S02]  /*7ce0*/  @!P5 ISETP.NE.AND P4, PT, R12, RZ, PT ;  /* 0x000000ff0c00d20c */ /* 0x020fe40003f85270 */
[----:B------:R-:W-:Y:S01]  /*7cf0*/  IADD3 R12, PT, PT, R8, R9, R2 ;  /* 0x00000009080c7210 */ /* 0x000fe20007ffe002 */
[----:B------:R-:W-:Y:S01]  /*7d00*/  IMAD.MOV.U32 R5, RZ, RZ, 0x1 ;  /* 0x00000001ff057424 */ /* 0x000fe200078e00ff */
[----:B------:R-:W-:Y:S01]  /*7d10*/  @!P6 SEL R5, RZ, 0x1, !P1 ;  /* 0x00000001ff05e807 */ /* 0x000fe20004800000 */
[----:B------:R-:W-:Y:S01]  /*7d20*/  IMAD.MOV.U32 R4, RZ, RZ, 0x1 ;  /* 0x00000001ff047424 */ /* 0x000fe200078e00ff */
[----:B------:R-:W-:Y:S02]  /*7d30*/  @!P0 ISETP.NE.AND P3, PT, R13, RZ, PT ;  /* 0x000000ff0d00820c */ /* 0x000fe40003f65270 */
[----:B------:R-:W-:Y:S02]  /*7d40*/  @!P2 ISETP.NE.AND P1, PT, R14, RZ, PT ;  /* 0x000000ff0e00a20c */ /* 0x000fe40003f25270 */
[----:B------:R-:W-:-:S02]  /*7d50*/  @!P5 SEL R4, RZ, 0x1, !P4 ;  /* 0x00000001ff04d807 */ /* 0x000fc40006000000 */
[----:B------:R-:W-:Y:S01]  /*7d60*/  IADD3 R12, PT, PT, R6, R7, R12 ;  /* 0x00000007060c7210 */ /* 0x000fe20007ffe00c */
[----:B------:R-:W-:Y:S01]  /*7d70*/  IMAD.MOV.U32 R2, RZ, RZ, 0x1 ;  /* 0x00000001ff027424 */ /* 0x000fe200078e00ff */
[----:B------:R-:W-:Y:S02]  /*7d80*/  @!P0 SEL R3, RZ, 0x1, !P3 ;  /* 0x00000001ff038807 */ /* 0x000fe40005800000 */
[----:B------:R-:W-:Y:S02]  /*7d90*/  @!P2 SEL R2, RZ, 0x1, !P1 ;  /* 0x00000001ff02a807 */ /* 0x000fe40004800000 */
[----:B------:R-:W-:-:S04]  /*7da0*/  IADD3 R12, PT, PT, R4, R5, R12 ;  /* 0x00000005040c7210 */ /* 0x000fc80007ffe00c */
[----:B------:R-:W-:-:S05]  /*7db0*/  IADD3 R31, PT, PT, R2, R3, R12 ;  /* 0x00000003021f7210 */ /* 0x000fca0007ffe00c */
[----:B------:R-:W1:Y:S02]  /*7dc0*/  SHFL.UP P0, R12, R31, 0x1, RZ ;  /* 0x042000001f0c7989 */ /* 0x000e6400000000ff */
[----:B-1----:R-:W-:-:S05]  /*7dd0*/  @P0 IMAD.IADD R12, R31, 0x1, R12 ;  /* 0x000000011f0c0824 */ /* 0x002fca00078e020c */
[----:B------:R-:W1:Y:S02]  /*7de0*/  SHFL.UP P0, R13, R12, 0x2, RZ ;  /* 0x044000000c0d7989 */ /* 0x000e6400000000ff */
[----:B-1----:R-:W-:-:S05]  /*7df0*/  @P0 IMAD.IADD R13, R12, 0x1, R13 ;  /* 0x000000010c0d0824 */ /* 0x002fca00078e020d */
[----:B------:R-:W1:Y:S02]  /*7e00*/  SHFL.UP P0, R14, R13, 0x4, RZ ;  /* 0x048000000d0e7989 */ /* 0x000e6400000000ff */
[----:B-1----:R-:W-:-:S05]  /*7e10*/  @P0 IMAD.IADD R14, R13, 0x1, R14 ;  /* 0x000000010d0e0824 */ /* 0x002fca00078e020e */
[----:B------:R-:W1:Y:S01]  /*7e20*/  SHFL.UP P0, R15, R14, 0x8, RZ ;  /* 0x050000000e0f7989 */ /* 0x000e6200000000ff */
[----:B0-----:R-:W-:Y:S01]  /*7e30*/  ISETP.NE.AND P1, PT, R47, 0x1f, PT ;  /* 0x0000001f2f00780c */ /* 0x001fe20003f25270 */
[----:B-1----:R-:W-:-:S05]  /*7e40*/  @P0 IMAD.IADD R15, R14, 0x1, R15 ;  /* 0x000000010e0f0824 */ /* 0x002fca00078e020f */
[----:B------:R-:W0:Y:S07]  /*7e50*/  SHFL.UP P0, R34, R15, 0x10, RZ ;  /* 0x060000000f227989 */ /* 0x000e2e00000000ff */
[----:B------:R-:W-:Y:S01]  /*7e60*/  @!P1 LEA R33, R32, UR5, 0x2 ;  /* 0x0000000520219c11 */ /* 0x000fe2000f8e10ff */
[----:B0-----:R-:W-:-:S05]  /*7e70*/  @P0 IMAD.IADD R34, R15, 0x1, R34 ;  /* 0x000000010f220824 */ /* 0x001fca00078e0222 */
[----:B------:R-:W-:Y:S01]  /*7e80*/  @!P1 STS [R33], R34 ;  /* 0x0000002221009388 */ /* 0x000fe20000000800 */
[----:B------:R-:W-:Y:S06]  /*7e90*/  BAR.SYNC.DEFER_BLOCKING 0x0 ;  /* 0x0000000000007b1d */ /* 0x000fec0000010000 */
[----:B------:R-:W0:Y:S04]  /*7ea0*/  LDS.128 R20, [UR5] ;  /* 0x00000005ff147984 */ /* 0x000e280008000c00 */
[----:B------:R-:W1:Y:S01]  /*7eb0*/  LDS.128 R12, [UR5+0x10] ;  /* 0x00001005ff0c7984 */ /* 0x000e620008000c00 */
[----:B------:R-:W-:-:S03]  /*7ec0*/  ISETP.NE.AND P0, PT, R32, 0x2, PT ;  /* 0x000000022000780c */ /* 0x000fc60003f05270 */
[----:B------:R-:W2:Y:S01]  /*7ed0*/  LDS.128 R16, [UR5+0x20] ;  /* 0x00002005ff107984 */ /* 0x000ea20008000c00 */
[----:B0-----:R-:W-:-:S04]  /*7ee0*/  IMAD.IADD R21, R20, 0x1, R21 ;  /* 0x0000000114157824 */ /* 0x001fc800078e0215 */
[----:B------:R-:W-:Y:S01]  /*7ef0*/  IMAD.IADD R22, R22, 0x1, R21 ;  /* 0x0000000116167824 */ /* 0x000fe200078e0215 */
[----:B------:R-:W-:Y:S02]  /*7f00*/  SEL R20, R21, R20, !P0 ;  /* 0x0000001415147207 */ /* 0x000fe40004000000 */
[----:B------:R-:W-:Y:S01]  /*7f10*/  ISETP.NE.AND P0, PT, R32, 0x3, PT ;  /* 0x000000032000780c */ /* 0x000fe20003f05270 */
[----:B------:R-:W-:-:S03]  /*7f20*/  IMAD.IADD R23, R23, 0x1, R22 ;  /* 0x0000000117177824 */ /* 0x000fc600078e0216 */
[----:B------:R-:W-:Y:S02]  /*7f30*/  SEL R20, R22, R20, !P0 ;  /* 0x0000001416147207 */ /* 0x000fe40004000000 */
[----:B------:R-:W-:Y:S01]  /*7f40*/  ISETP.NE.AND P0, PT, R32, 0x4, PT ;  /* 0x000000042000780c */ /* 0x000fe20003f05270 */
[----:B-1----:R-:W-:-:S03]  /*7f50*/  IMAD.IADD R12, R23, 0x1, R12 ;  /* 0x00000001170c7824 */ /* 0x002fc600078e020c */
[----:B------:R-:W-:Y:S02]  /*7f60*/  SEL R20, R23, R20, !P0 ;  /* 0x0000001417147207 */ /* 0x000fe40004000000 */
[----:B------:R-:W-:-:S04]  /*7f70*/  ISETP.NE.AND P0, PT, R32, 0x5, PT ;  /* 0x000000052000780c */ /* 0x000fc80003f05270 */
[----:B------:R-:W-:Y:S02]  /*7f80*/  SEL R33, R12, R20, !P0 ;  /* 0x000000140c217207 */ /* 0x000fe40004000000 */
[----:B------:R-:W0:Y:S01]  /*7f90*/  LDS.128 R20, [UR5+0x30] ;  /* 0x00003005ff147984 */ /* 0x000e220008000c00 */
[----:B------:R-:W-:Y:S01]  /*7fa0*/  IMAD.IADD R13, R13, 0x1, R12 ;  /* 0x000000010d0d7824 */ /* 0x000fe200078e020c */
[----:B------:R-:W-:-:S03]  /*7fb0*/  ISETP.NE.AND P0, PT, R32, 0x6, PT ;  /* 0x000000062000780c */ /* 0x000fc60003f05270 */
[----:B------:R-:W-:Y:S01]  /*7fc0*/  IMAD.IADD R14, R14, 0x1, R13 ;  /* 0x000000010e0e7824 */ /* 0x000fe200078e020d */
[----:B------:R-:W-:Y:S02]  /*7fd0*/  SEL R33, R13, R33, !P0 ;  /* 0x000000210d217207 */ /* 0x000fe40004000000 */
[----:B------:R-:W-:Y:S01]  /*7fe0*/  ISETP.NE.AND P0, PT, R32, 0x7, PT ;  /* 0x000000072000780c */ /* 0x000fe20003f05270 */
[----:B------:R-:W-:Y:S01]  /*7ff0*/  IMAD.IADD R15, R15, 0x1, R14 ;  /* 0x000000010f0f7824 */ /* 0x000fe200078e020e */
[----:B------:R-:W1:Y:S02]  /*8000*/  LDC R13, c[0x0][0x380] ;  /* 0x0000e000ff0d7b82 */ /* 0x000e640000000800 */
[----:B------:R-:W-:Y:S02]  /*8010*/  SEL R33, R14, R33, !P0 ;  /* 0x000000210e217207 */ /* 0x000fe40004000000 */
[----:B------:R-:W-:Y:S01]  /*8020*/  ISETP.NE.AND P0, PT, R32, 0x8, PT ;  /* 0x000000082000780c */ /* 0x000fe20003f05270 */
[----:B--2---:R-:W-:-:S03]  /*8030*/  IMAD.IADD R16, R15, 0x1, R16 ;  /* 0x000000010f107824 */ /* 0x004fc600078e0210 */
[----:B------:R-:W-:Y:S02]  /*8040*/  SEL R33, R15, R33, !P0 ;  /* 0x000000210f217207 */ /* 0x000fe40004000000 */
[----:B------:R-:W-:Y:S01]  /*8050*/  ISETP.NE.AND P0, PT, R32, 0x9, PT ;  /* 0x000000092000780c */ /* 0x000fe20003f05270 */
[----:B------:R-:W-:-:S03]  /*8060*/  IMAD.IADD R17, R17, 0x1, R16 ;  /* 0x0000000111117824 */ /* 0x000fc600078e0210 */
        /* <DEDUP_REMOVED lines=8> */
[----:B0-----:R-:W-:-:S03]  /*80f0*/  IMAD.IADD R20, R19, 0x1, R20 ;  /* 0x0000000113147824 */ /* 0x001fc600078e0214 */
[----:B------:R-:W-:Y:S02]  /*8100*/  SEL R33, R19, R33, !P0 ;  /* 0x0000002113217207 */ /* 0x000fe40004000000 */
[----:B------:R-:W-:Y:S01]  /*8110*/  ISETP.NE.AND P0, PT, R32, 0xd, PT ;  /* 0x0000000d2000780c */ /* 0x000fe20003f05270 */
[----:B------:R-:W-:-:S03]  /*8120*/  IMAD.IADD R21, R21, 0x1, R20 ;  /* 0x0000000115157824 */ /* 0x000fc600078e0214 */
[----:B------:R-:W-:Y:S02]  /*8130*/  SEL R33, R20, R33, !P0 ;  /* 0x0000002114217207 */ /* 0x000fe40004000000 */
[----:B------:R-:W-:Y:S01]  /*8140*/  ISETP.NE.AND P0, PT, R32, 0xe, PT ;  /* 0x0000000e2000780c */ /* 0x000fe20003f05270 */
[----:B------:R-:W-:Y:S01]  /*8150*/  IMAD.IADD R22, R22, 0x1, R21 ;  /* 0x0000000116167824 */ /* 0x000fe200078e0215 */
[----:B------:R-:W-:Y:S02]  /*8160*/  ISETP.NE.AND P1, PT, R32, 0xf, PT ;  /* 0x0000000f2000780c */ /* 0x000fe40003f25270 */
[----:B------:R-:W-:Y:S01]  /*8170*/  SEL R33, R21, R33, !P0 ;  /* 0x0000002115217207 */ /* 0x000fe20004000000 */
[----:B------:R-:W-:Y:S01]  /*8180*/  IMAD.IADD R31, R34, 0x1, -R31 ;  /* 0x00000001221f7824 */ /* 0x000fe200078e0a1f */
[----:B------:R-:W-:Y:S02]  /*8190*/  ISETP.NE.AND P2, PT, R47, RZ, PT ;  /* 0x000000ff2f00720c */ /* 0x000fe40003f45270 */
[----:B------:R-:W-:-:S02]  /*81a0*/  SEL R33, R22, R33, !P1 ;  /* 0x0000002116217207 */ /* 0x000fc40004800000 */
[----:B------:R-:W-:Y:S02]  /*81b0*/  ISETP.GT.U32.AND P1, PT, R28, 0x1f, PT ;  /* 0x0000001f1c00780c */ /* 0x000fe40003f24070 */
[----:B------:R-:W-:Y:S02]  /*81c0*/  SEL R12, R31, RZ, P2 ;  /* 0x000000ff1f0c7207 */ /* 0x000fe40001000000 */
[----:B-1----:R-:W-:Y:S02]  /*81d0*/  IADD3 R18, PT, PT, R30, UR7, R13 ;  /* 0x000000071e127c10 */ /* 0x002fe4000fffe00d */
[----:B------:R-:W-:Y:S01]  /*81e0*/  ISETP.GE.U32.AND P0, PT, R28, 0x20, PT ;  /* 0x000000201c00780c */ /* 0x000fe20003f06070 */
[----:B------:R-:W-:Y:S02]  /*81f0*/  IMAD.IADD R16, R33, 0x1, R12 ;  /* 0x0000000121107824 */ /* 0x000fe400078e020c */
[----:B------:R-:W-:Y:S02]  /*8200*/  IMAD.IADD R18, R29, 0x1, R18 ;  /* 0x000000011d127824 */ /* 0x000fe400078e0212 */
[----:B------:R-:W-:Y:S01]  /*8210*/  IMAD.IADD R13, R23, 0x1, R22 ;  /* 0x00000001170d7824 */ /* 0x000fe200078e0216 */
[----:B------:R-:W-:Y:S01]  /*8220*/  SEL R46, R31, R16, !P0 ;  /* 0x000000101f2e7207 */ /* 0x000fe20004000000 */
        /* <DEDUP_REMOVED lines=12> */
[----:B------:R-:W-:Y:S01]  /*82f0*/  VIADD R40, R18, 0xd ;  /* 0x0000000d12287836 */ /* 0x000fe20000000000 */
[----:B------:R-:W-:Y:S06]  /*8300*/  @P1 BRA `(.L_x_774) ;  /* 0x0000000800b41947 */ /* 0x000fec0003800000 */
        /* <DEDUP_REMOVED lines=15> */
.L_x_867:
[----:B------:R-:W-:Y:S05]  /*8400*/  @!P0 BRA `(.L_x_776) ;  /* 0x0000000000748947 */ /* 0x000fea0003800000 */
[----:B------:R-:W-:-:S07]  /*8410*/  IMAD.MOV.U32 R12, RZ, RZ, 0x1a6 ;  /* 0x000001a6ff0c7424 */ /* 0x000fce00078e00ff */
.L_x_778:
        /* <DEDUP_REMOVED lines=27> */
.L_x_870:
[----:B------:R-:W-:Y:S05]  /*85d0*/  @P0 BRA `(.L_x_778) ;  /* 0xfffffffc00900947 */ /* 0x000fea000383ffff */
.L_x_776:
        /* <DEDUP_REMOVED lines=11> */
[----:B------:R0:W1:Y:S02]  /*8690*/  POPC R55, R17 ;  /* 0x0000001100377309 */ /* 0x0000640000000000 */
[----:B0-----:R-:W0:Y:S01]  /*86a0*/  LDC.64 R16, c[0x0][0x3a8] ;  /* 0x0000ea00ff107b82 */ /* 0x001e220000000a00 */
[----:B-1----:R-:W1:Y:S01]  /*86b0*/  SHFL.DOWN PT, R39, R31, 0x1, R55 ;  /* 0x082000001f277989 */ /* 0x002e6200000e0037 */
[-C--:B------:R-:W-:Y:S02]  /*86c0*/  ISETP.GE.AND P0, PT, R47, R55.reuse, PT ;  /* 0x000000372f00720c */ /* 0x080fe40003f06270 */
[-C--:B------:R-:W-:Y:S02]  /*86d0*/  ISETP.GT.AND P1, PT, R50, R55.reuse, PT ;  /* 0x000000373200720c */ /* 0x080fe40003f24270 */
[----:B-1----:R-:W-:Y:S02]  /*86e0*/  SEL R12, R39, RZ, !P0 ;  /* 0x000000ff270c7207 */ /* 0x002fe40004000000 */
[----:B------:R-:W-:-:S03]  /*86f0*/  ISETP.GT.AND P0, PT, R49, R55, PT ;  /* 0x000000373100720c */ /* 0x000fc60003f04270 */
[----:B------:R-:W-:-:S05]  /*8700*/  IMAD.IADD R12, R12, 0x1, R31 ;  /* 0x000000010c0c7824 */ /* 0x000fca00078e021f */
[----:B------:R-:W1:Y:S02]  /*8710*/  SHFL.DOWN PT, R39, R12, 0x2, R55 ;  /* 0x084000000c277989 */ /* 0x000e6400000e0037 */
[----:B-1----:R-:W-:Y:S02]  /*8720*/  SEL R39, R39, RZ, !P0 ;  /* 0x000000ff27277207 */ /* 0x002fe40004000000 */
[----:B------:R-:W-:-:S03]  /*8730*/  ISETP.GT.AND P0, PT, R48, R55, PT ;  /* 0x000000373000720c */ /* 0x000fc60003f04270 */
[----:B------:R-:W-:Y:S02]  /*8740*/  IMAD.IADD R32, R12, 0x1, R39 ;  /* 0x000000010c207824 */ /* 0x000fe400078e0227 */
[----:B------:R-:W-:-:S03]  /*8750*/  VIADD R12, R47, 0x8 ;  /* 0x000000082f0c7836 */ /* 0x000fc60000000000 */
[----:B------:R-:W1:Y:S02]  /*8760*/  SHFL.DOWN PT, R39, R32, 0x4, R55 ;  /* 0x0880000020277989 */ /* 0x000e6400000e0037 */
[----:B-1----:R-:W-:Y:S02]  /*8770*/  SEL R39, R39, RZ, !P0 ;  /* 0x000000ff27277207 */ /* 0x002fe40004000000 */
[----:B------:R-:W-:-:S03]  /*8780*/  ISETP.GT.AND P0, PT, R12, R55, PT ;  /* 0x000000370c00720c */ /* 0x000fc60003f04270 */
[----:B------:R-:W-:Y:S01]  /*8790*/  IMAD.IADD R52, R32, 0x1, R39 ;  /* 0x0000000120347824 */ /* 0x000fe200078e0227 */
[----:B0-----:R-:W-:-:S04]  /*87a0*/  IADD3 R32, P2, PT, R16, 0x100, RZ ;  /* 0x0000010010207810 */ /* 0x001fc80007f5e0ff */
[----:B------:R-:W0:Y:S01]  /*87b0*/  SHFL.DOWN PT, R39, R52, 0x8, R55 ;  /* 0x0900000034277989 */ /* 0x000e2200000e0037 */
[----:B------:R-:W-:Y:S01]  /*87c0*/  IMAD.X R51, RZ, RZ, R17, P2 ;  /* 0x000000ffff337224 */ /* 0x000fe200010e0611 */
[----:B0-----:R-:W-:Y:S02]  /*87d0*/  SEL R39, R39, RZ, !P0 ;  /* 0x000000ff27277207 */ /* 0x001fe40004000000 */
[----:B------:R-:W-:-:S03]  /*87e0*/  ISETP.NE.AND P0, PT, R30, 0x65, PT ;  /* 0x000000651e00780c */ /* 0x000fc60003f05270 */
[----:B------:R-:W-:-:S05]  /*87f0*/  IMAD.IADD R54, R52, 0x1, R39 ;  /* 0x0000000134367824 */ /* 0x000fca00078e0227 */
[----:B------:R-:W0:Y:S05]  /*8800*/  SHFL.DOWN PT, R39, R54, 0x10, R55 ;  /* 0x0a00000036277989 */ /* 0x000e2a00000e0037 */
[----:B------:R-:W-:Y:S02]  /*8810*/  VOTE.ALL P0, P0 ;  /* 0x0000000000ff7806 */ /* 0x000fe40000000000 */
[----:B0-----:R-:W-:-:S05]  /*8820*/  SEL R33, R39, RZ, !P1 ;  /* 0x000000ff27217207 */ /* 0x001fca0004800000 */
[----:B------:R-:W-:-:S07]  /*8830*/  IMAD.IADD R33, R54, 0x1, R33 ;  /* 0x0000000136217824 */ /* 0x000fce00078e0221 */
.L_x_879:
[----:B------:R-:W-:Y:S05]  /*8840*/  @!P0 BRA `(.L_x_780) ;  /* 0x0000000400248947 */ /* 0x000fea0003800000 */
[----:B------:R-:W-:-:S07]  /*8850*/  IMAD.MOV.U32 R52, RZ, RZ, 0x1a6 ;  /* 0x000001a6ff347424 */ /* 0x000fce00078e00ff */
.L_x_786:
        /* <DEDUP_REMOVED lines=10> */
.L_x_882:
[----:B------:R-:W-:Y:S05]  /*8900*/  @!P0 BRA `(.L_x_782) ;  /* 0x0000000000748947 */ /* 0x000fea0003800000 */
[----:B------:R-:W-:-:S07]  /*8910*/  IMAD.MOV.U32 R21, RZ, RZ, R52 ;  /* 0x000000ffff157224 */ /* 0x000fce00078e0034 */
.L_x_784:
        /* <DEDUP_REMOVED lines=27> */
.L_x_885:
[----:B------:R-:W-:Y:S05]  /*8ad0*/  @P0 BRA `(.L_x_784) ;  /* 0xfffffffc00900947 */ /* 0x000fea000383ffff */
.L_x_782:
        /* <DEDUP_REMOVED lines=31> */
.L_x_894:
[----:B------:R-:W-:Y:S05]  /*8cd0*/  @P0 BRA `(.L_x_786) ;  /* 0xfffffff800e00947 */ /* 0x000fea000383ffff */
.L_x_780:
        /* <DEDUP_REMOVED lines=16> */
.L_x_774:
[----:B------:R-:W-:Y:S05]  /*8de0*/  WARPSYNC.ALL ;  /* 0x0000000000007948 */ /* 0x000fea0003800000 */
[----:B------:R-:W0:Y:S08]  /*8df0*/  S2UR UR6, SR_CgaCtaId ;  /* 0x00000000000679c3 */ /* 0x000e300000008800 */
[----:B------:R-:W-:Y:S01]  /*8e00*/  BAR.SYNC.DEFER_BLOCKING 0x0 ;  /* 0x0000000000007b1d */ /* 0x000fe20000010000 */
[----:B------:R-:W-:Y:S01]  /*8e10*/  ISETP.NE.AND P0, PT, R28, RZ, PT ;  /* 0x000000ff1c00720c */ /* 0x000fe20003f05270 */
[----:B------:R-:W-:-:S04]  /*8e20*/  UIADD3 UR4, UPT, UPT, -UR4, 0x1c00, URZ ;  /* 0x00001c0004047890 */ /* 0x000fc8000fffe1ff */
[----:B------:R-:W-:Y:S02]  /*8e30*/  UMOV UR5, 0x400 ;  /* 0x0000040000057882 */ /* 0x000fe40000000000 */
[----:B0-----:R-:W-:-:S09]  /*8e40*/  ULEA UR5, UR6, UR5, 0x18 ;  /* 0x0000000506057291 */ /* 0x001fd2000f8ec0ff */
[----:B--2---:R-:W0:Y:S04]  /*8e50*/  LDS R0, [UR5+0x50] ;  /* 0x00005005ff007984 */ /* 0x004e280008000800 */
[----:B------:R-:W1:Y:S01]  /*8e60*/  LDS.128 R12, [UR5+0x60] ;  /* 0x00006005ff0c7984 */ /* 0x000e620008000c00 */
[----:B0-----:R-:W-:Y:S01]  /*8e70*/  SEL R17, R0, RZ, P0 ;  /* 0x000000ff00117207 */ /* 0x001fe20000000000 */
[----:B-1----:R-:W-:-:S04]  /*8e80*/  VIADD R47, R15, -UR4 ;  /* 0x800000040f2f7c36 */ /* 0x002fc80008000000 */
[----:B------:R-:W-:Y:S02]  /*8e90*/  IMAD.IADD R46, R17, 0x1, R16 ;  /* 0x00000001112e7824 */ /* 0x000fe400078e0210 */
[----:B------:R-:W-:Y:S01]  /*8ea0*/  VIADD R14, R14, -UR4 ;  /* 0x800000040e0e7c36 */ /* 0x000fe20008000000 */
[----:B------:R-:W-:Y:S01]  /*8eb0*/  ISETP.GT.AND P0, PT, R47, 0x200, PT ;  /* 0x000002002f00780c */ /* 0x000fe20003f04270 */
[----:B------:R-:W-:Y:S02]  /*8ec0*/  IMAD.IADD R45, R45, 0x1, R46 ;  /* 0x000000012d2d7824 */ /* 0x000fe400078e022e */
[----:B------:R-:W-:Y:S02]  /*8ed0*/  IMAD.IADD R49, R46, 0x1, R27 ;  /* 0x000000012e317824 */ /* 0x000fe400078e021b */
[----:B------:R-:W-:-:S04]  /*8ee0*/  IMAD.IADD R42, R45, 0x1, R25 ;  /* 0x000000012d2a7824 */ /* 0x000fc800078e0219 */
        /* <DEDUP_REMOVED lines=9> */
[----:B------:R-:W-:Y:S01]  /*8f80*/  IMAD.IADD R39, R33, 0x1, R3 ;  /* 0x0000000121277824 */ /* 0x000fe200078e0203 */
[----:B------:R-:W-:Y:S06]  /*8f90*/  @P0 BRA `(.L_x_787) ;  /* 0x0000000c00800947 */ /* 0x000fec0003800000 */
[----:B------:R-:W-:Y:S01]  /*8fa0*/  ISETP.GE.AND P0, PT, R46, R14, PT ;  /* 0x0000000e2e00720c */ /* 0x000fe20003f06270 */
[----:B------:R-:W0:Y:S01]  /*8fb0*/  LDCU.U8 UR4, c[0x0][0x3c0] ;  /* 0x00007800ff0477ac */ /* 0x000e220008000000 */
[----:B------:R-:W-:Y:S02]  /*8fc0*/  BSSY.RECONVERGENT B0, `(.L_x_788) ;  /* 0x000000e000007945 */ /* 0x000fe40003800200 */
[----:B------:R-:W-:-:S13]  /*8fd0*/  ISETP.NE.AND P0, PT, R27, RZ, !P0 ;  /* 0x000000ff1b00720c */ /* 0x000fda0004705270 */
[----:B------:R-:W-:Y:S05]  /*8fe0*/  @!P0 BRA `(.L_x_789) ;  /* 0x00000000002c8947 */ /* 0x000fea0003800000 */
[----:B0-----:R-:W-:Y:S01]  /*8ff0*/  UISETP.NE.AND UP0, UPT, UR4, URZ, UPT ;  /* 0x000000ff0400728c */ /* 0x001fe2000bf05270 */
[----:B------:R-:W-:Y:S01]  /*9000*/  CS2R R12, SRZ ;  /* 0x00000000000c7805 */ /* 0x000fe2000001ff00 */
[----:B------:R-:W0:Y:S07]  /*9010*/  LDCU.64 UR12, c[0x0][0x398] ;  /* 0x00007300ff0c77ac */ /* 0x000e2e0008000a00 */
[----:B------:R-:W-:Y:S05]  /*9020*/  BRA.U UP0, `(.L_x_790) ;  /* 0x0000000100087547 */ /* 0x000fea000b800000 */
[----:B------:R-:W1:Y:S02]  /*9030*/  LDC.64 R12, c[0x0][0x3d8] ;  /* 0x0000f600ff0c7b82 */ /* 0x000e640000000a00 */
[----:B-1----:R-:W5:Y:S02]  /*9040*/  LDG.E.64 R12, desc[UR8][R12.64] ;  /* 0x000000080c0c7981 */ /* 0x002f64000c1e1b00 */
.L_x_790:
[----:B-----5:R-:W-:-:S04]  /*9050*/  IADD3 R15, P0, PT, R46, R12, RZ ;  /* 0x0000000c2e0f7210 */ /* 0x020fc80007f1e0ff */
[----:B------:R-:W-:Y:S02]  /*9060*/  LEA.HI.X.SX32 R28, R46, R13, 0x1, P0 ;  /* 0x0000000d2e1c7211 */ /* 0x000fe400000f0eff */
[----:B0-----:R-:W-:-:S04]  /*9070*/  LEA R12, P0, R15, UR12, 0x2 ;  /* 0x0000000c0f0c7c11 */ /* 0x001fc8000f8010ff */
[----:B------:R-:W-:-:S05]  /*9080*/  LEA.HI.X R13, R15, UR13, R28, 0x2, P0 ;  /* 0x0000000d0f0d7c11 */ /* 0x000fca00080f141c */
[----:B------:R1:W-:Y:S04]  /*9090*/  STG.E desc[UR8][R12.64], R18 ;  /* 0x000000120c007986 */ /* 0x0003e8000c101908 */
.L_x_789:
[----:B0-----:R-:W-:Y:S05]  /*90a0*/  BSYNC.RECONVERGENT B0 ;  /* 0x0000000000007941 */ /* 0x001fea0003800200 */
.L_x_788:
[----:B------:R-:W-:Y:S01]  /*90b0*/  ISETP.GE.AND P0, PT, R49, R14, PT ;  /* 0x0000000e3100720c */ /* 0x000fe20003f06270 */
[----:B------:R-:W-:Y:S03]  /*90c0*/  BSSY.RECONVERGENT B0, `(.L_x_791) ;  /* 0x000000e000007945 */ /* 0x000fe60003800200 */
[----:B------:R-:W-:-:S13]  /*90d0*/  ISETP.EQ.OR P0, PT, R26, RZ, P0 ;  /* 0x000000ff1a00720c */ /* 0x000fda0000702670 */
[----:B------:R-:W-:Y:S05]  /*90e0*/  @P0 BRA `(.L_x_792) ;  /* 0x00000000002c0947 */ /* 0x000fea0003800000 */
[----:B------:R-:W-:Y:S01]  /*90f0*/  UISETP.NE.AND UP0, UPT, UR4, URZ, UPT ;  /* 0x000000ff0400728c */ /* 0x000fe2000bf05270 */
[----:B-1----:R-:W-:Y:S01]  /*9100*/  CS2R R12, SRZ ;  /* 0x00000000000c7805 */ /* 0x002fe2000001ff00 */
[----:B------:R-:W0:Y:S07]  /*9110*/  LDCU.64 UR12, c[0x0][0x398] ;  /* 0x00007300ff0c77ac */ /* 0x000e2e0008000a00 */
[----:B------:R-:W-:Y:S05]  /*9120*/  BRA.U UP0, `(.L_x_793) ;  /* 0x0000000100087547 */ /* 0x000fea000b800000 */
[----:B------:R-:W1:Y:S02]  /*9130*/  LDC.64 R12, c[0x0][0x3d8] ;  /* 0x0000f600ff0c7b82 */ /* 0x000e640000000a00 */
[----:B-1----:R-:W5:Y:S02]  /*9140*/  LDG.E.64 R12, desc[UR8][R12.64] ;  /* 0x000000080c0c7981 */ /* 0x002f64000c1e1b00 */
.L_x_793:
[----:B-----5:R-:W-:-:S04]  /*9150*/  IADD3 R15, P0, PT, R49, R12, RZ ;  /* 0x0000000c310f7210 */ /* 0x020fc80007f1e0ff */
[----:B------:R-:W-:Y:S02]  /*9160*/  LEA.HI.X.SX32 R18, R49, R13, 0x1, P0 ;  /* 0x0000000d31127211 */ /* 0x000fe400000f0eff */
[----:B0-----:R-:W-:-:S04]  /*9170*/  LEA R12, P0, R15, UR12, 0x2 ;  /* 0x0000000c0f0c7c11 */ /* 0x001fc8000f8010ff */
[----:B------:R-:W-:-:S05]  /*9180*/  LEA.HI.X R13, R15, UR13, R18, 0x2, P0 ;  /* 0x0000000d0f0d7c11 */ /* 0x000fca00080f1412 */
[----:B------:R0:W-:Y:S04]  /*9190*/  STG.E desc[UR8][R12.64], R44 ;  /* 0x0000002c0c007986 */ /* 0x0001e8000c101908 */
.L_x_792:
[----:B------:R-:W-:Y:S05]  /*91a0*/  BSYNC.RECONVERGENT B0 ;  /* 0x0000000000007941 */ /* 0x000fea0003800200 */
.L_x_791:
        /* <DEDUP_REMOVED lines=10> */
.L_x_796:
[----:B-----5:R-:W-:-:S04]  /*9250*/  IADD3 R15, P0, PT, R45, R12, RZ ;  /* 0x0000000c2d0f7210 */ /* 0x020fc80007f1e0ff */
[----:B------:R-:W-:Y:S02]  /*9260*/  LEA.HI.X.SX32 R18, R45, R13, 0x1, P0 ;  /* 0x0000000d2d127211 */ /* 0x000fe400000f0eff */
[----:B0-----:R-:W-:-:S04]  /*9270*/  LEA R12, P0, R15, UR12, 0x2 ;  /* 0x0000000c0f0c7c11 */ /* 0x001fc8000f8010ff */
[----:B------:R-:W-:-:S05]  /*9280*/  LEA.HI.X R13, R15, UR13, R18, 0x2, P0 ;  /* 0x0000000d0f0d7c11 */ /* 0x000fca00080f1412 */
[----:B------:R2:W-:Y:S04]  /*9290*/  STG.E desc[UR8][R12.64], R43 ;  /* 0x0000002b0c007986 */ /* 0x0005e8000c101908 */
.L_x_795:
[----:B------:R-:W-:Y:S05]  /*92a0*/  BSYNC.RECONVERGENT B0 ;  /* 0x0000000000007941 */ /* 0x000fea0003800200 */
.L_x_794:
        /* <DEDUP_REMOVED lines=10> */
.L_x_799:
[----:B-----5:R-:W-:-:S04]  /*9350*/  IADD3 R15, P0, PT, R42, R12, RZ ;  /* 0x0000000c2a0f7210 */ /* 0x020fc80007f1e0ff */
[----:B------:R-:W-:Y:S02]  /*9360*/  LEA.HI.X.SX32 R42, R42, R13, 0x1, P0 ;  /* 0x0000000d2a2a7211 */ /* 0x000fe400000f0eff */
[----:B0-----:R-:W-:-:S04]  /*9370*/  LEA R12, P0, R15, UR12, 0x2 ;  /* 0x0000000c0f0c7c11 */ /* 0x001fc8000f8010ff */
[----:B------:R-:W-:-:S05]  /*9380*/  LEA.HI.X R13, R15, UR13, R42, 0x2, P0 ;  /* 0x0000000d0f0d7c11 */ /* 0x000fca00080f142a */
[----:B------:R3:W-:Y:S04]  /*9390*/  STG.E desc[UR8][R12.64], R41 ;  /* 0x000000290c007986 */ /* 0x0007e8000c101908 */
.L_x_798:
[----:B------:R-:W-:Y:S05]  /*93a0*/  BSYNC.RECONVERGENT B0 ;  /* 0x0000000000007941 */ /* 0x000fea0003800200 */
.L_x_797:
        /* <DEDUP_REMOVED lines=10> */
.L_x_802:
[----:B-----5:R-:W-:-:S04]  /*9450*/  IADD3 R11, P0, PT, R0, R12, RZ ;  /* 0x0000000c000b7210 */ /* 0x020fc80007f1e0ff */
[----:B------:R-:W-:Y:S02]  /*9460*/  LEA.HI.X.SX32 R0, R0, R13, 0x1, P0 ;  /* 0x0000000d00007211 */ /* 0x000fe400000f0eff */
[----:B0-----:R-:W-:-:S04]  /*9470*/  LEA R12, P0, R11, UR12, 0x2 ;  /* 0x0000000c0b0c7c11 */ /* 0x001fc8000f8010ff */
[----:B------:R-:W-:-:S05]  /*9480*/  LEA.HI.X R13, R11, UR13, R0, 0x2, P0 ;  /* 0x0000000d0b0d7c11 */ /* 0x000fca00080f1400 */
[----:B------:R4:W-:Y:S04]  /*9490*/  STG.E desc[UR8][R12.64], R19 ;  /* 0x000000130c007986 */ /* 0x0009e8000c101908 */
.L_x_801:
[----:B------:R-:W-:Y:S05]  /*94a0*/  BSYNC.RECONVERGENT B0 ;  /* 0x0000000000007941 */ /* 0x000fea0003800200 */
.L_x_800:
        /* <DEDUP_REMOVED lines=10> */
.L_x_805:
[----:B-----5:R-:W-:-:S04]  /*9550*/  IADD3 R0, P0, PT, R16, R10, RZ ;  /* 0x0000000a10007210 */ /* 0x020fc80007f1e0ff */
[----:B------:R-:W-:Y:S02]  /*9560*/  LEA.HI.X.SX32 R11, R16, R11, 0x1, P0 ;  /* 0x0000000b100b7211 */ /* 0x000fe400000f0eff */
[----:B0-----:R-:W-:-:S04]  /*9570*/  LEA R10, P0, R0, UR12, 0x2 ;  /* 0x0000000c000a7c11 */ /* 0x001fc8000f8010ff */
[----:B------:R-:W-:-:S05]  /*9580*/  LEA.HI.X R11, R0, UR13, R11, 0x2, P0 ;  /* 0x0000000d000b7c11 */ /* 0x000fca00080f140b */
[----:B------:R0:W-:Y:S04]  /*9590*/  STG.E desc[UR8][R10.64], R20 ;  /* 0x000000140a007986 */ /* 0x0001e8000c101908 */
.L_x_804:
[----:B------:R-:W-:Y:S05]  /*95a0*/  BSYNC.RECONVERGENT B0 ;  /* 0x0000000000007941 */ /* 0x000fea0003800200 */
.L_x_803:
        /* <DEDUP_REMOVED lines=10> */
.L_x_808:
[----:B-----5:R-:W-:-:S04]  /*9650*/  IADD3 R0, P0, PT, R17, R10, RZ ;  /* 0x0000000a11007210 */ /* 0x020fc80007f1e0ff */
[----:B------:R-:W-:Y:S02]  /*9660*/  LEA.HI.X.SX32 R11, R17, R11, 0x1, P0 ;  /* 0x0000000b110b7211 */ /* 0x000fe400000f0eff */
[----:B0-----:R-:W-:-:S04]  /*9670*/  LEA R10, P0, R0, UR12, 0x2 ;  /* 0x0000000c000a7c11 */ /* 0x001fc8000f8010ff */
[----:B------:R-:W-:-:S05]  /*9680*/  LEA.HI.X R11, R0, UR13, R11, 0x2, P0 ;  /* 0x0000000d000b7c11 */ /* 0x000fca00080f140b */
[----:B------:R0:W-:Y:S04]  /*9690*/  STG.E desc[UR8][R10.64], R23 ;  /* 0x000000170a007986 */ /* 0x0001e8000c101908 */
.L_x_807:
[----:B------:R-:W-:Y:S05]  /*96a0*/  BSYNC.RECONVERGENT B0 ;  /* 0x0000000000007941 */ /* 0x000fea0003800200 */
.L_x_806:
        /* <DEDUP_REMOVED lines=10> */
.L_x_811:
[----:B-----5:R-:W-:-:S04]  /*9750*/  IADD3 R0, P0, PT, R21, R8, RZ ;  /* 0x0000000815007210 */ /* 0x020fc80007f1e0ff */
[----:B------:R-:W-:Y:S02]  /*9760*/  LEA.HI.X.SX32 R9, R21, R9, 0x1, P0 ;  /* 0x0000000915097211 */ /* 0x000fe400000f0eff */
[----:B0-----:R-:W-:-:S04]  /*9770*/  LEA R8, P0, R0, UR12, 0x2 ;  /* 0x0000000c00087c11 */ /* 0x001fc8000f8010ff */
[----:B------:R-:W-:-:S05]  /*9780*/  LEA.HI.X R9, R0, UR13, R9, 0x2, P0 ;  /* 0x0000000d00097c11 */ /* 0x000fca00080f1409 */
[----:B------:R0:W-:Y:S04]  /*9790*/  STG.E desc[UR8][R8.64], R29 ;  /* 0x0000001d08007986 */ /* 0x0001e8000c101908 */
.L_x_810:
[----:B------:R-:W-:Y:S05]  /*97a0*/  BSYNC.RECONVERGENT B0 ;  /* 0x0000000000007941 */ /* 0x000fea0003800200 */
.L_x_809:
        /* <DEDUP_REMOVED lines=10> */
.L_x_814:
[----:B-----5:R-:W-:-:S04]  /*9850*/  IADD3 R0, P0, PT, R22, R8, RZ ;  /* 0x0000000816007210 */ /* 0x020fc80007f1e0ff */
[----:B------:R-:W-:Y:S02]  /*9860*/  LEA.HI.X.SX32 R9, R22, R9, 0x1, P0 ;  /* 0x0000000916097211 */ /* 0x000fe400000f0eff */
[----:B0-----:R-:W-:-:S04]  /*9870*/  LEA R8, P0, R0, UR12, 0x2 ;  /* 0x0000000c00087c11 */ /* 0x001fc8000f8010ff */
[----:B------:R-:W-:-:S05]  /*9880*/  LEA.HI.X R9, R0, UR13, R9, 0x2, P0 ;  /* 0x0000000d00097c11 */ /* 0x000fca00080f1409 */
[----:B------:R0:W-:Y:S04]  /*9890*/  STG.E desc[UR8][R8.64], R34 ;  /* 0x0000002208007986 */ /* 0x0001e8000c101908 */
.L_x_813:
[----:B------:R-:W-:Y:S05]  /*98a0*/  BSYNC.RECONVERGENT B0 ;  /* 0x0000000000007941 */ /* 0x000fea0003800200 */
.L_x_812:
        /* <DEDUP_REMOVED lines=10> */
.L_x_817:
[----:B-----5:R-:W-:-:S04]  /*9950*/  IADD3 R0, P0, PT, R30, R6, RZ ;  /* 0x000000061e007210 */ /* 0x020fc80007f1e0ff */
[----:B------:R-:W-:Y:S02]  /*9960*/  LEA.HI.X.SX32 R7, R30, R7, 0x1, P0 ;  /* 0x000000071e077211 */ /* 0x000fe400000f0eff */
[----:B0-----:R-:W-:-:S04]  /*9970*/  LEA R6, P0, R0, UR12, 0x2 ;  /* 0x0000000c00067c11 */ /* 0x001fc8000f8010ff */
[----:B------:R-:W-:-:S05]  /*9980*/  LEA.HI.X R7, R0, UR13, R7, 0x2, P0 ;  /* 0x0000000d00077c11 */ /* 0x000fca00080f1407 */
[----:B------:R0:W-:Y:S04]  /*9990*/  STG.E desc[UR8][R6.64], R35 ;  /* 0x0000002306007986 */ /* 0x0001e8000c101908 */
.L_x_816:
[----:B------:R-:W-:Y:S05]  /*99a0*/  BSYNC.RECONVERGENT B0 ;  /* 0x0000000000007941 */ /* 0x000fea0003800200 */
.L_x_815:
        /* <DEDUP_REMOVED lines=10> */
.L_x_820:
[----:B-----5:R-:W-:-:S04]  /*9a50*/  IADD3 R0, P0, PT, R31, R6, RZ ;  /* 0x000000061f007210 */ /* 0x020fc80007f1e0ff */
[----:B------:R-:W-:Y:S02]  /*9a60*/  LEA.HI.X.SX32 R7, R31, R7, 0x1, P0 ;  /* 0x000000071f077211 */ /* 0x000fe400000f0eff */
[----:B0-----:R-:W-:-:S04]  /*9a70*/  LEA R6, P0, R0, UR12, 0x2 ;  /* 0x0000000c00067c11 */ /* 0x001fc8000f8010ff */
[----:B------:R-:W-:-:S05]  /*9a80*/  LEA.HI.X R7, R0, UR13, R7, 0x2, P0 ;  /* 0x0000000d00077c11 */ /* 0x000fca00080f1407 */
[----:B------:R0:W-:Y:S04]  /*9a90*/  STG.E desc[UR8][R6.64], R36 ;  /* 0x0000002406007986 */ /* 0x0001e8000c101908 */
.L_x_819:
[----:B------:R-:W-:Y:S05]  /*9aa0*/  BSYNC.RECONVERGENT B0 ;  /* 0x0000000000007941 */ /* 0x000fea0003800200 */
.L_x_818:
        /* <DEDUP_REMOVED lines=10> */
.L_x_823:
[----:B-----5:R-:W-:-:S04]  /*9b50*/  IADD3 R0, P0, PT, R32, R4, RZ ;  /* 0x0000000420007210 */ /* 0x020fc80007f1e0ff */
[----:B------:R-:W-:Y:S02]  /*9b60*/  LEA.HI.X.SX32 R5, R32, R5, 0x1, P0 ;  /* 0x0000000520057211 */ /* 0x000fe400000f0eff */
[----:B0-----:R-:W-:-:S04]  /*9b70*/  LEA R4, P0, R0, UR12, 0x2 ;  /* 0x0000000c00047c11 */ /* 0x001fc8000f8010ff */
[----:B------:R-:W-:-:S05]  /*9b80*/  LEA.HI.X R5, R0, UR13, R5, 0x2, P0 ;  /* 0x0000000d00057c11 */ /* 0x000fca00080f1405 */
[----:B------:R0:W-:Y:S04]  /*9b90*/  STG.E desc[UR8][R4.64], R37 ;  /* 0x0000002504007986 */ /* 0x0001e8000c101908 */
.L_x_822:
[----:B------:R-:W-:Y:S05]  /*9ba0*/  BSYNC.RECONVERGENT B0 ;  /* 0x0000000000007941 */ /* 0x000fea0003800200 */
.L_x_821:
        /* <DEDUP_REMOVED lines=10> */
.L_x_826:
[----:B-----5:R-:W-:-:S04]  /*9c50*/  IADD3 R0, P0, PT, R33, R4, RZ ;  /* 0x0000000421007210 */ /* 0x020fc80007f1e0ff */
[----:B------:R-:W-:Y:S02]  /*9c60*/  LEA.HI.X.SX32 R5, R33, R5, 0x1, P0 ;  /* 0x0000000521057211 */ /* 0x000fe400000f0eff */
[----:B0-----:R-:W-:-:S04]  /*9c70*/  LEA R4, P0, R0, UR12, 0x2 ;  /* 0x0000000c00047c11 */ /* 0x001fc8000f8010ff */
[----:B------:R-:W-:-:S05]  /*9c80*/  LEA.HI.X R5, R0, UR13, R5, 0x2, P0 ;  /* 0x0000000d00057c11 */ /* 0x000fca00080f1405 */
[----:B------:R0:W-:Y:S04]  /*9c90*/  STG.E desc[UR8][R4.64], R38 ;  /* 0x0000002604007986 */ /* 0x0001e8000c101908 */
.L_x_825:
[----:B------:R-:W-:Y:S05]  /*9ca0*/  BSYNC.RECONVERGENT B0 ;  /* 0x0000000000007941 */ /* 0x000fea0003800200 */
.L_x_824:
        /* <DEDUP_REMOVED lines=9> */
.L_x_827:
[----:B-----5:R-:W-:-:S04]  /*9d40*/  IADD3 R0, P0, PT, R39, R2, RZ ;  /* 0x0000000227007210 */ /* 0x020fc80007f1e0ff */
[----:B------:R-:W-:Y:S02]  /*9d50*/  LEA.HI.X.SX32 R3, R39, R3, 0x1, P0 ;  /* 0x0000000327037211 */ /* 0x000fe400000f0eff */
[----:B0-----:R-:W-:-:S04]  /*9d60*/  LEA R2, P0, R0, UR12, 0x2 ;  /* 0x0000000c00027c11 */ /* 0x001fc8000f8010ff */
[----:B------:R-:W-:-:S05]  /*9d70*/  LEA.HI.X R3, R0, UR13, R3, 0x2, P0 ;  /* 0x0000000d00037c11 */ /* 0x000fca00080f1403 */
[----:B------:R0:W-:Y:S01]  /*9d80*/  STG.E desc[UR8][R2.64], R40 ;  /* 0x0000002802007986 */ /* 0x0001e2000c101908 */
[----:B------:R-:W-:Y:S05]  /*9d90*/  BRA `(.L_x_773) ;  /* 0x00000008004c7947 */ /* 0x000fea0003800000 */
.L_x_787:
[----:B------:R-:W-:Y:S01]  /*9da0*/  BAR.SYNC.DEFER_BLOCKING 0x0 ;  /* 0x0000000000007b1d */ /* 0x000fe20000010000 */
[----:B------:R-:W-:Y:S02]  /*9db0*/  ISETP.NE.AND P0, PT, R27, RZ, PT ;  /* 0x000000ff1b00720c */ /* 0x000fe40003f05270 */
[----:B------:R-:W-:Y:S02]  /*9dc0*/  ISETP.NE.AND P4, PT, R26, RZ, PT ;  /* 0x000000ff1a00720c */ /* 0x000fe40003f85270 */
[----:B------:R-:W-:Y:S01]  /*9dd0*/  ISETP.NE.AND P3, PT, R25, RZ, PT ;  /* 0x000000ff1900720c */ /* 0x000fe20003f65270 */
[----:B------:R-:W0:Y:S01]  /*9de0*/  LDCU.64 UR14, c[0x0][0x398] ;  /* 0x00007300ff0e77ac */ /* 0x000e220008000a00 */
[----:B------:R-:W-:Y:S02]  /*9df0*/  ISETP.NE.AND P6, PT, R24, RZ, PT ;  /* 0x000000ff1800720c */ /* 0x000fe40003fc5270 */
[----:B------:R-:W-:Y:S01]  /*9e00*/  ISETP.NE.AND P5, PT, R11, RZ, PT ;  /* 0x000000ff0b00720c */ /* 0x000fe20003fa5270 */
[----:B------:R-:W1:Y:S01]  /*9e10*/  LDCU.64 UR12, c[0x0][0x398] ;  /* 0x00007300ff0c77ac */ /* 0x000e620008000a00 */
        /* <DEDUP_REMOVED lines=10> */
[----:B------:R2:W-:Y:S01]  /*9ec0*/  @P0 STS [R11], R18 ;  /* 0x000000120b000388 */ /* 0x0005e20000000800 */
[----:B------:R-:W-:Y:S01]  /*9ed0*/  ISETP.NE.AND P0, PT, R8, RZ, PT ;  /* 0x000000ff0800720c */ /* 0x000fe20003f05270 */
[--C-:B------:R-:W-:Y:S01]  /*9ee0*/  @P2 IMAD.IADD R16, R16, 0x1, -R13.reuse ;  /* 0x0000000110102824 */ /* 0x100fe200078e0a0d */
[----:B------:R-:W-:Y:S01]  /*9ef0*/  @P6 LEA R42, R42, UR5, 0x2 ;  /* 0x000000052a2a6c11 */ /* 0x000fe2000f8e10ff */
[----:B------:R-:W-:Y:S01]  /*9f00*/  @P1 IMAD.IADD R17, R17, 0x1, -R13 ;  /* 0x0000000111111824 */ /* 0x000fe200078e0a0d */
[----:B------:R2:W-:Y:S01]  /*9f10*/  @P4 STS [R9], R44 ;  /* 0x0000002c09004388 */ /* 0x0005e20000000800 */
[----:B------:R-:W-:-:S02]  /*9f20*/  ISETP.NE.AND P4, PT, R7, RZ, PT ;  /* 0x000000ff0700720c */ /* 0x000fc40003f85270 */
[----:B------:R-:W-:Y:S01]  /*9f30*/  @P5 LEA R0, R0, UR5, 0x2 ;  /* 0x0000000500005c11 */ /* 0x000fe2000f8e10ff */
[----:B------:R2:W-:Y:S01]  /*9f40*/  @P3 STS [R10], R43 ;  /* 0x0000002b0a003388 */ /* 0x0005e20000000800 */
[----:B------:R-:W-:Y:S02]  /*9f50*/  ISETP.NE.AND P3, PT, R6, RZ, PT ;  /* 0x000000ff0600720c */ /* 0x000fe40003f65270 */
[----:B------:R-:W-:Y:S01]  /*9f60*/  @P2 LEA R7, R16, UR5, 0x2 ;  /* 0x0000000510072c11 */ /* 0x000fe2000f8e10ff */
[----:B------:R2:W-:Y:S01]  /*9f70*/  @P6 STS [R42], R41 ;  /* 0x000000292a006388 */ /* 0x0005e20000000800 */
[----:B------:R-:W-:Y:S01]  /*9f80*/  @P1 LEA R6, R17, UR5, 0x2 ;  /* 0x0000000511061c11 */ /* 0x000fe2000f8e10ff */
[--C-:B------:R-:W-:Y:S01]  /*9f90*/  @P0 IMAD.IADD R21, R21, 0x1, -R13.reuse ;  /* 0x0000000115150824 */ /* 0x100fe200078e0a0d */
[----:B------:R-:W-:Y:S01]  /*9fa0*/  ISETP.NE.AND P6, PT, R5, RZ, PT ;  /* 0x000000ff0500720c */ /* 0x000fe20003fc5270 */
[----:B------:R2:W-:Y:S01]  /*9fb0*/  @P5 STS [R0], R19 ;  /* 0x0000001300005388 */ /* 0x0005e20000000800 */
[----:B------:R-:W-:Y:S01]  /*9fc0*/  ISETP.NE.AND P5, PT, R4, RZ, PT ;  /* 0x000000ff0400720c */ /* 0x000fe20003fa5270 */
[----:B------:R-:W-:-:S02]  /*9fd0*/  @P4 IMAD.IADD R22, R22, 0x1, -R13 ;  /* 0x0000000116164824 */ /* 0x000fc400078e0a0d */
[----:B------:R2:W-:Y:S01]  /*9fe0*/  @P2 STS [R7], R20 ;  /* 0x0000001407002388 */ /* 0x0005e20000000800 */
[----:B------:R-:W-:Y:S01]  /*9ff0*/  ISETP.NE.AND P2, PT, R3, RZ, PT ;  /* 0x000000ff0300720c */ /* 0x000fe20003f45270 */
[--C-:B------:R-:W-:Y:S01]  /*a000*/  @P3 IMAD.IADD R30, R30, 0x1, -R13.reuse ;  /* 0x000000011e1e3824 */ /* 0x100fe200078e0a0d */
[----:B------:R-:W-:Y:S01]  /*a010*/  @P4 LEA R3, R22, UR5, 0x2 ;  /* 0x0000000516034c11 */ /* 0x000fe2000f8e10ff */
[----:B------:R2:W-:Y:S01]  /*a020*/  @P1 STS [R6], R23 ;  /* 0x0000001706001388 */ /* 0x0005e20000000800 */
[----:B------:R-:W-:Y:S02]  /*a030*/  ISETP.NE.AND P1, PT, R2, RZ, PT ;  /* 0x000000ff0200720c */ /* 0x000fe40003f25270 */
[----:B------:R-:W-:Y:S01]  /*a040*/  @P0 LEA R2, R21, UR5, 0x2 ;  /* 0x0000000515020c11 */ /* 0x000fe2000f8e10ff */
[--C-:B------:R-:W-:Y:S01]  /*a050*/  @P6 IMAD.IADD R31, R31, 0x1, -R13.reuse ;  /* 0x000000011f1f6824 */ /* 0x100fe200078e0a0d */
[----:B------:R-:W-:Y:S01]  /*a060*/  @P3 LEA R30, R30, UR5, 0x2 ;  /* 0x000000051e1e3c11 */ /* 0x000fe2000f8e10ff */
[----:B------:R-:W-:-:S02]  /*a070*/  @P5 IMAD.IADD R32, R32, 0x1, -R13 ;  /* 0x0000000120205824 */ /* 0x000fc400078e0a0d */
[----:B------:R2:W-:Y:S01]  /*a080*/  @P0 STS [R2], R29 ;  /* 0x0000001d02000388 */ /* 0x0005e20000000800 */
[----:B------:R-:W-:Y:S01]  /*a090*/  ISETP.GE.AND P0, PT, R28, R47, PT ;  /* 0x0000002f1c00720c */ /* 0x000fe20003f06270 */
[--C-:B------:R-:W-:Y:S01]  /*a0a0*/  @P2 IMAD.IADD R33, R33, 0x1, -R13.reuse ;  /* 0x0000000121212824 */ /* 0x100fe200078e0a0d */
[----:B------:R-:W-:Y:S01]  /*a0b0*/  @P6 LEA R31, R31, UR5, 0x2 ;  /* 0x000000051f1f6c11 */ /* 0x000fe2000f8e10ff */
[----:B------:R2:W-:Y:S01]  /*a0c0*/  @P4 STS [R3], R34 ;  /* 0x0000002203004388 */ /* 0x0005e20000000800 */
[----:B------:R-:W-:Y:S01]  /*a0d0*/  @P5 LEA R32, R32, UR5, 0x2 ;  /* 0x0000000520205c11 */ /* 0x000fe2000f8e10ff */
        /* <DEDUP_REMOVED lines=9> */
[----:B01----:R-:W-:Y:S05]  /*a170*/  @P0 BRA `(.L_x_773) ;  /* 0x0000000400540947 */ /* 0x003fea0003800000 */
[----:B------:R-:W0:Y:S01]  /*a180*/  LDCU UR4, c[0x0][0x3b4] ;  /* 0x00007680ff0477ac */ /* 0x000e220008000800 */
[----:B--2---:R-:W-:Y:S01]  /*a190*/  VIADD R0, R28, UR7 ;  /* 0x000000071c007c36 */ /* 0x004fe20008000000 */
[----:B------:R-:W1:Y:S01]  /*a1a0*/  LDC.U8 R12, c[0x0][0x3c0] ;  /* 0x0000f000ff0c7b82 */ /* 0x000e620000000000 */
[----:B------:R-:W-:Y:S03]  /*a1b0*/  BSSY.RECONVERGENT B0, `(.L_x_828) ;  /* 0x000001e000007945 */ /* 0x000fe60003800200 */
[----:B0-----:R-:W-:-:S05]  /*a1c0*/  IADD3 R0, PT, PT, -R0, UR4, R15 ;  /* 0x0000000400007c10 */ /* 0x001fca000fffe10f */
[----:B------:R-:W-:-:S05]  /*a1d0*/  VIADD R0, R0, 0xffffe3ff ;  /* 0xffffe3ff00007836 */ /* 0x000fca0000000000 */
[C---:B------:R-:W-:Y:S02]  /*a1e0*/  LOP3.LUT R2, R0.reuse, 0x600, RZ, 0xc0, !PT ;  /* 0x0000060000027812 */ /* 0x040fe400078ec0ff */
[----:B------:R-:W-:Y:S02]  /*a1f0*/  ISETP.GE.U32.AND P1, PT, R0, 0x600, PT ;  /* 0x000006000000780c */ /* 0x000fe40003f26070 */
[----:B------:R-:W-:-:S13]  /*a200*/  ISETP.NE.AND P0, PT, R2, 0x600, PT ;  /* 0x000006000200780c */ /* 0x000fda0003f05270 */
[----:B------:R-:W-:Y:S05]  /*a210*/  @!P0 BRA `(.L_x_829) ;  /* 0x00000000005c8947 */ /* 0x000fea0003800000 */
[----:B------:R-:W-:Y:S01]  /*a220*/  LEA.HI R0, R0, 0x1, RZ, 0x17 ;  /* 0x0000000100007811 */ /* 0x000fe200078fb8ff */
[C---:B------:R-:W-:Y:S01]  /*a230*/  IMAD.IADD R7, R28.reuse, 0x1, R13 ;  /* 0x000000011c077824 */ /* 0x040fe200078e020d */
[----:B------:R-:W-:Y:S02]  /*a240*/  LEA R6, R28, UR5, 0x2 ;  /* 0x000000051c067c11 */ /* 0x000fe4000f8e10ff */
[----:B-1----:R-:W-:Y:S01]  /*a250*/  ISETP.NE.AND P2, PT, R12, RZ, PT ;  /* 0x000000ff0c00720c */ /* 0x002fe20003f45270 */
[C---:B------:R-:W-:Y:S01]  /*a260*/  IMAD.SHL.U32 R2, R0.reuse, 0x200, RZ ;  /* 0x0000020000027824 */ /* 0x040fe200078e00ff */
[----:B------:R-:W-:-:S04]  /*a270*/  LOP3.LUT R0, R0, 0x3, RZ, 0xc0, !PT ;  /* 0x0000000300007812 */ /* 0x000fc800078ec0ff */
[----:B------:R-:W-:Y:S01]  /*a280*/  LOP3.LUT R3, R2, 0x600, RZ, 0xc0, !PT ;  /* 0x0000060002037812 */ /* 0x000fe200078ec0ff */
[----:B------:R-:W-:-:S04]  /*a290*/  IMAD.MOV R0, RZ, RZ, -R0 ;  /* 0x000000ffff007224 */ /* 0x000fc800078e0a00 */
[----:B------:R-:W-:-:S07]  /*a2a0*/  IMAD.IADD R28, R28, 0x1, R3 ;  /* 0x000000011c1c7824 */ /* 0x000fce00078e0203 */
.L_x_830:
        /* <DEDUP_REMOVED lines=14> */
.L_x_829:
[----:B------:R-:W-:Y:S05]  /*a390*/  BSYNC.RECONVERGENT B0 ;  /* 0x0000000000007941 */ /* 0x000fea0003800200 */
.L_x_828:
[----:B------:R-:W-:Y:S05]  /*a3a0*/  @!P1 BRA `(.L_x_773) ;  /* 0x0000000000c89947 */ /* 0x000fea0003800000 */
[----:B------:R-:W2:Y:S01]  /*a3b0*/  S2UR UR6, SR_CgaCtaId ;  /* 0x00000000000679c3 */ /* 0x000ea20000008800 */
[----:B------:R-:W-:Y:S01]  /*a3c0*/  UMOV UR4, 0x400 ;  /* 0x0000040000047882 */ /* 0x000fe20000000000 */
[----:B-1----:R-:W-:Y:S01]  /*a3d0*/  ISETP.NE.AND P0, PT, R12, RZ, PT ;  /* 0x000000ff0c00720c */ /* 0x002fe20003f05270 */
[----:B------:R-:W-:Y:S01]  /*a3e0*/  IMAD.IADD R13, R28, 0x1, R13 ;  /* 0x000000011c0d7824 */ /* 0x000fe200078e020d */
[----:B--2---:R-:W-:-:S06]  /*a3f0*/  ULEA UR4, UR6, UR4, 0x18 ;  /* 0x0000000406047291 */ /* 0x004fcc000f8ec0ff */
[----:B------:R-:W-:-:S05]  /*a400*/  LEA R0, R28, UR4, 0x2 ;  /* 0x000000041c007c11 */ /* 0x000fca000f8e10ff */
[----:B------:R-:W-:-:S07]  /*a410*/  VIADD R0, R0, 0x1000 ;  /* 0x0000100000007836 */ /* 0x000fce0000000000 */
.L_x_831:
[----:B----4-:R-:W1:Y:S01]  /*a420*/  @!P0 LDC.64 R6, c[0x0][0x3d8] ;  /* 0x0000f600ff068b82 */ /* 0x010e620000000a00 */
[----:B0-----:R-:W-:Y:S01]  /*a430*/  CS2R R2, SRZ ;  /* 0x0000000000027805 */ /* 0x001fe2000001ff00 */
[----:B------:R-:W0:Y:S01]  /*a440*/  LDS R17, [R0+-0x1000] ;  /* 0xfff0000000117984 */ /* 0x000e220000000800 */
[----:B------:R-:W-:-:S03]  /*a450*/  SHF.R.S32.HI R15, RZ, 0x1f, R13 ;  /* 0x0000001fff0f7819 */ /* 0x000fc6000001140d */
[----:B------:R-:W2:Y:S04]  /*a460*/  LDS R19, [R0+-0x800] ;  /* 0xfff8000000137984 */ /* 0x000ea80000000800 */
[----:B-1----:R-:W3:Y:S01]  /*a470*/  @!P0 LDG.E.64 R2, desc[UR8][R6.64] ;  /* 0x0000000806028981 */ /* 0x002ee2000c1e1b00 */
[----:B------:R-:W-:-:S13]  /*a480*/  ISETP.NE.AND P0, PT, R12, RZ, PT ;  /* 0x000000ff0c00720c */ /* 0x000fda0003f05270 */
        /* <DEDUP_REMOVED lines=25> */
[----:B-1----:R-:W2:Y:S01]  /*a620*/  @!P0 LDG.E.64 R2, desc[UR8][R8.64] ;  /* 0x0000000808028981 */ /* 0x002ea2000c1e1b00 */
[----:B------:R-:W-:Y:S02]  /*a630*/  VIADD R28, R28, 0x800 ;  /* 0x000008001c1c7836 */ /* 0x000fe40000000000 */
[----:B---3--:R-:W-:Y:S01]  /*a640*/  VIADD R0, R0, 0x2000 ;  /* 0x0000200000007836 */ /* 0x008fe20000000000 */
[C---:B--2---:R-:W-:Y:S01]  /*a650*/  IADD3 R6, P1, PT, R13.reuse, R2, RZ ;  /* 0x000000020d067210 */ /* 0x044fe20007f3e0ff */
[----:B------:R-:W-:-:S04]  /*a660*/  VIADD R13, R13, 0x800 ;  /* 0x000008000d0d7836 */ /* 0x000fc80000000000 */
[----:B------:R-:W-:Y:S01]  /*a670*/  IMAD.X R3, R15, 0x1, R3, P1 ;  /* 0x000000010f037824 */ /* 0x000fe200008e0603 */
[----:B------:R-:W-:-:S04]  /*a680*/  LEA R2, P1, R6, UR14, 0x2 ;  /* 0x0000000e06027c11 */ /* 0x000fc8000f8210ff */
[----:B------:R-:W-:Y:S02]  /*a690*/  LEA.HI.X R3, R6, UR15, R3, 0x2, P1 ;  /* 0x0000000f06037c11 */ /* 0x000fe400088f1403 */
[----:B------:R-:W-:-:S03]  /*a6a0*/  ISETP.GE.AND P1, PT, R28, R47, PT ;  /* 0x0000002f1c00720c */ /* 0x000fc60003f26270 */
[----:B-----5:R4:W-:Y:S10]  /*a6b0*/  STG.E desc[UR8][R2.64+0x1800], R7 ;  /* 0x0018000702007986 */ /* 0x0209f4000c101908 */
[----:B------:R-:W-:Y:S05]  /*a6c0*/  @!P1 BRA `(.L_x_831) ;  /* 0xfffffffc00549947 */ /* 0x000fea000383ffff */
.L_x_773:
[----:B------:R-:W-:Y:S05]  /*a6d0*/  BSYNC.RECONVERGENT B1 ;  /* 0x0000000000017941 */ /* 0x000fea0003800200 */
.L_x_724:
[----:B-12---:R-:W1:Y:S02]  /*a6e0*/  S2R R0, SR_TID.X ;  /* 0x0000000000007919 */ /* 0x006e640000002100 */
[----:B-1----:R-:W-:-:S13]  /*a6f0*/  ISETP.NE.AND P0, PT, R0, RZ, PT ;  /* 0x000000ff0000720c */ /* 0x002fda0003f05270 */
[----:B------:R-:W-:Y:S05]  /*a700*/  @P0 EXIT ;  /* 0x000000000000094d */ /* 0x000fea0003800000 */
[----:B------:R-:W1:Y:S02]  /*a710*/  LDCU.U8 UR4, c[0x0][0x3c1] ;  /* 0x00007820ff0477ac */ /* 0x000e640008000000 */
[----:B-1----:R-:W-:-:S09]  /*a720*/  UISETP.NE.AND UP0, UPT, UR4, URZ, UPT ;  /* 0x000000ff0400728c */ /* 0x002fd2000bf05270 */
[----:B------:R-:W-:Y:S05]  /*a730*/  BRA.U !UP0, `(.L_x_832) ;  /* 0x0000000108287547 */ /* 0x000fea000b800000 */
[----:B------:R-:W1:Y:S01]  /*a740*/  LDCU.U8 UR4, c[0x0][0x3c0] ;  /* 0x00007800ff0477ac */ /* 0x000e620008000000 */
[----:B0---4-:R-:W0:Y:S01]  /*a750*/  LDC.64 R2, c[0x0][0x3a0] ;  /* 0x0000e800ff027b82 */ /* 0x011e220000000a00 */
[----:B------:R-:W-:Y:S01]  /*a760*/  IMAD.MOV.U32 R5, RZ, RZ, RZ ;  /* 0x000000ffff057224 */ /* 0x000fe200078e00ff */
[----:B-1----:R-:W-:-:S09]  /*a770*/  UISETP.NE.AND UP0, UPT, UR4, URZ, UPT ;  /* 0x000000ff0400728c */ /* 0x002fd2000bf05270 */
[----:B------:R-:W-:Y:S05]  /*a780*/  BRA.U UP0, `(.L_x_833) ;  /* 0x0000000100087547 */ /* 0x000fea000b800000 */
[----:B------:R-:W1:Y:S02]  /*a790*/  LDC.64 R4, c[0x0][0x3d8] ;  /* 0x0000f600ff047b82 */ /* 0x000e640000000a00 */
[----:B-1----:R1:W5:Y:S02]  /*a7a0*/  LDG.E R5, desc[UR8][R4.64] ;  /* 0x0000000804057981 */ /* 0x002364000c1e1900 */
.L_x_833:
[----:B-----5:R-:W-:-:S05]  /*a7b0*/  IMAD.IADD R5, R5, 0x1, R14 ;  /* 0x0000000105057824 */ /* 0x020fca00078e020e */
[----:B0-----:R-:W-:Y:S01]  /*a7c0*/  STG.E desc[UR8][R2.64], R5 ;  /* 0x0000000502007986 */ /* 0x001fe2000c101908 */
[----:B------:R-:W-:Y:S05]  /*a7d0*/  EXIT ;  /* 0x000000000000794d */ /* 0x000fea0003800000 */
.L_x_832:
[----:B------:R-:W1:Y:S01]  /*a7e0*/  LDCU.U8 UR4, c[0x0][0x3c0] ;  /* 0x00007800ff0477ac */ /* 0x000e620008000000 */
[----:B0---4-:R-:W0:Y:S01]  /*a7f0*/  LDC.64 R4, c[0x0][0x3e0] ;  /* 0x0000f800ff047b82 */ /* 0x011e220000000a00 */
[----:B------:R-:W-:Y:S01]  /*a800*/  CS2R R2, SRZ ;  /* 0x0000000000027805 */ /* 0x000fe2000001ff00 */
[----:B-1----:R-:W-:-:S09]  /*a810*/  UISETP.NE.AND UP0, UPT, UR4, URZ, UPT ;  /* 0x000000ff0400728c */ /* 0x002fd2000bf05270 */
[----:B------:R-:W-:Y:S05]  /*a820*/  BRA.U UP0, `(.L_x_834) ;  /* 0x0000000100087547 */ /* 0x000fea000b800000 */
[----:B------:R-:W1:Y:S02]  /*a830*/  LDC.64 R2, c[0x0][0x3d8] ;  /* 0x0000f600ff027b82 */ /* 0x000e640000000a00 */
[----:B-1----:R-:W5:Y:S02]  /*a840*/  LDG.E.64 R2, desc[UR8][R2.64] ;  /* 0x0000000802027981 */ /* 0x002f64000c1e1b00 */
.L_x_834:
[----:B-----5:R-:W-:-:S04]  /*a850*/  IADD3 R2, P0, PT, R14, R2, RZ ;  /* 0x000000020e027210 */ /* 0x020fc80007f1e0ff */
[----:B------:R-:W-:-:S05]  /*a860*/  LEA.HI.X.SX32 R3, R14, R3, 0x1, P0 ;  /* 0x000000030e037211 */ /* 0x000fca00000f0eff */
[----:B0-----:R-:W-:Y:S01]  /*a870*/  STG.E.64 desc[UR8][R4.64], R2 ;  /* 0x0000000204007986 */ /* 0x001fe2000c101b08 */
[----:B------:R-:W-:Y:S05]  /*a880*/  EXIT ;  /* 0x000000000000794d */ /* 0x000fea0003800000 */
.L_x_667:
[----:B------:R-:W-:Y:S01]  /*a890*/  BSSY B0, `(.L_x_835) ;  /* 0x0000006000007945 */ /* 0x000fe20003800000 */
[----:B------:R-:W-:Y:S01]  /*a8a0*/  PLOP3.LUT P0, PT, P0, PT, PT, 0x8, 0x80 ;  /* 0x000000000080781c */ /* 0x000fe2000070e170 */
[----:B------:R-:W-:-:S12]  /*a8b0*/  IMAD.MOV.U32 R22, RZ, RZ, -0x1 ;  /* 0xffffffffff167424 */ /* 0x000fd800078e00ff */
[----:B------:R-:W-:Y:S05]  /*a8c0*/  WARPSYNC.COLLECTIVE R22, `(.L_x_836) ;  /* 0x0000000016087348 */ /* 0x000fea0003c00000 */
[----:B------:R-:W-:Y:S01]  /*a8d0*/  VOTE.ANY P0, P0 ;  /* 0x0000000000ff7806 */ /* 0x000fe20000000100 */
[----:B------:R-:W-:-:S12]  /*a8e0*/  ENDCOLLECTIVE ;  /* 0x000000000000791b */ /* 0x000fd80003800000 */
.L_x_836:
[----:B------:R-:W-:Y:S05]  /*a8f0*/  BSYNC B0 ;  /* 0x0000000000007941 */ /* 0x000fea0003800000 */
.L_x_835:
[----:B------:R-:W-:Y:S05]  /*a900*/  BRA `(.L_x_837) ;  /* 0xffffff8400bc7947 */ /* 0x000fea000383ffff */
.L_x_669:
[----:B------:R-:W-:Y:S01]  /*a910*/  BSSY B0, `(.L_x_838) ;  /* 0x0000006000007945 */ /* 0x000fe20003800000 */
[----:B------:R-:W-:Y:S01]  /*a920*/  PLOP3.LUT P0, PT, P0, PT, PT, 0x8, 0x80 ;  /* 0x000000000080781c */ /* 0x000fe2000070e170 */
[----:B------:R-:W-:-:S12]  /*a930*/  IMAD.MOV.U32 R22, RZ, RZ, -0x1 ;  /* 0xffffffffff167424 */ /* 0x000fd800078e00ff */
[----:B------:R-:W-:Y:S05]  /*a940*/  WARPSYNC.COLLECTIVE R22, `(.L_x_839) ;  /* 0x0000000016087348 */ /* 0x000fea0003c00000 */
[----:B------:R-:W-:Y:S01]  /*a950*/  VOTE.ANY P0, P0 ;  /* 0x0000000000ff7806 */ /* 0x000fe20000000100 */
[----:B------:R-:W-:-:S12]  /*a960*/  ENDCOLLECTIVE ;  /* 0x000000000000791b */ /* 0x000fd80003800000 */
.L_x_839:
[----:B------:R-:W-:Y:S05]  /*a970*/  BSYNC B0 ;  /* 0x0000000000007941 */ /* 0x000fea0003800000 */
.L_x_838:
[----:B------:R-:W-:Y:S05]  /*a980*/  BRA `(.L_x_840) ;  /* 0xffffff8800107947 */ /* 0x000fea000383ffff */
.L_x_671:
[----:B------:R-:W0:Y:S01]  /*a990*/  S2R R59, SR_GEMASK ;  /* 0x00000000003b7919 */ /* 0x000e220000003c00 */
[----:B------:R-:W-:Y:S01]  /*a9a0*/  BSSY B0, `(.L_x_841) ;  /* 0x0000006000007945 */ /* 0x000fe20003800000 */
[----:B------:R-:W-:Y:S01]  /*a9b0*/  PLOP3.LUT P0, PT, P0, PT, PT, 0x8, 0x80 ;  /* 0x000000000080781c */ /* 0x000fe2000070e170 */
[----:B------:R-:W-:-:S12]  /*a9c0*/  IMAD.MOV.U32 R22, RZ, RZ, -0x1 ;  /* 0xffffffffff167424 */ /* 0x000fd800078e00ff */
[----:B0-----:R-:W-:Y:S05]  /*a9d0*/  WARPSYNC.COLLECTIVE R22, `(.L_x_842) ;  /* 0x0000000016087348 */ /* 0x001fea0003c00000 */
[----:B------:R-:W-:Y:S01]  /*a9e0*/  VOTE.ANY R22, PT, P0 ;  /* 0x0000000000167806 */ /* 0x000fe200000e0100 */
[----:B0-----:R-:W-:Y:S06]  /*a9f0*/  ENDCOLLECTIVE ;  /* 0x000000000000791b */ /* 0x001fec0003800000 */
.L_x_842:
[----:B------:R-:W-:Y:S05]  /*aa00*/  BSYNC B0 ;  /* 0x0000000000007941 */ /* 0x000fea0003800000 */
.L_x_841:
[----:B------:R-:W-:Y:S01]  /*aa10*/  LOP3.LUT R22, R22, 0x80000000, R59, 0xec, !PT ;  /* 0x8000000016167812 */ /* 0x000fe200078eec3b */
[C---:B------:R-:W-:Y:S02]  /*aa20*/  VIADD R46, R58.reuse, 0x2 ;  /* 0x000000023a2e7836 */ /* 0x040fe40000000000 */
[----:B------:R-:W-:Y:S02]  /*aa30*/  VIADD R45, R58, 0x4 ;  /* 0x000000043a2d7836 */ /* 0x000fe40000000000 */
[----:B------:R-:W-:-:S05]  /*aa40*/  VIADD R17, R22, 0xffffffff ;  /* 0xffffffff16117836 */ /* 0x000fca0000000000 */
[----:B------:R-:W-:Y:S01]  /*aa50*/  LOP3.LUT R60, R22, R17, RZ, 0xc, !PT ;  /* 0x00000011163c7212 */ /* 0x000fe200078e0cff */
[----:B------:R-:W-:Y:S02]  /*aa60*/  IMAD.MOV.U32 R17, RZ, RZ, 0x1 ;  /* 0x00000001ff117424 */ /* 0x000fe400078e00ff */
[----:B------:R-:W-:-:S03]  /*aa70*/  IMAD.MOV.U32 R22, RZ, RZ, -0x1 ;  /* 0xffffffffff167424 */ /* 0x000fc600078e00ff */
[----:B------:R-:W0:Y:S02]  /*aa80*/  POPC R60, R60 ;  /* 0x0000003c003c7309 */ /* 0x000e240000000000 */
[----:B0-----:R-:W-:Y:S01]  /*aa90*/  IMAD.MOV.U32 R16, RZ, RZ, R60 ;  /* 0x000000ffff107224 */ /* 0x001fe200078e003c */
[----:B------:R-:W-:-:S13]  /*aaa0*/  ISETP.GE.AND P0, PT, R58, R60, PT ;  /* 0x0000003c3a00720c */ /* 0x000fda0003f06270 */
[----:B------:R-:W-:Y:S05]  /*aab0*/  WARPSYNC.COLLECTIVE R22, `(.L_x_843) ;  /* 0x0000000016087348 */ /* 0x000fea0003c00000 */
[----:B------:R0:W1:Y:S02]  /*aac0*/  SHFL.DOWN P2, R39, R21, R17, R16 ;  /* 0x0800001115277389 */ /* 0x0000640000040010 */
[----:B01----:R-:W-:Y:S05]  /*aad0*/  ENDCOLLECTIVE ;  /* 0x000000000000791b */ /* 0x003fea0003800000 */
.L_x_843:
[----:B------:R-:W-:Y:S01]  /*aae0*/  IMAD.MOV.U32 R17, RZ, RZ, 0x2 ;  /* 0x00000002ff117424 */ /* 0x000fe200078e00ff */
[----:B------:R-:W-:Y:S02]  /*aaf0*/  SEL R44, R39, RZ, !P0 ;  /* 0x000000ff272c7207 */ /* 0x000fe40004000000 */
[----:B------:R-:W-:-:S03]  /*ab00*/  ISETP.GT.AND P0, PT, R46, R60, PT ;  /* 0x0000003c2e00720c */ /* 0x000fc60003f04270 */
[----:B------:R-:W-:-:S04]  /*ab10*/  IMAD.IADD R47, R44, 0x1, R21 ;  /* 0x000000012c2f7824 */ /* 0x000fc800078e0215 */
[----:B------:R-:W-:-:S07]  /*ab20*/  IMAD.MOV.U32 R21, RZ, RZ, R47 ;  /* 0x000000ffff157224 */ /* 0x000fce00078e002f */
[----:B------:R-:W-:Y:S05]  /*ab30*/  WARPSYNC.COLLECTIVE R22, `(.L_x_844) ;  /* 0x0000000016087348 */ /* 0x000fea0003c00000 */
[----:B------:R0:W1:Y:S02]  /*ab40*/  SHFL.DOWN P2, R39, R21, R17, R16 ;  /* 0x0800001115277389 */ /* 0x0000640000040010 */
[----:B01----:R-:W-:Y:S05]  /*ab50*/  ENDCOLLECTIVE ;  /* 0x000000000000791b */ /* 0x003fea0003800000 */
.L_x_844:
[----:B------:R-:W-:Y:S01]  /*ab60*/  IMAD.MOV.U32 R17, RZ, RZ, 0x4 ;  /* 0x00000004ff117424 */ /* 0x000fe200078e00ff */
[----:B------:R-:W-:Y:S02]  /*ab70*/  SEL R44, R39, RZ, !P0 ;  /* 0x000000ff272c7207 */ /* 0x000fe40004000000 */
[----:B------:R-:W-:-:S03]  /*ab80*/  ISETP.GT.AND P0, PT, R45, R60, PT ;  /* 0x0000003c2d00720c */ /* 0x000fc60003f04270 */
[----:B------:R-:W-:Y:S02]  /*ab90*/  IMAD.IADD R49, R47, 0x1, R44 ;  /* 0x000000012f317824 */ /* 0x000fe400078e022c */
[----:B------:R-:W-:Y:S02]  /*aba0*/  VIADD R47, R58, 0x10 ;  /* 0x000000103a2f7836 */ /* 0x000fe40000000000 */
[----:B------:R-:W-:-:S03]  /*abb0*/  IMAD.MOV.U32 R21, RZ, RZ, R49 ;  /* 0x000000ffff157224 */ /* 0x000fc600078e0031 */
[----:B------:R-:W-:-:S13]  /*abc0*/  ISETP.GT.AND P1, PT, R47, R60, PT ;  /* 0x0000003c2f00720c */ /* 0x000fda0003f24270 */
[----:B------:R-:W-:Y:S05]  /*abd0*/  WARPSYNC.COLLECTIVE R22, `(.L_x_845) ;  /* 0x0000000016087348 */ /* 0x000fea0003c00000 */
[----:B------:R0:W1:Y:S02]  /*abe0*/  SHFL.DOWN P2, R39, R21, R17, R16 ;  /* 0x0800001115277389 */ /* 0x0000640000040010 */
[----:B01----:R-:W-:Y:S05]  /*abf0*/  ENDCOLLECTIVE ;  /* 0x000000000000791b */ /* 0x003fea0003800000 */
.L_x_845:
[----:B------:R-:W-:Y:S01]  /*ac00*/  IMAD.MOV.U32 R17, RZ, RZ, 0x8 ;  /* 0x00000008ff117424 */ /* 0x000fe200078e00ff */
[----:B------:R-:W-:-:S05]  /*ac10*/  SEL R44, R39, RZ, !P0 ;  /* 0x000000ff272c7207 */ /* 0x000fca0004000000 */
[----:B------:R-:W-:Y:S02]  /*ac20*/  IMAD.IADD R61, R49, 0x1, R44 ;  /* 0x00000001313d7824 */ /* 0x000fe400078e022c */
[----:B------:R-:W-:Y:S02]  /*ac30*/  VIADD R44, R58, 0x8 ;  /* 0x000000083a2c7836 */ /* 0x000fe40000000000 */
[----:B------:R-:W-:-:S03]  /*ac40*/  IMAD.MOV.U32 R21, RZ, RZ, R61 ;  /* 0x000000ffff157224 */ /* 0x000fc600078e003d */
[----:B------:R-:W-:-:S13]  /*ac50*/  ISETP.GT.AND P0, PT, R44, R60, PT ;  /* 0x0000003c2c00720c */ /* 0x000fda0003f04270 */
[----:B------:R-:W-:Y:S05]  /*ac60*/  WARPSYNC.COLLECTIVE R22, `(.L_x_846) ;  /* 0x0000000016087348 */ /* 0x000fea0003c00000 */
[----:B------:R0:W1:Y:S02]  /*ac70*/  SHFL.DOWN P2, R39, R21, R17, R16 ;  /* 0x0800001115277389 */ /* 0x0000640000040010 */
[----:B01----:R-:W-:Y:S05]  /*ac80*/  ENDCOLLECTIVE ;  /* 0x000000000000791b */ /* 0x003fea0003800000 */
.L_x_846:
[----:B------:R-:W-:Y:S01]  /*ac90*/  IMAD.MOV.U32 R17, RZ, RZ, 0x10 ;  /* 0x00000010ff117424 */ /* 0x000fe200078e00ff */
[----:B------:R-:W-:Y:S02]  /*aca0*/  SEL R48, R39, RZ, !P0 ;  /* 0x000000ff27307207 */ /* 0x000fe40004000000 */
[----:B------:R-:W-:-:S03]  /*acb0*/  ISETP.NE.AND P0, PT, R20, 0x65, PT ;  /* 0x000000651400780c */ /* 0x000fc60003f05270 */
[----:B------:R-:W-:-:S04]  /*acc0*/  IMAD.IADD R51, R61, 0x1, R48 ;  /* 0x000000013d337824 */ /* 0x000fc800078e0230 */
[----:B------:R-:W-:-:S07]  /*acd0*/  IMAD.MOV.U32 R21, RZ, RZ, R51 ;  /* 0x000000ffff157224 */ /* 0x000fce00078e0033 */
[----:B------:R-:W-:Y:S05]  /*ace0*/  WARPSYNC.COLLECTIVE R22, `(.L_x_847) ;  /* 0x0000000016087348 */ /* 0x000fea0003c00000 */
[----:B------:R0:W1:Y:S02]  /*acf0*/  SHFL.DOWN P2, R39, R21, R17, R16 ;  /* 0x0800001115277389 */ /* 0x0000640000040010 */
[----:B01----:R-:W-:Y:S05]  /*ad00*/  ENDCOLLECTIVE ;  /* 0x000000000000791b */ /* 0x003fea0003800000 */
.L_x_847:
[----:B------:R-:W-:Y:S05]  /*ad10*/  WARPSYNC.COLLECTIVE R22, `(.L_x_848) ;  /* 0x0000000016087348 */ /* 0x000fea0003c00000 */
[----:B------:R-:W-:Y:S01]  /*ad20*/  VOTE.ALL P0, P0 ;  /* 0x0000000000ff7806 */ /* 0x000fe20000000000 */
[----:B------:R-:W-:-:S12]  /*ad30*/  ENDCOLLECTIVE ;  /* 0x000000000000791b */ /* 0x000fd80003800000 */
.L_x_848:
[----:B------:R-:W0:Y:S01]  /*ad40*/  LDC.64 R16, c[0x0][0x3a8] ;  /* 0x0000ea00ff107b82 */ /* 0x000e220000000a00 */
[----:B------:R-:W-:-:S05]  /*ad50*/  SEL R48, R39, RZ, !P1 ;  /* 0x000000ff27307207 */ /* 0x000fca0004800000 */
[----:B------:R-:W-:Y:S01]  /*ad60*/  IMAD.IADD R48, R51, 0x1, R48 ;  /* 0x0000000133307824 */ /* 0x000fe200078e0230 */
[----:B0-----:R-:W-:-:S05]  /*ad70*/  IADD3 R49, P2, PT, R16, 0x100, RZ ;  /* 0x0000010010317810 */ /* 0x001fca0007f5e0ff */
[----:B------:R-:W-:Y:S01]  /*ad80*/  IMAD.X R50, RZ, RZ, R17, P2 ;  /* 0x000000ffff327224 */ /* 0x000fe200010e0611 */
[----:B------:R-:W-:Y:S07]  /*ad90*/  BRA `(.L_x_849) ;  /* 0xffffff8400a87947 */ /* 0x000fee000383ffff */
.L_x_673:
[----:B------:R-:W-:Y:S01]  /*ada0*/  BSSY B0, `(.L_x_850) ;  /* 0x0000006000007945 */ /* 0x000fe20003800000 */
[----:B------:R-:W-:Y:S01]  /*adb0*/  PLOP3.LUT P0, PT, P0, PT, PT, 0x8, 0x80 ;  /* 0x000000000080781c */ /* 0x000fe2000070e170 */
[----:B------:R-:W-:-:S12]  /*adc0*/  IMAD.MOV.U32 R22, RZ, RZ, -0x1 ;  /* 0xffffffffff167424 */ /* 0x000fd800078e00ff */
[----:B------:R-:W-:Y:S05]  /*add0*/  WARPSYNC.COLLECTIVE R22, `(.L_x_851) ;  /* 0x0000000016087348 */ /* 0x000fea0003c00000 */
[----:B------:R-:W-:Y:S01]  /*ade0*/  VOTE.ANY P0, P0 ;  /* 0x0000000000ff7806 */ /* 0x000fe20000000100 */
[----:B------:R-:W-:-:S12]  /*adf0*/  ENDCOLLECTIVE ;  /* 0x000000000000791b */ /* 0x000fd80003800000 */
.L_x_851:
[----:B------:R-:W-:Y:S05]  /*ae00*/  BSYNC B0 ;  /* 0x0000000000007941 */ /* 0x000fea0003800000 */
.L_x_850:
[----:B------:R-:W-:Y:S05]  /*ae10*/  BRA `(.L_x_852) ;  /* 0xffffff8400b87947 */ /* 0x000fea000383ffff */
.L_x_675:
[----:B------:R-:W-:Y:S01]  /*ae20*/  BSSY B0, `(.L_x_853) ;  /* 0x0000006000007945 */ /* 0x000fe20003800000 */
[----:B------:R-:W-:Y:S01]  /*ae30*/  PLOP3.LUT P0, PT, P0, PT, PT, 0x8, 0x80 ;  /* 0x000000000080781c */ /* 0x000fe2000070e170 */
[----:B------:R-:W-:-:S12]  /*ae40*/  IMAD.MOV.U32 R22, RZ, RZ, -0x1 ;  /* 0xffffffffff167424 */ /* 0x000fd800078e00ff */
[----:B------:R-:W-:Y:S05]  /*ae50*/  WARPSYNC.COLLECTIVE R22, `(.L_x_854) ;  /* 0x0000000016087348 */ /* 0x000fea0003c00000 */
[----:B------:R-:W-:Y:S01]  /*ae60*/  VOTE.ANY P0, P0 ;  /* 0x0000000000ff7806 */ /* 0x000fe20000000100 */
[----:B------:R-:W-:-:S12]  /*ae70*/  ENDCOLLECTIVE ;  /* 0x000000000000791b */ /* 0x000fd80003800000 */
.L_x_854:
[----:B------:R-:W-:Y:S05]  /*ae80*/  BSYNC B0 ;  /* 0x0000000000007941 */ /* 0x000fea0003800000 */
.L_x_853:
[----:B------:R-:W-:Y:S05]  /*ae90*/  BRA `(.L_x_855) ;  /* 0xffffff88000c7947 */ /* 0x000fea000383ffff */
.L_x_677:
[----:B------:R-:W-:Y:S01]  /*aea0*/  BSSY B0, `(.L_x_856) ;  /* 0x0000006000007945 */ /* 0x000fe20003800000 */
[----:B------:R-:W-:Y:S01]  /*aeb0*/  PLOP3.LUT P0, PT, P0, PT, PT, 0x8, 0x80 ;  /* 0x000000000080781c */ /* 0x000fe2000070e170 */
[----:B------:R-:W-:-:S12]  /*aec0*/  IMAD.MOV.U32 R22, RZ, RZ, -0x1 ;  /* 0xffffffffff167424 */ /* 0x000fd800078e00ff */
[----:B------:R-:W-:Y:S05]  /*aed0*/  WARPSYNC.COLLECTIVE R22, `(.L_x_857) ;  /* 0x0000000016087348 */ /* 0x000fea0003c00000 */
[----:B------:R-:W-:Y:S01]  /*aee0*/  VOTE.ANY R22, PT, P0 ;  /* 0x0000000000167806 */ /* 0x000fe200000e0100 */
[----:B------:R-:W-:Y:S06]  /*aef0*/  ENDCOLLECTIVE ;  /* 0x000000000000791b */ /* 0x000fec0003800000 */
.L_x_857:
[----:B------:R-:W-:Y:S05]  /*af00*/  BSYNC B0 ;  /* 0x0000000000007941 */ /* 0x000fea0003800000 */
.L_x_856:
[----:B------:R-:W-:Y:S01]  /*af10*/  LOP3.LUT R22, R22, 0x80000000, R59, 0xec, !PT ;  /* 0x8000000016167812 */ /* 0x000fe200078eec3b */
[----:B------:R-:W-:-:S04]  /*af20*/  VIADD R14, R14, 0xffffffe0 ;  /* 0xffffffe00e0e7836 */ /* 0x000fc80000000000 */
[----:B------:R-:W-:-:S05]  /*af30*/  VIADD R17, R22, 0xffffffff ;  /* 0xffffffff16117836 */ /* 0x000fca0000000000 */
[----:B------:R-:W-:Y:S01]  /*af40*/  LOP3.LUT R60, R22, R17, RZ, 0xc, !PT ;  /* 0x00000011163c7212 */ /* 0x000fe200078e0cff */
[----:B------:R-:W-:Y:S02]  /*af50*/  IMAD.MOV.U32 R17, RZ, RZ, 0x1 ;  /* 0x00000001ff117424 */ /* 0x000fe400078e00ff */
[----:B------:R-:W-:Y:S01]  /*af60*/  IMAD.MOV.U32 R22, RZ, RZ, -0x1 ;  /* 0xffffffffff167424 */ /* 0x000fe200078e00ff */
[----:B------:R0:W1:Y:S06]  /*af70*/  POPC R16, R60 ;  /* 0x0000003c00107309 */ /* 0x00006c0000000000 */
[----:B01----:R-:W-:Y:S05]  /*af80*/  WARPSYNC.COLLECTIVE R22, `(.L_x_858) ;  /* 0x0000000016087348 */ /* 0x003fea0003c00000 */
[----:B-1----:R1:W2:Y:S02]  /*af90*/  SHFL.DOWN P2, R39, R21, R17, R16 ;  /* 0x0800001115277389 */ /* 0x0022a40000040010 */
[----:B012---:R-:W-:Y:S05]  /*afa0*/  ENDCOLLECTIVE ;  /* 0x000000000000791b */ /* 0x007fea0003800000 */
.L_x_858:
[----:B------:R-:W-:Y:S01]  /*afb0*/  ISETP.GE.AND P0, PT, R58, R16, PT ;  /* 0x000000103a00720c */ /* 0x000fe20003f06270 */
[----:B------:R-:W-:-:S03]  /*afc0*/  IMAD.MOV.U32 R17, RZ, RZ, 0x2 ;  /* 0x00000002ff117424 */ /* 0x000fc600078e00ff */
[----:B------:R-:W-:Y:S02]  /*afd0*/  SEL R39, R39, RZ, !P0 ;  /* 0x000000ff27277207 */ /* 0x000fe40004000000 */
[----:B------:R-:W-:-:S03]  /*afe0*/  ISETP.GT.AND P0, PT, R46, R16, PT ;  /* 0x000000102e00720c */ /* 0x000fc60003f04270 */
[----:B------:R-:W-:-:S04]  /*aff0*/  IMAD.IADD R61, R39, 0x1, R21 ;  /* 0x00000001273d7824 */ /* 0x000fc800078e0215 */
[----:B------:R-:W-:-:S07]  /*b000*/  IMAD.MOV.U32 R21, RZ, RZ, R61 ;  /* 0x000000ffff157224 */ /* 0x000fce00078e003d */
[----:B------:R-:W-:Y:S05]  /*b010*/  WARPSYNC.COLLECTIVE R22, `(.L_x_859) ;  /* 0x0000000016087348 */ /* 0x000fea0003c00000 */
[----:B------:R0:W1:Y:S02]  /*b020*/  SHFL.DOWN P2, R39, R21, R17, R16 ;  /* 0x0800001115277389 */ /* 0x0000640000040010 */
[----:B01----:R-:W-:Y:S05]  /*b030*/  ENDCOLLECTIVE ;  /* 0x000000000000791b */ /* 0x003fea0003800000 */
.L_x_859:
        /* <DEDUP_REMOVED lines=8> */
.L_x_860:
[----:B------:R-:W-:Y:S01]  /*b0c0*/  IMAD.MOV.U32 R17, RZ, RZ, 0x8 ;  /* 0x00000008ff117424 */ /* 0x000fe200078e00ff */
[----:B------:R-:W-:Y:S02]  /*b0d0*/  SEL R39, R39, RZ, !P0 ;  /* 0x000000ff27277207 */ /* 0x000fe40004000000 */
[----:B------:R-:W-:-:S03]  /*b0e0*/  ISETP.GT.AND P0, PT, R44, R16, PT ;  /* 0x000000102c00720c */ /* 0x000fc60003f04270 */
[----:B------:R-:W-:-:S10]  /*b0f0*/  IMAD.IADD R21, R60, 0x1, R39 ;  /* 0x000000013c157824 */ /* 0x000fd400078e0227 */
[----:B------:R-:W-:Y:S05]  /*b100*/  WARPSYNC.COLLECTIVE R22, `(.L_x_861) ;  /* 0x0000000016087348 */ /* 0x000fea0003c00000 */
[----:B------:R0:W1:Y:S02]  /*b110*/  SHFL.DOWN P2, R39, R21, R17, R16 ;  /* 0x0800001115277389 */ /* 0x0000640000040010 */
[----:B01----:R-:W-:Y:S05]  /*b120*/  ENDCOLLECTIVE ;  /* 0x000000000000791b */ /* 0x003fea0003800000 */
.L_x_861:
        /* <DEDUP_REMOVED lines=8> */
.L_x_862:
[----:B------:R-:W-:Y:S02]  /*b1b0*/  SEL R39, R39, RZ, !P0 ;  /* 0x000000ff27277207 */ /* 0x000fe40004000000 */
[----:B------:R-:W-:Y:S02]  /*b1c0*/  ISETP.NE.AND P0, PT, R20, 0x65, PT ;  /* 0x000000651400780c */ /* 0x000fe40003f05270 */
[----:B------:R-:W-:-:S11]  /*b1d0*/  IADD3 R48, PT, PT, R61, R39, R48 ;  /* 0x000000273d307210 */ /* 0x000fd60007ffe030 */
[----:B------:R-:W-:Y:S05]  /*b1e0*/  WARPSYNC.COLLECTIVE R22, `(.L_x_863) ;  /* 0x0000000016087348 */ /* 0x000fea0003c00000 */
[----:B------:R-:W-:Y:S01]  /*b1f0*/  VOTE.ALL P0, P0 ;  /* 0x0000000000ff7806 */ /* 0x000fe20000000000 */
[----:B------:R-:W-:-:S12]  /*b200*/  ENDCOLLECTIVE ;  /* 0x000000000000791b */ /* 0x000fd80003800000 */
.L_x_863:
[----:B------:R-:W-:Y:S05]  /*b210*/  BRA `(.L_x_864) ;  /* 0xffffff8400ac7947 */ /* 0x000fea000383ffff */
.L_x_775:
[----:B------:R-:W-:Y:S01]  /*b220*/  BSSY B0, `(.L_x_865) ;  /* 0x0000006000007945 */ /* 0x000fe20003800000 */
[----:B------:R-:W-:Y:S01]  /*b230*/  PLOP3.LUT P0, PT, P0, PT, PT, 0x8, 0x80 ;  /* 0x000000000080781c */ /* 0x000fe2000070e170 */
[----:B------:R-:W-:-:S12]  /*b240*/  IMAD.MOV.U32 R22, RZ, RZ, -0x1 ;  /* 0xffffffffff167424 */ /* 0x000fd800078e00ff */
[----:B------:R-:W-:Y:S05]  /*b250*/  WARPSYNC.COLLECTIVE R22, `(.L_x_866) ;  /* 0x0000000016087348 */ /* 0x000fea0003c00000 */
[----:B------:R-:W-:Y:S01]  /*b260*/  VOTE.ANY P0, P0 ;  /* 0x0000000000ff7806 */ /* 0x000fe20000000100 */
[----:B------:R-:W-:-:S12]  /*b270*/  ENDCOLLECTIVE ;  /* 0x000000000000791b */ /* 0x000fd80003800000 */
.L_x_866:
[----:B------:R-:W-:Y:S05]  /*b280*/  BSYNC B0 ;  /* 0x0000000000007941 */ /* 0x000fea0003800000 */
.L_x_865:
[----:B------:R-:W-:Y:S05]  /*b290*/  BRA `(.L_x_867) ;  /* 0xffffffd000587947 */ /* 0x000fea000383ffff */
.L_x_777:
[----:B------:R-:W-:Y:S01]  /*b2a0*/  BSSY B0, `(.L_x_868) ;  /* 0x0000006000007945 */ /* 0x000fe20003800000 */
[----:B------:R-:W-:Y:S01]  /*b2b0*/  PLOP3.LUT P0, PT, P0, PT, PT, 0x8, 0x80 ;  /* 0x000000000080781c */ /* 0x000fe2000070e170 */
[----:B------:R-:W-:-:S12]  /*b2c0*/  IMAD.MOV.U32 R22, RZ, RZ, -0x1 ;  /* 0xffffffffff167424 */ /* 0x000fd800078e00ff */
[----:B------:R-:W-:Y:S05]  /*b2d0*/  WARPSYNC.COLLECTIVE R22, `(.L_x_869) ;  /* 0x0000000016087348 */ /* 0x000fea0003c00000 */
[----:B------:R-:W-:Y:S01]  /*b2e0*/  VOTE.ANY P0, P0 ;  /* 0x0000000000ff7806 */ /* 0x000fe20000000100 */
[----:B------:R-:W-:-:S12]  /*b2f0*/  ENDCOLLECTIVE ;  /* 0x000000000000791b */ /* 0x000fd80003800000 */
.L_x_869:
[----:B------:R-:W-:Y:S05]  /*b300*/  BSYNC B0 ;  /* 0x0000000000007941 */ /* 0x000fea0003800000 */
.L_x_868:
[----:B------:R-:W-:Y:S05]  /*b310*/  BRA `(.L_x_870) ;  /* 0xffffffd000ac7947 */ /* 0x000fea000383ffff */
.L_x_779:
[----:B------:R-:W0:Y:S01]  /*b320*/  S2R R53, SR_GEMASK ;  /* 0x0000000000357919 */ /* 0x000e220000003c00 */
[----:B------:R-:W-:Y:S01]  /*b330*/  BSSY B0, `(.L_x_871) ;  /* 0x0000006000007945 */ /* 0x000fe20003800000 */
[----:B------:R-:W-:Y:S01]  /*b340*/  PLOP3.LUT P0, PT, P0, PT, PT, 0x8, 0x80 ;  /* 0x000000000080781c */ /* 0x000fe2000070e170 */
[----:B------:R-:W-:-:S12]  /*b350*/  IMAD.MOV.U32 R22, RZ, RZ, -0x1 ;  /* 0xffffffffff167424 */ /* 0x000fd800078e00ff */
[----:B0-----:R-:W-:Y:S05]  /*b360*/  WARPSYNC.COLLECTIVE R22, `(.L_x_872) ;  /* 0x0000000016087348 */ /* 0x001fea0003c00000 */
[----:B------:R-:W-:Y:S01]  /*b370*/  VOTE.ANY R22, PT, P0 ;  /* 0x0000000000167806 */ /* 0x000fe200000e0100 */
[----:B0-----:R-:W-:Y:S06]  /*b380*/  ENDCOLLECTIVE ;  /* 0x000000000000791b */ /* 0x001fec0003800000 */
.L_x_872:
[----:B------:R-:W-:Y:S05]  /*b390*/  BSYNC B0 ;  /* 0x0000000000007941 */ /* 0x000fea0003800000 */
.L_x_871:
[----:B------:R-:W-:Y:S01]  /*b3a0*/  LOP3.LUT R22, R22, 0x80000000, R53, 0xec, !PT ;  /* 0x8000000016167812 */ /* 0x000fe200078eec35 */
[----:B------:R-:W-:Y:S02]  /*b3b0*/  IMAD.MOV.U32 R21, RZ, RZ, R31 ;  /* 0x000000ffff157224 */ /* 0x000fe400078e001f */
[C---:B------:R-:W-:Y:S02]  /*b3c0*/  VIADD R49, R47.reuse, 0x2 ;  /* 0x000000022f317836 */ /* 0x040fe40000000000 */
[C---:B------:R-:W-:Y:S02]  /*b3d0*/  VIADD R17, R22.reuse, 0xffffffff ;  /* 0xffffffff16117836 */ /* 0x040fe40000000000 */
[C---:B------:R-:W-:Y:S02]  /*b3e0*/  VIADD R48, R47.reuse, 0x4 ;  /* 0x000000042f307836 */ /* 0x040fe40000000000 */
[----:B------:R-:W-:Y:S01]  /*b3f0*/  VIADD R50, R47, 0x10 ;  /* 0x000000102f327836 */ /* 0x000fe20000000000 */
[----:B------:R-:W-:Y:S01]  /*b400*/  LOP3.LUT R55, R22, R17, RZ, 0xc, !PT ;  /* 0x0000001116377212 */ /* 0x000fe200078e0cff */
[----:B------:R-:W-:-:S02]  /*b410*/  IMAD.MOV.U32 R17, RZ, RZ, 0x1 ;  /* 0x00000001ff117424 */ /* 0x000fc400078e00ff */
[----:B------:R-:W-:-:S03]  /*b420*/  IMAD.MOV.U32 R22, RZ, RZ, -0x1 ;  /* 0xffffffffff167424 */ /* 0x000fc600078e00ff */
[----:B------:R-:W0:Y:S02]  /*b430*/  POPC R55, R55 ;  /* 0x0000003700377309 */ /* 0x000e240000000000 */
[----:B0-----:R-:W-:Y:S01]  /*b440*/  IMAD.MOV.U32 R16, RZ, RZ, R55 ;  /* 0x000000ffff107224 */ /* 0x001fe200078e0037 */
[-C--:B------:R-:W-:Y:S02]  /*b450*/  ISETP.GE.AND P0, PT, R47, R55.reuse, PT ;  /* 0x000000372f00720c */ /* 0x080fe40003f06270 */
[----:B------:R-:W-:-:S13]  /*b460*/  ISETP.GT.AND P1, PT, R50, R55, PT ;  /* 0x000000373200720c */ /* 0x000fda0003f24270 */
[----:B------:R-:W-:Y:S05]  /*b470*/  WARPSYNC.COLLECTIVE R22, `(.L_x_873) ;  /* 0x0000000016087348 */ /* 0x000fea0003c00000 */
[----:B------:R0:W1:Y:S02]  /*b480*/  SHFL.DOWN P2, R39, R21, R17, R16 ;  /* 0x0800001115277389 */ /* 0x0000640000040010 */
[----:B01----:R-:W-:Y:S05]  /*b490*/  ENDCOLLECTIVE ;  /* 0x000000000000791b */ /* 0x003fea0003800000 */
.L_x_873:
        /* <DEDUP_REMOVED lines=8> */
.L_x_874:
[----:B------:R-:W-:Y:S01]  /*b520*/  IMAD.MOV.U32 R17, RZ, RZ, 0x4 ;  /* 0x00000004ff117424 */ /* 0x000fe200078e00ff */
[----:B------:R-:W-:Y:S02]  /*b530*/  SEL R39, R39, RZ, !P0 ;  /* 0x000000ff27277207 */ /* 0x000fe40004000000 */
[----:B------:R-:W-:-:S03]  /*b540*/  ISETP.GT.AND P0, PT, R48, R55, PT ;  /* 0x000000373000720c */ /* 0x000fc60003f04270 */
[----:B------:R-:W-:Y:S02]  /*b550*/  IMAD.IADD R32, R12, 0x1, R39 ;  /* 0x000000010c207824 */ /* 0x000fe400078e0227 */
[----:B------:R-:W-:Y:S02]  /*b560*/  VIADD R12, R47, 0x8 ;  /* 0x000000082f0c7836 */ /* 0x000fe40000000000 */
[----:B------:R-:W-:-:S07]  /*b570*/  IMAD.MOV.U32 R21, RZ, RZ, R32 ;  /* 0x000000ffff157224 */ /* 0x000fce00078e0020 */
[----:B------:R-:W-:Y:S05]  /*b580*/  WARPSYNC.COLLECTIVE R22, `(.L_x_875) ;  /* 0x0000000016087348 */ /* 0x000fea0003c00000 */
[----:B------:R0:W1:Y:S02]  /*b590*/  SHFL.DOWN P2, R39, R21, R17, R16 ;  /* 0x0800001115277389 */ /* 0x0000640000040010 */
[----:B01----:R-:W-:Y:S05]  /*b5a0*/  ENDCOLLECTIVE ;  /* 0x000000000000791b */ /* 0x003fea0003800000 */
.L_x_875:
[----:B------:R-:W-:Y:S01]  /*b5b0*/  IMAD.MOV.U32 R17, RZ, RZ, 0x8 ;  /* 0x00000008ff117424 */ /* 0x000fe200078e00ff */
[----:B------:R-:W-:Y:S02]  /*b5c0*/  SEL R39, R39, RZ, !P0 ;  /* 0x000000ff27277207 */ /* 0x000fe40004000000 */
[----:B------:R-:W-:-:S03]  /*b5d0*/  ISETP.GT.AND P0, PT, R12, R55, PT ;  /* 0x000000370c00720c */ /* 0x000fc60003f04270 */
[----:B------:R-:W-:Y:S02]  /*b5e0*/  IMAD.IADD R52, R32, 0x1, R39 ;  /* 0x0000000120347824 */ /* 0x000fe400078e0227 */
[----:B------:R-:W0:Y:S02]  /*b5f0*/  LDC.64 R32, c[0x0][0x3a8] ;  /* 0x0000ea00ff207b82 */ /* 0x000e240000000a00 */
[----:B------:R-:W-:-:S07]  /*b600*/  IMAD.MOV.U32 R21, RZ, RZ, R52 ;  /* 0x000000ffff157224 */ /* 0x000fce00078e0034 */
[----:B0-----:R-:W-:Y:S05]  /*b610*/  WARPSYNC.COLLECTIVE R22, `(.L_x_876) ;  /* 0x0000000016087348 */ /* 0x001fea0003c00000 */
[----:B------:R1:W2:Y:S02]  /*b620*/  SHFL.DOWN P2, R39, R21, R17, R16 ;  /* 0x0800001115277389 */ /* 0x0002a40000040010 */
[----:B012---:R-:W-:Y:S05]  /*b630*/  ENDCOLLECTIVE ;  /* 0x000000000000791b */ /* 0x007fea0003800000 */
.L_x_876:
        /* <DEDUP_REMOVED lines=8> */
.L_x_877:
[----:B------:R-:W-:Y:S05]  /*b6c0*/  WARPSYNC.COLLECTIVE R22, `(.L_x_878) ;  /* 0x0000000016087348 */ /* 0x000fea0003c00000 */
[----:B------:R-:W-:Y:S01]  /*b6d0*/  VOTE.ALL P0, P0 ;  /* 0x0000000000ff7806 */ /* 0x000fe20000000000 */
[----:B------:R-:W-:-:S12]  /*b6e0*/  ENDCOLLECTIVE ;  /* 0x000000000000791b */ /* 0x000fd80003800000 */
.L_x_878:
[----:B------:R-:W-:Y:S02]  /*b6f0*/  IADD3 R32, P2, PT, R32, 0x100, RZ ;  /* 0x0000010020207810 */ /* 0x000fe40007f5e0ff */
[----:B------:R-:W-:-:S03]  /*b700*/  SEL R39, R39, RZ, !P1 ;  /* 0x000000ff27277207 */ /* 0x000fc60004800000 */
[----:B------:R-:W-:Y:S02]  /*b710*/  IMAD.X R51, RZ, RZ, R33, P2 ;  /* 0x000000ffff337224 */ /* 0x000fe400010e0621 */
[----:B------:R-:W-:Y:S01]  /*b720*/  IMAD.IADD R33, R54, 0x1, R39 ;  /* 0x0000000136217824 */ /* 0x000fe200078e0227 */
[----:B------:R-:W-:Y:S06]  /*b730*/  BRA `(.L_x_879) ;  /* 0xffffffd000407947 */ /* 0x000fec000383ffff */
.L_x_781:
[----:B------:R-:W-:Y:S01]  /*b740*/  BSSY B0, `(.L_x_880) ;  /* 0x0000006000007945 */ /* 0x000fe20003800000 */
[----:B------:R-:W-:Y:S01]  /*b750*/  PLOP3.LUT P0, PT, P0, PT, PT, 0x8, 0x80 ;  /* 0x000000000080781c */ /* 0x000fe2000070e170 */
[----:B------:R-:W-:-:S12]  /*b760*/  IMAD.MOV.U32 R22, RZ, RZ, -0x1 ;  /* 0xffffffffff167424 */ /* 0x000fd800078e00ff */
[----:B------:R-:W-:Y:S05]  /*b770*/  WARPSYNC.COLLECTIVE R22, `(.L_x_881) ;  /* 0x0000000016087348 */ /* 0x000fea0003c00000 */
[----:B------:R-:W-:Y:S01]  /*b780*/  VOTE.ANY P0, P0 ;  /* 0x0000000000ff7806 */ /* 0x000fe20000000100 */
[----:B------:R-:W-:-:S12]  /*b790*/  ENDCOLLECTIVE ;  /* 0x000000000000791b */ /* 0x000fd80003800000 */
.L_x_881:
[----:B------:R-:W-:Y:S05]  /*b7a0*/  BSYNC B0 ;  /* 0x0000000000007941 */ /* 0x000fea0003800000 */
.L_x_880:
[----:B------:R-:W-:Y:S05]  /*b7b0*/  BRA `(.L_x_882) ;  /* 0xffffffd000507947 */ /* 0x000fea000383ffff */
.L_x_783:
[----:B------:R-:W-:Y:S01]  /*b7c0*/  BSSY B0, `(.L_x_883) ;  /* 0x0000006000007945 */ /* 0x000fe20003800000 */
[----:B------:R-:W-:Y:S01]  /*b7d0*/  PLOP3.LUT P0, PT, P0, PT, PT, 0x8, 0x80 ;  /* 0x000000000080781c */ /* 0x000fe2000070e170 */
[----:B------:R-:W-:-:S12]  /*b7e0*/  IMAD.MOV.U32 R22, RZ, RZ, -0x1 ;  /* 0xffffffffff167424 */ /* 0x000fd800078e00ff */
[----:B------:R-:W-:Y:S05]  /*b7f0*/  WARPSYNC.COLLECTIVE R22, `(.L_x_884) ;  /* 0x0000000016087348 */ /* 0x000fea0003c00000 */
[----:B------:R-:W-:Y:S01]  /*b800*/  VOTE.ANY P0, P0 ;  /* 0x0000000000ff7806 */ /* 0x000fe20000000100 */
[----:B------:R-:W-:-:S12]  /*b810*/  ENDCOLLECTIVE ;  /* 0x000000000000791b */ /* 0x000fd80003800000 */
.L_x_884:
[----:B------:R-:W-:Y:S05]  /*b820*/  BSYNC B0 ;  /* 0x0000000000007941 */ /* 0x000fea0003800000 */
.L_x_883:
[----:B------:R-:W-:Y:S05]  /*b830*/  BRA `(.L_x_885) ;  /* 0xffffffd000a47947 */ /* 0x000fea000383ffff */
.L_x_785:
[----:B------:R-:W-:Y:S01]  /*b840*/  BSSY B0, `(.L_x_886) ;  /* 0x0000006000007945 */ /* 0x000fe20003800000 */
[----:B------:R-:W-:Y:S01]  /*b850*/  PLOP3.LUT P0, PT, P0, PT, PT, 0x8, 0x80 ;  /* 0x000000000080781c */ /* 0x000fe2000070e170 */
[----:B------:R-:W-:-:S12]  /*b860*/  IMAD.MOV.U32 R22, RZ, RZ, -0x1 ;  /* 0xffffffffff167424 */ /* 0x000fd800078e00ff */
[----:B------:R-:W-:Y:S05]  /*b870*/  WARPSYNC.COLLECTIVE R22, `(.L_x_887) ;  /* 0x0000000016087348 */ /* 0x000fea0003c00000 */
[----:B------:R-:W-:Y:S01]  /*b880*/  VOTE.ANY R22, PT, P0 ;  /* 0x0000000000167806 */ /* 0x000fe200000e0100 */
[----:B------:R-:W-:Y:S06]  /*b890*/  ENDCOLLECTIVE ;  /* 0x000000000000791b */ /* 0x000fec0003800000 */
.L_x_887:
[----:B------:R-:W-:Y:S05]  /*b8a0*/  BSYNC B0 ;  /* 0x0000000000007941 */ /* 0x000fea0003800000 */
.L_x_886:
[----:B------:R-:W-:Y:S01]  /*b8b0*/  LOP3.LUT R22, R22, 0x80000000, R53, 0xec, !PT ;  /* 0x8000000016167812 */ /* 0x000fe200078eec35 */
[----:B------:R-:W-:Y:S02]  /*b8c0*/  IMAD.MOV.U32 R21, RZ, RZ, R31 ;  /* 0x000000ffff157224 */ /* 0x000fe400078e001f */
[----:B------:R-:W-:Y:S02]  /*b8d0*/  VIADD R42, R42, 0xffffffe0 ;  /* 0xffffffe02a2a7836 */ /* 0x000fe40000000000 */
        /* <DEDUP_REMOVED lines=8> */
.L_x_888:
[-C--:B------:R-:W-:Y:S02]  /*b960*/  ISETP.GE.AND P0, PT, R47, R16.reuse, PT ;  /* 0x000000102f00720c */ /* 0x080fe40003f06270 */
[-C--:B------:R-:W-:Y:S01]  /*b970*/  ISETP.GT.AND P1, PT, R50, R16.reuse, PT ;  /* 0x000000103200720c */ /* 0x080fe20003f24270 */
        /* <DEDUP_REMOVED lines=8> */
.L_x_889:
        /* <DEDUP_REMOVED lines=8> */
.L_x_890:
        /* <DEDUP_REMOVED lines=8> */
.L_x_891:
        /* <DEDUP_REMOVED lines=8> */
.L_x_892:
[----:B------:R-:W-:Y:S05]  /*bb80*/  WARPSYNC.COLLECTIVE R22, `(.L_x_893) ;  /* 0x0000000016087348 */ /* 0x000fea0003c00000 */
[----:B------:R-:W-:Y:S01]  /*bb90*/  VOTE.ALL P0, P0 ;  /* 0x0000000000ff7806 */ /* 0x000fe20000000000 */
[----:B------:R-:W-:-:S12]  /*bba0*/  ENDCOLLECTIVE ;  /* 0x000000000000791b */ /* 0x000fd80003800000 */
.L_x_893:
[----:B------:R-:W-:-:S04]  /*bbb0*/  SEL R39, R39, RZ, !P1 ;  /* 0x000000ff27277207 */ /* 0x000fc80004800000 */
[----:B------:R-:W-:Y:S01]  /*bbc0*/  IADD3 R33, PT, PT, R54, R39, R33 ;  /* 0x0000002736217210 */ /* 0x000fe20007ffe021 */
[----:B------:R-:W-:Y:S06]  /*bbd0*/  BRA `(.L_x_894) ;  /* 0xffffffd0003c7947 */ /* 0x000fec000383ffff */
.L_x_895:
        /* <DEDUP_REMOVED lines=10> */
.L_x_3670:


//--------------------- .text._ZN3cub18CUB_300001_SM_10006detail6select23DeviceSelectSweepKernelINS2_10policy_hubIjbiLb0ELNS0_10SelectImplE0EE10Policy1000EN6thrust24THRUST_300001_SM_1000_NS17counting_iteratorIjNS9_11use_defaultESB_SB_EENS9_18transform_iteratorI9NonZeroOpIiEPKiSB_SB_EEPjSJ_NS0_13ScanTileStateIiLb1EEENS0_8NullTypeESM_iNS2_19streaming_context_tIlLb1EEELS5_0EEEvT0_T1_T2_T3_T4_T5_T6_T7_iT8_NS1_7vsmem_tE --------------------------
	.section	.text._ZN3cub18CUB_300001_SM_10006detail6select23DeviceSelectSweepKernelINS2_10policy_hubIjbiLb0ELNS0_10SelectImplE0EE10Policy1000EN6thrust24THRUST_300001_SM_1000_NS17counting_iteratorIjNS9_11use_defaultESB_SB_EENS9_18transform_iteratorI9NonZeroOpIiEPKiSB_SB_EEPjSJ_NS0_13ScanTileStateIiLb1EEENS0_8NullTypeESM_iNS2_19streaming_context_tIlLb1EEELS5_0EEEvT0_T1_T2_T3_T4_T5_T6_T7_iT8_NS1_7vsmem_tE,"ax",@progbits
	.align	128
        .global         _ZN3cub18CUB_300001_SM_10006detail6select23DeviceSelectSweepKernelINS2_10policy_hubIjbiLb0ELNS0_10SelectImplE0EE10Policy1000EN6thrust24THRUST_300001_SM_1000_NS17counting_iteratorIjNS9_11use_defaultESB_SB_EENS9_18transform_iteratorI9NonZeroOpIiEPKiSB_SB_EEPjSJ_NS0_13ScanTileStateIiLb1EEENS0_8NullTypeESM_iNS2_19streaming_context_tIlLb1EEELS5_0EEEvT0_T1_T2_T3_T4_T5_T6_T7_iT8_NS1_7vsmem_tE
        .type           _ZN3cub18CUB_300001_SM_10006detail6select23DeviceSelectSweepKernelINS2_10policy_hubIjbiLb0ELNS0_10SelectImplE0EE10Policy1000EN6thrust24THRUST_300001_SM_1000_NS17counting_iteratorIjNS9_11use_defaultESB_SB_EENS9_18transform_iteratorI9NonZeroOpIiEPKiSB_SB_EEPjSJ_NS0_13ScanTileStateIiLb1EEENS0_8NullTypeESM_iNS2_19streaming_context_tIlLb1EEELS5_0EEEvT0_T1_T2_T3_T4_T5_T6_T7_iT8_NS1_7vsmem_tE,@function
        .size           _ZN3cub18CUB_300001_SM_10006detail6select23DeviceSelectSweepKernelINS2_10policy_hubIjbiLb0ELNS0_10SelectImplE0EE10Policy1000EN6thrust24THRUST_300001_SM_1000_NS17counting_iteratorIjNS9_11use_defaultESB_SB_EENS9_18transform_iteratorI9NonZeroOpIiEPKiSB_SB_EEPjSJ_NS0_13ScanTileStateIiLb1EEENS0_8NullTypeESM_iNS2_19streaming_context_tIlLb1EEELS5_0EEEvT0_T1_T2_T3_T4_T5_T6_T7_iT8_NS1_7vsmem_tE,(.L_x_3671 - _ZN3cub18CUB_300001_SM_10006detail6select23DeviceSelectSweepKernelINS2_10policy_hubIjbiLb0ELNS0_10SelectImplE0EE10Policy1000EN6thrust24THRUST_300001_SM_1000_NS17counting_iteratorIjNS9_11use_defaultESB_SB_EENS9_18transform_iteratorI9NonZeroOpIiEPKiSB_SB_EEPjSJ_NS0_13ScanTileStateIiLb1EEENS0_8NullTypeESM_iNS2_19streaming_context_tIlLb1EEELS5_0EEEvT0_T1_T2_T3_T4_T5_T6_T7_iT8_NS1_7vsmem_tE)
        .other          _ZN3cub18CUB_300001_SM_10006detail6select23DeviceSelectSweepKernelINS2_10policy_hubIjbiLb0ELNS0_10SelectImplE0EE10Policy1000EN6thrust24THRUST_300001_SM_1000_NS17counting_iteratorIjNS9_11use_defaultESB_SB_EENS9_18transform_iteratorI9NonZeroOpIiEPKiSB_SB_EEPjSJ_NS0_13ScanTileStateIiLb1EEENS0_8NullTypeESM_iNS2_19streaming_context_tIlLb1EEELS5_0EEEvT0_T1_T2_T3_T4_T5_T6_T7_iT8_NS1_7vsmem_tE,@"STO_CUDA_ENTRY STV_DEFAULT"
_ZN3cub18CUB_300001_SM_10006detail6select23DeviceSelectSweepKernelINS2_10policy_hubIjbiLb0ELNS0_10SelectImplE0EE10Policy1000EN6thrust24THRUST_300001_SM_1000_NS17counting_iteratorIjNS9_11use_defaultESB_SB_EENS9_18transform_iteratorI9NonZeroOpIiEPKiSB_SB_EEPjSJ_NS0_13ScanTileStateIiLb1EEENS0_8NullTypeESM_iNS2_19streaming_context_tIlLb1EEELS5_0EEEvT0_T1_T2_T3_T4_T5_T6_T7_iT8_NS1_7vsmem_tE:
.text._ZN3cub18CUB_300001_SM_10006detail6select23DeviceSelectSweepKernelINS2_10policy_hubIjbiLb0ELNS0_10SelectImplE0EE10Policy1000EN6thrust24THRUST_300001_SM_1000_NS17counting_iteratorIjNS9_11use_defaultESB_SB_EENS9_18transform_iteratorI9NonZeroOpIiEPKiSB_SB_EEPjSJ_NS0_13ScanTileStateIiLb1EEENS0_8NullTypeESM_iNS2_19streaming_context_tIlLb1EEELS5_0EEEvT0_T1_T2_T3_T4_T5_T6_T7_iT8_NS1_7vsmem_tE:
        /* <DEDUP_REMOVED lines=40> */
[----:B------:R-:W-:Y:S01]  /*0280*/  IMAD.MOV.U32 R0, RZ, RZ, 0x2 ;  /* 0x00000002ff007424 */ /* 0x000fe200078e00ff */
[----:B------:R-:W-:-:S02]  /*0290*/  LOP3.LUT R5, R5, 0xffffffef, RZ, 0xc0, !PT ;  /* 0xffffffef05057812 */ /* 0x000fc400078ec0ff */
[----:B------:R-:W5:Y:S04]  /*02a0*/  LDG.E R8, desc[UR8][R2.64+0x2c] ;  /* 0x00002c0802087981 */ /* 0x000f68000c1e1900 */
[----:B------:R-:W5:Y:S01]  /*02b0*/  LDG.E R7, desc[UR8][R2.64+0x30] ;  /* 0x0000300802077981 */ /* 0x000f62000c1e1900 */
        /* <DEDUP_REMOVED lines=37> */
[----:B------:R0:W2:Y:S01]  /*0510*/  LDG.E R6, desc[UR8][R2.64+0x34] ;  /* 0x0000340802067981 */ /* 0x0000a2000c1e1900 */
        /* <DEDUP_REMOVED lines=138> */
.L_x_899:
[----:B------:R-:W-:Y:S05]  /*0dc0*/  BSYNC.RECONVERGENT B0 ;  /* 0x0000000000007941 */ /* 0x000fea0003800200 */
.L_x_898:
        /* <DEDUP_REMOVED lines=22> */
.L_x_903:
[----:B-----5:R-:W-:-:S04]  /*0f30*/  IADD3 R14, P0, PT, R57, R12, RZ ;  /* 0x0000000c390e7210 */ /* 0x020fc80007f1e0ff */
[----:B------:R-:W-:Y:S02]  /*0f40*/  LEA.HI.X.SX32 R13, R57, R13, 0x1, P0 ;  /* 0x0000000d390d7211 */ /* 0x000fe400000f0eff */
[----:B-1----:R-:W-:-:S04]  /*0f50*/  LEA R12, P0, R14, UR4, 0x2 ;  /* 0x000000040e0c7c11 */ /* 0x002fc8000f8010ff */
[----:B------:R-:W-:-:S05]  /*0f60*/  LEA.HI.X R13, R14, UR5, R13, 0x2, P0 ;  /* 0x000000050e0d7c11 */ /* 0x000fca00080f140d */
[----:B------:R1:W-:Y:S04]  /*0f70*/  STG.E desc[UR8][R12.64], R56 ;  /* 0x000000380c007986 */ /* 0x0003e8000c101908 */
.L_x_902:
[----:B------:R-:W-:Y:S05]  /*0f80*/  BSYNC.RECONVERGENT B0 ;  /* 0x0000000000007941 */ /* 0x000fea0003800200 */
.L_x_901:
        /* <DEDUP_REMOVED lines=9> */
.L_x_906:
[----:B-----5:R-:W-:-:S04]  /*1020*/  IADD3 R14, P0, PT, R54, R12, RZ ;  /* 0x0000000c360e7210 */ /* 0x020fc80007f1e0ff */
[----:B------:R-:W-:Y:S02]  /*1030*/  LEA.HI.X.SX32 R13, R54, R13, 0x1, P0 ;  /* 0x0000000d360d7211 */ /* 0x000fe400000f0eff */
[----:B-1----:R-:W-:-:S04]  /*1040*/  LEA R12, P0, R14, UR4, 0x2 ;  /* 0x000000040e0c7c11 */ /* 0x002fc8000f8010ff */
[----:B------:R-:W-:-:S05]  /*1050*/  LEA.HI.X R13, R14, UR5, R13, 0x2, P0 ;  /* 0x000000050e0d7c11 */ /* 0x000fca00080f140d */
[----:B------:R2:W-:Y:S04]  /*1060*/  STG.E desc[UR8][R12.64], R52 ;  /* 0x000000340c007986 */ /* 0x0005e8000c101908 */
.L_x_905:
[----:B------:R-:W-:Y:S05]  /*1070*/  BSYNC.RECONVERGENT B0 ;  /* 0x0000000000007941 */ /* 0x000fea0003800200 */
.L_x_904:
        /* <DEDUP_REMOVED lines=9> */
.L_x_909:
[----:B-----5:R-:W-:-:S04]  /*1110*/  IADD3 R14, P0, PT, R51, R12, RZ ;  /* 0x0000000c330e7210 */ /* 0x020fc80007f1e0ff */
[----:B------:R-:W-:Y:S02]  /*1120*/  LEA.HI.X.SX32 R13, R51, R13, 0x1, P0 ;  /* 0x0000000d330d7211 */ /* 0x000fe400000f0eff */
[----:B-1----:R-:W-:-:S04]  /*1130*/  LEA R12, P0, R14, UR4, 0x2 ;  /* 0x000000040e0c7c11 */ /* 0x002fc8000f8010ff */
[----:B------:R-:W-:-:S05]  /*1140*/  LEA.HI.X R13, R14, UR5, R13, 0x2, P0 ;  /* 0x000000050e0d7c11 */ /* 0x000fca00080f140d */
[----:B------:R3:W-:Y:S04]  /*1150*/  STG.E desc[UR8][R12.64], R48 ;  /* 0x000000300c007986 */ /* 0x0007e8000c101908 */
.L_x_908:
[----:B------:R-:W-:Y:S05]  /*1160*/  BSYNC.RECONVERGENT B0 ;  /* 0x0000000000007941 */ /* 0x000fea0003800200 */
.L_x_907:
        /* <DEDUP_REMOVED lines=9> */
.L_x_912:
[----:B-----5:R-:W-:-:S04]  /*1200*/  IADD3 R14, P0, PT, R47, R12, RZ ;  /* 0x0000000c2f0e7210 */ /* 0x020fc80007f1e0ff */
[----:B------:R-:W-:Y:S02]  /*1210*/  LEA.HI.X.SX32 R13, R47, R13, 0x1, P0 ;  /* 0x0000000d2f0d7211 */ /* 0x000fe400000f0eff */
[----:B-1----:R-:W-:-:S04]  /*1220*/  LEA R12, P0, R14, UR4, 0x2 ;  /* 0x000000040e0c7c11 */ /* 0x002fc8000f8010ff */
[----:B------:R-:W-:-:S05]  /*1230*/  LEA.HI.X R13, R14, UR5, R13, 0x2, P0 ;  /* 0x000000050e0d7c11 */ /* 0x000fca00080f140d */
[----:B------:R4:W-:Y:S04]  /*1240*/  STG.E desc[UR8][R12.64], R50 ;  /* 0x000000320c007986 */ /* 0x0009e8000c101908 */
.L_x_911:
[----:B------:R-:W-:Y:S05]  /*1250*/  BSYNC.RECONVERGENT B0 ;  /* 0x0000000000007941 */ /* 0x000fea0003800200 */
.L_x_910:
        /* <DEDUP_REMOVED lines=9> */
.L_x_915:
[----:B-----5:R-:W-:-:S04]  /*12f0*/  IADD3 R14, P0, PT, R5, R12, RZ ;  /* 0x0000000c050e7210 */ /* 0x020fc80007f1e0ff */
[----:B------:R-:W-:Y:S02]  /*1300*/  LEA.HI.X.SX32 R5, R5, R13, 0x1, P0 ;  /* 0x0000000d05057211 */ /* 0x000fe400000f0eff */
[----:B-1----:R-:W-:-:S04]  /*1310*/  LEA R12, P0, R14, UR4, 0x2 ;  /* 0x000000040e0c7c11 */ /* 0x002fc8000f8010ff */
[----:B------:R-:W-:-:S05]  /*1320*/  LEA.HI.X R13, R14, UR5, R5, 0x2, P0 ;  /* 0x000000050e0d7c11 */ /* 0x000fca00080f1405 */
[----:B------:R1:W-:Y:S04]  /*1330*/  STG.E desc[UR8][R12.64], R46 ;  /* 0x0000002e0c007986 */ /* 0x0003e8000c101908 */
.L_x_914:
[----:B------:R-:W-:Y:S05]  /*1340*/  BSYNC.RECONVERGENT B0 ;  /* 0x0000000000007941 */ /* 0x000fea0003800200 */
.L_x_913:
        /* <DEDUP_REMOVED lines=9> */
.L_x_918:
[----:B-----5:R-:W-:-:S04]  /*13e0*/  IADD3 R5, P0, PT, R4, R12, RZ ;  /* 0x0000000c04057210 */ /* 0x020fc80007f1e0ff */
[----:B------:R-:W-:Y:S02]  /*13f0*/  LEA.HI.X.SX32 R12, R4, R13, 0x1, P0 ;  /* 0x0000000d040c7211 */ /* 0x000fe400000f0eff */
[----:B-1----:R-:W-:-:S04]  /*1400*/  LEA R4, P0, R5, UR4, 0x2 ;  /* 0x0000000405047c11 */ /* 0x002fc8000f8010ff */
[----:B------:R-:W-:-:S05]  /*1410*/  LEA.HI.X R5, R5, UR5, R12, 0x2, P0 ;  /* 0x0000000505057c11 */ /* 0x000fca00080f140c */
[----:B------:R1:W-:Y:S04]  /*1420*/  STG.E desc[UR8][R4.64], R32 ;  /* 0x0000002004007986 */ /* 0x0003e8000c101908 */
.L_x_917:
[----:B------:R-:W-:Y:S05]  /*1430*/  BSYNC.RECONVERGENT B0 ;  /* 0x0000000000007941 */ /* 0x000fea0003800200 */
.L_x_916:
        /* <DEDUP_REMOVED lines=9> */
.L_x_921:
[----:B--2345:R-:W-:-:S04]  /*14d0*/  IADD3 R12, P0, PT, R3, R4, RZ ;  /* 0x00000004030c7210 */ /* 0x03cfc80007f1e0ff */
[----:B------:R-:W-:Y:S02]  /*14e0*/  LEA.HI.X.SX32 R3, R3, R5, 0x1, P0 ;  /* 0x0000000503037211 */ /* 0x000fe400000f0eff */
[----:B-1----:R-:W-:-:S04]  /*14f0*/  LEA R4, P0, R12, UR4, 0x2 ;  /* 0x000000040c047c11 */ /* 0x002fc8000f8010ff */
[----:B------:R-:W-:-:S05]  /*1500*/  LEA.HI.X R5, R12, UR5, R3, 0x2, P0 ;  /* 0x000000050c057c11 */ /* 0x000fca00080f1403 */
[----:B------:R1:W-:Y:S04]  /*1510*/  STG.E desc[UR8][R4.64], R33 ;  /* 0x0000002104007986 */ /* 0x0003e8000c101908 */
.L_x_920:
[----:B------:R-:W-:Y:S05]  /*1520*/  BSYNC.RECONVERGENT B0 ;  /* 0x0000000000007941 */ /* 0x000fea0003800200 */
.L_x_919:
        /* <DEDUP_REMOVED lines=9> */
.L_x_924:
[----:B-----5:R-:W-:-:S04]  /*15c0*/  IADD3 R3, P0, PT, R2, R4, RZ ;  /* 0x0000000402037210 */ /* 0x020fc80007f1e0ff */
[----:B------:R-:W-:Y:S02]  /*15d0*/  LEA.HI.X.SX32 R4, R2, R5, 0x1, P0 ;  /* 0x0000000502047211 */ /* 0x000fe400000f0eff */
[----:B-1----:R-:W-:-:S04]  /*15e0*/  LEA R2, P0, R3, UR4, 0x2 ;  /* 0x0000000403027c11 */ /* 0x002fc8000f8010ff */
[----:B------:R-:W-:-:S05]  /*15f0*/  LEA.HI.X R3, R3, UR5, R4, 0x2, P0 ;  /* 0x0000000503037c11 */ /* 0x000fca00080f1404 */
[----:B------:R1:W-:Y:S04]  /*1600*/  STG.E desc[UR8][R2.64], R34 ;  /* 0x0000002202007986 */ /* 0x0003e8000c101908 */
.L_x_923:
[----:B------:R-:W-:Y:S05]  /*1610*/  BSYNC.RECONVERGENT B0 ;  /* 0x0000000000007941 */ /* 0x000fea0003800200 */
.L_x_922:
        /* <DEDUP_REMOVED lines=9> */
.L_x_927:
[----:B-----5:R-:W-:-:S04]  /*16b0*/  IADD3 R4, P0, PT, R0, R2, RZ ;  /* 0x0000000200047210 */ /* 0x020fc80007f1e0ff */
[----:B------:R-:W-:Y:S02]  /*16c0*/  LEA.HI.X.SX32 R3, R0, R3, 0x1, P0 ;  /* 0x0000000300037211 */ /* 0x000fe400000f0eff */
[----:B-1----:R-:W-:-:S04]  /*16d0*/  LEA R2, P0, R4, UR4, 0x2 ;  /* 0x0000000404027c11 */ /* 0x002fc8000f8010ff */
[----:B------:R-:W-:-:S05]  /*16e0*/  LEA.HI.X R3, R4, UR5, R3, 0x2, P0 ;  /* 0x0000000504037c11 */ /* 0x000fca00080f1403 */
[----:B------:R1:W-:Y:S04]  /*16f0*/  STG.E desc[UR8][R2.64], R35 ;  /* 0x0000002302007986 */ /* 0x0003e8000c101908 */
.L_x_926:
[----:B------:R-:W-:Y:S05]  /*1700*/  BSYNC.RECONVERGENT B0 ;  /* 0x0000000000007941 */ /* 0x000fea0003800200 */
.L_x_925:
        /* <DEDUP_REMOVED lines=9> */
.L_x_930:
[----:B-----5:R-:W-:-:S04]  /*17a0*/  IADD3 R0, P0, PT, R39, R2, RZ ;  /* 0x0000000227007210 */ /* 0x020fc80007f1e0ff */
[----:B------:R-:W-:Y:S02]  /*17b0*/  LEA.HI.X.SX32 R3, R39, R3, 0x1, P0 ;  /* 0x0000000327037211 */ /* 0x000fe400000f0eff */
[----:B-1----:R-:W-:-:S04]  /*17c0*/  LEA R2, P0, R0, UR4, 0x2 ;  /* 0x0000000400027c11 */ /* 0x002fc8000f8010ff */
[----:B------:R-:W-:-:S05]  /*17d0*/  LEA.HI.X R3, R0, UR5, R3, 0x2, P0 ;  /* 0x0000000500037c11 */ /* 0x000fca00080f1403 */
[----:B------:R1:W-:Y:S04]  /*17e0*/  STG.E desc[UR8][R2.64], R36 ;  /* 0x0000002402007986 */ /* 0x0003e8000c101908 */
.L_x_929:
[----:B------:R-:W-:Y:S05]  /*17f0*/  BSYNC.RECONVERGENT B0 ;  /* 0x0000000000007941 */ /* 0x000fea0003800200 */
.L_x_928:
        /* <DEDUP_REMOVED lines=9> */
.L_x_933:
[----:B-----5:R-:W-:-:S04]  /*1890*/  IADD3 R0, P0, PT, R42, R2, RZ ;  /* 0x000000022a007210 */ /* 0x020fc80007f1e0ff */
[----:B------:R-:W-:Y:S02]  /*18a0*/  LEA.HI.X.SX32 R3, R42, R3, 0x1, P0 ;  /* 0x000000032a037211 */ /* 0x000fe400000f0eff */
[----:B-1----:R-:W-:-:S04]  /*18b0*/  LEA R2, P0, R0, UR4, 0x2 ;  /* 0x0000000400027c11 */ /* 0x002fc8000f8010ff */
[----:B------:R-:W-:-:S05]  /*18c0*/  LEA.HI.X R3, R0, UR5, R3, 0x2, P0 ;  /* 0x0000000500037c11 */ /* 0x000fca00080f1403 */
[----:B------:R1:W-:Y:S04]  /*18d0*/  STG.E desc[UR8][R2.64], R37 ;  /* 0x0000002502007986 */ /* 0x0003e8000c101908 */
.L_x_932:
[----:B------:R-:W-:Y:S05]  /*18e0*/  BSYNC.RECONVERGENT B0 ;  /* 0x0000000000007941 */ /* 0x000fea0003800200 */
.L_x_931:
        /* <DEDUP_REMOVED lines=9> */
.L_x_936:
[----:B-----5:R-:W-:-:S04]  /*1980*/  IADD3 R0, P0, PT, R43, R2, RZ ;  /* 0x000000022b007210 */ /* 0x020fc80007f1e0ff */
[----:B------:R-:W-:Y:S02]  /*1990*/  LEA.HI.X.SX32 R3, R43, R3, 0x1, P0 ;  /* 0x000000032b037211 */ /* 0x000fe400000f0eff */
[----:B-1----:R-:W-:-:S04]  /*19a0*/  LEA R2, P0, R0, UR4, 0x2 ;  /* 0x0000000400027c11 */ /* 0x002fc8000f8010ff */
[----:B------:R-:W-:-:S05]  /*19b0*/  LEA.HI.X R3, R0, UR5, R3, 0x2, P0 ;  /* 0x0000000500037c11 */ /* 0x000fca00080f1403 */
[----:B------:R1:W-:Y:S04]  /*19c0*/  STG.E desc[UR8][R2.64], R38 ;  /* 0x0000002602007986 */ /* 0x0003e8000c101908 */
.L_x_935:
[----:B------:R-:W-:Y:S05]  /*19d0*/  BSYNC.RECONVERGENT B0 ;  /* 0x0000000000007941 */ /* 0x000fea0003800200 */
.L_x_934:
        /* <DEDUP_REMOVED lines=9> */
.L_x_939:
[----:B-----5:R-:W-:-:S04]  /*1a70*/  IADD3 R0, P0, PT, R44, R2, RZ ;  /* 0x000000022c007210 */ /* 0x020fc80007f1e0ff */
[----:B------:R-:W-:Y:S02]  /*1a80*/  LEA.HI.X.SX32 R3, R44, R3, 0x1, P0 ;  /* 0x000000032c037211 */ /* 0x000fe400000f0eff */
[----:B-1----:R-:W-:-:S04]  /*1a90*/  LEA R2, P0, R0, UR4, 0x2 ;  /* 0x0000000400027c11 */ /* 0x002fc8000f8010ff */
[----:B------:R-:W-:-:S05]  /*1aa0*/  LEA.HI.X R3, R0, UR5, R3, 0x2, P0 ;  /* 0x0000000500037c11 */ /* 0x000fca00080f1403 */
[----:B------:R1:W-:Y:S04]  /*1ab0*/  STG.E desc[UR8][R2.64], R40 ;  /* 0x0000002802007986 */ /* 0x0003e8000c101908 */
.L_x_938:
[----:B------:R-:W-:Y:S05]  /*1ac0*/  BSYNC.RECONVERGENT B0 ;  /* 0x0000000000007941 */ /* 0x000fea0003800200 */
.L_x_937:
[----:B------:R-:W-:-:S13]  /*1ad0*/  ISETP.NE.AND P0, PT, R6, RZ, PT ;  /* 0x000000ff0600720c */ /* 0x000fda0003f05270 */
[----:B------:R-:W-:Y:S05]  /*1ae0*/  @!P0 EXIT ;  /* 0x000000000000894d */ /* 0x000fea0003800000 */
[----:B------:R-:W-:Y:S01]  /*1af0*/  UISETP.NE.AND UP0, UPT, UR6, URZ, UPT ;  /* 0x000000ff0600728c */ /* 0x000fe2000bf05270 */
[----:B-1---5:R-:W-:-:S08]  /*1b00*/  CS2R R2, SRZ ;  /* 0x0000000000027805 */ /* 0x022fd0000001ff00 */
[----:B------:R-:W-:Y:S05]  /*1b10*/  BRA.U UP0, `(.L_x_940) ;  /* 0x0000000100087547 */ /* 0x000fea000b800000 */
[----:B------:R-:W1:Y:S02]  /*1b20*/  LDC.64 R2, c[0x0][0x3d8] ;  /* 0x0000f600ff027b82 */ /* 0x000e640000000a00 */
[----:B-1----:R-:W5:Y:S02]  /*1b30*/  LDG.E.64 R2, desc[UR8][R2.64] ;  /* 0x0000000802027981 */ /* 0x002f64000c1e1b00 */
.L_x_940:
[----:B------:R-:W1:Y:S01]  /*1b40*/  LDCU.64 UR4, c[0x0][0x398] ;  /* 0x00007300ff0477ac */ /* 0x000e620008000a00 */
[----:B-----5:R-:W-:-:S04]  /*1b50*/  IADD3 R0, P0, PT, R45, R2, RZ ;  /* 0x000000022d007210 */ /* 0x020fc80007f1e0ff */
[----:B------:R-:W-:Y:S02]  /*1b60*/  LEA.HI.X.SX32 R3, R45, R3, 0x1, P0 ;  /* 0x000000032d037211 */ /* 0x000fe400000f0eff */
[----:B-1----:R-:W-:-:S04]  /*1b70*/  LEA R2, P0, R0, UR4, 0x2 ;  /* 0x0000000400027c11 */ /* 0x002fc8000f8010ff */
[----:B------:R-:W-:-:S05]  /*1b80*/  LEA.HI.X R3, R0, UR5, R3, 0x2, P0 ;  /* 0x0000000500037c11 */ /* 0x000fca00080f1403 */
[----:B------:R-:W-:Y:S01]  /*1b90*/  STG.E desc[UR8][R2.64], R41 ;  /* 0x0000002902007986 */ /* 0x000fe2000c101908 */
[----:B------:R-:W-:Y:S05]  /*1ba0*/  EXIT ;  /* 0x000000000000794d */ /* 0x000fea0003800000 */
.L_x_900:
        /* <DEDUP_REMOVED lines=69> */
.L_x_944:
        /* <DEDUP_REMOVED lines=18> */
.L_x_943:
[----:B------:R-:W-:-:S07]  /*2120*/  IMAD.MOV.U32 R0, RZ, RZ, R7 ;  /* 0x000000ffff007224 */ /* 0x000fce00078e0007 */
.L_x_942:
[----:B------:R-:W-:Y:S05]  /*2130*/  BSYNC.RECONVERGENT B0 ;  /* 0x0000000000007941 */ /* 0x000fea0003800200 */
.L_x_941:
        /* <DEDUP_REMOVED lines=14> */
.L_x_945:
        /* <DEDUP_REMOVED lines=44> */
.L_x_897:
        /* <DEDUP_REMOVED lines=178> */
.L_x_1117:
[----:B------:R-:W-:Y:S05]  /*3000*/  @!P0 BRA `(.L_x_948) ;  /* 0x0000000000748947 */ /* 0x000fea0003800000 */
[----:B------:R-:W-:-:S07]  /*3010*/  IMAD.MOV.U32 R39, RZ, RZ, 0x1a6 ;  /* 0x000001a6ff277424 */ /* 0x000fce00078e00ff */
.L_x_950:
        /* <DEDUP_REMOVED lines=27> */
.L_x_1120:
[----:B------:R-:W-:Y:S05]  /*31d0*/  @P0 BRA `(.L_x_950) ;  /* 0xfffffffc00900947 */ /* 0x000fea000383ffff */
.L_x_948:
        /* <DEDUP_REMOVED lines=38> */
.L_x_1129:
[----:B------:R-:W-:Y:S05]  /*3440*/  @!P0 BRA `(.L_x_952) ;  /* 0x0000000400248947 */ /* 0x000fea0003800000 */
[----:B------:R-:W-:-:S07]  /*3450*/  IMAD.MOV.U32 R51, RZ, RZ, 0x1a6 ;  /* 0x000001a6ff337424 */ /* 0x000fce00078e00ff */
.L_x_958:
        /* <DEDUP_REMOVED lines=10> */
.L_x_1132:
[----:B------:R-:W-:Y:S05]  /*3500*/  @!P0 BRA `(.L_x_954) ;  /* 0x0000000000748947 */ /* 0x000fea0003800000 */
[----:B------:R-:W-:-:S07]  /*3510*/  IMAD.MOV.U32 R39, RZ, RZ, R51 ;  /* 0x000000ffff277224 */ /* 0x000fce00078e0033 */
.L_x_956:
        /* <DEDUP_REMOVED lines=27> */
.L_x_1135:
[----:B------:R-:W-:Y:S05]  /*36d0*/  @P0 BRA `(.L_x_956) ;  /* 0xfffffffc00900947 */ /* 0x000fea000383ffff */
.L_x_954:
        /* <DEDUP_REMOVED lines=31> */
.L_x_1144:
[----:B------:R-:W-:Y:S05]  /*38d0*/  @P0 BRA `(.L_x_958) ;  /* 0xfffffff800e00947 */ /* 0x000fea000383ffff */
.L_x_952:
        /* <DEDUP_REMOVED lines=16> */
.L_x_946:
        /* <DEDUP_REMOVED lines=45> */
.L_x_962:
[----:B-----5:R-:W-:-:S04]  /*3cb0*/  IADD3 R2, P0, PT, R23, R16, RZ ;  /* 0x0000001017027210 */ /* 0x020fc80007f1e0ff */
[----:B------:R-:W-:Y:S02]  /*3cc0*/  LEA.HI.X.SX32 R17, R23, R17, 0x1, P0 ;  /* 0x0000001117117211 */ /* 0x000fe400000f0eff */
[----:B0-----:R-:W-:-:S04]  /*3cd0*/  LEA R16, P0, R2, UR6, 0x2 ;  /* 0x0000000602107c11 */ /* 0x001fc8000f8010ff */
[----:B------:R-:W-:-:S05]  /*3ce0*/  LEA.HI.X R17, R2, UR7, R17, 0x2, P0 ;  /* 0x0000000702117c11 */ /* 0x000fca00080f1411 */
[----:B------:R1:W-:Y:S04]  /*3cf0*/  STG.E desc[UR8][R16.64], R12 ;  /* 0x0000000c10007986 */ /* 0x0003e8000c101908 */
.L_x_961:
[----:B0-----:R-:W-:Y:S05]  /*3d00*/  BSYNC.RECONVERGENT B0 ;  /* 0x0000000000007941 */ /* 0x001fea0003800200 */
.L_x_960:
        /* <DEDUP_REMOVED lines=9> */
.L_x_965:
[----:B-1---5:R-:W-:-:S04]  /*3da0*/  IADD3 R12, P0, PT, R21, R2, RZ ;  /* 0x00000002150c7210 */ /* 0x022fc80007f1e0ff */
[----:B------:R-:W-:Y:S02]  /*3db0*/  LEA.HI.X.SX32 R3, R21, R3, 0x1, P0 ;  /* 0x0000000315037211 */ /* 0x000fe400000f0eff */
[----:B0-----:R-:W-:-:S04]  /*3dc0*/  LEA R2, P0, R12, UR6, 0x2 ;  /* 0x000000060c027c11 */ /* 0x001fc8000f8010ff */
[----:B------:R-:W-:-:S05]  /*3dd0*/  LEA.HI.X R3, R12, UR7, R3, 0x2, P0 ;  /* 0x000000070c037c11 */ /* 0x000fca00080f1403 */
[----:B------:R0:W-:Y:S04]  /*3de0*/  STG.E desc[UR8][R2.64], R56 ;  /* 0x0000003802007986 */ /* 0x0001e8000c101908 */
.L_x_964:
[----:B------:R-:W-:Y:S05]  /*3df0*/  BSYNC.RECONVERGENT B0 ;  /* 0x0000000000007941 */ /* 0x000fea0003800200 */
.L_x_963:
        /* <DEDUP_REMOVED lines=9> */
.L_x_968:
[----:B-----5:R-:W-:-:S04]  /*3e90*/  IADD3 R4, P0, PT, R28, R2, RZ ;  /* 0x000000021c047210 */ /* 0x020fc80007f1e0ff */
[----:B------:R-:W-:Y:S02]  /*3ea0*/  LEA.HI.X.SX32 R3, R28, R3, 0x1, P0 ;  /* 0x000000031c037211 */ /* 0x000fe400000f0eff */
[----:B0-----:R-:W-:-:S04]  /*3eb0*/  LEA R2, P0, R4, UR6, 0x2 ;  /* 0x0000000604027c11 */ /* 0x001fc8000f8010ff */
[----:B------:R-:W-:-:S05]  /*3ec0*/  LEA.HI.X R3, R4, UR7, R3, 0x2, P0 ;  /* 0x0000000704037c11 */ /* 0x000fca00080f1403 */
[----:B------:R2:W-:Y:S04]  /*3ed0*/  STG.E desc[UR8][R2.64], R55 ;  /* 0x0000003702007986 */ /* 0x0005e8000c101908 */
.L_x_967:
[----:B------:R-:W-:Y:S05]  /*3ee0*/  BSYNC.RECONVERGENT B0 ;  /* 0x0000000000007941 */ /* 0x000fea0003800200 */
.L_x_966:
        /* <DEDUP_REMOVED lines=9> */
.L_x_971:
[----:B-----5:R-:W-:-:S04]  /*3f80*/  IADD3 R4, P0, PT, R29, R2, RZ ;  /* 0x000000021d047210 */ /* 0x020fc80007f1e0ff */
[----:B------:R-:W-:Y:S02]  /*3f90*/  LEA.HI.X.SX32 R3, R29, R3, 0x1, P0 ;  /* 0x000000031d037211 */ /* 0x000fe400000f0eff */
[----:B0-----:R-:W-:-:S04]  /*3fa0*/  LEA R2, P0, R4, UR6, 0x2 ;  /* 0x0000000604027c11 */ /* 0x001fc8000f8010ff */
[----:B------:R-:W-:-:S05]  /*3fb0*/  LEA.HI.X R3, R4, UR7, R3, 0x2, P0 ;  /* 0x0000000704037c11 */ /* 0x000fca00080f1403 */
[----:B------:R3:W-:Y:S04]  /*3fc0*/  STG.E desc[UR8][R2.64], R54 ;  /* 0x0000003602007986 */ /* 0x0007e8000c101908 */
.L_x_970:
[----:B------:R-:W-:Y:S05]  /*3fd0*/  BSYNC.RECONVERGENT B0 ;  /* 0x0000000000007941 */ /* 0x000fea0003800200 */
.L_x_969:
        /* <DEDUP_REMOVED lines=9> */
.L_x_974:
[----:B-----5:R-:W-:-:S04]  /*4070*/  IADD3 R4, P0, PT, R30, R2, RZ ;  /* 0x000000021e047210 */ /* 0x020fc80007f1e0ff */
[----:B------:R-:W-:Y:S02]  /*4080*/  LEA.HI.X.SX32 R3, R30, R3, 0x1, P0 ;  /* 0x000000031e037211 */ /* 0x000fe400000f0eff */
[----:B0-----:R-:W-:-:S04]  /*4090*/  LEA R2, P0, R4, UR6, 0x2 ;  /* 0x0000000604027c11 */ /* 0x001fc8000f8010ff */
[----:B------:R-:W-:-:S05]  /*40a0*/  LEA.HI.X R3, R4, UR7, R3, 0x2, P0 ;  /* 0x0000000704037c11 */ /* 0x000fca00080f1403 */
[----:B------:R4:W-:Y:S04]  /*40b0*/  STG.E desc[UR8][R2.64], R53 ;  /* 0x0000003502007986 */ /* 0x0009e8000c101908 */
.L_x_973:
[----:B------:R-:W-:Y:S05]  /*40c0*/  BSYNC.RECONVERGENT B0 ;  /* 0x0000000000007941 */ /* 0x000fea0003800200 */
.L_x_972:
        /* <DEDUP_REMOVED lines=9> */
.L_x_977:
[----:B-----5:R-:W-:-:S04]  /*4160*/  IADD3 R4, P0, PT, R31, R2, RZ ;  /* 0x000000021f047210 */ /* 0x020fc80007f1e0ff */
[----:B------:R-:W-:Y:S02]  /*4170*/  LEA.HI.X.SX32 R3, R31, R3, 0x1, P0 ;  /* 0x000000031f037211 */ /* 0x000fe400000f0eff */
[----:B0-----:R-:W-:-:S04]  /*4180*/  LEA R2, P0, R4, UR6, 0x2 ;  /* 0x0000000604027c11 */ /* 0x001fc8000f8010ff */
[----:B------:R-:W-:-:S05]  /*4190*/  LEA.HI.X R3, R4, UR7, R3, 0x2, P0 ;  /* 0x0000000704037c11 */ /* 0x000fca00080f1403 */
[----:B------:R0:W-:Y:S04]  /*41a0*/  STG.E desc[UR8][R2.64], R52 ;  /* 0x0000003402007986 */ /* 0x0001e8000c101908 */
.L_x_976:
[----:B------:R-:W-:Y:S05]  /*41b0*/  BSYNC.RECONVERGENT B0 ;  /* 0x0000000000007941 */ /* 0x000fea0003800200 */
.L_x_975:
        /* <DEDUP_REMOVED lines=9> */
.L_x_980:
[----:B-----5:R-:W-:-:S04]  /*4250*/  IADD3 R4, P0, PT, R32, R2, RZ ;  /* 0x0000000220047210 */ /* 0x020fc80007f1e0ff */
[----:B------:R-:W-:Y:S02]  /*4260*/  LEA.HI.X.SX32 R3, R32, R3, 0x1, P0 ;  /* 0x0000000320037211 */ /* 0x000fe400000f0eff */
[----:B0-----:R-:W-:-:S04]  /*4270*/  LEA R2, P0, R4, UR6, 0x2 ;  /* 0x0000000604027c11 */ /* 0x001fc8000f8010ff */
[----:B------:R-:W-:-:S05]  /*4280*/  LEA.HI.X R3, R4, UR7, R3, 0x2, P0 ;  /* 0x0000000704037c11 */ /* 0x000fca00080f1403 */
[----:B------:R0:W-:Y:S04]  /*4290*/  STG.E desc[UR8][R2.64], R43 ;  /* 0x0000002b02007986 */ /* 0x0001e8000c101908 */
.L_x_979:
[----:B------:R-:W-:Y:S05]  /*42a0*/  BSYNC.RECONVERGENT B0 ;  /* 0x0000000000007941 */ /* 0x000fea0003800200 */
.L_x_978:
        /* <DEDUP_REMOVED lines=9> */
.L_x_983:
[----:B-----5:R-:W-:-:S04]  /*4340*/  IADD3 R4, P0, PT, R0, R2, RZ ;  /* 0x0000000200047210 */ /* 0x020fc80007f1e0ff */
[----:B------:R-:W-:Y:S02]  /*4350*/  LEA.HI.X.SX32 R3, R0, R3, 0x1, P0 ;  /* 0x0000000300037211 */ /* 0x000fe400000f0eff */
[----:B0-----:R-:W-:-:S04]  /*4360*/  LEA R2, P0, R4, UR6, 0x2 ;  /* 0x0000000604027c11 */ /* 0x001fc8000f8010ff */
[----:B------:R-:W-:-:S05]  /*4370*/  LEA.HI.X R3, R4, UR7, R3, 0x2, P0 ;  /* 0x0000000704037c11 */ /* 0x000fca00080f1403 */
[----:B------:R0:W-:Y:S04]  /*4380*/  STG.E desc[UR8][R2.64], R42 ;  /* 0x0000002a02007986 */ /* 0x0001e8000c101908 */
.L_x_982:
[----:B------:R-:W-:Y:S05]  /*4390*/  BSYNC.RECONVERGENT B0 ;  /* 0x0000000000007941 */ /* 0x000fea0003800200 */
.L_x_981:
        /* <DEDUP_REMOVED lines=9> */
.L_x_986:
[----:B-----5:R-:W-:-:S04]  /*4430*/  IADD3 R0, P0, PT, R19, R2, RZ ;  /* 0x0000000213007210 */ /* 0x020fc80007f1e0ff */
[----:B------:R-:W-:Y:S02]  /*4440*/  LEA.HI.X.SX32 R3, R19, R3, 0x1, P0 ;  /* 0x0000000313037211 */ /* 0x000fe400000f0eff */
[----:B0-----:R-:W-:-:S04]  /*4450*/  LEA R2, P0, R0, UR6, 0x2 ;  /* 0x0000000600027c11 */ /* 0x001fc8000f8010ff */
[----:B------:R-:W-:-:S05]  /*4460*/  LEA.HI.X R3, R0, UR7, R3, 0x2, P0 ;  /* 0x0000000700037c11 */ /* 0x000fca00080f1403 */
[----:B------:R0:W-:Y:S04]  /*4470*/  STG.E desc[UR8][R2.64], R41 ;  /* 0x0000002902007986 */ /* 0x0001e8000c101908 */
.L_x_985:
[----:B------:R-:W-:Y:S05]  /*4480*/  BSYNC.RECONVERGENT B0 ;  /* 0x0000000000007941 */ /* 0x000fea0003800200 */
.L_x_984:
        /* <DEDUP_REMOVED lines=9> */
.L_x_989:
[----:B-----5:R-:W-:-:S04]  /*4520*/  IADD3 R0, P0, PT, R33, R2, RZ ;  /* 0x0000000221007210 */ /* 0x020fc80007f1e0ff */
[----:B------:R-:W-:Y:S02]  /*4530*/  LEA.HI.X.SX32 R3, R33, R3, 0x1, P0 ;  /* 0x0000000321037211 */ /* 0x000fe400000f0eff */
[----:B0-----:R-:W-:-:S04]  /*4540*/  LEA R2, P0, R0, UR6, 0x2 ;  /* 0x0000000600027c11 */ /* 0x001fc8000f8010ff */
[----:B------:R-:W-:-:S05]  /*4550*/  LEA.HI.X R3, R0, UR7, R3, 0x2, P0 ;  /* 0x0000000700037c11 */ /* 0x000fca00080f1403 */
[----:B------:R0:W-:Y:S04]  /*4560*/  STG.E desc[UR8][R2.64], R40 ;  /* 0x0000002802007986 */ /* 0x0001e8000c101908 */
.L_x_988:
[----:B------:R-:W-:Y:S05]  /*4570*/  BSYNC.RECONVERGENT B0 ;  /* 0x0000000000007941 */ /* 0x000fea0003800200 */
.L_x_987:
        /* <DEDUP_REMOVED lines=9> */
.L_x_992:
[----:B-----5:R-:W-:-:S04]  /*4610*/  IADD3 R0, P0, PT, R34, R2, RZ ;  /* 0x0000000222007210 */ /* 0x020fc80007f1e0ff */
[----:B------:R-:W-:Y:S02]  /*4620*/  LEA.HI.X.SX32 R3, R34, R3, 0x1, P0 ;  /* 0x0000000322037211 */ /* 0x000fe400000f0eff */
[----:B0-----:R-:W-:-:S04]  /*4630*/  LEA R2, P0, R0, UR6, 0x2 ;  /* 0x0000000600027c11 */ /* 0x001fc8000f8010ff */
[----:B------:R-:W-:-:S05]  /*4640*/  LEA.HI.X R3, R0, UR7, R3, 0x2, P0 ;  /* 0x0000000700037c11 */ /* 0x000fca00080f1403 */
[----:B------:R0:W-:Y:S04]  /*4650*/  STG.E desc[UR8][R2.64], R38 ;  /* 0x0000002602007986 */ /* 0x0001e8000c101908 */
.L_x_991:
[----:B------:R-:W-:Y:S05]  /*4660*/  BSYNC.RECONVERGENT B0 ;  /* 0x0000000000007941 */ /* 0x000fea0003800200 */
.L_x_990:
        /* <DEDUP_REMOVED lines=9> */
.L_x_995:
[----:B-----5:R-:W-:-:S04]  /*4700*/  IADD3 R0, P0, PT, R14, R2, RZ ;  /* 0x000000020e007210 */ /* 0x020fc80007f1e0ff */
[----:B------:R-:W-:Y:S02]  /*4710*/  LEA.HI.X.SX32 R3, R14, R3, 0x1, P0 ;  /* 0x000000030e037211 */ /* 0x000fe400000f0eff */
[----:B0-----:R-:W-:-:S04]  /*4720*/  LEA R2, P0, R0, UR6, 0x2 ;  /* 0x0000000600027c11 */ /* 0x001fc8000f8010ff */
[----:B------:R-:W-:-:S05]  /*4730*/  LEA.HI.X R3, R0, UR7, R3, 0x2, P0 ;  /* 0x0000000700037c11 */ /* 0x000fca00080f1403 */
[----:B------:R0:W-:Y:S04]  /*4740*/  STG.E desc[UR8][R2.64], R37 ;  /* 0x0000002502007986 */ /* 0x0001e8000c101908 */
.L_x_994:
[----:B------:R-:W-:Y:S05]  /*4750*/  BSYNC.RECONVERGENT B0 ;  /* 0x0000000000007941 */ /* 0x000fea0003800200 */
.L_x_993:
        /* <DEDUP_REMOVED lines=9> */
.L_x_998:
[----:B-----5:R-:W-:-:S04]  /*47f0*/  IADD3 R0, P0, PT, R35, R2, RZ ;  /* 0x0000000223007210 */ /* 0x020fc80007f1e0ff */
[----:B------:R-:W-:Y:S02]  /*4800*/  LEA.HI.X.SX32 R3, R35, R3, 0x1, P0 ;  /* 0x0000000323037211 */ /* 0x000fe400000f0eff */
[----:B0-----:R-:W-:-:S04]  /*4810*/  LEA R2, P0, R0, UR6, 0x2 ;  /* 0x0000000600027c11 */ /* 0x001fc8000f8010ff */
[----:B------:R-:W-:-:S05]  /*4820*/  LEA.HI.X R3, R0, UR7, R3, 0x2, P0 ;  /* 0x0000000700037c11 */ /* 0x000fca00080f1403 */
[----:B------:R0:W-:Y:S04]  /*4830*/  STG.E desc[UR8][R2.64], R36 ;  /* 0x0000002402007986 */ /* 0x0001e8000c101908 */
.L_x_997:
[----:B------:R-:W-:Y:S05]  /*4840*/  BSYNC.RECONVERGENT B0 ;  /* 0x0000000000007941 */ /* 0x000fea0003800200 */
.L_x_996:
[----:B------:R-:W-:-:S13]  /*4850*/  ISETP.NE.AND P0, PT, R27, RZ, PT ;  /* 0x000000ff1b00720c */ /* 0x000fda0003f05270 */
[----:B------:R-:W-:Y:S05]  /*4860*/  @!P0 EXIT ;  /* 0x000000000000894d */ /* 0x000fea0003800000 */
[----:B------:R-:W-:Y:S01]  /*4870*/  UISETP.NE.AND UP0, UPT, UR4, URZ, UPT ;  /* 0x000000ff0400728c */ /* 0x000fe2000bf05270 */
[----:B0-234-:R-:W-:-:S08]  /*4880*/  CS2R R2, SRZ ;  /* 0x0000000000027805 */ /* 0x01dfd0000001ff00 */
[----:B------:R-:W-:Y:S05]  /*4890*/  BRA.U UP0, `(.L_x_999) ;  /* 0x0000000100087547 */ /* 0x000fea000b800000 */
[----:B------:R-:W0:Y:S02]  /*48a0*/  LDC.64 R2, c[0x0][0x3d8] ;  /* 0x0000f600ff027b82 */ /* 0x000e240000000a00 */
[----:B0-----:R-:W5:Y:S02]  /*48b0*/  LDG.E.64 R2, desc[UR8][R2.64] ;  /* 0x0000000802027981 */ /* 0x001f64000c1e1b00 */
.L_x_999:
[----:B------:R-:W0:Y:S01]  /*48c0*/  LDCU.64 UR4, c[0x0][0x398] ;  /* 0x00007300ff0477ac */ /* 0x000e220008000a00 */
[----:B-----5:R-:W-:-:S04]  /*48d0*/  IADD3 R0, P0, PT, R18, R2, RZ ;  /* 0x0000000212007210 */ /* 0x020fc80007f1e0ff */
[----:B------:R-:W-:Y:S02]  /*48e0*/  LEA.HI.X.SX32 R3, R18, R3, 0x1, P0 ;  /* 0x0000000312037211 */ /* 0x000fe400000f0eff */
[----:B0-----:R-:W-:-:S04]  /*48f0*/  LEA R2, P0, R0, UR4, 0x2 ;  /* 0x0000000400027c11 */ /* 0x001fc8000f8010ff */
[----:B------:R-:W-:-:S05]  /*4900*/  LEA.HI.X R3, R0, UR5, R3, 0x2, P0 ;  /* 0x0000000500037c11 */ /* 0x000fca00080f1403 */
[----:B------:R-:W-:Y:S01]  /*4910*/  STG.E desc[UR8][R2.64], R15 ;  /* 0x0000000f02007986 */ /* 0x000fe2000c101908 */
[----:B------:R-:W-:Y:S05]  /*4920*/  EXIT ;  /* 0x000000000000794d */ /* 0x000fea0003800000 */
.L_x_959:
        /* <DEDUP_REMOVED lines=78> */
.L_x_1002:
        /* <DEDUP_REMOVED lines=14> */
.L_x_1001:
[----:B------:R-:W-:Y:S05]  /*4ef0*/  BSYNC.RECONVERGENT B0 ;  /* 0x0000000000007941 */ /* 0x000fea0003800200 */
.L_x_1000:
        /* <DEDUP_REMOVED lines=10> */
.L_x_1003:
        /* <DEDUP_REMOVED lines=45> */
.L_x_896:
        /* <DEDUP_REMOVED lines=31> */
[----:B------:R-:W3:Y:S06]  /*5460*/  @!P0 LDG.E R7, desc[UR8][R2.64] ;  /* 0x0000000802078981 */ /* 0x000eec000c1e1900 */
[----:B------:R-:W4:Y:S01]  /*5470*/  @!P2 LDG.E R6, desc[UR8][R2.64+0x4] ;  /* 0x000004080206a981 */ /* 0x000f22000c1e1900 */
        /* <DEDUP_REMOVED lines=8> */
[----:B------:R-:W5:Y:S01]  /*5500*/  @!P3 LDG.E R10, desc[UR8][R2.64+0x8] ;  /* 0x00000808020ab981 */ /* 0x000f62000c1e1900 */
[----:B------:R-:W-:Y:S01]  /*5510*/  ISETP.GE.AND P5, PT, R4, UR4, PT ;  /* 0x0000000404007c0c */ /* 0x000fe2000bfa6270 */
[----:B------:R-:W-:Y:S01]  /*5520*/  VIADD R4, R57, 0x7 ;  /* 0x0000000739047836 */ /* 0x000fe20000000000 */
[----:B---3--:R-:W-:-:S11]  /*5530*/  @!P0 ISETP.NE.AND P6, PT, R7, RZ, PT ;  /* 0x000000ff0700820c */ /* 0x008fd60003fc5270 */
[----:B------:R-:W3:Y:S01]  /*5540*/  @!P5 LDG.E R7, desc[UR8][R2.64+0x14] ;  /* 0x000014080207d981 */ /* 0x000ee2000c1e1900 */
[----:B------:R-:W-:Y:S02]  /*5550*/  @!P0 SEL R61, RZ, 0x1, !P6 ;  /* 0x00000001ff3d8807 */ /* 0x000fe40007000000 */
[----:B------:R-:W-:Y:S02]  /*5560*/  ISETP.GE.AND P0, PT, R5, UR4, PT ;  /* 0x0000000405007c0c */ /* 0x000fe4000bf06270 */
[----:B------:R-:W2:Y:S01]  /*5570*/  @!P1 LDG.E R5, desc[UR8][R2.64+0xc] ;  /* 0x00000c0802059981 */ /* 0x000ea2000c1e1900 */
[----:B----4-:R-:W-:-:S03]  /*5580*/  @!P2 ISETP.NE.AND P6, PT, R6, RZ, PT ;  /* 0x000000ff0600a20c */ /* 0x010fc60003fc5270 */
[----:B------:R-:W4:Y:S01]  /*5590*/  @!P4 LDG.E R6, desc[UR8][R2.64+0x10] ;  /* 0x000010080206c981 */ /* 0x000f22000c1e1900 */
[----:B------:R-:W-:Y:S02]  /*55a0*/  @!P2 SEL R56, RZ, 0x1, !P6 ;  /* 0x00000001ff38a807 */ /* 0x000fe40007000000 */
[----:B------:R-:W-:-:S04]  /*55b0*/  ISETP.GE.AND P2, PT, R4, UR4, PT ;  /* 0x0000000404007c0c */ /* 0x000fc8000bf46270 */
[----:B------:R-:W3:Y:S09]  /*55c0*/  @!P0 LDG.E R8, desc[UR8][R2.64+0x18] ;  /* 0x0000180802088981 */ /* 0x000ef2000c1e1900 */
[----:B------:R-:W3:Y:S01]  /*55d0*/  @!P2 LDG.E R9, desc[UR8][R2.64+0x1c] ;  /* 0x00001c080209a981 */ /* 0x000ee2000c1e1900 */
        /* <DEDUP_REMOVED lines=17> */
[----:B------:R-:W2:Y:S01]  /*56f0*/  @!P1 LDG.E R6, desc[UR8][R2.64+0x20] ;  /* 0x0000200802069981 */ /* 0x000ea2000c1e1900 */
[----:B------:R-:W-:Y:S01]  /*5700*/  ISETP.GE.AND P6, PT, R4, UR4, PT ;  /* 0x0000000404007c0c */ /* 0x000fe2000bfc6270 */
[C---:B------:R-:W-:Y:S01]  /*5710*/  VIADD R4, R57.reuse, 0xc ;  /* 0x0000000c39047836 */ /* 0x040fe20000000000 */
[----:B------:R-:W-:Y:S01]  /*5720*/  @!P0 SEL R10, RZ, 0x1, !P4 ;  /* 0x00000001ff0a8807 */ /* 0x000fe20006000000 */
[----:B------:R-:W-:Y:S01]  /*5730*/  VIADD R5, R57, 0xd ;  /* 0x0000000d39057836 */ /* 0x000fe20000000000 */
[----:B------:R-:W-:Y:S01]  /*5740*/  @!P2 ISETP.NE.AND P4, PT, R9, RZ, PT ;  /* 0x000000ff0900a20c */ /* 0x000fe20003f85270 */
[----:B------:R-:W-:Y:S01]  /*5750*/  IMAD.MOV.U32 R9, RZ, RZ, 0x1 ;  /* 0x00000001ff097424 */ /* 0x000fe200078e00ff */
[----:B------:R-:W-:-:S02]  /*5760*/  ISETP.GE.AND P0, PT, R4, UR4, PT ;  /* 0x0000000404007c0c */ /* 0x000fc4000bf06270 */
[----:B------:R-:W3:Y:S01]  /*5770*/  @!P3 LDG.E R4, desc[UR8][R2.64+0x24] ;  /* 0x000024080204b981 */ /* 0x000ee2000c1e1900 */
[----:B------:R-:W-:Y:S02]  /*5780*/  @!P2 SEL R9, RZ, 0x1, !P4 ;  /* 0x00000001ff09a807 */ /* 0x000fe40006000000 */
[----:B------:R-:W-:Y:S01]  /*5790*/  ISETP.GE.AND P2, PT, R5, UR4, PT ;  /* 0x0000000405007c0c */ /* 0x000fe2000bf46270 */
[----:B------:R-:W4:Y:S04]  /*57a0*/  @!P5 LDG.E R13, desc[UR8][R2.64+0x2c] ;  /* 0x00002c08020dd981 */ /* 0x000f28000c1e1900 */
[----:B------:R-:W5:Y:S04]  /*57b0*/  @!P6 LDG.E R5, desc[UR8][R2.64+0x28] ;  /* 0x000028080205e981 */ /* 0x000f68000c1e1900 */
[----:B------:R-:W5:Y:S04]  /*57c0*/  @!P0 LDG.E R14, desc[UR8][R2.64+0x30] ;  /* 0x00003008020e8981 */ /* 0x000f68000c1e1900 */
[----:B------:R0:W5:Y:S01]  /*57d0*/  @!P2 LDG.E R15, desc[UR8][R2.64+0x34] ;  /* 0x00003408020fa981 */ /* 0x000162000c1e1900 */
        /* <DEDUP_REMOVED lines=139> */
.L_x_1010:
[----:B-----5:R-:W-:-:S04]  /*6090*/  IADD3 R18, P0, PT, R58, R16, RZ ;  /* 0x000000103a127210 */ /* 0x020fc80007f1e0ff */
[----:B------:R-:W-:Y:S02]  /*60a0*/  LEA.HI.X.SX32 R17, R58, R17, 0x1, P0 ;  /* 0x000000113a117211 */ /* 0x000fe400000f0eff */
[----:B0-----:R-:W-:-:S04]  /*60b0*/  LEA R16, P0, R18, UR12, 0x2 ;  /* 0x0000000c12107c11 */ /* 0x001fc8000f8010ff */
[----:B------:R-:W-:-:S05]  /*60c0*/  LEA.HI.X R17, R18, UR13, R17, 0x2, P0 ;  /* 0x0000000d12117c11 */ /* 0x000fca00080f1411 */
[----:B------:R0:W-:Y:S04]  /*60d0*/  STG.E desc[UR8][R16.64], R57 ;  /* 0x0000003910007986 */ /* 0x0001e8000c101908 */
.L_x_1009:
[----:B------:R-:W-:Y:S05]  /*60e0*/  BSYNC.RECONVERGENT B2 ;  /* 0x0000000000027941 */ /* 0x000fea0003800200 */
.L_x_1008:
        /* <DEDUP_REMOVED lines=10> */
.L_x_1013:
[----:B-----5:R-:W-:-:S04]  /*6190*/  IADD3 R18, P0, PT, R55, R16, RZ ;  /* 0x0000001037127210 */ /* 0x020fc80007f1e0ff */
[----:B------:R-:W-:Y:S02]  /*61a0*/  LEA.HI.X.SX32 R17, R55, R17, 0x1, P0 ;  /* 0x0000001137117211 */ /* 0x000fe400000f0eff */
[----:B0-----:R-:W-:-:S04]  /*61b0*/  LEA R16, P0, R18, UR12, 0x2 ;  /* 0x0000000c12107c11 */ /* 0x001fc8000f8010ff */
[----:B------:R-:W-:-:S05]  /*61c0*/  LEA.HI.X R17, R18, UR13, R17, 0x2, P0 ;  /* 0x0000000d12117c11 */ /* 0x000fca00080f1411 */
[----:B------:R1:W-:Y:S04]  /*61d0*/  STG.E desc[UR8][R16.64], R52 ;  /* 0x0000003410007986 */ /* 0x0003e8000c101908 */
.L_x_1012:
[----:B------:R-:W-:Y:S05]  /*61e0*/  BSYNC.RECONVERGENT B2 ;  /* 0x0000000000027941 */ /* 0x000fea0003800200 */
.L_x_1011:
        /* <DEDUP_REMOVED lines=10> */
.L_x_1016:
[----:B-----5:R-:W-:-:S04]  /*6290*/  IADD3 R18, P0, PT, R51, R16, RZ ;  /* 0x0000001033127210 */ /* 0x020fc80007f1e0ff */
[----:B------:R-:W-:Y:S02]  /*62a0*/  LEA.HI.X.SX32 R17, R51, R17, 0x1, P0 ;  /* 0x0000001133117211 */ /* 0x000fe400000f0eff */
[----:B0-----:R-:W-:-:S04]  /*62b0*/  LEA R16, P0, R18, UR12, 0x2 ;  /* 0x0000000c12107c11 */ /* 0x001fc8000f8010ff */
[----:B------:R-:W-:-:S05]  /*62c0*/  LEA.HI.X R17, R18, UR13, R17, 0x2, P0 ;  /* 0x0000000d12117c11 */ /* 0x000fca00080f1411 */
[----:B------:R2:W-:Y:S04]  /*62d0*/  STG.E desc[UR8][R16.64], R48 ;  /* 0x0000003010007986 */ /* 0x0005e8000c101908 */
.L_x_1015:
[----:B------:R-:W-:Y:S05]  /*62e0*/  BSYNC.RECONVERGENT B2 ;  /* 0x0000000000027941 */ /* 0x000fea0003800200 */
.L_x_1014:
        /* <DEDUP_REMOVED lines=10> */
.L_x_1019:
[----:B-----5:R-:W-:-:S04]  /*6390*/  IADD3 R18, P0, PT, R47, R16, RZ ;  /* 0x000000102f127210 */ /* 0x020fc80007f1e0ff */
[----:B------:R-:W-:Y:S02]  /*63a0*/  LEA.HI.X.SX32 R17, R47, R17, 0x1, P0 ;  /* 0x000000112f117211 */ /* 0x000fe400000f0eff */
[----:B0-----:R-:W-:-:S04]  /*63b0*/  LEA R16, P0, R18, UR12, 0x2 ;  /* 0x0000000c12107c11 */ /* 0x001fc8000f8010ff */
[----:B------:R-:W-:-:S05]  /*63c0*/  LEA.HI.X R17, R18, UR13, R17, 0x2, P0 ;  /* 0x0000000d12117c11 */ /* 0x000fca00080f1411 */
[----:B------:R3:W-:Y:S04]  /*63d0*/  STG.E desc[UR8][R16.64], R50 ;  /* 0x0000003210007986 */ /* 0x0007e8000c101908 */
.L_x_1018:
[----:B------:R-:W-:Y:S05]  /*63e0*/  BSYNC.RECONVERGENT B2 ;  /* 0x0000000000027941 */ /* 0x000fea0003800200 */
.L_x_1017:
        /* <DEDUP_REMOVED lines=10> */
.L_x_1022:
[----:B-----5:R-:W-:-:S04]  /*6490*/  IADD3 R12, P0, PT, R44, R16, RZ ;  /* 0x000000102c0c7210 */ /* 0x020fc80007f1e0ff */
[----:B------:R-:W-:Y:S02]  /*64a0*/  LEA.HI.X.SX32 R17, R44, R17, 0x1, P0 ;  /* 0x000000112c117211 */ /* 0x000fe400000f0eff */
[----:B0-----:R-:W-:-:S04]  /*64b0*/  LEA R16, P0, R12, UR12, 0x2 ;  /* 0x0000000c0c107c11 */ /* 0x001fc8000f8010ff */
[----:B------:R-:W-:-:S05]  /*64c0*/  LEA.HI.X R17, R12, UR13, R17, 0x2, P0 ;  /* 0x0000000d0c117c11 */ /* 0x000fca00080f1411 */
[----:B------:R4:W-:Y:S04]  /*64d0*/  STG.E desc[UR8][R16.64], R54 ;  /* 0x0000003610007986 */ /* 0x0009e8000c101908 */
.L_x_1021:
[----:B------:R-:W-:Y:S05]  /*64e0*/  BSYNC.RECONVERGENT B2 ;  /* 0x0000000000027941 */ /* 0x000fea0003800200 */
.L_x_1020:
        /* <DEDUP_REMOVED lines=10> */
.L_x_1025:
[----:B-----5:R-:W-:-:S04]  /*6590*/  IADD3 R11, P0, PT, R43, R16, RZ ;  /* 0x000000102b0b7210 */ /* 0x020fc80007f1e0ff */
[----:B------:R-:W-:Y:S02]  /*65a0*/  LEA.HI.X.SX32 R12, R43, R17, 0x1, P0 ;  /* 0x000000112b0c7211 */ /* 0x000fe400000f0eff */
[----:B0-----:R-:W-:-:S04]  /*65b0*/  LEA R16, P0, R11, UR12, 0x2 ;  /* 0x0000000c0b107c11 */ /* 0x001fc8000f8010ff */
[----:B------:R-:W-:-:S05]  /*65c0*/  LEA.HI.X R17, R11, UR13, R12, 0x2, P0 ;  /* 0x0000000d0b117c11 */ /* 0x000fca00080f140c */
[----:B------:R0:W-:Y:S04]  /*65d0*/  STG.E desc[UR8][R16.64], R46 ;  /* 0x0000002e10007986 */ /* 0x0001e8000c101908 */
.L_x_1024:
[----:B------:R-:W-:Y:S05]  /*65e0*/  BSYNC.RECONVERGENT B2 ;  /* 0x0000000000027941 */ /* 0x000fea0003800200 */
.L_x_1023:
        /* <DEDUP_REMOVED lines=10> */
.L_x_1028:
[----:B-----5:R-:W-:-:S04]  /*6690*/  IADD3 R12, P0, PT, R2, R10, RZ ;  /* 0x0000000a020c7210 */ /* 0x020fc80007f1e0ff */
[----:B------:R-:W-:Y:S02]  /*66a0*/  LEA.HI.X.SX32 R11, R2, R11, 0x1, P0 ;  /* 0x0000000b020b7211 */ /* 0x000fe400000f0eff */
[----:B0-----:R-:W-:-:S04]  /*66b0*/  LEA R10, P0, R12, UR12, 0x2 ;  /* 0x0000000c0c0a7c11 */ /* 0x001fc8000f8010ff */
[----:B------:R-:W-:-:S05]  /*66c0*/  LEA.HI.X R11, R12, UR13, R11, 0x2, P0 ;  /* 0x0000000d0c0b7c11 */ /* 0x000fca00080f140b */
[----:B------:R0:W-:Y:S04]  /*66d0*/  STG.E desc[UR8][R10.64], R13 ;  /* 0x0000000d0a007986 */ /* 0x0001e8000c101908 */
.L_x_1027:
[----:B------:R-:W-:Y:S05]  /*66e0*/  BSYNC.RECONVERGENT B2 ;  /* 0x0000000000027941 */ /* 0x000fea0003800200 */
.L_x_1026:
        /* <DEDUP_REMOVED lines=10> */
.L_x_1031:
[----:B-----5:R-:W-:-:S04]  /*6790*/  IADD3 R2, P0, PT, R0, R10, RZ ;  /* 0x0000000a00027210 */ /* 0x020fc80007f1e0ff */
[----:B------:R-:W-:Y:S02]  /*67a0*/  LEA.HI.X.SX32 R11, R0, R11, 0x1, P0 ;  /* 0x0000000b000b7211 */ /* 0x000fe400000f0eff */
[----:B0-----:R-:W-:-:S04]  /*67b0*/  LEA R10, P0, R2, UR12, 0x2 ;  /* 0x0000000c020a7c11 */ /* 0x001fc8000f8010ff */
[----:B------:R-:W-:-:S05]  /*67c0*/  LEA.HI.X R11, R2, UR13, R11, 0x2, P0 ;  /* 0x0000000d020b7c11 */ /* 0x000fca00080f140b */
[----:B------:R0:W-:Y:S04]  /*67d0*/  STG.E desc[UR8][R10.64], R32 ;  /* 0x000000200a007986 */ /* 0x0001e8000c101908 */
.L_x_1030:
[----:B------:R-:W-:Y:S05]  /*67e0*/  BSYNC.RECONVERGENT B2 ;  /* 0x0000000000027941 */ /* 0x000fea0003800200 */
.L_x_1029:
        /* <DEDUP_REMOVED lines=10> */
.L_x_1034:
[----:B-----5:R-:W-:-:S04]  /*6890*/  IADD3 R0, P0, PT, R15, R8, RZ ;  /* 0x000000080f007210 */ /* 0x020fc80007f1e0ff */
[----:B------:R-:W-:Y:S02]  /*68a0*/  LEA.HI.X.SX32 R9, R15, R9, 0x1, P0 ;  /* 0x000000090f097211 */ /* 0x000fe400000f0eff */
[----:B0-----:R-:W-:-:S04]  /*68b0*/  LEA R8, P0, R0, UR12, 0x2 ;  /* 0x0000000c00087c11 */ /* 0x001fc8000f8010ff */
[----:B------:R-:W-:-:S05]  /*68c0*/  LEA.HI.X R9, R0, UR13, R9, 0x2, P0 ;  /* 0x0000000d00097c11 */ /* 0x000fca00080f1409 */
[----:B------:R0:W-:Y:S04]  /*68d0*/  STG.E desc[UR8][R8.64], R33 ;  /* 0x0000002108007986 */ /* 0x0001e8000c101908 */
.L_x_1033:
[----:B------:R-:W-:Y:S05]  /*68e0*/  BSYNC.RECONVERGENT B2 ;  /* 0x0000000000027941 */ /* 0x000fea0003800200 */
.L_x_1032:
        /* <DEDUP_REMOVED lines=10> */
.L_x_1037:
[----:B-----5:R-:W-:-:S04]  /*6990*/  IADD3 R0, P0, PT, R35, R8, RZ ;  /* 0x0000000823007210 */ /* 0x020fc80007f1e0ff */
[----:B------:R-:W-:Y:S02]  /*69a0*/  LEA.HI.X.SX32 R9, R35, R9, 0x1, P0 ;  /* 0x0000000923097211 */ /* 0x000fe400000f0eff */
[----:B0-----:R-:W-:-:S04]  /*69b0*/  LEA R8, P0, R0, UR12, 0x2 ;  /* 0x0000000c00087c11 */ /* 0x001fc8000f8010ff */
[----:B------:R-:W-:-:S05]  /*69c0*/  LEA.HI.X R9, R0, UR13, R9, 0x2, P0 ;  /* 0x0000000d00097c11 */ /* 0x000fca00080f1409 */
[----:B------:R0:W-:Y:S04]  /*69d0*/  STG.E desc[UR8][R8.64], R34 ;  /* 0x0000002208007986 */ /* 0x0001e8000c101908 */
.L_x_1036:
[----:B------:R-:W-:Y:S05]  /*69e0*/  BSYNC.RECONVERGENT B2 ;  /* 0x0000000000027941 */ /* 0x000fea0003800200 */
.L_x_1035:
        /* <DEDUP_REMOVED lines=10> */
.L_x_1040:
[----:B-----5:R-:W-:-:S04]  /*6a90*/  IADD3 R0, P0, PT, R38, R6, RZ ;  /* 0x0000000626007210 */ /* 0x020fc80007f1e0ff */
[----:B------:R-:W-:Y:S02]  /*6aa0*/  LEA.HI.X.SX32 R7, R38, R7, 0x1, P0 ;  /* 0x0000000726077211 */ /* 0x000fe400000f0eff */
[----:B0-----:R-:W-:-:S04]  /*6ab0*/  LEA R6, P0, R0, UR12, 0x2 ;  /* 0x0000000c00067c11 */ /* 0x001fc8000f8010ff */
[----:B------:R-:W-:-:S05]  /*6ac0*/  LEA.HI.X R7, R0, UR13, R7, 0x2, P0 ;  /* 0x0000000d00077c11 */ /* 0x000fca00080f1407 */
[----:B------:R0:W-:Y:S04]  /*6ad0*/  STG.E desc[UR8][R6.64], R36 ;  /* 0x0000002406007986 */ /* 0x0001e8000c101908 */
.L_x_1039:
[----:B------:R-:W-:Y:S05]  /*6ae0*/  BSYNC.RECONVERGENT B2 ;  /* 0x0000000000027941 */ /* 0x000fea0003800200 */
.L_x_1038:
        /* <DEDUP_REMOVED lines=10> */
.L_x_1043:
[----:B-----5:R-:W-:-:S04]  /*6b90*/  IADD3 R0, P0, PT, R40, R6, RZ ;  /* 0x0000000628007210 */ /* 0x020fc80007f1e0ff */
[----:B------:R-:W-:Y:S02]  /*6ba0*/  LEA.HI.X.SX32 R7, R40, R7, 0x1, P0 ;  /* 0x0000000728077211 */ /* 0x000fe400000f0eff */
[----:B0-----:R-:W-:-:S04]  /*6bb0*/  LEA R6, P0, R0, UR12, 0x2 ;  /* 0x0000000c00067c11 */ /* 0x001fc8000f8010ff */
[----:B------:R-:W-:-:S05]  /*6bc0*/  LEA.HI.X R7, R0, UR13, R7, 0x2, P0 ;  /* 0x0000000d00077c11 */ /* 0x000fca00080f1407 */
[----:B------:R0:W-:Y:S04]  /*6bd0*/  STG.E desc[UR8][R6.64], R37 ;  /* 0x0000002506007986 */ /* 0x0001e8000c101908 */
.L_x_1042:
[----:B------:R-:W-:Y:S05]  /*6be0*/  BSYNC.RECONVERGENT B2 ;  /* 0x0000000000027941 */ /* 0x000fea0003800200 */
.L_x_1041:
        /* <DEDUP_REMOVED lines=10> */
.L_x_1046:
[----:B-----5:R-:W-:-:S04]  /*6c90*/  IADD3 R0, P0, PT, R42, R4, RZ ;  /* 0x000000042a007210 */ /* 0x020fc80007f1e0ff */
[----:B------:R-:W-:Y:S02]  /*6ca0*/  LEA.HI.X.SX32 R5, R42, R5, 0x1, P0 ;  /* 0x000000052a057211 */ /* 0x000fe400000f0eff */
[----:B0-----:R-:W-:-:S04]  /*6cb0*/  LEA R4, P0, R0, UR12, 0x2 ;  /* 0x0000000c00047c11 */ /* 0x001fc8000f8010ff */
[----:B------:R-:W-:-:S05]  /*6cc0*/  LEA.HI.X R5, R0, UR13, R5, 0x2, P0 ;  /* 0x0000000d00057c11 */ /* 0x000fca00080f1405 */
[----:B------:R0:W-:Y:S04]  /*6cd0*/  STG.E desc[UR8][R4.64], R39 ;  /* 0x0000002704007986 */ /* 0x0001e8000c101908 */
.L_x_1045:
[----:B------:R-:W-:Y:S05]  /*6ce0*/  BSYNC.RECONVERGENT B2 ;  /* 0x0000000000027941 */ /* 0x000fea0003800200 */
.L_x_1044:
        /* <DEDUP_REMOVED lines=9> */
.L_x_1048:
[----:B-----5:R-:W-:-:S04]  /*6d80*/  IADD3 R0, P0, PT, R45, R2, RZ ;  /* 0x000000022d007210 */ /* 0x020fc80007f1e0ff */
[----:B------:R-:W-:Y:S02]  /*6d90*/  LEA.HI.X.SX32 R3, R45, R3, 0x1, P0 ;  /* 0x000000032d037211 */ /* 0x000fe400000f0eff */
[----:B0-----:R-:W-:-:S04]  /*6da0*/  LEA R2, P0, R0, UR12, 0x2 ;  /* 0x0000000c00027c11 */ /* 0x001fc8000f8010ff */
[----:B------:R-:W-:-:S05]  /*6db0*/  LEA.HI.X R3, R0, UR13, R3, 0x2, P0 ;  /* 0x0000000d00037c11 */ /* 0x000fca00080f1403 */
[----:B------:R0:W-:Y:S01]  /*6dc0*/  STG.E desc[UR8][R2.64], R41 ;  /* 0x0000002902007986 */ /* 0x0001e2000c101908 */
[----:B------:R-:W-:Y:S05]  /*6dd0*/  BRA `(.L_x_1047) ;  /* 0x0000000800347947 */ /* 0x000fea0003800000 */
.L_x_1007:
        /* <DEDUP_REMOVED lines=66> */
.L_x_1051:
        /* <DEDUP_REMOVED lines=17> */
.L_x_1050:
[----:B------:R-:W-:Y:S05]  /*7310*/  BSYNC.RECONVERGENT B2 ;  /* 0x0000000000027941 */ /* 0x000fea0003800200 */
.L_x_1049:
        /* <DEDUP_REMOVED lines=14> */
.L_x_1052:
        /* <DEDUP_REMOVED lines=43> */
.L_x_1047:
[----:B------:R-:W-:Y:S05]  /*76b0*/  BSYNC.RECONVERGENT B0 ;  /* 0x0000000000007941 */ /* 0x000fea0003800200 */
.L_x_1006:
[----:B------:R-:W-:Y:S05]  /*76c0*/  BRA `(.L_x_1053) ;  /* 0x0000003000007947 */ /* 0x000fea0003800000 */
.L_x_1005:
        /* <DEDUP_REMOVED lines=18> */
[----:B------:R-:W2:Y:S04]  /*77f0*/  @!P0 LDG.E R7, desc[UR8][R2.64] ;  /* 0x0000000802078981 */ /* 0x000ea8000c1e1900 */
[----:B------:R-:W3:Y:S01]  /*7800*/  @!P2 LDG.E R4, desc[UR8][R2.64+0x4] ;  /* 0x000004080204a981 */ /* 0x000ee2000c1e1900 */
        /* <DEDUP_REMOVED lines=9> */
[----:B------:R-:W4:Y:S01]  /*78a0*/  @!P3 LDG.E R9, desc[UR8][R2.64+0x8] ;  /* 0x000008080209b981 */ /* 0x000f22000c1e1900 */
[----:B------:R-:W-:Y:S01]  /*78b0*/  ISETP.GE.AND P5, PT, R5, UR4, PT ;  /* 0x0000000405007c0c */ /* 0x000fe2000bfa6270 */
[----:B------:R-:W-:Y:S02]  /*78c0*/  IMAD.MOV.U32 R26, RZ, RZ, 0x1 ;  /* 0x00000001ff1a7424 */ /* 0x000fe400078e00ff */
[----:B------:R-:W5:Y:S01]  /*78d0*/  @!P4 LDG.E R5, desc[UR8][R2.64+0x10] ;  /* 0x000010080205c981 */ /* 0x000f62000c1e1900 */
[----:B--2---:R-:W-:-:S04]  /*78e0*/  @!P0 ISETP.NE.AND P6, PT, R7, RZ, PT ;  /* 0x000000ff0700820c */ /* 0x004fc80003fc5270 */
[----:B------:R-:W-:Y:S02]  /*78f0*/  @!P0 SEL R27, RZ, 0x1, !P6 ;  /* 0x00000001ff1b8807 */ /* 0x000fe40007000000 */
[----:B---3--:R-:W-:Y:S02]  /*7900*/  @!P2 ISETP.NE.AND P6, PT, R4, RZ, PT ;  /* 0x000000ff0400a20c */ /* 0x008fe40003fc5270 */
[----:B------:R-:W-:Y:S01]  /*7910*/  ISETP.GE.AND P0, PT, R6, UR4, PT ;  /* 0x0000000406007c0c */ /* 0x000fe2000bf06270 */
[----:B------:R-:W2:Y:S01]  /*7920*/  @!P1 LDG.E R4, desc[UR8][R2.64+0xc] ;  /* 0x00000c0802049981 */ /* 0x000ea2000c1e1900 */
[----:B------:R-:W-:Y:S01]  /*7930*/  VIADD R6, R29, 0x7 ;  /* 0x000000071d067836 */ /* 0x000fe20000000000 */
[----:B------:R-:W-:-:S04]  /*7940*/  @!P2 SEL R26, RZ, 0x1, !P6 ;  /* 0x00000001ff1aa807 */ /* 0x000fc80007000000 */
[----:B------:R-:W-:Y:S02]  /*7950*/  ISETP.GE.AND P2, PT, R6, UR4, PT ;  /* 0x0000000406007c0c */ /* 0x000fe4000bf46270 */
[----:B------:R-:W3:Y:S04]  /*7960*/  @!P5 LDG.E R6, desc[UR8][R2.64+0x14] ;  /* 0x000014080206d981 */ /* 0x000ee8000c1e1900 */
[----:B------:R-:W3:Y:S07]  /*7970*/  @!P0 LDG.E R7, desc[UR8][R2.64+0x18] ;  /* 0x0000180802078981 */ /* 0x000eee000c1e1900 */
[----:B------:R-:W3:Y:S01]  /*7980*/  @!P2 LDG.E R8, desc[UR8][R2.64+0x1c] ;  /* 0x00001c080208a981 */ /* 0x000ee2000c1e1900 */
        /* <DEDUP_REMOVED lines=25> */
[----:B------:R-:W2:Y:S01]  /*7b20*/  @!P1 LDG.E R6, desc[UR8][R2.64+0x20] ;  /* 0x0000200802069981 */ /* 0x000ea2000c1e1900 */
[----:B------:R-:W-:Y:S01]  /*7b30*/  @!P2 ISETP.NE.AND P4, PT, R8, RZ, PT ;  /* 0x000000ff0800a20c */ /* 0x000fe20003f85270 */
[----:B------:R-:W-:Y:S01]  /*7b40*/  IMAD.MOV.U32 R8, RZ, RZ, 0x1 ;  /* 0x00000001ff087424 */ /* 0x000fe200078e00ff */
[----:B------:R-:W-:Y:S02]  /*7b50*/  ISETP.GE.AND P0, PT, R4, UR4, PT ;  /* 0x0000000404007c0c */ /* 0x000fe4000bf06270 */
[----:B------:R-:W-:Y:S01]  /*7b60*/  @!P2 SEL R8, RZ, 0x1, !P4 ;  /* 0x00000001ff08a807 */ /* 0x000fe20006000000 */
[----:B------:R-:W3:Y:S01]  /*7b70*/  @!P3 LDG.E R4, desc[UR8][R2.64+0x24] ;  /* 0x000024080204b981 */ /* 0x000ee2000c1e1900 */
[----:B------:R-:W-:-:S03]  /*7b80*/  ISETP.GE.AND P2, PT, R5, UR4, PT ;  /* 0x0000000405007c0c */ /* 0x000fc6000bf46270 */
[----:B------:R-:W4:Y:S04]  /*7b90*/  @!P6 LDG.E R5, desc[UR8][R2.64+0x28] ;  /* 0x000028080205e981 */ /* 0x000f28000c1e1900 */
[----:B------:R-:W5:Y:S04]  /*7ba0*/  @!P5 LDG.E R12, desc[UR8][R2.64+0x2c] ;  /* 0x00002c08020cd981 */ /* 0x000f68000c1e1900 */
[----:B------:R-:W5:Y:S04]  /*7bb0*/  @!P0 LDG.E R13, desc[UR8][R2.64+0x30] ;  /* 0x00003008020d8981 */ /* 0x000f68000c1e1900 */
[----:B------:R0:W5:Y:S01]  /*7bc0*/  @!P2 LDG.E R14, desc[UR8][R2.64+0x34] ;  /* 0x00003408020ea981 */ /* 0x000162000c1e1900 */
        /* <DEDUP_REMOVED lines=131> */
.L_x_1147:
[----:B------:R-:W-:Y:S05]  /*8400*/  @!P0 BRA `(.L_x_1056) ;  /* 0x0000000000748947 */ /* 0x000fea0003800000 */
[----:B------:R-:W-:-:S07]  /*8410*/  IMAD.MOV.U32 R12, RZ, RZ, 0x1a6 ;  /* 0x000001a6ff0c7424 */ /* 0x000fce00078e00ff */
.L_x_1058:
        /* <DEDUP_REMOVED lines=27> */
.L_x_1150:
[----:B------:R-:W-:Y:S05]  /*85d0*/  @P0 BRA `(.L_x_1058) ;  /* 0xfffffffc00900947 */ /* 0x000fea000383ffff */
.L_x_1056:
        /* <DEDUP_REMOVED lines=38> */
.L_x_1159:
[----:B------:R-:W-:Y:S05]  /*8840*/  @!P0 BRA `(.L_x_1060) ;  /* 0x0000000400248947 */ /* 0x000fea0003800000 */
[----:B------:R-:W-:-:S07]  /*8850*/  IMAD.MOV.U32 R52, RZ, RZ, 0x1a6 ;  /* 0x000001a6ff347424 */ /* 0x000fce00078e00ff */
.L_x_1066:
        /* <DEDUP_REMOVED lines=10> */
.L_x_1162:
[----:B------:R-:W-:Y:S05]  /*8900*/  @!P0 BRA `(.L_x_1062) ;  /* 0x0000000000748947 */ /* 0x000fea0003800000 */
[----:B------:R-:W-:-:S07]  /*8910*/  IMAD.MOV.U32 R21, RZ, RZ, R52 ;  /* 0x000000ffff157224 */ /* 0x000fce00078e0034 */
.L_x_1064:
        /* <DEDUP_REMOVED lines=27> */
.L_x_1165:
[----:B------:R-:W-:Y:S05]  /*8ad0*/  @P0 BRA `(.L_x_1064) ;  /* 0xfffffffc00900947 */ /* 0x000fea000383ffff */
.L_x_1062:
        /* <DEDUP_REMOVED lines=31> */
.L_x_1174:
[----:B------:R-:W-:Y:S05]  /*8cd0*/  @P0 BRA `(.L_x_1066) ;  /* 0xfffffff800e00947 */ /* 0x000fea000383ffff */
.L_x_1060:
        /* <DEDUP_REMOVED lines=16> */
.L_x_1054:
        /* <DEDUP_REMOVED lines=39> */
.L_x_1070:
[----:B-----5:R-:W-:-:S04]  /*9050*/  IADD3 R15, P0, PT, R46, R12, RZ ;  /* 0x0000000c2e0f7210 */ /* 0x020fc80007f1e0ff */
[----:B------:R-:W-:Y:S02]  /*9060*/  LEA.HI.X.SX32 R28, R46, R13, 0x1, P0 ;  /* 0x0000000d2e1c7211 */ /* 0x000fe400000f0eff */
[----:B0-----:R-:W-:-:S04]  /*9070*/  LEA R12, P0, R15, UR12, 0x2 ;  /* 0x0000000c0f0c7c11 */ /* 0x001fc8000f8010ff */
[----:B------:R-:W-:-:S05]  /*9080*/  LEA.HI.X R13, R15, UR13, R28, 0x2, P0 ;  /* 0x0000000d0f0d7c11 */ /* 0x000fca00080f141c */
[----:B------:R1:W-:Y:S04]  /*9090*/  STG.E desc[UR8][R12.64], R18 ;  /* 0x000000120c007986 */ /* 0x0003e8000c101908 */
.L_x_1069:
[----:B0-----:R-:W-:Y:S05]  /*90a0*/  BSYNC.RECONVERGENT B0 ;  /* 0x0000000000007941 */ /* 0x001fea0003800200 */
.L_x_1068:
        /* <DEDUP_REMOVED lines=10> */
.L_x_1073:
[----:B-----5:R-:W-:-:S04]  /*9150*/  IADD3 R15, P0, PT, R49, R12, RZ ;  /* 0x0000000c310f7210 */ /* 0x020fc80007f1e0ff */
[----:B------:R-:W-:Y:S02]  /*9160*/  LEA.HI.X.SX32 R18, R49, R13, 0x1, P0 ;  /* 0x0000000d31127211 */ /* 0x000fe400000f0eff */
[----:B0-----:R-:W-:-:S04]  /*9170*/  LEA R12, P0, R15, UR12, 0x2 ;  /* 0x0000000c0f0c7c11 */ /* 0x001fc8000f8010ff */
[----:B------:R-:W-:-:S05]  /*9180*/  LEA.HI.X R13, R15, UR13, R18, 0x2, P0 ;  /* 0x0000000d0f0d7c11 */ /* 0x000fca00080f1412 */
[----:B------:R0:W-:Y:S04]  /*9190*/  STG.E desc[UR8][R12.64], R44 ;  /* 0x0000002c0c007986 */ /* 0x0001e8000c101908 */
.L_x_1072:
[----:B------:R-:W-:Y:S05]  /*91a0*/  BSYNC.RECONVERGENT B0 ;  /* 0x0000000000007941 */ /* 0x000fea0003800200 */
.L_x_1071:
        /* <DEDUP_REMOVED lines=10> */
.L_x_1076:
[----:B-----5:R-:W-:-:S04]  /*9250*/  IADD3 R15, P0, PT, R45, R12, RZ ;  /* 0x0000000c2d0f7210 */ /* 0x020fc80007f1e0ff */
[----:B------:R-:W-:Y:S02]  /*9260*/  LEA.HI.X.SX32 R18, R45, R13, 0x1, P0 ;  /* 0x0000000d2d127211 */ /* 0x000fe400000f0eff */
[----:B0-----:R-:W-:-:S04]  /*9270*/  LEA R12, P0, R15, UR12, 0x2 ;  /* 0x0000000c0f0c7c11 */ /* 0x001fc8000f8010ff */
[----:B------:R-:W-:-:S05]  /*9280*/  LEA.HI.X R13, R15, UR13, R18, 0x2, P0 ;  /* 0x0000000d0f0d7c11 */ /* 0x000fca00080f1412 */
[----:B------:R2:W-:Y:S04]  /*9290*/  STG.E desc[UR8][R12.64], R43 ;  /* 0x0000002b0c007986 */ /* 0x0005e8000c101908 */
.L_x_1075:
[----:B------:R-:W-:Y:S05]  /*92a0*/  BSYNC.RECONVERGENT B0 ;  /* 0x0000000000007941 */ /* 0x000fea0003800200 */
.L_x_1074:
        /* <DEDUP_REMOVED lines=10> */
.L_x_1079:
[----:B-----5:R-:W-:-:S04]  /*9350*/  IADD3 R15, P0, PT, R42, R12, RZ ;  /* 0x0000000c2a0f7210 */ /* 0x020fc80007f1e0ff */
[----:B------:R-:W-:Y:S02]  /*9360*/  LEA.HI.X.SX32 R42, R42, R13, 0x1, P0 ;  /* 0x0000000d2a2a7211 */ /* 0x000fe400000f0eff */
[----:B0-----:R-:W-:-:S04]  /*9370*/  LEA R12, P0, R15, UR12, 0x2 ;  /* 0x0000000c0f0c7c11 */ /* 0x001fc8000f8010ff */
[----:B------:R-:W-:-:S05]  /*9380*/  LEA.HI.X R13, R15, UR13, R42, 0x2, P0 ;  /* 0x0000000d0f0d7c11 */ /* 0x000fca00080f142a */
[----:B------:R3:W-:Y:S04]  /*9390*/  STG.E desc[UR8][R12.64], R41 ;  /* 0x000000290c007986 */ /* 0x0007e8000c101908 */
.L_x_1078:
[----:B------:R-:W-:Y:S05]  /*93a0*/  BSYNC.RECONVERGENT B0 ;  /* 0x0000000000007941 */ /* 0x000fea0003800200 */
.L_x_1077:
        /* <DEDUP_REMOVED lines=10> */
.L_x_1082:
[----:B-----5:R-:W-:-:S04]  /*9450*/  IADD3 R11, P0, PT, R0, R12, RZ ;  /* 0x0000000c000b7210 */ /* 0x020fc80007f1e0ff */
[----:B------:R-:W-:Y:S02]  /*9460*/  LEA.HI.X.SX32 R0, R0, R13, 0x1, P0 ;  /* 0x0000000d00007211 */ /* 0x000fe400000f0eff */
[----:B0-----:R-:W-:-:S04]  /*9470*/  LEA R12, P0, R11, UR12, 0x2 ;  /* 0x0000000c0b0c7c11 */ /* 0x001fc8000f8010ff */
[----:B------:R-:W-:-:S05]  /*9480*/  LEA.HI.X R13, R11, UR13, R0, 0x2, P0 ;  /* 0x0000000d0b0d7c11 */ /* 0x000fca00080f1400 */
[----:B------:R4:W-:Y:S04]  /*9490*/  STG.E desc[UR8][R12.64], R19 ;  /* 0x000000130c007986 */ /* 0x0009e8000c101908 */
.L_x_1081:
[----:B------:R-:W-:Y:S05]  /*94a0*/  BSYNC.RECONVERGENT B0 ;  /* 0x0000000000007941 */ /* 0x000fea0003800200 */
.L_x_1080:
        /* <DEDUP_REMOVED lines=10> */
.L_x_1085:
[----:B-----5:R-:W-:-:S04]  /*9550*/  IADD3 R0, P0, PT, R16, R10, RZ ;  /* 0x0000000a10007210 */ /* 0x020fc80007f1e0ff */
[----:B------:R-:W-:Y:S02]  /*9560*/  LEA.HI.X.SX32 R11, R16, R11, 0x1, P0 ;  /* 0x0000000b100b7211 */ /* 0x000fe400000f0eff */
[----:B0-----:R-:W-:-:S04]  /*9570*/  LEA R10, P0, R0, UR12, 0x2 ;  /* 0x0000000c000a7c11 */ /* 0x001fc8000f8010ff */
[----:B------:R-:W-:-:S05]  /*9580*/  LEA.HI.X R11, R0, UR13, R11, 0x2, P0 ;  /* 0x0000000d000b7c11 */ /* 0x000fca00080f140b */
[----:B------:R0:W-:Y:S04]  /*9590*/  STG.E desc[UR8][R10.64], R20 ;  /* 0x000000140a007986 */ /* 0x0001e8000c101908 */
.L_x_1084:
[----:B------:R-:W-:Y:S05]  /*95a0*/  BSYNC.RECONVERGENT B0 ;  /* 0x0000000000007941 */ /* 0x000fea0003800200 */
.L_x_1083:
        /* <DEDUP_REMOVED lines=10> */
.L_x_1088:
[----:B-----5:R-:W-:-:S04]  /*9650*/  IADD3 R0, P0, PT, R17, R10, RZ ;  /* 0x0000000a11007210 */ /* 0x020fc80007f1e0ff */
[----:B------:R-:W-:Y:S02]  /*9660*/  LEA.HI.X.SX32 R11, R17, R11, 0x1, P0 ;  /* 0x0000000b110b7211 */ /* 0x000fe400000f0eff */
[----:B0-----:R-:W-:-:S04]  /*9670*/  LEA R10, P0, R0, UR12, 0x2 ;  /* 0x0000000c000a7c11 */ /* 0x001fc8000f8010ff */
[----:B------:R-:W-:-:S05]  /*9680*/  LEA.HI.X R11, R0, UR13, R11, 0x2, P0 ;  /* 0x0000000d000b7c11 */ /* 0x000fca00080f140b */
[----:B------:R0:W-:Y:S04]  /*9690*/  STG.E desc[UR8][R10.64], R23 ;  /* 0x000000170a007986 */ /* 0x0001e8000c101908 */
.L_x_1087:
[----:B------:R-:W-:Y:S05]  /*96a0*/  BSYNC.RECONVERGENT B0 ;  /* 0x0000000000007941 */ /* 0x000fea0003800200 */
.L_x_1086:
        /* <DEDUP_REMOVED lines=10> */
.L_x_1091:
[----:B-----5:R-:W-:-:S04]  /*9750*/  IADD3 R0, P0, PT, R21, R8, RZ ;  /* 0x0000000815007210 */ /* 0x020fc80007f1e0ff */
[----:B------:R-:W-:Y:S02]  /*9760*/  LEA.HI.X.SX32 R9, R21, R9, 0x1, P0 ;  /* 0x0000000915097211 */ /* 0x000fe400000f0eff */
[----:B0-----:R-:W-:-:S04]  /*9770*/  LEA R8, P0, R0, UR12, 0x2 ;  /* 0x0000000c00087c11 */ /* 0x001fc8000f8010ff */
[----:B------:R-:W-:-:S05]  /*9780*/  LEA.HI.X R9, R0, UR13, R9, 0x2, P0 ;  /* 0x0000000d00097c11 */ /* 0x000fca00080f1409 */
[----:B------:R0:W-:Y:S04]  /*9790*/  STG.E desc[UR8][R8.64], R29 ;  /* 0x0000001d08007986 */ /* 0x0001e8000c101908 */
.L_x_1090:
[----:B------:R-:W-:Y:S05]  /*97a0*/  BSYNC.RECONVERGENT B0 ;  /* 0x0000000000007941 */ /* 0x000fea0003800200 */
.L_x_1089:
        /* <DEDUP_REMOVED lines=10> */
.L_x_1094:
[----:B-----5:R-:W-:-:S04]  /*9850*/  IADD3 R0, P0, PT, R22, R8, RZ ;  /* 0x0000000816007210 */ /* 0x020fc80007f1e0ff */
[----:B------:R-:W-:Y:S02]  /*9860*/  LEA.HI.X.SX32 R9, R22, R9, 0x1, P0 ;  /* 0x0000000916097211 */ /* 0x000fe400000f0eff */
[----:B0-----:R-:W-:-:S04]  /*9870*/  LEA R8, P0, R0, UR12, 0x2 ;  /* 0x0000000c00087c11 */ /* 0x001fc8000f8010ff */
[----:B------:R-:W-:-:S05]  /*9880*/  LEA.HI.X R9, R0, UR13, R9, 0x2, P0 ;  /* 0x0000000d00097c11 */ /* 0x000fca00080f1409 */
[----:B------:R0:W-:Y:S04]  /*9890*/  STG.E desc[UR8][R8.64], R34 ;  /* 0x0000002208007986 */ /* 0x0001e8000c101908 */
.L_x_1093:
[----:B------:R-:W-:Y:S05]  /*98a0*/  BSYNC.RECONVERGENT B0 ;  /* 0x0000000000007941 */ /* 0x000fea0003800200 */
.L_x_1092:
        /* <DEDUP_REMOVED lines=10> */
.L_x_1097:
[----:B-----5:R-:W-:-:S04]  /*9950*/  IADD3 R0, P0, PT, R30, R6, RZ ;  /* 0x000000061e007210 */ /* 0x020fc80007f1e0ff */
[----:B------:R-:W-:Y:S02]  /*9960*/  LEA.HI.X.SX32 R7, R30, R7, 0x1, P0 ;  /* 0x000000071e077211 */ /* 0x000fe400000f0eff */
[----:B0-----:R-:W-:-:S04]  /*9970*/  LEA R6, P0, R0, UR12, 0x2 ;  /* 0x0000000c00067c11 */ /* 0x001fc8000f8010ff */
[----:B------:R-:W-:-:S05]  /*9980*/  LEA.HI.X R7, R0, UR13, R7, 0x2, P0 ;  /* 0x0000000d00077c11 */ /* 0x000fca00080f1407 */
[----:B------:R0:W-:Y:S04]  /*9990*/  STG.E desc[UR8][R6.64], R35 ;  /* 0x0000002306007986 */ /* 0x0001e8000c101908 */
.L_x_1096:
[----:B------:R-:W-:Y:S05]  /*99a0*/  BSYNC.RECONVERGENT B0 ;  /* 0x0000000000007941 */ /* 0x000fea0003800200 */
.L_x_1095:
        /* <DEDUP_REMOVED lines=10> */
.L_x_1100:
[----:B-----5:R-:W-:-:S04]  /*9a50*/  IADD3 R0, P0, PT, R31, R6, RZ ;  /* 0x000000061f007210 */ /* 0x020fc80007f1e0ff */
[----:B------:R-:W-:Y:S02]  /*9a60*/  LEA.HI.X.SX32 R7, R31, R7, 0x1, P0 ;  /* 0x000000071f077211 */ /* 0x000fe400000f0eff */
[----:B0-----:R-:W-:-:S04]  /*9a70*/  LEA R6, P0, R0, UR12, 0x2 ;  /* 0x0000000c00067c11 */ /* 0x001fc8000f8010ff */
[----:B------:R-:W-:-:S05]  /*9a80*/  LEA.HI.X R7, R0, UR13, R7, 0x2, P0 ;  /* 0x0000000d00077c11 */ /* 0x000fca00080f1407 */
[----:B------:R0:W-:Y:S04]  /*9a90*/  STG.E desc[UR8][R6.64], R36 ;  /* 0x0000002406007986 */ /* 0x0001e8000c101908 */
.L_x_1099:
[----:B------:R-:W-:Y:S05]  /*9aa0*/  BSYNC.RECONVERGENT B0 ;  /* 0x0000000000007941 */ /* 0x000fea0003800200 */
.L_x_1098:
        /* <DEDUP_REMOVED lines=10> */
.L_x_1103:
[----:B-----5:R-:W-:-:S04]  /*9b50*/  IADD3 R0, P0, PT, R32, R4, RZ ;  /* 0x0000000420007210 */ /* 0x020fc80007f1e0ff */
[----:B------:R-:W-:Y:S02]  /*9b60*/  LEA.HI.X.SX32 R5, R32, R5, 0x1, P0 ;  /* 0x0000000520057211 */ /* 0x000fe400000f0eff */
[----:B0-----:R-:W-:-:S04]  /*9b70*/  LEA R4, P0, R0, UR12, 0x2 ;  /* 0x0000000c00047c11 */ /* 0x001fc8000f8010ff */
[----:B------:R-:W-:-:S05]  /*9b80*/  LEA.HI.X R5, R0, UR13, R5, 0x2, P0 ;  /* 0x0000000d00057c11 */ /* 0x000fca00080f1405 */
[----:B------:R0:W-:Y:S04]  /*9b90*/  STG.E desc[UR8][R4.64], R37 ;  /* 0x0000002504007986 */ /* 0x0001e8000c101908 */
.L_x_1102:
[----:B------:R-:W-:Y:S05]  /*9ba0*/  BSYNC.RECONVERGENT B0 ;  /* 0x0000000000007941 */ /* 0x000fea0003800200 */
.L_x_1101:
        /* <DEDUP_REMOVED lines=10> */
.L_x_1106:
[----:B-----5:R-:W-:-:S04]  /*9c50*/  IADD3 R0, P0, PT, R33, R4, RZ ;  /* 0x0000000421007210 */ /* 0x020fc80007f1e0ff */
[----:B------:R-:W-:Y:S02]  /*9c60*/  LEA.HI.X.SX32 R5, R33, R5, 0x1, P0 ;  /* 0x0000000521057211 */ /* 0x000fe400000f0eff */
[----:B0-----:R-:W-:-:S04]  /*9c70*/  LEA R4, P0, R0, UR12, 0x2 ;  /* 0x0000000c00047c11 */ /* 0x001fc8000f8010ff */
[----:B------:R-:W-:-:S05]  /*9c80*/  LEA.HI.X R5, R0, UR13, R5, 0x2, P0 ;  /* 0x0000000d00057c11 */ /* 0x000fca00080f1405 */
[----:B------:R0:W-:Y:S04]  /*9c90*/  STG.E desc[UR8][R4.64], R38 ;  /* 0x0000002604007986 */ /* 0x0001e8000c101908 */
.L_x_1105:
[----:B------:R-:W-:Y:S05]  /*9ca0*/  BSYNC.RECONVERGENT B0 ;  /* 0x0000000000007941 */ /* 0x000fea0003800200 */
.L_x_1104:
        /* <DEDUP_REMOVED lines=9> */
.L_x_1107:
[----:B-----5:R-:W-:-:S04]  /*9d40*/  IADD3 R0, P0, PT, R39, R2, RZ ;  /* 0x0000000227007210 */ /* 0x020fc80007f1e0ff */
[----:B------:R-:W-:Y:S02]  /*9d50*/  LEA.HI.X.SX32 R3, R39, R3, 0x1, P0 ;  /* 0x0000000327037211 */ /* 0x000fe400000f0eff */
[----:B0-----:R-:W-:-:S04]  /*9d60*/  LEA R2, P0, R0, UR12, 0x2 ;  /* 0x0000000c00027c11 */ /* 0x001fc8000f8010ff */
[----:B------:R-:W-:-:S05]  /*9d70*/  LEA.HI.X R3, R0, UR13, R3, 0x2, P0 ;  /* 0x0000000d00037c11 */ /* 0x000fca00080f1403 */
[----:B------:R0:W-:Y:S01]  /*9d80*/  STG.E desc[UR8][R2.64], R40 ;  /* 0x0000002802007986 */ /* 0x0001e2000c101908 */
[----:B------:R-:W-:Y:S05]  /*9d90*/  BRA `(.L_x_1053) ;  /* 0x00000008004c7947 */ /* 0x000fea0003800000 */
.L_x_1067:
        /* <DEDUP_REMOVED lines=81> */
.L_x_1110:
        /* <DEDUP_REMOVED lines=14> */
.L_x_1109:
[----:B------:R-:W-:Y:S05]  /*a390*/  BSYNC.RECONVERGENT B0 ;  /* 0x0000000000007941 */ /* 0x000fea0003800200 */
.L_x_1108:
        /* <DEDUP_REMOVED lines=8> */
.L_x_1111:
        /* <DEDUP_REMOVED lines=43> */
.L_x_1053:
[----:B------:R-:W-:Y:S05]  /*a6d0*/  BSYNC.RECONVERGENT B1 ;  /* 0x0000000000017941 */ /* 0x000fea0003800200 */
.L_x_1004:
        /* <DEDUP_REMOVED lines=13> */
.L_x_1113:
[----:B-----5:R-:W-:-:S05]  /*a7b0*/  IMAD.IADD R5, R5, 0x1, R14 ;  /* 0x0000000105057824 */ /* 0x020fca00078e020e */
[----:B0-----:R-:W-:Y:S01]  /*a7c0*/  STG.E desc[UR8][R2.64], R5 ;  /* 0x0000000502007986 */ /* 0x001fe2000c101908 */
[----:B------:R-:W-:Y:S05]  /*a7d0*/  EXIT ;  /* 0x000000000000794d */ /* 0x000fea0003800000 */
.L_x_1112:
[----:B------:R-:W1:Y:S01]  /*a7e0*/  LDCU.U8 UR4, c[0x0][0x3c0] ;  /* 0x00007800ff0477ac */ /* 0x000e620008000000 */
[----:B0---4-:R-:W0:Y:S01]  /*a7f0*/  LDC.64 R4, c[0x0][0x3e0] ;  /* 0x0000f800ff047b82 */ /* 0x011e220000000a00 */
[----:B------:R-:W-:Y:S01]  /*a800*/  CS2R R2, SRZ ;  /* 0x0000000000027805 */ /* 0x000fe2000001ff00 */
[----:B-1----:R-:W-:-:S09]  /*a810*/  UISETP.NE.AND UP0, UPT, UR4, URZ, UPT ;  /* 0x000000ff0400728c */ /* 0x002fd2000bf05270 */
[----:B------:R-:W-:Y:S05]  /*a820*/  BRA.U UP0, `(.L_x_1114) ;  /* 0x0000000100087547 */ /* 0x000fea000b800000 */
[----:B------:R-:W1:Y:S02]  /*a830*/  LDC.64 R2, c[0x0][0x3d8] ;  /* 0x0000f600ff027b82 */ /* 0x000e640000000a00 */
[----:B-1----:R-:W5:Y:S02]  /*a840*/  LDG.E.64 R2, desc[UR8][R2.64] ;  /* 0x0000000802027981 */ /* 0x002f64000c1e1b00 */
.L_x_1114:
[----:B-----5:R-:W-:-:S04]  /*a850*/  IADD3 R2, P0, PT, R14, R2, RZ ;  /* 0x000000020e027210 */ /* 0x020fc80007f1e0ff */
[----:B------:R-:W-:-:S05]  /*a860*/  LEA.HI.X.SX32 R3, R14, R3, 0x1, P0 ;  /* 0x000000030e037211 */ /* 0x000fca00000f0eff */
[----:B0-----:R-:W-:Y:S01]  /*a870*/  STG.E.64 desc[UR8][R4.64], R2 ;  /* 0x0000000204007986 */ /* 0x001fe2000c101b08 */
[----:B------:R-:W-:Y:S05]  /*a880*/  EXIT ;  /* 0x000000000000794d */ /* 0x000fea0003800000 */
.L_x_947:
[----:B------:R-:W-:Y:S01]  /*a890*/  BSSY B0, `(.L_x_1115) ;  /* 0x0000006000007945 */ /* 0x000fe20003800000 */
[----:B------:R-:W-:Y:S01]  /*a8a0*/  PLOP3.LUT P0, PT, P0, PT, PT, 0x8, 0x80 ;  /* 0x000000000080781c */ /* 0x000fe2000070e170 */
[----:B------:R-:W-:-:S12]  /*a8b0*/  IMAD.MOV.U32 R22, RZ, RZ, -0x1 ;  /* 0xffffffffff167424 */ /* 0x000fd800078e00ff */
[----:B------:R-:W-:Y:S05]  /*a8c0*/  WARPSYNC.COLLECTIVE R22, `(.L_x_1116) ;  /* 0x0000000016087348 */ /* 0x000fea0003c00000 */
[----:B------:R-:W-:Y:S01]  /*a8d0*/  VOTE.ANY P0, P0 ;  /* 0x0000000000ff7806 */ /* 0x000fe20000000100 */
[----:B------:R-:W-:-:S12]  /*a8e0*/  ENDCOLLECTIVE ;  /* 0x000000000000791b */ /* 0x000fd80003800000 */
.L_x_1116:
[----:B------:R-:W-:Y:S05]  /*a8f0*/  BSYNC B0 ;  /* 0x0000000000007941 */ /* 0x000fea0003800000 */
.L_x_1115:
[----:B------:R-:W-:Y:S05]  /*a900*/  BRA `(.L_x_1117) ;  /* 0xffffff8400bc7947 */ /* 0x000fea000383ffff */
.L_x_949:
[----:B------:R-:W-:Y:S01]  /*a910*/  BSSY B0, `(.L_x_1118) ;  /* 0x0000006000007945 */ /* 0x000fe20003800000 */
[----:B------:R-:W-:Y:S01]  /*a920*/  PLOP3.LUT P0, PT, P0, PT, PT, 0x8, 0x80 ;  /* 0x000000000080781c */ /* 0x000fe2000070e170 */
[----:B------:R-:W-:-:S12]  /*a930*/  IMAD.MOV.U32 R22, RZ, RZ, -0x1 ;  /* 0xffffffffff167424 */ /* 0x000fd800078e00ff */
[----:B------:R-:W-:Y:S05]  /*a940*/  WARPSYNC.COLLECTIVE R22, `(.L_x_1119) ;  /* 0x0000000016087348 */ /* 0x000fea0003c00000 */
[----:B------:R-:W-:Y:S01]  /*a950*/  VOTE.ANY P0, P0 ;  /* 0x0000000000ff7806 */ /* 0x000fe20000000100 */
[----:B------:R-:W-:-:S12]  /*a960*/  ENDCOLLECTIVE ;  /* 0x000000000000791b */ /* 0x000fd80003800000 */
.L_x_1119:
[----:B------:R-:W-:Y:S05]  /*a970*/  BSYNC B0 ;  /* 0x0000000000007941 */ /* 0x000fea0003800000 */
.L_x_1118:
[----:B------:R-:W-:Y:S05]  /*a980*/  BRA `(.L_x_1120) ;  /* 0xffffff8800107947 */ /* 0x000fea000383ffff */
.L_x_951:
[----:B------:R-:W0:Y:S01]  /*a990*/  S2R R59, SR_GEMASK ;  /* 0x00000000003b7919 */ /* 0x000e220000003c00 */
[----:B------:R-:W-:Y:S01]  /*a9a0*/  BSSY B0, `(.L_x_1121) ;  /* 0x0000006000007945 */ /* 0x000fe20003800000 */
[----:B------:R-:W-:Y:S01]  /*a9b0*/  PLOP3.LUT P0, PT, P0, PT, PT, 0x8, 0x80 ;  /* 0x000000000080781c */ /* 0x000fe2000070e170 */
[----:B------:R-:W-:-:S12]  /*a9c0*/  IMAD.MOV.U32 R22, RZ, RZ, -0x1 ;  /* 0xffffffffff167424 */ /* 0x000fd800078e00ff */
[----:B0-----:R-:W-:Y:S05]  /*a9d0*/  WARPSYNC.COLLECTIVE R22, `(.L_x_1122) ;  /* 0x0000000016087348 */ /* 0x001fea0003c00000 */
[----:B------:R-:W-:Y:S01]  /*a9e0*/  VOTE.ANY R22, PT, P0 ;  /* 0x0000000000167806 */ /* 0x000fe200000e0100 */
[----:B0-----:R-:W-:Y:S06]  /*a9f0*/  ENDCOLLECTIVE ;  /* 0x000000000000791b */ /* 0x001fec0003800000 */
.L_x_1122:
[----:B------:R-:W-:Y:S05]  /*aa00*/  BSYNC B0 ;  /* 0x0000000000007941 */ /* 0x000fea0003800000 */
.L_x_1121:
        /* <DEDUP_REMOVED lines=13> */
.L_x_1123:
        /* <DEDUP_REMOVED lines=8> */
.L_x_1124:
        /* <DEDUP_REMOVED lines=10> */
.L_x_1125:
        /* <DEDUP_REMOVED lines=9> */
.L_x_1126:
        /* <DEDUP_REMOVED lines=8> */
.L_x_1127:
[----:B------:R-:W-:Y:S05]  /*ad10*/  WARPSYNC.COLLECTIVE R22, `(.L_x_1128) ;  /* 0x0000000016087348 */ /* 0x000fea0003c00000 */
[----:B------:R-:W-:Y:S01]  /*ad20*/  VOTE.ALL P0, P0 ;  /* 0x0000000000ff7806 */ /* 0x000fe20000000000 */
[----:B------:R-:W-:-:S12]  /*ad30*/  ENDCOLLECTIVE ;  /* 0x000000000000791b */ /* 0x000fd80003800000 */
.L_x_1128:
[----:B------:R-:W0:Y:S01]  /*ad40*/  LDC.64 R16, c[0x0][0x3a8] ;  /* 0x0000ea00ff107b82 */ /* 0x000e220000000a00 */
[----:B------:R-:W-:-:S05]  /*ad50*/  SEL R48, R39, RZ, !P1 ;  /* 0x000000ff27307207 */ /* 0x000fca0004800000 */
[----:B------:R-:W-:Y:S01]  /*ad60*/  IMAD.IADD R48, R51, 0x1, R48 ;  /* 0x0000000133307824 */ /* 0x000fe200078e0230 */
[----:B0-----:R-:W-:-:S05]  /*ad70*/  IADD3 R49, P2, PT, R16, 0x100, RZ ;  /* 0x0000010010317810 */ /* 0x001fca0007f5e0ff */
[----:B------:R-:W-:Y:S01]  /*ad80*/  IMAD.X R50, RZ, RZ, R17, P2 ;  /* 0x000000ffff327224 */ /* 0x000fe200010e0611 */
[----:B------:R-:W-:Y:S07]  /*ad90*/  BRA `(.L_x_1129) ;  /* 0xffffff8400a87947 */ /* 0x000fee000383ffff */
.L_x_953:
[----:B------:R-:W-:Y:S01]  /*ada0*/  BSSY B0, `(.L_x_1130) ;  /* 0x0000006000007945 */ /* 0x000fe20003800000 */
[----:B------:R-:W-:Y:S01]  /*adb0*/  PLOP3.LUT P0, PT, P0, PT, PT, 0x8, 0x80 ;  /* 0x000000000080781c */ /* 0x000fe2000070e170 */
[----:B------:R-:W-:-:S12]  /*adc0*/  IMAD.MOV.U32 R22, RZ, RZ, -0x1 ;  /* 0xffffffffff167424 */ /* 0x000fd800078e00ff */
[----:B------:R-:W-:Y:S05]  /*add0*/  WARPSYNC.COLLECTIVE R22, `(.L_x_1131) ;  /* 0x0000000016087348 */ /* 0x000fea0003c00000 */
[----:B------:R-:W-:Y:S01]  /*ade0*/  VOTE.ANY P0, P0 ;  /* 0x0000000000ff7806 */ /* 0x000fe20000000100 */
[----:B------:R-:W-:-:S12]  /*adf0*/  ENDCOLLECTIVE ;  /* 0x000000000000791b */ /* 0x000fd80003800000 */
.L_x_1131:
[----:B------:R-:W-:Y:S05]  /*ae00*/  BSYNC B0 ;  /* 0x0000000000007941 */ /* 0x000fea0003800000 */
.L_x_1130:
[----:B------:R-:W-:Y:S05]  /*ae10*/  BRA `(.L_x_1132) ;  /* 0xffffff8400b87947 */ /* 0x000fea000383ffff */
.L_x_955:
[----:B------:R-:W-:Y:S01]  /*ae20*/  BSSY B0, `(.L_x_1133) ;  /* 0x0000006000007945 */ /* 0x000fe20003800000 */
[----:B------:R-:W-:Y:S01]  /*ae30*/  PLOP3.LUT P0, PT, P0, PT, PT, 0x8, 0x80 ;  /* 0x000000000080781c */ /* 0x000fe2000070e170 */
[----:B------:R-:W-:-:S12]  /*ae40*/  IMAD.MOV.U32 R22, RZ, RZ, -0x1 ;  /* 0xffffffffff167424 */ /* 0x000fd800078e00ff */
[----:B------:R-:W-:Y:S05]  /*ae50*/  WARPSYNC.COLLECTIVE R22, `(.L_x_1134) ;  /* 0x0000000016087348 */ /* 0x000fea0003c00000 */
[----:B------:R-:W-:Y:S01]  /*ae60*/  VOTE.ANY P0, P0 ;  /* 0x0000000000ff7806 */ /* 0x000fe20000000100 */
[----:B------:R-:W-:-:S12]  /*ae70*/  ENDCOLLECTIVE ;  /* 0x000000000000791b */ /* 0x000fd80003800000 */
.L_x_1134:
[----:B------:R-:W-:Y:S05]  /*ae80*/  BSYNC B0 ;  /* 0x0000000000007941 */ /* 0x000fea0003800000 */
.L_x_1133:
[----:B------:R-:W-:Y:S05]  /*ae90*/  BRA `(.L_x_1135) ;  /* 0xffffff88000c7947 */ /* 0x000fea000383ffff */
.L_x_957:
[----:B------:R-:W-:Y:S01]  /*aea0*/  BSSY B0, `(.L_x_1136) ;  /* 0x0000006000007945 */ /* 0x000fe20003800000 */
[----:B------:R-:W-:Y:S01]  /*aeb0*/  PLOP3.LUT P0, PT, P0, PT, PT, 0x8, 0x80 ;  /* 0x000000000080781c */ /* 0x000fe2000070e170 */
[----:B------:R-:W-:-:S12]  /*aec0*/  IMAD.MOV.U32 R22, RZ, RZ, -0x1 ;  /* 0xffffffffff167424 */ /* 0x000fd800078e00ff */
[----:B------:R-:W-:Y:S05]  /*aed0*/  WARPSYNC.COLLECTIVE R22, `(.L_x_1137) ;  /* 0x0000000016087348 */ /* 0x000fea0003c00000 */
[----:B------:R-:W-:Y:S01]  /*aee0*/  VOTE.ANY R22, PT, P0 ;  /* 0x0000000000167806 */ /* 0x000fe200000e0100 */
[----:B------:R-:W-:Y:S06]  /*aef0*/  ENDCOLLECTIVE ;  /* 0x000000000000791b */ /* 0x000fec0003800000 */
.L_x_1137:
[----:B------:R-:W-:Y:S05]  /*af00*/  BSYNC B0 ;  /* 0x0000000000007941 */ /* 0x000fea0003800000 */
.L_x_1136:
        /* <DEDUP_REMOVED lines=10> */
.L_x_1138:
        /* <DEDUP_REMOVED lines=9> */
.L_x_1139:
        /* <DEDUP_REMOVED lines=8> */
.L_x_1140:
[----:B------:R-:W-:Y:S01]  /*b0c0*/  IMAD.MOV.U32 R17, RZ, RZ, 0x8 ;  /* 0x00000008ff117424 */ /* 0x000fe200078e00ff */
[----:B------:R-:W-:Y:S02]  /*b0d0*/  SEL R39, R39, RZ, !P0 ;  /* 0x000000ff27277207 */ /* 0x000fe40004000000 */
[----:B------:R-:W-:-:S03]  /*b0e0*/  ISETP.GT.AND P0, PT, R44, R16, PT ;  /* 0x000000102c00720c */ /* 0x000fc60003f04270 */
[----:B------:R-:W-:-:S10]  /*b0f0*/  IMAD.IADD R21, R60, 0x1, R39 ;  /* 0x000000013c157824 */ /* 0x000fd400078e0227 */
[----:B------:R-:W-:Y:S05]  /*b100*/  WARPSYNC.COLLECTIVE R22, `(.L_x_1141) ;  /* 0x0000000016087348 */ /* 0x000fea0003c00000 */
[----:B------:R0:W1:Y:S02]  /*b110*/  SHFL.DOWN P2, R39, R21, R17, R16 ;  /* 0x0800001115277389 */ /* 0x0000640000040010 */
[----:B01----:R-:W-:Y:S05]  /*b120*/  ENDCOLLECTIVE ;  /* 0x000000000000791b */ /* 0x003fea0003800000 */
.L_x_1141:
        /* <DEDUP_REMOVED lines=8> */
.L_x_1142:
[----:B------:R-:W-:Y:S02]  /*b1b0*/  SEL R39, R39, RZ, !P0 ;  /* 0x000000ff27277207 */ /* 0x000fe40004000000 */
[----:B------:R-:W-:Y:S02]  /*b1c0*/  ISETP.NE.AND P0, PT, R20, 0x65, PT ;  /* 0x000000651400780c */ /* 0x000fe40003f05270 */
[----:B------:R-:W-:-:S11]  /*b1d0*/  IADD3 R48, PT, PT, R61, R39, R48 ;  /* 0x000000273d307210 */ /* 0x000fd60007ffe030 */
[----:B------:R-:W-:Y:S05]  /*b1e0*/  WARPSYNC.COLLECTIVE R22, `(.L_x_1143) ;  /* 0x0000000016087348 */ /* 0x000fea0003c00000 */
[----:B------:R-:W-:Y:S01]  /*b1f0*/  VOTE.ALL P0, P0 ;  /* 0x0000000000ff7806 */ /* 0x000fe20000000000 */
[----:B------:R-:W-:-:S12]  /*b200*/  ENDCOLLECTIVE ;  /* 0x000000000000791b */ /* 0x000fd80003800000 */
.L_x_1143:
[----:B------:R-:W-:Y:S05]  /*b210*/  BRA `(.L_x_1144) ;  /* 0xffffff8400ac7947 */ /* 0x000fea000383ffff */
.L_x_1055:
[----:B------:R-:W-:Y:S01]  /*b220*/  BSSY B0, `(.L_x_1145) ;  /* 0x0000006000007945 */ /* 0x000fe20003800000 */
[----:B------:R-:W-:Y:S01]  /*b230*/  PLOP3.LUT P0, PT, P0, PT, PT, 0x8, 0x80 ;  /* 0x000000000080781c */ /* 0x000fe2000070e170 */
[----:B------:R-:W-:-:S12]  /*b240*/  IMAD.MOV.U32 R22, RZ, RZ, -0x1 ;  /* 0xffffffffff167424 */ /* 0x000fd800078e00ff */
[----:B------:R-:W-:Y:S05]  /*b250*/  WARPSYNC.COLLECTIVE R22, `(.L_x_1146) ;  /* 0x0000000016087348 */ /* 0x000fea0003c00000 */
[----:B------:R-:W-:Y:S01]  /*b260*/  VOTE.ANY P0, P0 ;  /* 0x0000000000ff7806 */ /* 0x000fe20000000100 */
[----:B------:R-:W-:-:S12]  /*b270*/  ENDCOLLECTIVE ;  /* 0x000000000000791b */ /* 0x000fd80003800000 */
.L_x_1146:
[----:B------:R-:W-:Y:S05]  /*b280*/  BSYNC B0 ;  /* 0x0000000000007941 */ /* 0x000fea0003800000 */
.L_x_1145:
[----:B------:R-:W-:Y:S05]  /*b290*/  BRA `(.L_x_1147) ;  /* 0xffffffd000587947 */ /* 0x000fea000383ffff */
.L_x_1057:
[----:B------:R-:W-:Y:S01]  /*b2a0*/  BSSY B0, `(.L_x_1148) ;  /* 0x0000006000007945 */ /* 0x000fe20003800000 */
[----:B------:R-:W-:Y:S01]  /*b2b0*/  PLOP3.LUT P0, PT, P0, PT, PT, 0x8, 0x80 ;  /* 0x000000000080781c */ /* 0x000fe2000070e170 */
[----:B------:R-:W-:-:S12]  /*b2c0*/  IMAD.MOV.U32 R22, RZ, RZ, -0x1 ;  /* 0xffffffffff167424 */ /* 0x000fd800078e00ff */
[----:B------:R-:W-:Y:S05]  /*b2d0*/  WARPSYNC.COLLECTIVE R22, `(.L_x_1149) ;  /* 0x0000000016087348 */ /* 0x000fea0003c00000 */
[----:B------:R-:W-:Y:S01]  /*b2e0*/  VOTE.ANY P0, P0 ;  /* 0x0000000000ff7806 */ /* 0x000fe20000000100 */
[----:B------:R-:W-:-:S12]  /*b2f0*/  ENDCOLLECTIVE ;  /* 0x000000000000791b */ /* 0x000fd80003800000 */
.L_x_1149:
[----:B------:R-:W-:Y:S05]  /*b300*/  BSYNC B0 ;  /* 0x0000000000007941 */ /* 0x000fea0003800000 */
.L_x_1148:
[----:B------:R-:W-:Y:S05]  /*b310*/  BRA `(.L_x_1150) ;  /* 0xffffffd000ac7947 */ /* 0x000fea000383ffff */
.L_x_1059:
[----:B------:R-:W0:Y:S01]  /*b320*/  S2R R53, SR_GEMASK ;  /* 0x0000000000357919 */ /* 0x000e220000003c00 */
[----:B------:R-:W-:Y:S01]  /*b330*/  BSSY B0, `(.L_x_1151) ;  /* 0x0000006000007945 */ /* 0x000fe20003800000 */
[----:B------:R-:W-:Y:S01]  /*b340*/  PLOP3.LUT P0, PT, P0, PT, PT, 0x8, 0x80 ;  /* 0x000000000080781c */ /* 0x000fe2000070e170 */
[----:B------:R-:W-:-:S12]  /*b350*/  IMAD.MOV.U32 R22, RZ, RZ, -0x1 ;  /* 0xffffffffff167424 */ /* 0x000fd800078e00ff */
[----:B0-----:R-:W-:Y:S05]  /*b360*/  WARPSYNC.COLLECTIVE R22, `(.L_x_1152) ;  /* 0x0000000016087348 */ /* 0x001fea0003c00000 */
[----:B------:R-:W-:Y:S01]  /*b370*/  VOTE.ANY R22, PT, P0 ;  /* 0x0000000000167806 */ /* 0x000fe200000e0100 */
[----:B0-----:R-:W-:Y:S06]  /*b380*/  ENDCOLLECTIVE ;  /* 0x000000000000791b */ /* 0x001fec0003800000 */
.L_x_1152:
[----:B------:R-:W-:Y:S05]  /*b390*/  BSYNC B0 ;  /* 0x0000000000007941 */ /* 0x000fea0003800000 */
.L_x_1151:
        /* <DEDUP_REMOVED lines=16> */
.L_x_1153:
        /* <DEDUP_REMOVED lines=8> */
.L_x_1154:
        /* <DEDUP_REMOVED lines=9> */
.L_x_1155:
        /* <DEDUP_REMOVED lines=9> */
.L_x_1156:
        /* <DEDUP_REMOVED lines=8> */
.L_x_1157:
[----:B------:R-:W-:Y:S05]  /*b6c0*/  WARPSYNC.COLLECTIVE R22, `(.L_x_1158) ;  /* 0x0000000016087348 */ /* 0x000fea0003c00000 */
[----:B------:R-:W-:Y:S01]  /*b6d0*/  VOTE.ALL P0, P0 ;  /* 0x0000000000ff7806 */ /* 0x000fe20000000000 */
[----:B------:R-:W-:-:S12]  /*b6e0*/  ENDCOLLECTIVE ;  /* 0x000000000000791b */ /* 0x000fd80003800000 */
.L_x_1158:
[----:B------:R-:W-:Y:S02]  /*b6f0*/  IADD3 R32, P2, PT, R32, 0x100, RZ ;  /* 0x0000010020207810 */ /* 0x000fe40007f5e0ff */
[----:B------:R-:W-:-:S03]  /*b700*/  SEL R39, R39, RZ, !P1 ;  /* 0x000000ff27277207 */ /* 0x000fc60004800000 */
[----:B------:R-:W-:Y:S02]  /*b710*/  IMAD.X R51, RZ, RZ, R33, P2 ;  /* 0x000000ffff337224 */ /* 0x000fe400010e0621 */
[----:B------:R-:W-:Y:S01]  /*b720*/  IMAD.IADD R33, R54, 0x1, R39 ;  /* 0x0000000136217824 */ /* 0x000fe200078e0227 */
[----:B------:R-:W-:Y:S06]  /*b730*/  BRA `(.L_x_1159) ;  /* 0xffffffd000407947 */ /* 0x000fec000383ffff */
.L_x_1061:
[----:B------:R-:W-:Y:S01]  /*b740*/  BSSY B0, `(.L_x_1160) ;  /* 0x0000006000007945 */ /* 0x000fe20003800000 */
[----:B------:R-:W-:Y:S01]  /*b750*/  PLOP3.LUT P0, PT, P0, PT, PT, 0x8, 0x80 ;  /* 0x000000000080781c */ /* 0x000fe2000070e170 */
[----:B------:R-:W-:-:S12]  /*b760*/  IMAD.MOV.U32 R22, RZ, RZ, -0x1 ;  /* 0xffffffffff167424 */ /* 0x000fd800078e00ff */
[----:B------:R-:W-:Y:S05]  /*b770*/  WARPSYNC.COLLECTIVE R22, `(.L_x_1161) ;  /* 0x0000000016087348 */ /* 0x000fea0003c00000 */
[----:B------:R-:W-:Y:S01]  /*b780*/  VOTE.ANY P0, P0 ;  /* 0x0000000000ff7806 */ /* 0x000fe20000000100 */
[----:B------:R-:W-:-:S12]  /*b790*/  ENDCOLLECTIVE ;  /* 0x000000000000791b */ /* 0x000fd80003800000 */
.L_x_1161:
[----:B------:R-:W-:Y:S05]  /*b7a0*/  BSYNC B0 ;  /* 0x0000000000007941 */ /* 0x000fea0003800000 */
.L_x_1160:
[----:B------:R-:W-:Y:S05]  /*b7b0*/  BRA `(.L_x_1162) ;  /* 0xffffffd000507947 */ /* 0x000fea000383ffff */
.L_x_1063:
[----:B------:R-:W-:Y:S01]  /*b7c0*/  BSSY B0, `(.L_x_1163) ;  /* 0x0000006000007945 */ /* 0x000fe20003800000 */
[----:B------:R-:W-:Y:S01]  /*b7d0*/  PLOP3.LUT P0, PT, P0, PT, PT, 0x8, 0x80 ;  /* 0x000000000080781c */ /* 0x000fe2000070e170 */
[----:B------:R-:W-:-:S12]  /*b7e0*/  IMAD.MOV.U32 R22, RZ, RZ, -0x1 ;  /* 0xffffffffff167424 */ /* 0x000fd800078e00ff */
[----:B------:R-:W-:Y:S05]  /*b7f0*/  WARPSYNC.COLLECTIVE R22, `(.L_x_1164) ;  /* 0x0000000016087348 */ /* 0x000fea0003c00000 */
[----:B------:R-:W-:Y:S01]  /*b800*/  VOTE.ANY P0, P0 ;  /* 0x0000000000ff7806 */ /* 0x000fe20000000100 */
[----:B------:R-:W-:-:S12]  /*b810*/  ENDCOLLECTIVE ;  /* 0x000000000000791b */ /* 0x000fd80003800000 */
.L_x_1164:
[----:B------:R-:W-:Y:S05]  /*b820*/  BSYNC B0 ;  /* 0x0000000000007941 */ /* 0x000fea0003800000 */
.L_x_1163:
[----:B------:R-:W-:Y:S05]  /*b830*/  BRA `(.L_x_1165) ;  /* 0xffffffd000a47947 */ /* 0x000fea000383ffff */
.L_x_1065:
[----:B------:R-:W-:Y:S01]  /*b840*/  BSSY B0, `(.L_x_1166) ;  /* 0x0000006000007945 */ /* 0x000fe20003800000 */
[----:B------:R-:W-:Y:S01]  /*b850*/  PLOP3.LUT P0, PT, P0, PT, PT, 0x8, 0x80 ;  /* 0x000000000080781c */ /* 0x000fe2000070e170 */
[----:B------:R-:W-:-:S12]  /*b860*/  IMAD.MOV.U32 R22, RZ, RZ, -0x1 ;  /* 0xffffffffff167424 */ /* 0x000fd800078e00ff */
[----:B------:R-:W-:Y:S05]  /*b870*/  WARPSYNC.COLLECTIVE R22, `(.L_x_1167) ;  /* 0x0000000016087348 */ /* 0x000fea0003c00000 */
[----:B------:R-:W-:Y:S01]  /*b880*/  VOTE.ANY R22, PT, P0 ;  /* 0x0000000000167806 */ /* 0x000fe200000e0100 */
[----:B------:R-:W-:Y:S06]  /*b890*/  ENDCOLLECTIVE ;  /* 0x000000000000791b */ /* 0x000fec0003800000 */
.L_x_1167:
[----:B------:R-:W-:Y:S05]  /*b8a0*/  BSYNC B0 ;  /* 0x0000000000007941 */ /* 0x000fea0003800000 */
.L_x_1166:
        /* <DEDUP_REMOVED lines=11> */
.L_x_1168:
        /* <DEDUP_REMOVED lines=10> */
.L_x_1169:
        /* <DEDUP_REMOVED lines=8> */
.L_x_1170:
        /* <DEDUP_REMOVED lines=8> */
.L_x_1171:
        /* <DEDUP_REMOVED lines=8> */
.L_x_1172:
[----:B------:R-:W-:Y:S05]  /*bb80*/  WARPSYNC.COLLECTIVE R22, `(.L_x_1173) ;  /* 0x0000000016087348 */ /* 0x000fea0003c00000 */
[----:B------:R-:W-:Y:S01]  /*bb90*/  VOTE.ALL P0, P0 ;  /* 0x0000000000ff7806 */ /* 0x000fe20000000000 */
[----:B------:R-:W-:-:S12]  /*bba0*/  ENDCOLLECTIVE ;  /* 0x000000000000791b */ /* 0x000fd80003800000 */
.L_x_1173:
[----:B------:R-:W-:-:S04]  /*bbb0*/  SEL R39, R39, RZ, !P1 ;  /* 0x000000ff27277207 */ /* 0x000fc80004800000 */
[----:B------:R-:W-:Y:S01]  /*bbc0*/  IADD3 R33, PT, PT, R54, R39, R33 ;  /* 0x0000002736217210 */ /* 0x000fe20007ffe021 */
[----:B------:R-:W-:Y:S06]  /*bbd0*/  BRA `(.L_x_1174) ;  /* 0xffffffd0003c7947 */ /* 0x000fec000383ffff */
.L_x_1175:
        /* <DEDUP_REMOVED lines=10> */
.L_x_3671:


//--------------------- .text._ZN3cub18CUB_300001_SM_10006detail6select23DeviceSelectSweepKernelINS2_10policy_hubIjbiLb0ELNS0_10SelectImplE0EE10Policy1000EN6thrust24THRUST_300001_SM_1000_NS17counting_iteratorIjNS9_11use_defaultESB_SB_EENS9_18transform_iteratorI9NonZeroOpIlEPKlSB_SB_EEPjSJ_NS0_13ScanTileStateIiLb1EEENS0_8NullTypeESM_iNS2_19streaming_context_tIlLb1EEELS5_0EEEvT0_T1_T2_T3_T4_T5_T6_T7_iT8_NS1_7vsmem_tE --------------------------
	.section	.text._ZN3cub18CUB_300001_SM_10006detail6select23DeviceSelectSweepKernelINS2_10policy_hubIjbiLb0ELNS0_10SelectImplE0EE10Policy1000EN6thrust24THRUST_300001_SM_1000_NS17counting_iteratorIjNS9_11use_defaultESB_SB_EENS9_18transform_iteratorI9NonZeroOpIlEPKlSB_SB_EEPjSJ_NS0_13ScanTileStateIiLb1EEENS0_8NullTypeESM_iNS2_19streaming_context_tIlLb1EEELS5_0EEEvT0_T1_T2_T3_T4_T5_T6_T7_iT8_NS1_7vsmem_tE,"ax",@progbits
	.align	128
        .global         _ZN3cub18CUB_300001_SM_10006detail6select23DeviceSelectSweepKernelINS2_10policy_hubIjbiLb0ELNS0_10SelectImplE0EE10Policy1000EN6thrust24THRUST_300001_SM_1000_NS17counting_iteratorIjNS9_11use_defaultESB_SB_EENS9_18transform_iteratorI9NonZeroOpIlEPKlSB_SB_EEPjSJ_NS0_13ScanTileStateIiLb1EEENS0_8NullTypeESM_iNS2_19streaming_context_tIlLb1EEELS5_0EEEvT0_T1_T2_T3_T4_T5_T6_T7_iT8_NS1_7vsmem_tE
        .type           _ZN3cub18CUB_300001_SM_10006detail6select23DeviceSelectSweepKernelINS2_10policy_hubIjbiLb0ELNS0_10SelectImplE0EE10Policy1000EN6thrust24THRUST_300001_SM_1000_NS17counting_iteratorIjNS9_11use_defaultESB_SB_EENS9_18transform_iteratorI9NonZeroOpIlEPKlSB_SB_EEPjSJ_NS0_13ScanTileStateIiLb1EEENS0_8NullTypeESM_iNS2_19streaming_context_tIlLb1EEELS5_0EEEvT0_T1_T2_T3_T4_T5_T6_T7_iT8_NS1_7vsmem_tE,@function
        .size           _ZN3cub18CUB_300001_SM_10006detail6select23DeviceSelectSweepKernelINS2_10policy_hubIjbiLb0ELNS0_10SelectImplE0EE10Policy1000EN6thrust24THRUST_300001_SM_1000_NS17counting_iteratorIjNS9_11use_defaultESB_SB_EENS9_18transform_iteratorI9NonZeroOpIlEPKlSB_SB_EEPjSJ_NS0_13ScanTileStateIiLb1EEENS0_8NullTypeESM_iNS2_19streaming_context_tIlLb1EEELS5_0EEEvT0_T1_T2_T3_T4_T5_T6_T7_iT8_NS1_7vsmem_tE,(.L_x_3672 - _ZN3cub18CUB_300001_SM_10006detail6select23DeviceSelectSweepKernelINS2_10policy_hubIjbiLb0ELNS0_10SelectImplE0EE10Policy1000EN6thrust24THRUST_300001_SM_1000_NS17counting_iteratorIjNS9_11use_defaultESB_SB_EENS9_18transform_iteratorI9NonZeroOpIlEPKlSB_SB_EEPjSJ_NS0_13ScanTileStateIiLb1EEENS0_8NullTypeESM_iNS2_19streaming_context_tIlLb1EEELS5_0EEEvT0_T1_T2_T3_T4_T5_T6_T7_iT8_NS1_7vsmem_tE)
        .other          _ZN3cub18CUB_300001_SM_10006detail6select23DeviceSelectSweepKernelINS2_10policy_hubIjbiLb0ELNS0_10SelectImplE0EE10Policy1000EN6thrust24THRUST_300001_SM_1000_NS17counting_iteratorIjNS9_11use_defaultESB_SB_EENS9_18transform_iteratorI9NonZeroOpIlEPKlSB_SB_EEPjSJ_NS0_13ScanTileStateIiLb1EEENS0_8NullTypeESM_iNS2_19streaming_context_tIlLb1EEELS5_0EEEvT0_T1_T2_T3_T4_T5_T6_T7_iT8_NS1_7vsmem_tE,@"STO_CUDA_ENTRY STV_DEFAULT"
_ZN3cub18CUB_300001_SM_10006detail6select23DeviceSelectSweepKernelINS2_10policy_hubIjbiLb0ELNS0_10SelectImplE0EE10Policy1000EN6thrust24THRUST_300001_SM_1000_NS17counting_iteratorIjNS9_11use_defaultESB_SB_EENS9_18transform_iteratorI9NonZeroOpIlEPKlSB_SB_EEPjSJ_NS0_13ScanTileStateIiLb1EEENS0_8NullTypeESM_iNS2_19streaming_context_tIlLb1EEELS5_0EEEvT0_T1_T2_T3_T4_T5_T6_T7_iT8_NS1_7vsmem_tE:
.text._ZN3cub18CUB_300001_SM_10006detail6select23DeviceSelectSweepKernelINS2_10policy_hubIjbiLb0ELNS0_10SelectImplE0EE10Policy1000EN6thrust24THRUST_300001_SM_1000_NS17counting_iteratorIjNS9_11use_defaultESB_SB_EENS9_18transform_iteratorI9NonZeroOpIlEPKlSB_SB_EEPjSJ_NS0_13ScanTileStateIiLb1EEENS0_8NullTypeESM_iNS2_19streaming_context_tIlLb1EEELS5_0EEEvT0_T1_T2_T3_T4_T5_T6_T7_iT8_NS1_7vsmem_tE:
[----:B------:R-:W-:Y:S08]  /*0000*/  LDC R1, c[0x0][0x37c] ;  /* 0x0000df00ff017b82 */ /* 0x000ff00000000800 */
[----:B------:R-:W-:Y:S01]  /*0010*/  S2UR UR6, SR_CTAID.X ;  /* 0x00000000000679c3 */ /* 0x000fe20000002500 */
[----:B------:R-:W0:Y:S01]  /*0020*/  LDCU UR4, c[0x0][0x374] ;  /* 0x00006e80ff0477ac */ /* 0x000e220008000800 */
[----:B------:R-:W1:Y:S06]  /*0030*/  LDCU UR5, c[0x0][0x3b8] ;  /* 0x00007700ff0577ac */ /* 0x000e6c0008000800 */
[----:B------:R-:W0:Y:S01]  /*0040*/  S2UR UR7, SR_CTAID.Y ;  /* 0x00000000000779c3 */ /* 0x000e220000002600 */
[----:B------:R-:W2:Y:S01]  /*0050*/  LDCU.64 UR22, c[0x0][0x358] ;  /* 0x00006b00ff1677ac */ /* 0x000ea20008000a00 */
[----:B-1----:R-:W-:-:S02]  /*0060*/  UIADD3 UR5, UPT, UPT, UR5, -0x1, URZ ;  /* 0xffffffff05057890 */ /* 0x002fc4000fffe0ff */
[----:B0-----:R-:W-:-:S04]  /*0070*/  UIMAD UR4, UR6, UR4, UR7 ;  /* 0x00000004060472a4 */ /* 0x001fc8000f8e0207 */
[----:B------:R-:W-:Y:S02]  /*0080*/  UISETP.GE.AND UP0, UPT, UR4, UR5, UPT ;  /* 0x000000050400728c */ /* 0x000fe4000bf06270 */
[----:B------:R-:W-:Y:S01]  /*0090*/  IMAD.U32 R28, RZ, RZ, UR4 ;  /* 0x00000004ff1c7e24 */ /* 0x000fe2000f8e00ff */
[----:B------:R-:W-:-:S06]  /*00a0*/  UIMAD UR8, UR4, 0x1c00, URZ ;  /* 0x00001c00040878a4 */ /* 0x000fcc000f8e02ff */
[----:B--2---:R-:W-:Y:S06]  /*00b0*/  BRA.U UP0, `(.L_x_1176) ;  /* 0x0000005900f47547 */ /* 0x004fec000b800000 */
[----:B------:R-:W-:-:S13]  /*00c0*/  ISETP.NE.AND P0, PT, R28, RZ, PT ;  /* 0x000000ff1c00720c */ /* 0x000fda0003f05270 */
[----:B------:R-:W-:Y:S05]  /*00d0*/  @P0 BRA `(.L_x_1177) ;  /* 0x0000002800300947 */ /* 0x000fea0003800000 */
[----:B------:R-:W0:Y:S01]  /*00e0*/  S2R R60, SR_TID.X ;  /* 0x00000000003c7919 */ /* 0x000e220000002100 */
[----:B------:R-:W1:Y:S01]  /*00f0*/  LDCU UR4, c[0x0][0x374] ;  /* 0x00006e80ff0477ac */ /* 0x000e620008000800 */
[----:B------:R-:W2:Y:S01]  /*0100*/  LDC R53, c[0x0][0x3d0] ;  /* 0x0000f400ff357b82 */ /* 0x000ea20000000800 */
[----:B------:R-:W3:Y:S01]  /*0110*/  LDCU.U8 UR21, c[0x0][0x3c0] ;  /* 0x00007800ff1577ac */ /* 0x000ee20008000000 */
[----:B------:R-:W4:Y:S06]  /*0120*/  LDCU.64 UR8, c[0x0][0x388] ;  /* 0x00007100ff0877ac */ /* 0x000f2c0008000a00 */
[----:B------:R-:W5:Y:S01]  /*0130*/  LDC R3, c[0x0][0x3d4] ;  /* 0x0000f500ff037b82 */ /* 0x000f620000000800 */
[----:B-1----:R-:W-:Y:S01]  /*0140*/  UIMAD UR4, UR6, UR4, UR7 ;  /* 0x00000004060472a4 */ /* 0x002fe2000f8e0207 */
[----:B---3--:R-:W-:-:S03]  /*0150*/  ISETP.NE.AND P0, PT, RZ, UR21, PT ;  /* 0x00000015ff007c0c */ /* 0x008fc6000bf05270 */
[----:B------:R-:W-:Y:S01]  /*0160*/  UIMAD UR4, UR4, 0x1c00, URZ ;  /* 0x00001c00040478a4 */ /* 0x000fe2000f8e02ff */
[----:B--2---:R-:W-:Y:S01]  /*0170*/  SEL R53, R53, RZ, !P0 ;  /* 0x000000ff35357207 */ /* 0x004fe20004000000 */
[----:B0-----:R-:W-:Y:S01]  /*0180*/  IMAD R50, R60, 0xe, RZ ;  /* 0x0000000e3c327824 */ /* 0x001fe200078e02ff */
[----:B-----5:R-:W-:Y:S01]  /*0190*/  SEL R3, R3, RZ, !P0 ;  /* 0x000000ff03037207 */ /* 0x020fe20004000000 */
[----:B------:R-:W-:Y:S03]  /*01a0*/  BAR.SYNC.DEFER_BLOCKING 0x0 ;  /* 0x0000000000007b1d */ /* 0x000fe60000010000 */
[----:B------:R-:W-:-:S04]  /*01b0*/  IADD3 R0, P1, P2, R50, UR4, R53 ;  /* 0x0000000432007c10 */ /* 0x000fc8000fa3e035 */
[----:B----4-:R-:W-:Y:S02]  /*01c0*/  LEA R2, P0, R0, UR8, 0x3 ;  /* 0x0000000800027c11 */ /* 0x010fe4000f8018ff */
[----:B------:R-:W-:-:S04]  /*01d0*/  IADD3.X R3, PT, PT, RZ, R3, RZ, P1, P2 ;  /* 0x00000003ff037210 */ /* 0x000fc80000fe44ff */
[----:B------:R-:W-:-:S05]  /*01e0*/  LEA.HI.X R3, R0, UR9, R3, 0x3, P0 ;  /* 0x0000000900037c11 */ /* 0x000fca00080f1c03 */
        /* <DEDUP_REMOVED lines=13> */
[----:B------:R0:W5:Y:S01]  /*02c0*/  LDG.E.64 R10, desc[UR22][R2.64+0x68] ;  /* 0x00006816020a7981 */ /* 0x000162000c1e1b00 */
[----:B------:R-:W-:Y:S01]  /*02d0*/  IMAD.MOV.U32 R0, RZ, RZ, 0x2 ;  /* 0x00000002ff007424 */ /* 0x000fe200078e00ff */
[----:B------:R-:W-:Y:S01]  /*02e0*/  LOP3.LUT R19, R19, 0xfffffffe, RZ, 0xc0, !PT ;  /* 0xfffffffe13137812 */ /* 0x000fe200078ec0ff */
[----:B------:R-:W1:Y:S01]  /*02f0*/  S2UR UR6, SR_CgaCtaId ;  /* 0x00000000000679c3 */ /* 0x000e620000008800 */
[----:B------:R-:W0:Y:S01]  /*0300*/  S2R R54, SR_LANEID ;  /* 0x0000000000367919 */ /* 0x000e220000000000 */
[----:B------:R-:W-:Y:S01]  /*0310*/  UMOV UR5, 0x400 ;  /* 0x0000040000057882 */ /* 0x000fe20000000000 */
[----:B------:R-:W-:Y:S01]  /*0320*/  SHF.R.U32.HI R55, RZ, 0x5, R60 ;  /* 0x00000005ff377819 */ /* 0x000fe2000001163c */
[----:B------:R-:W-:Y:S01]  /*0330*/  BSSY.RECONVERGENT B0, `(.L_x_1178) ;  /* 0x00000c7000007945 */ /* 0x000fe20003800200 */
[----:B-1----:R-:W-:-:S03]  /*0340*/  ULEA UR5, UR6, UR5, 0x18 ;  /* 0x0000000506057291 */ /* 0x002fc6000f8ec0ff */
[----:B------:R-:W-:Y:S01]  /*0350*/  BAR.SYNC.DEFER_BLOCKING 0x0 ;  /* 0x0000000000007b1d */ /* 0x000fe20000010000 */
[----:B--2---:R-:W-:Y:S02]  /*0360*/  ISETP.NE.U32.AND P0, PT, R48, RZ, PT ;  /* 0x000000ff3000720c */ /* 0x004fe40003f05070 */
[----:B---3--:R-:W-:Y:S02]  /*0370*/  ISETP.NE.U32.AND P4, PT, R46, RZ, PT ;  /* 0x000000ff2e00720c */ /* 0x008fe40003f85070 */
[----:B------:R-:W-:Y:S02]  /*0380*/  ISETP.NE.AND.EX P0, PT, R49, RZ, PT, P0 ;  /* 0x000000ff3100720c */ /* 0x000fe40003f05300 */
[----:B------:R-:W-:Y:S02]  /*0390*/  ISETP.NE.AND.EX P4, PT, R47, RZ, PT, P4 ;  /* 0x000000ff2f00720c */ /* 0x000fe40003f85340 */
[----:B----4-:R-:W-:Y:S02]  /*03a0*/  ISETP.NE.U32.AND P3, PT, R44, RZ, PT ;  /* 0x000000ff2c00720c */ /* 0x010fe40003f65070 */
[----:B-----5:R-:W-:-:S02]  /*03b0*/  ISETP.NE.U32.AND P2, PT, R42, RZ, PT ;  /* 0x000000ff2a00720c */ /* 0x020fc40003f45070 */
[----:B------:R-:W-:Y:S02]  /*03c0*/  ISETP.NE.AND.EX P3, PT, R45, RZ, PT, P3 ;  /* 0x000000ff2d00720c */ /* 0x000fe40003f65330 */
[----:B------:R-:W-:Y:S02]  /*03d0*/  SEL R8, RZ, 0x1, !P0 ;  /* 0x00000001ff087807 */ /* 0x000fe40004000000 */
[----:B------:R-:W-:Y:S01]  /*03e0*/  ISETP.NE.AND.EX P2, PT, R43, RZ, PT, P2 ;  /* 0x000000ff2b00720c */ /* 0x000fe20003f45320 */
[----:B------:R-:W-:Y:S01]  /*03f0*/  @!P0 IMAD.MOV R0, RZ, RZ, 0x1 ;  /* 0x00000001ff008424 */ /* 0x000fe200078e02ff */
[----:B------:R-:W-:Y:S01]  /*0400*/  ISETP.NE.U32.AND P1, PT, R40, RZ, PT ;  /* 0x000000ff2800720c */ /* 0x000fe20003f25070 */
[----:B------:R-:W-:Y:S01]  /*0410*/  @!P4 IMAD.MOV R0, RZ, RZ, R8 ;  /* 0x000000ffff00c224 */ /* 0x000fe200078e0208 */
[----:B------:R-:W-:Y:S01]  /*0420*/  P2R R52, PR, RZ, 0x1 ;  /* 0x00000001ff347803 */ /* 0x000fe20000000000 */
[----:B------:R-:W-:Y:S01]  /*0430*/  VIADD R7, R8, 0x1 ;  /* 0x0000000108077836 */ /* 0x000fe20000000000 */
[----:B------:R-:W-:Y:S01]  /*0440*/  ISETP.NE.AND.EX P6, PT, R41, RZ, PT, P1 ;  /* 0x000000ff2900720c */ /* 0x000fe20003fc5310 */
[----:B0-----:R-:W-:Y:S01]  /*0450*/  VIADD R2, R0, 0x1 ;  /* 0x0000000100027836 */ /* 0x001fe20000000000 */
[----:B------:R-:W-:Y:S01]  /*0460*/  ISETP.NE.U32.AND P1, PT, R38, RZ, PT ;  /* 0x000000ff2600720c */ /* 0x000fe20003f25070 */
[----:B------:R-:W-:Y:S01]  /*0470*/  @!P3 IMAD.MOV R2, RZ, RZ, R0 ;  /* 0x000000ffff02b224 */ /* 0x000fe200078e0200 */
[----:B------:R-:W-:Y:S01]  /*0480*/  ISETP.NE.U32.AND P5, PT, R36, RZ, PT ;  /* 0x000000ff2400720c */ /* 0x000fe20003fa5070 */
[----:B------:R-:W-:Y:S01]  /*0490*/  @!P4 IMAD.MOV R7, RZ, RZ, R8 ;  /* 0x000000ffff07c224 */ /* 0x000fe200078e0208 */
[----:B------:R-:W-:Y:S01]  /*04a0*/  ISETP.NE.AND.EX P1, PT, R39, RZ, PT, P1 ;  /* 0x000000ff2700720c */ /* 0x000fe20003f25310 */
[----:B------:R-:W-:Y:S01]  /*04b0*/  VIADD R0, R2, 0x1 ;  /* 0x0000000102007836 */ /* 0x000fe20000000000 */
[----:B------:R-:W-:Y:S01]  /*04c0*/  ISETP.NE.AND.EX P0, PT, R37, RZ, PT, P5 ;  /* 0x000000ff2500720c */ /* 0x000fe20003f05350 */
[----:B------:R-:W-:Y:S01]  /*04d0*/  @!P2 IMAD.MOV R0, RZ, RZ, R2 ;  /* 0x000000ffff00a224 */ /* 0x000fe200078e0202 */
[----:B------:R-:W-:Y:S01]  /*04e0*/  ISETP.NE.U32.AND P4, PT, R34, RZ, PT ;  /* 0x000000ff2200720c */ /* 0x000fe20003f85070 */
[----:B------:R-:W-:Y:S01]  /*04f0*/  VIADD R6, R7, 0x1 ;  /* 0x0000000107067836 */ /* 0x000fe20000000000 */
[----:B------:R-:W-:Y:S01]  /*0500*/  P2R R3, PR, RZ, 0x2 ;  /* 0x00000002ff037803 */ /* 0x000fe20000000000 */
[----:B------:R-:W-:Y:S01]  /*0510*/  VIADD R2, R0, 0x1 ;  /* 0x0000000100027836 */ /* 0x000fe20000000000 */
[----:B------:R-:W-:Y:S01]  /*0520*/  @P6 LOP3.LUT R19, R19, 0x1, RZ, 0xfc, !PT ;  /* 0x0000000113136812 */ /* 0x000fe200078efcff */
[----:B------:R-:W-:Y:S01]  /*0530*/  @!P6 IMAD.MOV R2, RZ, RZ, R0 ;  /* 0x000000ffff02e224 */ /* 0x000fe200078e0200 */
[----:B------:R-:W-:Y:S01]  /*0540*/  ISETP.NE.AND.EX P6, PT, R35, RZ, PT, P4 ;  /* 0x000000ff2300720c */ /* 0x000fe20003fc5340 */
[----:B------:R-:W-:Y:S01]  /*0550*/  @!P3 IMAD.MOV R6, RZ, RZ, R7 ;  /* 0x000000ffff06b224 */ /* 0x000fe200078e0207 */
[----:B------:R-:W-:Y:S01]  /*0560*/  LOP3.LUT R19, R19, 0xfffffffd, RZ, 0xc0, !PT ;  /* 0xfffffffd13137812 */ /* 0x000fe200078ec0ff */
[----:B------:R-:W-:Y:S01]  /*0570*/  VIADD R0, R2, 0x1 ;  /* 0x0000000102007836 */ /* 0x000fe20000000000 */
[----:B------:R-:W-:Y:S01]  /*0580*/  ISETP.NE.U32.AND P3, PT, R32, RZ, PT ;  /* 0x000000ff2000720c */ /* 0x000fe20003f65070 */
[----:B------:R-:W-:Y:S01]  /*0590*/  @!P1 IMAD.MOV R0, RZ, RZ, R2 ;  /* 0x000000ffff009224 */ /* 0x000fe200078e0202 */
[----:B------:R-:W-:Y:S01]  /*05a0*/  @P0 LOP3.LUT R19, R19, 0x2, RZ, 0xfc, !PT ;  /* 0x0000000213130812 */ /* 0x000fe200078efcff */
[----:B------:R-:W-:Y:S01]  /*05b0*/  VIADD R5, R6, 0x1 ;  /* 0x0000000106057836 */ /* 0x000fe20000000000 */
[----:B------:R-:W-:Y:S01]  /*05c0*/  ISETP.NE.U32.AND P4, PT, R14, RZ, PT ;  /* 0x000000ff0e00720c */ /* 0x000fe20003f85070 */
[----:B------:R-:W-:Y:S01]  /*05d0*/  VIADD R4, R0, 0x1 ;  /* 0x0000000100047836 */ /* 0x000fe20000000000 */
[----:B------:R-:W-:Y:S01]  /*05e0*/  LOP3.LUT R19, R19, 0xfffffff7, RZ, 0xc0, !PT ;  /* 0xfffffff713137812 */ /* 0x000fe200078ec0ff */
[----:B------:R-:W-:Y:S01]  /*05f0*/  @!P0 IMAD.MOV R4, RZ, RZ, R0 ;  /* 0x000000ffff048224 */ /* 0x000fe200078e0200 */
[----:B------:R-:W-:Y:S01]  /*0600*/  ISETP.NE.AND.EX P0, PT, R33, RZ, PT, P3 ;  /* 0x000000ff2100720c */ /* 0x000fe20003f05330 */
[----:B------:R-:W-:Y:S01]  /*0610*/  @!P2 IMAD.MOV R5, RZ, RZ, R6 ;  /* 0x000000ffff05a224 */ /* 0x000fe200078e0206 */
[----:B------:R-:W-:Y:S01]  /*0620*/  ISETP.NE.U32.AND P2, PT, R30, RZ, PT ;  /* 0x000000ff1e00720c */ /* 0x000fe20003f45070 */
[----:B------:R-:W-:Y:S01]  /*0630*/  VIADD R0, R4, 0x1 ;  /* 0x0000000104007836 */ /* 0x000fe20000000000 */
[----:B------:R-:W-:Y:S01]  /*0640*/  ISETP.NE.U32.AND P3, PT, R28, RZ, PT ;  /* 0x000000ff1c00720c */ /* 0x000fe20003f65070 */
[----:B------:R-:W-:Y:S01]  /*0650*/  @!P6 IMAD.MOV R0, RZ, RZ, R4 ;  /* 0x000000ffff00e224 */ /* 0x000fe200078e0204 */
[----:B------:R-:W-:-:S02]  /*0660*/  ISETP.NE.AND.EX P2, PT, R31, RZ, PT, P2 ;  /* 0x000000ff1f00720c */ /* 0x000fc40003f45320 */
[----:B------:R-:W-:Y:S01]  /*0670*/  ISETP.NE.AND.EX P3, PT, R29, RZ, PT, P3 ;  /* 0x000000ff1d00720c */ /* 0x000fe20003f65330 */
[----:B------:R-:W-:Y:S01]  /*0680*/  VIADD R4, R0, 0x1 ;  /* 0x0000000100047836 */ /* 0x000fe20000000000 */
[----:B------:R-:W-:Y:S02]  /*0690*/  ISETP.NE.AND.EX P4, PT, R15, RZ, PT, P4 ;  /* 0x000000ff0f00720c */ /* 0x000fe40003f85340 */
[----:B------:R-:W-:Y:S01]  /*06a0*/  ISETP.NE.U32.AND P5, PT, R12, RZ, PT ;  /* 0x000000ff0c00720c */ /* 0x000fe20003fa5070 */
[----:B------:R-:W-:Y:S01]  /*06b0*/  @!P0 IMAD.MOV R4, RZ, RZ, R0 ;  /* 0x000000ffff048224 */ /* 0x000fe200078e0200 */
[----:B------:R-:W-:Y:S02]  /*06c0*/  @P6 LOP3.LUT R19, R19, 0x8, RZ, 0xfc, !PT ;  /* 0x0000000813136812 */ /* 0x000fe400078efcff */
[----:B------:R-:W-:Y:S01]  /*06d0*/  ISETP.NE.AND.EX P5, PT, R13, RZ, PT, P5 ;  /* 0x000000ff0d00720c */ /* 0x000fe20003fa5350 */
[----:B------:R-:W-:Y:S01]  /*06e0*/  VIADD R0, R4, 0x1 ;  /* 0x0000000104007836 */ /* 0x000fe20000000000 */
[----:B------:R-:W-:Y:S01]  /*06f0*/  ISETP.NE.U32.AND P6, PT, R10, RZ, PT ;  /* 0x000000ff0a00720c */ /* 0x000fe20003fc5070 */
[----:B------:R-:W-:Y:S01]  /*0700*/  @!P2 IMAD.MOV R0, RZ, RZ, R4 ;  /* 0x000000ffff00a224 */ /* 0x000fe200078e0204 */
[----:B------:R-:W-:-:S02]  /*0710*/  LOP3.LUT P1, RZ, R19, 0x1, RZ, 0xc0, !PT ;  /* 0x0000000113ff7812 */ /* 0x000fc4000782c0ff */
[----:B------:R-:W-:Y:S01]  /*0720*/  ISETP.NE.AND.EX P6, PT, R11, RZ, PT, P6 ;  /* 0x000000ff0b00720c */ /* 0x000fe20003fc5360 */
[----:B------:R-:W-:Y:S01]  /*0730*/  VIADD R4, R0, 0x1 ;  /* 0x0000000100047836 */ /* 0x000fe20000000000 */
[----:B------:R-:W-:Y:S01]  /*0740*/  P2R R2, PR, RZ, 0x2 ;  /* 0x00000002ff027803 */ /* 0x000fe20000000000 */
[----:B------:R-:W-:-:S04]  /*0750*/  @!P3 IMAD.MOV R4, RZ, RZ, R0 ;  /* 0x000000ffff04b224 */ /* 0x000fc800078e0200 */
[----:B------:R-:W-:Y:S02]  /*0760*/  VIADD R0, R4, 0x1 ;  /* 0x0000000104007836 */ /* 0x000fe40000000000 */
[----:B------:R-:W-:-:S04]  /*0770*/  @!P4 IMAD.MOV R0, RZ, RZ, R4 ;  /* 0x000000ffff00c224 */ /* 0x000fc800078e0204 */
[----:B------:R-:W-:Y:S02]  /*0780*/  VIADD R4, R0, 0x1 ;  /* 0x0000000100047836 */ /* 0x000fe40000000000 */
[----:B------:R-:W-:-:S04]  /*0790*/  @!P5 IMAD.MOV R4, RZ, RZ, R0 ;  /* 0x000000ffff04d224 */ /* 0x000fc800078e0200 */
[----:B------:R-:W-:Y:S02]  /*07a0*/  VIADD R0, R4, 0x1 ;  /* 0x0000000104007836 */ /* 0x000fe40000000000 */
[----:B------:R-:W-:Y:S02]  /*07b0*/  @!P6 IMAD.MOV R0, RZ, RZ, R4 ;  /* 0x000000ffff00e224 */ /* 0x000fe400078e0204 */
[----:B------:R-:W-:-:S03]  /*07c0*/  VIADD R4, R5, 0x1 ;  /* 0x0000000105047836 */ /* 0x000fc60000000000 */
[----:B------:R-:W0:Y:S02]  /*07d0*/  SHFL.UP P1, R9, R0, 0x1, RZ ;  /* 0x0420000000097989 */ /* 0x000e2400000200ff */
[----:B0-----:R-:W-:Y:S01]  /*07e0*/  @P1 IMAD.IADD R9, R9, 0x1, R0 ;  /* 0x0000000109091824 */ /* 0x001fe200078e0200 */
[----:B------:R-:W-:-:S13]  /*07f0*/  ISETP.NE.AND P1, PT, R2, RZ, PT ;  /* 0x000000ff0200720c */ /* 0x000fda0003f25270 */
[----:B------:R-:W-:Y:S01]  /*0800*/  @!P1 IMAD.MOV R4, RZ, RZ, R5 ;  /* 0x000000ffff049224 */ /* 0x000fe200078e0205 */
[----:B------:R-:W0:Y:S02]  /*0810*/  SHFL.UP P1, R16, R9, 0x2, RZ ;  /* 0x0440000009107989 */ /* 0x000e2400000200ff */
[----:B0-----:R-:W-:Y:S01]  /*0820*/  @P1 IMAD.IADD R16, R9, 0x1, R16 ;  /* 0x0000000109101824 */ /* 0x001fe200078e0210 */
[----:B------:R-:W-:Y:S01]  /*0830*/  ISETP.NE.AND P1, PT, R3, RZ, PT ;  /* 0x000000ff0300720c */ /* 0x000fe20003f25270 */
[----:B------:R-:W-:-:S12]  /*0840*/  VIADD R3, R4, 0x1 ;  /* 0x0000000104037836 */ /* 0x000fd80000000000 */
[----:B------:R-:W-:Y:S01]  /*0850*/  @!P1 IMAD.MOV R3, RZ, RZ, R4 ;  /* 0x000000ffff039224 */ /* 0x000fe200078e0204 */
[----:B------:R-:W0:Y:S03]  /*0860*/  SHFL.UP P1, R17, R16, 0x4, RZ ;  /* 0x0480000010117989 */ /* 0x000e2600000200ff */
[----:B------:R-:W-:Y:S02]  /*0870*/  VIADD R2, R3, 0x1 ;  /* 0x0000000103027836 */ /* 0x000fe40000000000 */
[----:B0-----:R-:W-:Y:S01]  /*0880*/  @P1 IMAD.IADD R17, R16, 0x1, R17 ;  /* 0x0000000110111824 */ /* 0x001fe200078e0211 */
[----:B------:R-:W-:-:S13]  /*0890*/  LOP3.LUT P1, RZ, R19, 0x2, RZ, 0xc0, !PT ;  /* 0x0000000213ff7812 */ /* 0x000fda000782c0ff */
[----:B------:R-:W-:Y:S01]  /*08a0*/  @!P1 IMAD.MOV R2, RZ, RZ, R3 ;  /* 0x000000ffff029224 */ /* 0x000fe200078e0203 */
[----:B------:R-:W0:Y:S03]  /*08b0*/  SHFL.UP P1, R18, R17, 0x8, RZ ;  /* 0x0500000011127989 */ /* 0x000e2600000200ff */
[----:B------:R-:W-:Y:S02]  /*08c0*/  VIADD R0, R2, 0x1 ;  /* 0x0000000102007836 */ /* 0x000fe40000000000 */
[----:B0-----:R-:W-:Y:S01]  /*08d0*/  @P1 IMAD.IADD R18, R17, 0x1, R18 ;  /* 0x0000000111121824 */ /* 0x001fe200078e0212 */
[----:B------:R-:W-:-:S13]  /*08e0*/  LOP3.LUT P1, RZ, R19, 0x8, RZ, 0xc0, !PT ;  /* 0x0000000813ff7812 */ /* 0x000fda000782c0ff */
[----:B------:R-:W-:Y:S01]  /*08f0*/  @!P1 IMAD.MOV R0, RZ, RZ, R2 ;  /* 0x000000ffff009224 */ /* 0x000fe200078e0202 */
[----:B------:R-:W0:Y:S02]  /*0900*/  SHFL.UP P1, R51, R18, 0x10, RZ ;  /* 0x0600000012337989 */ /* 0x000e2400000200ff */
[----:B0-----:R-:W-:Y:S01]  /*0910*/  @P1 IMAD.IADD R51, R18, 0x1, R51 ;  /* 0x0000000112331824 */ /* 0x001fe200078e0233 */
[----:B------:R-:W-:-:S13]  /*0920*/  ISETP.NE.AND P1, PT, R54, 0x1f, PT ;  /* 0x0000001f3600780c */ /* 0x000fda0003f25270 */
[----:B------:R-:W-:-:S04]  /*0930*/  @!P1 SHF.R.U32.HI R9, RZ, 0x3, R60 ;  /* 0x00000003ff099819 */ /* 0x000fc8000001163c */
[----:B------:R-:W-:-:S05]  /*0940*/  @!P1 LOP3.LUT R20, R9, 0x7c, RZ, 0xc0, !PT ;  /* 0x0000007c09149812 */ /* 0x000fca00078ec0ff */
[----:B------:R-:W-:Y:S01]  /*0950*/  @!P1 STS [R20+UR5], R51 ;  /* 0x0000003314009988 */ /* 0x000fe20008000805 */
[----:B------:R-:W-:Y:S01]  /*0960*/  BAR.SYNC.DEFER_BLOCKING 0x0 ;  /* 0x0000000000007b1d */ /* 0x000fe20000010000 */
[----:B------:R-:W-:-:S05]  /*0970*/  ISETP.NE.AND P1, PT, R55, 0x2, PT ;  /* 0x000000023700780c */ /* 0x000fca0003f25270 */
[----:B------:R-:W0:Y:S04]  /*0980*/  LDS.128 R16, [UR5] ;  /* 0x00000005ff107984 */ /* 0x000e280008000c00 */
[----:B------:R-:W1:Y:S04]  /*0990*/  LDS.128 R20, [UR5+0x20] ;  /* 0x00002005ff147984 */ /* 0x000e680008000c00 */
[----:B------:R-:W2:Y:S01]  /*09a0*/  LDS.128 R24, [UR5+0x30] ;  /* 0x00003005ff187984 */ /* 0x000ea20008000c00 */
[----:B0-----:R-:W-:Y:S02]  /*09b0*/  R2UR UR6, R17 ;  /* 0x00000000110672ca */ /* 0x001fe400000e0000 */
[----:B------:R-:W-:-:S02]  /*09c0*/  R2UR UR24, R16 ;  /* 0x00000000101872ca */ /* 0x000fc400000e0000 */
[----:B------:R-:W-:Y:S02]  /*09d0*/  R2UR UR7, R18 ;  /* 0x00000000120772ca */ /* 0x000fe400000e0000 */
[----:B-1----:R-:W-:Y:S02]  /*09e0*/  R2UR UR14, R20 ;  /* 0x00000000140e72ca */ /* 0x002fe400000e0000 */
[----:B------:R-:W-:Y:S02]  /*09f0*/  R2UR UR15, R21 ;  /* 0x00000000150f72ca */ /* 0x000fe400000e0000 */
[----:B------:R-:W-:Y:S01]  /*0a00*/  R2UR UR16, R22 ;  /* 0x00000000161072ca */ /* 0x000fe200000e0000 */
[----:B------:R-:W0:Y:S01]  /*0a10*/  LDC R21, c[0x0][0x380] ;  /* 0x0000e000ff157b82 */ /* 0x000e220000000800 */
[----:B------:R-:W-:Y:S02]  /*0a20*/  R2UR UR17, R23 ;  /* 0x00000000171172ca */ /* 0x000fe400000e0000 */
[----:B--2---:R-:W-:Y:S01]  /*0a30*/  R2UR UR18, R24 ;  /* 0x00000000181272ca */ /* 0x004fe200000e0000 */
[----:B------:R-:W-:Y:S01]  /*0a40*/  UIADD3 UR8, UPT, UPT, UR24, UR6, URZ ;  /* 0x0000000618087290 */ /* 0x000fe2000fffe0ff */
[----:B------:R-:W-:-:S02]  /*0a50*/  R2UR UR19, R25 ;  /* 0x00000000191372ca */ /* 0x000fc400000e0000 */
[----:B------:R-:W-:Y:S01]  /*0a60*/  R2UR UR20, R26 ;  /* 0x000000001a1472ca */ /* 0x000fe200000e0000 */
[----:B------:R-:W-:Y:S02]  /*0a70*/  UIADD3 UR9, UPT, UPT, UR7, UR8, URZ ;  /* 0x0000000807097290 */ /* 0x000fe4000fffe0ff */
[----:B------:R-:W-:Y:S01]  /*0a80*/  IMAD.U32 R9, RZ, RZ, UR8 ;  /* 0x00000008ff097e24 */ /* 0x000fe2000f8e00ff */
[----:B------:R-:W-:-:S03]  /*0a90*/  R2UR UR8, R19 ;  /* 0x00000000130872ca */ /* 0x000fc600000e0000 */
[----:B------:R-:W-:Y:S01]  /*0aa0*/  IMAD.U32 R16, RZ, RZ, UR9 ;  /* 0x00000009ff107e24 */ /* 0x000fe2000f8e00ff */
[----:B------:R-:W-:Y:S02]  /*0ab0*/  SEL R9, R9, UR24, !P1 ;  /* 0x0000001809097c07 */ /* 0x000fe4000c800000 */
[----:B------:R-:W-:-:S03]  /*0ac0*/  ISETP.NE.AND P1, PT, R55, 0x3, PT ;  /* 0x000000033700780c */ /* 0x000fc60003f25270 */
[----:B------:R-:W-:Y:S01]  /*0ad0*/  IMAD.U32 R22, RZ, RZ, UR20 ;  /* 0x00000014ff167e24 */ /* 0x000fe2000f8e00ff */
[----:B------:R-:W-:Y:S02]  /*0ae0*/  SEL R9, R16, R9, !P1 ;  /* 0x0000000910097207 */ /* 0x000fe40004800000 */
[----:B------:R-:W1:Y:S01]  /*0af0*/  LDS.128 R16, [UR5+0x10] ;  /* 0x00001005ff107984 */ /* 0x000e620008000c00 */
[----:B------:R-:W-:Y:S01]  /*0b00*/  UIADD3 UR9, UPT, UPT, UR8, UR9, URZ ;  /* 0x0000000908097290 */ /* 0x000fe2000fffe0ff */
[----:B------:R-:W-:-:S05]  /*0b10*/  ISETP.NE.AND P1, PT, R55, 0x4, PT ;  /* 0x000000043700780c */ /* 0x000fca0003f25270 */
[----:B------:R-:W-:Y:S01]  /*0b20*/  SEL R56, R9, UR9, P1 ;  /* 0x0000000909387c07 */ /* 0x000fe20008800000 */
[----:B------:R-:W-:Y:S01]  /*0b30*/  VIADD R9, R0, 0x1 ;  /* 0x0000000100097836 */ /* 0x000fe20000000000 */
[----:B------:R-:W-:Y:S01]  /*0b40*/  ISETP.NE.AND P1, PT, R55, 0x5, PT ;  /* 0x000000053700780c */ /* 0x000fe20003f25270 */
[----:B------:R-:W-:Y:S01]  /*0b50*/  @!P0 IMAD.MOV R9, RZ, RZ, R0 ;  /* 0x000000ffff098224 */ /* 0x000fe200078e0200 */
[----:B------:R-:W-:-:S03]  /*0b60*/  ISETP.NE.AND P0, PT, R52, RZ, PT ;  /* 0x000000ff3400720c */ /* 0x000fc60003f05270 */
[----:B------:R-:W-:Y:S02]  /*0b70*/  VIADD R52, R9, 0x1 ;  /* 0x0000000109347836 */ /* 0x000fe40000000000 */
[----:B------:R-:W-:Y:S01]  /*0b80*/  @!P2 IMAD.MOV R52, RZ, RZ, R9 ;  /* 0x000000ffff34a224 */ /* 0x000fe200078e0209 */
[----:B------:R-:W-:Y:S02]  /*0b90*/  ISETP.NE.AND P2, PT, R55, 0x8, PT ;  /* 0x000000083700780c */ /* 0x000fe40003f45270 */
[----:B-1----:R-:W-:Y:S02]  /*0ba0*/  R2UR UR10, R16 ;  /* 0x00000000100a72ca */ /* 0x002fe400000e0000 */
[----:B------:R-:W-:Y:S02]  /*0bb0*/  R2UR UR11, R17 ;  /* 0x00000000110b72ca */ /* 0x000fe400000e0000 */
[----:B------:R-:W-:Y:S02]  /*0bc0*/  R2UR UR12, R18 ;  /* 0x00000000120c72ca */ /* 0x000fe400000e0000 */
[----:B------:R-:W-:Y:S01]  /*0bd0*/  R2UR UR13, R19 ;  /* 0x00000000130d72ca */ /* 0x000fe200000e0000 */
[----:B------:R-:W-:Y:S01]  /*0be0*/  VIADD R19, R52, 0x1 ;  /* 0x0000000134137836 */ /* 0x000fe20000000000 */
[----:B0-----:R-:W-:Y:S01]  /*0bf0*/  IADD3 R16, PT, PT, R21, UR4, R50 ;  /* 0x0000000415107c10 */ /* 0x001fe2000fffe032 */
[----:B------:R-:W-:Y:S01]  /*0c00*/  @!P3 IMAD.MOV R19, RZ, RZ, R52 ;  /* 0x000000ffff13b224 */ /* 0x000fe200078e0234 */
[----:B------:R-:W-:-:S02]  /*0c10*/  ISETP.NE.AND P3, PT, R55, 0xa, PT ;  /* 0x0000000a3700780c */ /* 0x000fc40003f65270 */
[----:B------:R-:W-:Y:S01]  /*0c20*/  R2UR UR4, R27 ;  /* 0x000000001b0472ca */ /* 0x000fe200000e0000 */
[----:B------:R-:W-:Y:S01]  /*0c30*/  UIADD3 UR9, UPT, UPT, UR9, UR10, URZ ;  /* 0x0000000a09097290 */ /* 0x000fe2000fffe0ff */
[----:B------:R-:W-:Y:S02]  /*0c40*/  VIADD R18, R19, 0x1 ;  /* 0x0000000113127836 */ /* 0x000fe40000000000 */
[----:B------:R-:W-:Y:S01]  /*0c50*/  @!P4 IMAD.MOV R18, RZ, RZ, R19 ;  /* 0x000000ffff12c224 */ /* 0x000fe200078e0213 */
[----:B------:R-:W-:Y:S01]  /*0c60*/  UIADD3 UR25, UPT, UPT, UR11, UR9, URZ ;  /* 0x000000090b197290 */ /* 0x000fe2000fffe0ff */
[----:B------:R-:W-:Y:S01]  /*0c70*/  ISETP.NE.AND P4, PT, R60, RZ, PT ;  /* 0x000000ff3c00720c */ /* 0x000fe20003f85270 */
[----:B------:R-:W-:Y:S01]  /*0c80*/  IMAD.IADD R16, R53, 0x1, R16 ;  /* 0x0000000135107824 */ /* 0x000fe200078e0210 */
[----:B------:R-:W-:Y:S01]  /*0c90*/  SEL R56, R56, UR9, P1 ;  /* 0x0000000938387c07 */ /* 0x000fe20008800000 */
[----:B------:R-:W-:Y:S01]  /*0ca0*/  UIADD3 UR9, UPT, UPT, UR12, UR25, URZ ;  /* 0x000000190c097290 */ /* 0x000fe2000fffe0ff */
[----:B------:R-:W-:Y:S01]  /*0cb0*/  ISETP.NE.AND P1, PT, R55, 0x6, PT ;  /* 0x000000063700780c */ /* 0x000fe20003f25270 */
[----:B------:R-:W-:-:S02]  /*0cc0*/  VIADD R17, R18, 0x1 ;  /* 0x0000000112117836 */ /* 0x000fc40000000000 */
[----:B------:R-:W-:Y:S01]  /*0cd0*/  @!P5 IMAD.MOV R17, RZ, RZ, R18 ;  /* 0x000000ffff11d224 */ /* 0x000fe200078e0212 */
[----:B------:R-:W-:Y:S01]  /*0ce0*/  SEL R56, R56, UR25, P1 ;  /* 0x0000001938387c07 */ /* 0x000fe20008800000 */
[----:B------:R-:W-:Y:S01]  /*0cf0*/  UIADD3 UR25, UPT, UPT, UR13, UR9, URZ ;  /* 0x000000090d197290 */ /* 0x000fe2000fffe0ff */
[----:B------:R-:W-:Y:S01]  /*0d00*/  ISETP.NE.AND P1, PT, R55, 0x7, PT ;  /* 0x000000073700780c */ /* 0x000fe20003f25270 */
[----:B------:R-:W-:Y:S02]  /*0d10*/  VIADD R20, R17, 0x1 ;  /* 0x0000000111147836 */ /* 0x000fe40000000000 */
[----:B------:R-:W-:Y:S01]  /*0d20*/  @!P6 IMAD.MOV R20, RZ, RZ, R17 ;  /* 0x000000ffff14e224 */ /* 0x000fe200078e0211 */
[----:B------:R-:W-:Y:S01]  /*0d30*/  SEL R56, R56, UR9, P1 ;  /* 0x0000000938387c07 */ /* 0x000fe20008800000 */
[----:B------:R-:W-:Y:S01]  /*0d40*/  UIADD3 UR9, UPT, UPT, UR25, UR14, URZ ;  /* 0x0000000e19097290 */ /* 0x000fe2000fffe0ff */
[----:B------:R-:W-:Y:S01]  /*0d50*/  ISETP.NE.AND P1, PT, R55, 0x9, PT ;  /* 0x000000093700780c */ /* 0x000fe20003f25270 */
[----:B------:R-:W-:Y:S01]  /*0d60*/  IMAD.IADD R20, R51, 0x1, -R20 ;  /* 0x0000000133147824 */ /* 0x000fe200078e0a14 */
[----:B------:R-:W-:Y:S01]  /*0d70*/  SEL R56, R56, UR25, P2 ;  /* 0x0000001938387c07 */ /* 0x000fe20009000000 */
[----:B------:R-:W-:Y:S01]  /*0d80*/  UIADD3 UR25, UPT, UPT, UR15, UR9, URZ ;  /* 0x000000090f197290 */ /* 0x000fe2000fffe0ff */
[----:B------:R-:W-:-:S02]  /*0d90*/  ISETP.NE.AND P2, PT, R55, 0xb, PT ;  /* 0x0000000b3700780c */ /* 0x000fc40003f45270 */
[----:B------:R-:W-:Y:S01]  /*0da0*/  SEL R56, R56, UR9, P1 ;  /* 0x0000000938387c07 */ /* 0x000fe20008800000 */
[----:B------:R-:W-:Y:S01]  /*0db0*/  UIADD3 UR9, UPT, UPT, UR16, UR25, URZ ;  /* 0x0000001910097290 */ /* 0x000fe2000fffe0ff */
[C---:B------:R-:W-:Y:S02]  /*0dc0*/  ISETP.NE.AND P1, PT, R55.reuse, 0xc, PT ;  /* 0x0000000c3700780c */ /* 0x040fe40003f25270 */
[----:B------:R-:W-:Y:S01]  /*0dd0*/  SEL R56, R56, UR25, P3 ;  /* 0x0000001938387c07 */ /* 0x000fe20009800000 */
[----:B------:R-:W-:Y:S01]  /*0de0*/  UIADD3 UR25, UPT, UPT, UR17, UR9, URZ ;  /* 0x0000000911197290 */ /* 0x000fe2000fffe0ff */
[C---:B------:R-:W-:Y:S02]  /*0df0*/  ISETP.NE.AND P3, PT, R55.reuse, 0xd, PT ;  /* 0x0000000d3700780c */ /* 0x040fe40003f65270 */
[----:B------:R-:W-:Y:S01]  /*0e00*/  SEL R56, R56, UR9, P2 ;  /* 0x0000000938387c07 */ /* 0x000fe20009000000 */
[----:B------:R-:W-:Y:S01]  /*0e10*/  UIADD3 UR9, UPT, UPT, UR25, UR18, URZ ;  /* 0x0000001219097290 */ /* 0x000fe2000fffe0ff */
[----:B------:R-:W-:-:S02]  /*0e20*/  ISETP.NE.AND P2, PT, R55, 0xf, PT ;  /* 0x0000000f3700780c */ /* 0x000fc40003f45270 */
[----:B------:R-:W-:Y:S01]  /*0e30*/  SEL R56, R56, UR25, P1 ;  /* 0x0000001938387c07 */ /* 0x000fe20008800000 */
[----:B------:R-:W-:Y:S01]  /*0e40*/  UIADD3 UR25, UPT, UPT, UR19, UR9, URZ ;  /* 0x0000000913197290 */ /* 0x000fe2000fffe0ff */
[----:B------:R-:W-:Y:S02]  /*0e50*/  ISETP.NE.AND P1, PT, R55, 0xe, PT ;  /* 0x0000000e3700780c */ /* 0x000fe40003f25270 */
[----:B------:R-:W-:Y:S02]  /*0e60*/  SEL R56, R56, UR9, P3 ;  /* 0x0000000938387c07 */ /* 0x000fe40009800000 */
[----:B------:R-:W-:Y:S02]  /*0e70*/  ISETP.NE.AND P3, PT, R54, RZ, PT ;  /* 0x000000ff3600720c */ /* 0x000fe40003f65270 */
[----:B------:R-:W-:Y:S02]  /*0e80*/  SEL R56, R56, UR25, P1 ;  /* 0x0000001938387c07 */ /* 0x000fe40008800000 */
[----:B------:R-:W-:Y:S01]  /*0e90*/  ISETP.GE.U32.AND P1, PT, R60, 0x20, PT ;  /* 0x000000203c00780c */ /* 0x000fe20003f26070 */
[----:B------:R-:W-:Y:S01]  /*0ea0*/  @!P2 VIADD R56, R22, UR25 ;  /* 0x000000191638ac36 */ /* 0x000fe20008000000 */
[----:B------:R-:W-:-:S04]  /*0eb0*/  SEL R25, R20, RZ, P3 ;  /* 0x000000ff14197207 */ /* 0x000fc80001800000 */
[----:B------:R-:W-:Y:S01]  /*0ec0*/  SEL R50, R56, RZ, P1 ;  /* 0x000000ff38327207 */ /* 0x000fe20000800000 */
[----:B------:R-:W-:Y:S06]  /*0ed0*/  @P4 BRA `(.L_x_1179) ;  /* 0x0000000000304947 */ /* 0x000fec0003800000 */
[----:B------:R-:W-:Y:S01]  /*0ee0*/  UIADD3 UR9, UPT, UPT, UR7, UR6, UR24 ;  /* 0x0000000607097290 */ /* 0x000fe2000fffe018 */
[----:B------:R-:W0:Y:S01]  /*0ef0*/  LDC.64 R22, c[0x0][0x3a8] ;  /* 0x0000ea00ff167b82 */ /* 0x000e220000000a00 */
[----:B------:R-:W-:Y:S02]  /*0f00*/  IMAD.MOV.U32 R20, RZ, RZ, 0x65 ;  /* 0x00000065ff147424 */ /* 0x000fe400078e00ff */
[----:B------:R-:W-:-:S04]  /*0f10*/  UIADD3 UR9, UPT, UPT, UR10, UR9, UR8 ;  /* 0x000000090a097290 */ /* 0x000fc8000fffe008 */
[----:B------:R-:W-:-:S04]  /*0f20*/  UIADD3 UR9, UPT, UPT, UR12, UR9, UR11 ;  /* 0x000000090c097290 */ /* 0x000fc8000fffe00b */
[----:B------:R-:W-:-:S04]  /*0f30*/  UIADD3 UR9, UPT, UPT, UR14, UR9, UR13 ;  /* 0x000000090e097290 */ /* 0x000fc8000fffe00d */
[----:B------:R-:W-:-:S04]  /*0f40*/  UIADD3 UR9, UPT, UPT, UR16, UR9, UR15 ;  /* 0x0000000910097290 */ /* 0x000fc8000fffe00f */
[----:B------:R-:W-:-:S04]  /*0f50*/  UIADD3 UR9, UPT, UPT, UR18, UR9, UR17 ;  /* 0x0000000912097290 */ /* 0x000fc8000fffe011 */
[----:B------:R-:W-:-:S04]  /*0f60*/  UIADD3 UR9, UPT, UPT, UR20, UR9, UR19 ;  /* 0x0000000914097290 */ /* 0x000fc8000fffe013 */
[----:B------:R-:W-:-:S06]  /*0f70*/  UIADD3 UR9, UPT, UPT, UR4, UR9, URZ ;  /* 0x0000000904097290 */ /* 0x000fcc000fffe0ff */
[----:B------:R-:W-:-:S05]  /*0f80*/  IMAD.U32 R21, RZ, RZ, UR9 ;  /* 0x00000009ff157e24 */ /* 0x000fca000f8e00ff */
[----:B0-----:R0:W-:Y:S02]  /*0f90*/  ST.E.64.STRONG.GPU desc[UR22][R22.64+0x100], R20 ;  /* 0x0001001416007985 */ /* 0x0011e4000c10fb16 */
.L_x_1179:
[----:B------:R-:W-:Y:S05]  /*0fa0*/  BSYNC.RECONVERGENT B0 ;  /* 0x0000000000007941 */ /* 0x000fea0003800200 */
.L_x_1178:
[----:B------:R-:W-:Y:S01]  /*0fb0*/  UIADD3 UR9, UPT, UPT, UR7, UR6, UR24 ;  /* 0x0000000607097290 */ /* 0x000fe2000fffe018 */
[----:B------:R-:W-:Y:S02]  /*0fc0*/  IMAD.IADD R50, R50, 0x1, R25 ;  /* 0x0000000132327824 */ /* 0x000fe400078e0219 */
[----:B------:R-:W-:Y:S01]  /*0fd0*/  VIADD R27, R16, 0x1 ;  /* 0x00000001101b7836 */ /* 0x000fe20000000000 */
[----:B------:R-:W-:Y:S01]  /*0fe0*/  UIADD3 UR9, UPT, UPT, UR10, UR9, UR8 ;  /* 0x000000090a097290 */ /* 0x000fe2000fffe008 */
[C---:B------:R-:W-:Y:S02]  /*0ff0*/  IMAD.IADD R51, R50.reuse, 0x1, R9 ;  /* 0x0000000132337824 */ /* 0x040fe400078e0209 */
[----:B------:R-:W-:Y:S01]  /*1000*/  IMAD.IADD R9, R50, 0x1, R52 ;  /* 0x0000000132097824 */ /* 0x000fe200078e0234 */
[----:B------:R-:W-:Y:S01]  /*1010*/  UIADD3 UR9, UPT, UPT, UR12, UR9, UR11 ;  /* 0x000000090c097290 */ /* 0x000fe2000fffe00b */
[C---:B------:R-:W-:Y:S02]  /*1020*/  VIADD R56, R16.reuse, 0x2 ;  /* 0x0000000210387836 */ /* 0x040fe40000000000 */
[C---:B------:R-:W-:Y:S01]  /*1030*/  VIADD R59, R16.reuse, 0x3 ;  /* 0x00000003103b7836 */ /* 0x040fe20000000000 */
[----:B------:R-:W-:Y:S01]  /*1040*/  UIADD3 UR9, UPT, UPT, UR14, UR9, UR13 ;  /* 0x000000090e097290 */ /* 0x000fe2000fffe00d */
[----:B------:R-:W-:-:S02]  /*1050*/  VIADD R58, R16, 0x4 ;  /* 0x00000004103a7836 */ /* 0x000fc40000000000 */
[C---:B------:R-:W-:Y:S01]  /*1060*/  VIADD R57, R16.reuse, 0x5 ;  /* 0x0000000510397836 */ /* 0x040fe20000000000 */
[----:B------:R-:W-:Y:S01]  /*1070*/  UIADD3 UR9, UPT, UPT, UR16, UR9, UR15 ;  /* 0x0000000910097290 */ /* 0x000fe2000fffe00f */
[C---:B------:R-:W-:Y:S02]  /*1080*/  VIADD R55, R16.reuse, 0x6 ;  /* 0x0000000610377836 */ /* 0x040fe40000000000 */
[C---:B------:R-:W-:Y:S01]  /*1090*/  VIADD R26, R16.reuse, 0x7 ;  /* 0x00000007101a7836 */ /* 0x040fe20000000000 */
[----:B------:R-:W-:Y:S01]  /*10a0*/  UIADD3 UR9, UPT, UPT, UR18, UR9, UR17 ;  /* 0x0000000912097290 */ /* 0x000fe2000fffe011 */
[C---:B------:R-:W-:Y:S02]  /*10b0*/  VIADD R25, R16.reuse, 0x8 ;  /* 0x0000000810197836 */ /* 0x040fe40000000000 */
[C---:B------:R-:W-:Y:S01]  /*10c0*/  VIADD R24, R16.reuse, 0x9 ;  /* 0x0000000910187836 */ /* 0x040fe20000000000 */
[----:B------:R-:W-:Y:S01]  /*10d0*/  UIADD3 UR9, UPT, UPT, UR20, UR9, UR19 ;  /* 0x0000000914097290 */ /* 0x000fe2000fffe013 */
[----:B0-----:R-:W-:-:S02]  /*10e0*/  VIADD R23, R16, 0xa ;  /* 0x0000000a10177836 */ /* 0x001fc40000000000 */
[C---:B------:R-:W-:Y:S01]  /*10f0*/  VIADD R22, R16.reuse, 0xb ;  /* 0x0000000b10167836 */ /* 0x040fe20000000000 */
[----:B------:R-:W-:Y:S01]  /*1100*/  UIADD3 UR9, UPT, UPT, UR4, UR9, URZ ;  /* 0x0000000904097290 */ /* 0x000fe2000fffe0ff */
[C---:B------:R-:W-:Y:S02]  /*1110*/  VIADD R21, R16.reuse, 0xc ;  /* 0x0000000c10157836 */ /* 0x040fe40000000000 */
[----:B------:R-:W-:Y:S01]  /*1120*/  VIADD R20, R16, 0xd ;  /* 0x0000000d10147836 */ /* 0x000fe20000000000 */
[----:B------:R-:W-:Y:S01]  /*1130*/  UISETP.GT.AND UP0, UPT, UR9, 0x200, UPT ;  /* 0x000002000900788c */ /* 0x000fe2000bf04270 */
[----:B------:R-:W-:Y:S02]  /*1140*/  IMAD.IADD R8, R8, 0x1, R50 ;  /* 0x0000000108087824 */ /* 0x000fe400078e0232 */
[C---:B------:R-:W-:Y:S02]  /*1150*/  IMAD.IADD R7, R50.reuse, 0x1, R7 ;  /* 0x0000000132077824 */ /* 0x040fe400078e0207 */
[----:B------:R-:W-:-:S02]  /*1160*/  IMAD.IADD R6, R50, 0x1, R6 ;  /* 0x0000000132067824 */ /* 0x000fc400078e0206 */
[C---:B------:R-:W-:Y:S02]  /*1170*/  IMAD.IADD R5, R50.reuse, 0x1, R5 ;  /* 0x0000000132057824 */ /* 0x040fe400078e0205 */
[C---:B------:R-:W-:Y:S02]  /*1180*/  IMAD.IADD R4, R50.reuse, 0x1, R4 ;  /* 0x0000000132047824 */ /* 0x040fe400078e0204 */
[C---:B------:R-:W-:Y:S02]  /*1190*/  IMAD.IADD R3, R50.reuse, 0x1, R3 ;  /* 0x0000000132037824 */ /* 0x040fe400078e0203 */
[C---:B------:R-:W-:Y:S02]  /*11a0*/  IMAD.IADD R2, R50.reuse, 0x1, R2 ;  /* 0x0000000132027824 */ /* 0x040fe400078e0202 */
[C---:B------:R-:W-:Y:S02]  /*11b0*/  IMAD.IADD R0, R50.reuse, 0x1, R0 ;  /* 0x0000000132007824 */ /* 0x040fe400078e0200 */
[----:B------:R-:W-:-:S02]  /*11c0*/  IMAD.IADD R52, R50, 0x1, R19 ;  /* 0x0000000132347824 */ /* 0x000fc400078e0213 */
[C---:B------:R-:W-:Y:S02]  /*11d0*/  IMAD.IADD R53, R50.reuse, 0x1, R18 ;  /* 0x0000000132357824 */ /* 0x040fe400078e0212 */
[----:B------:R-:W-:Y:S01]  /*11e0*/  IMAD.IADD R54, R50, 0x1, R17 ;  /* 0x0000000132367824 */ /* 0x000fe200078e0211 */
[----:B------:R-:W-:Y:S06]  /*11f0*/  BRA.U UP0, `(.L_x_1180) ;  /* 0x0000000d00747547 */ /* 0x000fec000b800000 */
[----:B------:R-:W-:Y:S04]  /*1200*/  BSSY.RECONVERGENT B0, `(.L_x_1181) ;  /* 0x000000d000007945 */ /* 0x000fe80003800200 */
[----:B------:R-:W-:Y:S05]  /*1210*/  @!P0 BRA `(.L_x_1182) ;  /* 0x00000000002c8947 */ /* 0x000fea0003800000 */
[----:B------:R-:W-:Y:S01]  /*1220*/  UISETP.NE.AND UP0, UPT, UR21, URZ, UPT ;  /* 0x000000ff1500728c */ /* 0x000fe2000bf05270 */
[----:B------:R-:W-:Y:S01]  /*1230*/  CS2R R18, SRZ ;  /* 0x0000000000127805 */ /* 0x000fe2000001ff00 */
[----:B------:R-:W0:Y:S07]  /*1240*/  LDCU.64 UR4, c[0x0][0x398] ;  /* 0x00007300ff0477ac */ /* 0x000e2e0008000a00 */
[----:B------:R-:W-:Y:S05]  /*1250*/  BRA.U UP0, `(.L_x_1183) ;  /* 0x0000000100087547 */ /* 0x000fea000b800000 */
[----:B------:R-:W1:Y:S02]  /*1260*/  LDC.64 R18, c[0x0][0x3d8] ;  /* 0x0000f600ff127b82 */ /* 0x000e640000000a00 */
[----:B-1----:R-:W5:Y:S02]  /*1270*/  LDG.E.64 R18, desc[UR22][R18.64] ;  /* 0x0000001612127981 */ /* 0x002f64000c1e1b00 */
.L_x_1183:
[----:B-----5:R-:W-:-:S04]  /*1280*/  IADD3 R17, P0, PT, R50, R18, RZ ;  /* 0x0000001232117210 */ /* 0x020fc80007f1e0ff */
[----:B------:R-:W-:Y:S02]  /*1290*/  LEA.HI.X.SX32 R50, R50, R19, 0x1, P0 ;  /* 0x0000001332327211 */ /* 0x000fe400000f0eff */
[----:B0-----:R-:W-:-:S04]  /*12a0*/  LEA R18, P0, R17, UR4, 0x2 ;  /* 0x0000000411127c11 */ /* 0x001fc8000f8010ff */
[----:B------:R-:W-:-:S05]  /*12b0*/  LEA.HI.X R19, R17, UR5, R50, 0x2, P0 ;  /* 0x0000000511137c11 */ /* 0x000fca00080f1432 */
[----:B------:R0:W-:Y:S04]  /*12c0*/  STG.E desc[UR22][R18.64], R16 ;  /* 0x0000001012007986 */ /* 0x0001e8000c101916 */
.L_x_1182:
[----:B------:R-:W-:Y:S05]  /*12d0*/  BSYNC.RECONVERGENT B0 ;  /* 0x0000000000007941 */ /* 0x000fea0003800200 */
.L_x_1181:
[----:B------:R-:W-:Y:S01]  /*12e0*/  ISETP.NE.U32.AND P0, PT, R46, RZ, PT ;  /* 0x000000ff2e00720c */ /* 0x000fe20003f05070 */
[----:B------:R-:W-:Y:S03]  /*12f0*/  BSSY.RECONVERGENT B0, `(.L_x_1184) ;  /* 0x000000e000007945 */ /* 0x000fe60003800200 */
[----:B------:R-:W-:-:S13]  /*1300*/  ISETP.NE.AND.EX P0, PT, R47, RZ, PT, P0 ;  /* 0x000000ff2f00720c */ /* 0x000fda0003f05300 */
[----:B------:R-:W-:Y:S05]  /*1310*/  @!P0 BRA `(.L_x_1185) ;  /* 0x00000000002c8947 */ /* 0x000fea0003800000 */
[----:B------:R-:W-:Y:S01]  /*1320*/  UISETP.NE.AND UP0, UPT, UR21, URZ, UPT ;  /* 0x000000ff1500728c */ /* 0x000fe2000bf05270 */
[----:B0-----:R-:W-:Y:S01]  /*1330*/  CS2R R16, SRZ ;  /* 0x0000000000107805 */ /* 0x001fe2000001ff00 */
[----:B------:R-:W0:Y:S07]  /*1340*/  LDCU.64 UR4, c[0x0][0x398] ;  /* 0x00007300ff0477ac */ /* 0x000e2e0008000a00 */
[----:B------:R-:W-:Y:S05]  /*1350*/  BRA.U UP0, `(.L_x_1186) ;  /* 0x0000000100087547 */ /* 0x000fea000b800000 */
[----:B------:R-:W1:Y:S02]  /*1360*/  LDC.64 R16, c[0x0][0x3d8] ;  /* 0x0000f600ff107b82 */ /* 0x000e640000000a00 */
[----:B-1----:R-:W5:Y:S02]  /*1370*/  LDG.E.64 R16, desc[UR22][R16.64] ;  /* 0x0000001610107981 */ /* 0x002f64000c1e1b00 */
.L_x_1186:
[----:B-----5:R-:W-:-:S04]  /*1380*/  IADD3 R18, P0, PT, R8, R16, RZ ;  /* 0x0000001008127210 */ /* 0x020fc80007f1e0ff */
[----:B------:R-:W-:Y:S02]  /*1390*/  LEA.HI.X.SX32 R17, R8, R17, 0x1, P0 ;  /* 0x0000001108117211 */ /* 0x000fe400000f0eff */
[----:B0-----:R-:W-:-:S04]  /*13a0*/  LEA R16, P0, R18, UR4, 0x2 ;  /* 0x0000000412107c11 */ /* 0x001fc8000f8010ff */
[----:B------:R-:W-:-:S05]  /*13b0*/  LEA.HI.X R17, R18, UR5, R17, 0x2, P0 ;  /* 0x0000000512117c11 */ /* 0x000fca00080f1411 */
[----:B------:R1:W-:Y:S04]  /*13c0*/  STG.E desc[UR22][R16.64], R27 ;  /* 0x0000001b10007986 */ /* 0x0003e8000c101916 */
.L_x_1185:
[----:B------:R-:W-:Y:S05]  /*13d0*/  BSYNC.RECONVERGENT B0 ;  /* 0x0000000000007941 */ /* 0x000fea0003800200 */
.L_x_1184:
[----:B------:R-:W-:Y:S01]  /*13e0*/  ISETP.NE.U32.AND P0, PT, R44, RZ, PT ;  /* 0x000000ff2c00720c */ /* 0x000fe20003f05070 */
[----:B------:R-:W-:Y:S03]  /*13f0*/  BSSY.RECONVERGENT B0, `(.L_x_1187) ;  /* 0x000000e000007945 */ /* 0x000fe60003800200 */
[----:B------:R-:W-:-:S13]  /*1400*/  ISETP.NE.AND.EX P0, PT, R45, RZ, PT, P0 ;  /* 0x000000ff2d00720c */ /* 0x000fda0003f05300 */
[----:B------:R-:W-:Y:S05]  /*1410*/  @!P0 BRA `(.L_x_1188) ;  /* 0x00000000002c8947 */ /* 0x000fea0003800000 */
[----:B------:R-:W-:Y:S01]  /*1420*/  UISETP.NE.AND UP0, UPT, UR21, URZ, UPT ;  /* 0x000000ff1500728c */ /* 0x000fe2000bf05270 */
[----:B01----:R-:W-:Y:S01]  /*1430*/  CS2R R16, SRZ ;  /* 0x0000000000107805 */ /* 0x003fe2000001ff00 */
[----:B------:R-:W0:Y:S07]  /*1440*/  LDCU.64 UR4, c[0x0][0x398] ;  /* 0x00007300ff0477ac */ /* 0x000e2e0008000a00 */
[----:B------:R-:W-:Y:S05]  /*1450*/  BRA.U UP0, `(.L_x_1189) ;  /* 0x0000000100087547 */ /* 0x000fea000b800000 */
[----:B------:R-:W1:Y:S02]  /*1460*/  LDC.64 R16, c[0x0][0x3d8] ;  /* 0x0000f600ff107b82 */ /* 0x000e640000000a00 */
[----:B-1----:R-:W5:Y:S02]  /*1470*/  LDG.E.64 R16, desc[UR22][R16.64] ;  /* 0x0000001610107981 */ /* 0x002f64000c1e1b00 */
.L_x_1189:
[----:B-----5:R-:W-:-:S04]  /*1480*/  IADD3 R8, P0, PT, R7, R16, RZ ;  /* 0x0000001007087210 */ /* 0x020fc80007f1e0ff */
[----:B------:R-:W-:Y:S02]  /*1490*/  LEA.HI.X.SX32 R7, R7, R17, 0x1, P0 ;  /* 0x0000001107077211 */ /* 0x000fe400000f0eff */
[----:B0-----:R-:W-:-:S04]  /*14a0*/  LEA R16, P0, R8, UR4, 0x2 ;  /* 0x0000000408107c11 */ /* 0x001fc8000f8010ff */
[----:B------:R-:W-:-:S05]  /*14b0*/  LEA.HI.X R17, R8, UR5, R7, 0x2, P0 ;  /* 0x0000000508117c11 */ /* 0x000fca00080f1407 */
[----:B------:R2:W-:Y:S04]  /*14c0*/  STG.E desc[UR22][R16.64], R56 ;  /* 0x0000003810007986 */ /* 0x0005e8000c101916 */
.L_x_1188:
[----:B------:R-:W-:Y:S05]  /*14d0*/  BSYNC.RECONVERGENT B0 ;  /* 0x0000000000007941 */ /* 0x000fea0003800200 */
.L_x_1187:
[----:B------:R-:W-:Y:S01]  /*14e0*/  ISETP.NE.U32.AND P0, PT, R42, RZ, PT ;  /* 0x000000ff2a00720c */ /* 0x000fe20003f05070 */
[----:B------:R-:W-:Y:S03]  /*14f0*/  BSSY.RECONVERGENT B0, `(.L_x_1190) ;  /* 0x000000e000007945 */ /* 0x000fe60003800200 */
[----:B------:R-:W-:-:S13]  /*1500*/  ISETP.NE.AND.EX P0, PT, R43, RZ, PT, P0 ;  /* 0x000000ff2b00720c */ /* 0x000fda0003f05300 */
[----:B------:R-:W-:Y:S05]  /*1510*/  @!P0 BRA `(.L_x_1191) ;  /* 0x00000000002c8947 */ /* 0x000fea0003800000 */
[----:B------:R-:W-:Y:S01]  /*1520*/  UISETP.NE.AND UP0, UPT, UR21, URZ, UPT ;  /* 0x000000ff1500728c */ /* 0x000fe2000bf05270 */
[----:B012---:R-:W-:Y:S01]  /*1530*/  CS2R R16, SRZ ;  /* 0x0000000000107805 */ /* 0x007fe2000001ff00 */
[----:B------:R-:W0:Y:S07]  /*1540*/  LDCU.64 UR4, c[0x0][0x398] ;  /* 0x00007300ff0477ac */ /* 0x000e2e0008000a00 */
[----:B------:R-:W-:Y:S05]  /*1550*/  BRA.U UP0, `(.L_x_1192) ;  /* 0x0000000100087547 */ /* 0x000fea000b800000 */
[----:B------:R-:W1:Y:S02]  /*1560*/  LDC.64 R16, c[0x0][0x3d8] ;  /* 0x0000f600ff107b82 */ /* 0x000e640000000a00 */
[----:B-1----:R-:W5:Y:S02]  /*1570*/  LDG.E.64 R16, desc[UR22][R16.64] ;  /* 0x0000001610107981 */ /* 0x002f64000c1e1b00 */
.L_x_1192:
[----:B-----5:R-:W-:-:S04]  /*1580*/  IADD3 R7, P0, PT, R6, R16, RZ ;  /* 0x0000001006077210 */ /* 0x020fc80007f1e0ff */
[----:B------:R-:W-:Y:S02]  /*1590*/  LEA.HI.X.SX32 R16, R6, R17, 0x1, P0 ;  /* 0x0000001106107211 */ /* 0x000fe400000f0eff */
[----:B0-----:R-:W-:-:S04]  /*15a0*/  LEA R6, P0, R7, UR4, 0x2 ;  /* 0x0000000407067c11 */ /* 0x001fc8000f8010ff */
[----:B------:R-:W-:-:S05]  /*15b0*/  LEA.HI.X R7, R7, UR5, R16, 0x2, P0 ;  /* 0x0000000507077c11 */ /* 0x000fca00080f1410 */
[----:B------:R3:W-:Y:S04]  /*15c0*/  STG.E desc[UR22][R6.64], R59 ;  /* 0x0000003b06007986 */ /* 0x0007e8000c101916 */
.L_x_1191:
[----:B------:R-:W-:Y:S05]  /*15d0*/  BSYNC.RECONVERGENT B0 ;  /* 0x0000000000007941 */ /* 0x000fea0003800200 */
.L_x_1190:
[----:B------:R-:W-:Y:S01]  /*15e0*/  ISETP.NE.U32.AND P0, PT, R40, RZ, PT ;  /* 0x000000ff2800720c */ /* 0x000fe20003f05070 */
[----:B------:R-:W-:Y:S03]  /*15f0*/  BSSY.RECONVERGENT B0, `(.L_x_1193) ;  /* 0x000000e000007945 */ /* 0x000fe60003800200 */
[----:B------:R-:W-:-:S13]  /*1600*/  ISETP.NE.AND.EX P0, PT, R41, RZ, PT, P0 ;  /* 0x000000ff2900720c */ /* 0x000fda0003f05300 */
[----:B------:R-:W-:Y:S05]  /*1610*/  @!P0 BRA `(.L_x_1194) ;  /* 0x00000000002c8947 */ /* 0x000fea0003800000 */
[----:B------:R-:W-:Y:S01]  /*1620*/  UISETP.NE.AND UP0, UPT, UR21, URZ, UPT ;  /* 0x000000ff1500728c */ /* 0x000fe2000bf05270 */
[----:B---3--:R-:W-:Y:S01]  /*1630*/  CS2R R6, SRZ ;  /* 0x0000000000067805 */ /* 0x008fe2000001ff00 */
[----:B------:R-:W3:Y:S07]  /*1640*/  LDCU.64 UR4, c[0x0][0x398] ;  /* 0x00007300ff0477ac */ /* 0x000eee0008000a00 */
[----:B------:R-:W-:Y:S05]  /*1650*/  BRA.U UP0, `(.L_x_1195) ;  /* 0x0000000100087547 */ /* 0x000fea000b800000 */
[----:B------:R-:W4:Y:S02]  /*1660*/  LDC.64 R6, c[0x0][0x3d8] ;  /* 0x0000f600ff067b82 */ /* 0x000f240000000a00 */
[----:B----4-:R-:W5:Y:S02]  /*1670*/  LDG.E.64 R6, desc[UR22][R6.64] ;  /* 0x0000001606067981 */ /* 0x010f64000c1e1b00 */
.L_x_1195:
[----:B-----5:R-:W-:-:S04]  /*1680*/  IADD3 R8, P0, PT, R5, R6, RZ ;  /* 0x0000000605087210 */ /* 0x020fc80007f1e0ff */
[----:B------:R-:W-:Y:S02]  /*1690*/  LEA.HI.X.SX32 R5, R5, R7, 0x1, P0 ;  /* 0x0000000705057211 */ /* 0x000fe400000f0eff */
[----:B---3--:R-:W-:-:S04]  /*16a0*/  LEA R6, P0, R8, UR4, 0x2 ;  /* 0x0000000408067c11 */ /* 0x008fc8000f8010ff */
[----:B------:R-:W-:-:S05]  /*16b0*/  LEA.HI.X R7, R8, UR5, R5, 0x2, P0 ;  /* 0x0000000508077c11 */ /* 0x000fca00080f1405 */
[----:B------:R4:W-:Y:S04]  /*16c0*/  STG.E desc[UR22][R6.64], R58 ;  /* 0x0000003a06007986 */ /* 0x0009e8000c101916 */
.L_x_1194:
[----:B------:R-:W-:Y:S05]  /*16d0*/  BSYNC.RECONVERGENT B0 ;  /* 0x0000000000007941 */ /* 0x000fea0003800200 */
.L_x_1193:
[----:B------:R-:W-:Y:S01]  /*16e0*/  ISETP.NE.U32.AND P0, PT, R38, RZ, PT ;  /* 0x000000ff2600720c */ /* 0x000fe20003f05070 */
[----:B------:R-:W-:Y:S03]  /*16f0*/  BSSY.RECONVERGENT B0, `(.L_x_1196) ;  /* 0x000000e000007945 */ /* 0x000fe60003800200 */
[----:B------:R-:W-:-:S13]  /*1700*/  ISETP.NE.AND.EX P0, PT, R39, RZ, PT, P0 ;  /* 0x000000ff2700720c */ /* 0x000fda0003f05300 */
[----:B------:R-:W-:Y:S05]  /*1710*/  @!P0 BRA `(.L_x_1197) ;  /* 0x00000000002c8947 */ /* 0x000fea0003800000 */
[----:B------:R-:W-:Y:S01]  /*1720*/  UISETP.NE.AND UP0, UPT, UR21, URZ, UPT ;  /* 0x000000ff1500728c */ /* 0x000fe2000bf05270 */
[----:B---34-:R-:W-:Y:S01]  /*1730*/  CS2R R6, SRZ ;  /* 0x0000000000067805 */ /* 0x018fe2000001ff00 */
[----:B------:R-:W3:Y:S07]  /*1740*/  LDCU.64 UR4, c[0x0][0x398] ;  /* 0x00007300ff0477ac */ /* 0x000eee0008000a00 */
[----:B------:R-:W-:Y:S05]  /*1750*/  BRA.U UP0, `(.L_x_1198) ;  /* 0x0000000100087547 */ /* 0x000fea000b800000 */
[----:B------:R-:W4:Y:S02]  /*1760*/  LDC.64 R6, c[0x0][0x3d8] ;  /* 0x0000f600ff067b82 */ /* 0x000f240000000a00 */
[----:B----4-:R-:W5:Y:S02]  /*1770*/  LDG.E.64 R6, desc[UR22][R6.64] ;  /* 0x0000001606067981 */ /* 0x010f64000c1e1b00 */
.L_x_1198:
[----:B-----5:R-:W-:-:S04]  /*1780*/  IADD3 R5, P0, PT, R4, R6, RZ ;  /* 0x0000000604057210 */ /* 0x020fc80007f1e0ff */
[----:B------:R-:W-:Y:S02]  /*1790*/  LEA.HI.X.SX32 R6, R4, R7, 0x1, P0 ;  /* 0x0000000704067211 */ /* 0x000fe400000f0eff */
[----:B---3--:R-:W-:-:S04]  /*17a0*/  LEA R4, P0, R5, UR4, 0x2 ;  /* 0x0000000405047c11 */ /* 0x008fc8000f8010ff */
[----:B------:R-:W-:-:S05]  /*17b0*/  LEA.HI.X R5, R5, UR5, R6, 0x2, P0 ;  /* 0x0000000505057c11 */ /* 0x000fca00080f1406 */
[----:B------:R3:W-:Y:S04]  /*17c0*/  STG.E desc[UR22][R4.64], R57 ;  /* 0x0000003904007986 */ /* 0x0007e8000c101916 */
.L_x_1197:
[----:B------:R-:W-:Y:S05]  /*17d0*/  BSYNC.RECONVERGENT B0 ;  /* 0x0000000000007941 */ /* 0x000fea0003800200 */
.L_x_1196:
        /* <DEDUP_REMOVED lines=8> */
[----:B------:R-:W0:Y:S02]  /*1860*/  LDC.64 R4, c[0x0][0x3d8] ;  /* 0x0000f600ff047b82 */ /* 0x000e240000000a00 */
[----:B0-----:R-:W5:Y:S02]  /*1870*/  LDG.E.64 R4, desc[UR22][R4.64] ;  /* 0x0000001604047981 */ /* 0x001f64000c1e1b00 */
.L_x_1201:
[----:B----45:R-:W-:-:S04]  /*1880*/  IADD3 R6, P0, PT, R3, R4, RZ ;  /* 0x0000000403067210 */ /* 0x030fc80007f1e0ff */
[----:B------:R-:W-:Y:S02]  /*1890*/  LEA.HI.X.SX32 R3, R3, R5, 0x1, P0 ;  /* 0x0000000503037211 */ /* 0x000fe400000f0eff */
[----:B---3--:R-:W-:-:S04]  /*18a0*/  LEA R4, P0, R6, UR4, 0x2 ;  /* 0x0000000406047c11 */ /* 0x008fc8000f8010ff */
[----:B------:R-:W-:-:S05]  /*18b0*/  LEA.HI.X R5, R6, UR5, R3, 0x2, P0 ;  /* 0x0000000506057c11 */ /* 0x000fca00080f1403 */
[----:B------:R3:W-:Y:S04]  /*18c0*/  STG.E desc[UR22][R4.64], R55 ;  /* 0x0000003704007986 */ /* 0x0007e8000c101916 */
.L_x_1200:
[----:B------:R-:W-:Y:S05]  /*18d0*/  BSYNC.RECONVERGENT B0 ;  /* 0x0000000000007941 */ /* 0x000fea0003800200 */
.L_x_1199:
        /* <DEDUP_REMOVED lines=10> */
.L_x_1204:
[----:B-----5:R-:W-:-:S04]  /*1980*/  IADD3 R3, P0, PT, R2, R4, RZ ;  /* 0x0000000402037210 */ /* 0x020fc80007f1e0ff */
[----:B------:R-:W-:Y:S02]  /*1990*/  LEA.HI.X.SX32 R4, R2, R5, 0x1, P0 ;  /* 0x0000000502047211 */ /* 0x000fe400000f0eff */
[----:B---3--:R-:W-:-:S04]  /*19a0*/  LEA R2, P0, R3, UR4, 0x2 ;  /* 0x0000000403027c11 */ /* 0x008fc8000f8010ff */
[----:B------:R-:W-:-:S05]  /*19b0*/  LEA.HI.X R3, R3, UR5, R4, 0x2, P0 ;  /* 0x0000000503037c11 */ /* 0x000fca00080f1404 */
[----:B------:R3:W-:Y:S04]  /*19c0*/  STG.E desc[UR22][R2.64], R26 ;  /* 0x0000001a02007986 */ /* 0x0007e8000c101916 */
.L_x_1203:
[----:B------:R-:W-:Y:S05]  /*19d0*/  BSYNC.RECONVERGENT B0 ;  /* 0x0000000000007941 */ /* 0x000fea0003800200 */
.L_x_1202:
        /* <DEDUP_REMOVED lines=10> */
.L_x_1207:
[----:B-----5:R-:W-:-:S04]  /*1a80*/  IADD3 R4, P0, PT, R0, R2, RZ ;  /* 0x0000000200047210 */ /* 0x020fc80007f1e0ff */
[----:B------:R-:W-:Y:S02]  /*1a90*/  LEA.HI.X.SX32 R3, R0, R3, 0x1, P0 ;  /* 0x0000000300037211 */ /* 0x000fe400000f0eff */
[----:B---3--:R-:W-:-:S04]  /*1aa0*/  LEA R2, P0, R4, UR4, 0x2 ;  /* 0x0000000404027c11 */ /* 0x008fc8000f8010ff */
[----:B------:R-:W-:-:S05]  /*1ab0*/  LEA.HI.X R3, R4, UR5, R3, 0x2, P0 ;  /* 0x0000000504037c11 */ /* 0x000fca00080f1403 */
[----:B------:R3:W-:Y:S04]  /*1ac0*/  STG.E desc[UR22][R2.64], R25 ;  /* 0x0000001902007986 */ /* 0x0007e8000c101916 */
.L_x_1206:
[----:B------:R-:W-:Y:S05]  /*1ad0*/  BSYNC.RECONVERGENT B0 ;  /* 0x0000000000007941 */ /* 0x000fea0003800200 */
.L_x_1205:
        /* <DEDUP_REMOVED lines=10> */
.L_x_1210:
[----:B-----5:R-:W-:-:S04]  /*1b80*/  IADD3 R0, P0, PT, R51, R2, RZ ;  /* 0x0000000233007210 */ /* 0x020fc80007f1e0ff */
[----:B------:R-:W-:Y:S02]  /*1b90*/  LEA.HI.X.SX32 R3, R51, R3, 0x1, P0 ;  /* 0x0000000333037211 */ /* 0x000fe400000f0eff */
[----:B---3--:R-:W-:-:S04]  /*1ba0*/  LEA R2, P0, R0, UR4, 0x2 ;  /* 0x0000000400027c11 */ /* 0x008fc8000f8010ff */
[----:B------:R-:W-:-:S05]  /*1bb0*/  LEA.HI.X R3, R0, UR5, R3, 0x2, P0 ;  /* 0x0000000500037c11 */ /* 0x000fca00080f1403 */
[----:B------:R3:W-:Y:S04]  /*1bc0*/  STG.E desc[UR22][R2.64], R24 ;  /* 0x0000001802007986 */ /* 0x0007e8000c101916 */
.L_x_1209:
[----:B------:R-:W-:Y:S05]  /*1bd0*/  BSYNC.RECONVERGENT B0 ;  /* 0x0000000000007941 */ /* 0x000fea0003800200 */
.L_x_1208:
        /* <DEDUP_REMOVED lines=10> */
.L_x_1213:
[----:B-----5:R-:W-:-:S04]  /*1c80*/  IADD3 R0, P0, PT, R9, R2, RZ ;  /* 0x0000000209007210 */ /* 0x020fc80007f1e0ff */
[----:B------:R-:W-:Y:S02]  /*1c90*/  LEA.HI.X.SX32 R3, R9, R3, 0x1, P0 ;  /* 0x0000000309037211 */ /* 0x000fe400000f0eff */
[----:B---3--:R-:W-:-:S04]  /*1ca0*/  LEA R2, P0, R0, UR4, 0x2 ;  /* 0x0000000400027c11 */ /* 0x008fc8000f8010ff */
[----:B------:R-:W-:-:S05]  /*1cb0*/  LEA.HI.X R3, R0, UR5, R3, 0x2, P0 ;  /* 0x0000000500037c11 */ /* 0x000fca00080f1403 */
[----:B------:R3:W-:Y:S04]  /*1cc0*/  STG.E desc[UR22][R2.64], R23 ;  /* 0x0000001702007986 */ /* 0x0007e8000c101916 */
.L_x_1212:
[----:B------:R-:W-:Y:S05]  /*1cd0*/  BSYNC.RECONVERGENT B0 ;  /* 0x0000000000007941 */ /* 0x000fea0003800200 */
.L_x_1211:
        /* <DEDUP_REMOVED lines=10> */
.L_x_1216:
[----:B-----5:R-:W-:-:S04]  /*1d80*/  IADD3 R0, P0, PT, R52, R2, RZ ;  /* 0x0000000234007210 */ /* 0x020fc80007f1e0ff */
[----:B------:R-:W-:Y:S02]  /*1d90*/  LEA.HI.X.SX32 R3, R52, R3, 0x1, P0 ;  /* 0x0000000334037211 */ /* 0x000fe400000f0eff */
[----:B---3--:R-:W-:-:S04]  /*1da0*/  LEA R2, P0, R0, UR4, 0x2 ;  /* 0x0000000400027c11 */ /* 0x008fc8000f8010ff */
[----:B------:R-:W-:-:S05]  /*1db0*/  LEA.HI.X R3, R0, UR5, R3, 0x2, P0 ;  /* 0x0000000500037c11 */ /* 0x000fca00080f1403 */
[----:B------:R3:W-:Y:S04]  /*1dc0*/  STG.E desc[UR22][R2.64], R22 ;  /* 0x0000001602007986 */ /* 0x0007e8000c101916 */
.L_x_1215:
[----:B------:R-:W-:Y:S05]  /*1dd0*/  BSYNC.RECONVERGENT B0 ;  /* 0x0000000000007941 */ /* 0x000fea0003800200 */
.L_x_1214:
        /* <DEDUP_REMOVED lines=10> */
.L_x_1219:
[----:B-----5:R-:W-:-:S04]  /*1e80*/  IADD3 R0, P0, PT, R53, R2, RZ ;  /* 0x0000000235007210 */ /* 0x020fc80007f1e0ff */
[----:B------:R-:W-:Y:S02]  /*1e90*/  LEA.HI.X.SX32 R3, R53, R3, 0x1, P0 ;  /* 0x0000000335037211 */ /* 0x000fe400000f0eff */
[----:B---3--:R-:W-:-:S04]  /*1ea0*/  LEA R2, P0, R0, UR4, 0x2 ;  /* 0x0000000400027c11 */ /* 0x008fc8000f8010ff */
[----:B------:R-:W-:-:S05]  /*1eb0*/  LEA.HI.X R3, R0, UR5, R3, 0x2, P0 ;  /* 0x0000000500037c11 */ /* 0x000fca00080f1403 */
[----:B------:R3:W-:Y:S04]  /*1ec0*/  STG.E desc[UR22][R2.64], R21 ;  /* 0x0000001502007986 */ /* 0x0007e8000c101916 */
.L_x_1218:
[----:B------:R-:W-:Y:S05]  /*1ed0*/  BSYNC.RECONVERGENT B0 ;  /* 0x0000000000007941 */ /* 0x000fea0003800200 */
.L_x_1217:
[----:B------:R-:W-:-:S04]  /*1ee0*/  ISETP.NE.U32.AND P0, PT, R10, RZ, PT ;  /* 0x000000ff0a00720c */ /* 0x000fc80003f05070 */
[----:B------:R-:W-:-:S13]  /*1ef0*/  ISETP.NE.AND.EX P0, PT, R11, RZ, PT, P0 ;  /* 0x000000ff0b00720c */ /* 0x000fda0003f05300 */
[----:B------:R-:W-:Y:S05]  /*1f00*/  @!P0 EXIT ;  /* 0x000000000000894d */ /* 0x000fea0003800000 */
[----:B------:R-:W-:Y:S01]  /*1f10*/  UISETP.NE.AND UP0, UPT, UR21, URZ, UPT ;  /* 0x000000ff1500728c */ /* 0x000fe2000bf05270 */
[----:B---3--:R-:W-:-:S08]  /*1f20*/  CS2R R2, SRZ ;  /* 0x0000000000027805 */ /* 0x008fd0000001ff00 */
[----:B------:R-:W-:Y:S05]  /*1f30*/  BRA.U UP0, `(.L_x_1220) ;  /* 0x0000000100087547 */ /* 0x000fea000b800000 */
[----:B------:R-:W3:Y:S02]  /*1f40*/  LDC.64 R2, c[0x0][0x3d8] ;  /* 0x0000f600ff027b82 */ /* 0x000ee40000000a00 */
[----:B---3--:R-:W5:Y:S02]  /*1f50*/  LDG.E.64 R2, desc[UR22][R2.64] ;  /* 0x0000001602027981 */ /* 0x008f64000c1e1b00 */
.L_x_1220:
[----:B------:R-:W3:Y:S01]  /*1f60*/  LDCU.64 UR4, c[0x0][0x398] ;  /* 0x00007300ff0477ac */ /* 0x000ee20008000a00 */
[----:B-----5:R-:W-:-:S04]  /*1f70*/  IADD3 R0, P0, PT, R54, R2, RZ ;  /* 0x0000000236007210 */ /* 0x020fc80007f1e0ff */
[----:B------:R-:W-:Y:S02]  /*1f80*/  LEA.HI.X.SX32 R3, R54, R3, 0x1, P0 ;  /* 0x0000000336037211 */ /* 0x000fe400000f0eff */
[----:B---3--:R-:W-:-:S04]  /*1f90*/  LEA R2, P0, R0, UR4, 0x2 ;  /* 0x0000000400027c11 */ /* 0x008fc8000f8010ff */
[----:B------:R-:W-:-:S05]  /*1fa0*/  LEA.HI.X R3, R0, UR5, R3, 0x2, P0 ;  /* 0x0000000500037c11 */ /* 0x000fca00080f1403 */
[----:B------:R-:W-:Y:S01]  /*1fb0*/  STG.E desc[UR22][R2.64], R20 ;  /* 0x0000001402007986 */ /* 0x000fe2000c101916 */
[----:B------:R-:W-:Y:S05]  /*1fc0*/  EXIT ;  /* 0x000000000000794d */ /* 0x000fea0003800000 */
.L_x_1180:
[----:B------:R-:W-:Y:S01]  /*1fd0*/  BAR.SYNC.DEFER_BLOCKING 0x0 ;  /* 0x0000000000007b1d */ /* 0x000fe20000010000 */
[----:B------:R-:W-:Y:S02]  /*1fe0*/  ISETP.NE.U32.AND P1, PT, R48, RZ, PT ;  /* 0x000000ff3000720c */ /* 0x000fe40003f25070 */
[----:B------:R-:W-:Y:S02]  /*1ff0*/  ISETP.NE.U32.AND P2, PT, R46, RZ, PT ;  /* 0x000000ff2e00720c */ /* 0x000fe40003f45070 */
[----:B------:R-:W-:Y:S02]  /*2000*/  ISETP.NE.U32.AND P3, PT, R44, RZ, PT ;  /* 0x000000ff2c00720c */ /* 0x000fe40003f65070 */
[----:B------:R-:W-:Y:S02]  /*2010*/  ISETP.NE.AND.EX P1, PT, R49, RZ, PT, P1 ;  /* 0x000000ff3100720c */ /* 0x000fe40003f25310 */
[----:B------:R-:W-:Y:S02]  /*2020*/  ISETP.NE.U32.AND P4, PT, R42, RZ, PT ;  /* 0x000000ff2a00720c */ /* 0x000fe40003f85070 */
[----:B------:R-:W-:-:S02]  /*2030*/  ISETP.NE.AND.EX P2, PT, R47, RZ, PT, P2 ;  /* 0x000000ff2f00720c */ /* 0x000fc40003f45320 */
[----:B------:R-:W-:Y:S02]  /*2040*/  ISETP.NE.U32.AND P5, PT, R40, RZ, PT ;  /* 0x000000ff2800720c */ /* 0x000fe40003fa5070 */
[----:B------:R-:W-:Y:S02]  /*2050*/  ISETP.NE.U32.AND P6, PT, R38, RZ, PT ;  /* 0x000000ff2600720c */ /* 0x000fe40003fc5070 */
[----:B------:R-:W-:Y:S02]  /*2060*/  ISETP.NE.AND.EX P3, PT, R45, RZ, PT, P3 ;  /* 0x000000ff2d00720c */ /* 0x000fe40003f65330 */
[----:B------:R-:W-:Y:S02]  /*2070*/  ISETP.NE.U32.AND P0, PT, R36, RZ, PT ;  /* 0x000000ff2400720c */ /* 0x000fe40003f05070 */
[----:B------:R-:W-:Y:S02]  /*2080*/  ISETP.NE.AND.EX P4, PT, R43, RZ, PT, P4 ;  /* 0x000000ff2b00720c */ /* 0x000fe40003f85340 */
[----:B------:R-:W-:-:S02]  /*2090*/  ISETP.NE.AND.EX P5, PT, R41, RZ, PT, P5 ;  /* 0x000000ff2900720c */ /* 0x000fc40003fa5350 */
[----:B------:R-:W-:Y:S02]  /*20a0*/  ISETP.NE.AND.EX P6, PT, R39, RZ, PT, P6 ;  /* 0x000000ff2700720c */ /* 0x000fe40003fc5360 */
[----:B------:R-:W-:Y:S02]  /*20b0*/  ISETP.NE.AND.EX P0, PT, R37, RZ, PT, P0 ;  /* 0x000000ff2500720c */ /* 0x000fe40003f05300 */
[----:B------:R-:W-:Y:S02]  /*20c0*/  @P1 LEA R17, R50, UR5, 0x2 ;  /* 0x0000000532111c11 */ /* 0x000fe4000f8e10ff */
[----:B------:R-:W-:Y:S02]  /*20d0*/  @P2 LEA R8, R8, UR5, 0x2 ;  /* 0x0000000508082c11 */ /* 0x000fe4000f8e10ff */
[----:B------:R-:W-:Y:S01]  /*20e0*/  @P3 LEA R7, R7, UR5, 0x2 ;  /* 0x0000000507073c11 */ /* 0x000fe2000f8e10ff */
[----:B------:R-:W-:Y:S01]  /*20f0*/  @P1 STS [R17], R16 ;  /* 0x0000001011001388 */ /* 0x000fe20000000800 */
[----:B------:R-:W-:-:S02]  /*2100*/  @P4 LEA R6, R6, UR5, 0x2 ;  /* 0x0000000506064c11 */ /* 0x000fc4000f8e10ff */
[----:B------:R-:W-:Y:S01]  /*2110*/  @P5 LEA R5, R5, UR5, 0x2 ;  /* 0x0000000505055c11 */ /* 0x000fe2000f8e10ff */
[----:B------:R0:W-:Y:S01]  /*2120*/  @P2 STS [R8], R27 ;  /* 0x0000001b08002388 */ /* 0x0001e20000000800 */
[----:B------:R-:W-:Y:S02]  /*2130*/  @P6 LEA R4, R4, UR5, 0x2 ;  /* 0x0000000504046c11 */ /* 0x000fe4000f8e10ff */
[----:B------:R-:W-:Y:S01]  /*2140*/  ISETP.NE.U32.AND P1, PT, R34, RZ, PT ;  /* 0x000000ff2200720c */ /* 0x000fe20003f25070 */
[----:B------:R-:W-:Y:S01]  /*2150*/  @P3 STS [R7], R56 ;  /* 0x0000003807003388 */ /* 0x000fe20000000800 */
[----:B------:R-:W-:Y:S02]  /*2160*/  ISETP.NE.U32.AND P2, PT, R32, RZ, PT ;  /* 0x000000ff2000720c */ /* 0x000fe40003f45070 */
[----:B------:R-:W-:Y:S01]  /*2170*/  ISETP.NE.U32.AND P3, PT, R30, RZ, PT ;  /* 0x000000ff1e00720c */ /* 0x000fe20003f65070 */
[----:B------:R-:W-:Y:S01]  /*2180*/  @P4 STS [R6], R59 ;  /* 0x0000003b06004388 */ /* 0x000fe20000000800 */
[----:B------:R-:W-:-:S02]  /*2190*/  ISETP.NE.U32.AND P4, PT, R28, RZ, PT ;  /* 0x000000ff1c00720c */ /* 0x000fc40003f85070 */
[----:B0-----:R-:W-:Y:S01]  /*21a0*/  @P0 LEA R8, R3, UR5, 0x2 ;  /* 0x0000000503080c11 */ /* 0x001fe2000f8e10ff */
[----:B------:R0:W-:Y:S01]  /*21b0*/  @P5 STS [R5], R58 ;  /* 0x0000003a05005388 */ /* 0x0001e20000000800 */
[----:B------:R-:W-:Y:S02]  /*21c0*/  ISETP.NE.AND.EX P1, PT, R35, RZ, PT, P1 ;  /* 0x000000ff2300720c */ /* 0x000fe40003f25310 */
[----:B------:R-:W-:Y:S01]  /*21d0*/  ISETP.NE.U32.AND P5, PT, R14, RZ, PT ;  /* 0x000000ff0e00720c */ /* 0x000fe20003fa5070 */
[----:B------:R1:W-:Y:S01]  /*21e0*/  @P6 STS [R4], R57 ;  /* 0x0000003904006388 */ /* 0x0003e20000000800 */
[----:B------:R-:W-:Y:S02]  /*21f0*/  ISETP.NE.AND.EX P2, PT, R33, RZ, PT, P2 ;  /* 0x000000ff2100720c */ /* 0x000fe40003f45320 */
[----:B------:R-:W-:Y:S01]  /*2200*/  ISETP.NE.U32.AND P6, PT, R12, RZ, PT ;  /* 0x000000ff0c00720c */ /* 0x000fe20003fc5070 */
[----:B------:R2:W-:Y:S01]  /*2210*/  @P0 STS [R8], R55 ;  /* 0x0000003708000388 */ /* 0x0005e20000000800 */
[----:B------:R-:W-:-:S02]  /*2220*/  ISETP.NE.AND.EX P3, PT, R31, RZ, PT, P3 ;  /* 0x000000ff1f00720c */ /* 0x000fc40003f65330 */
[----:B------:R-:W-:Y:S02]  /*2230*/  ISETP.NE.U32.AND P0, PT, R10, RZ, PT ;  /* 0x000000ff0a00720c */ /* 0x000fe40003f05070 */
[----:B------:R-:W-:Y:S02]  /*2240*/  ISETP.NE.AND.EX P4, PT, R29, RZ, PT, P4 ;  /* 0x000000ff1d00720c */ /* 0x000fe40003f85340 */
[----:B------:R-:W-:Y:S02]  /*2250*/  ISETP.NE.AND.EX P5, PT, R15, RZ, PT, P5 ;  /* 0x000000ff0f00720c */ /* 0x000fe40003fa5350 */
[----:B------:R-:W-:Y:S02]  /*2260*/  ISETP.NE.AND.EX P6, PT, R13, RZ, PT, P6 ;  /* 0x000000ff0d00720c */ /* 0x000fe40003fc5360 */
[----:B------:R-:W-:Y:S02]  /*2270*/  ISETP.NE.AND.EX P0, PT, R11, RZ, PT, P0 ;  /* 0x000000ff0b00720c */ /* 0x000fe40003f05300 */
[----:B------:R-:W-:-:S02]  /*2280*/  @P1 LEA R3, R2, UR5, 0x2 ;  /* 0x0000000502031c11 */ /* 0x000fc4000f8e10ff */
[----:B------:R-:W-:Y:S02]  /*2290*/  @P2 LEA R0, R0, UR5, 0x2 ;  /* 0x0000000500002c11 */ /* 0x000fe4000f8e10ff */
[----:B------:R-:W-:Y:S01]  /*22a0*/  @P3 LEA R51, R51, UR5, 0x2 ;  /* 0x0000000533333c11 */ /* 0x000fe2000f8e10ff */
[----:B------:R2:W-:Y:S01]  /*22b0*/  @P1 STS [R3], R26 ;  /* 0x0000001a03001388 */ /* 0x0005e20000000800 */
[----:B------:R-:W-:Y:S02]  /*22c0*/  @P4 LEA R2, R9, UR5, 0x2 ;  /* 0x0000000509024c11 */ /* 0x000fe4000f8e10ff */
[----:B0-----:R-:W-:Y:S01]  /*22d0*/  @P5 LEA R5, R52, UR5, 0x2 ;  /* 0x0000000534055c11 */ /* 0x001fe2000f8e10ff */
[----:B------:R2:W-:Y:S01]  /*22e0*/  @P2 STS [R0], R25 ;  /* 0x0000001900002388 */ /* 0x0005e20000000800 */
[----:B-1----:R-:W-:Y:S02]  /*22f0*/  @P6 LEA R4, R53, UR5, 0x2 ;  /* 0x0000000535046c11 */ /* 0x002fe4000f8e10ff */
[----:B------:R-:W-:Y:S01]  /*2300*/  @P0 LEA R7, R54, UR5, 0x2 ;  /* 0x0000000536070c11 */ /* 0x000fe2000f8e10ff */
[----:B------:R2:W-:Y:S01]  /*2310*/  @P3 STS [R51], R24 ;  /* 0x0000001833003388 */ /* 0x0005e20000000800 */
[----:B------:R-:W-:-:S03]  /*2320*/  ISETP.GE.U32.AND P1, PT, R60, UR9, PT ;  /* 0x000000093c007c0c */ /* 0x000fc6000bf26070 */
[----:B------:R2:W-:Y:S04]  /*2330*/  @P4 STS [R2], R23 ;  /* 0x0000001702004388 */ /* 0x0005e80000000800 */
[----:B------:R2:W-:Y:S04]  /*2340*/  @P5 STS [R5], R22 ;  /* 0x0000001605005388 */ /* 0x0005e80000000800 */
[----:B------:R2:W-:Y:S04]  /*2350*/  @P6 STS [R4], R21 ;  /* 0x0000001504006388 */ /* 0x0005e80000000800 */
[----:B------:R2:W-:Y:S01]  /*2360*/  @P0 STS [R7], R20 ;  /* 0x0000001407000388 */ /* 0x0005e20000000800 */
[----:B------:R-:W-:Y:S06]  /*2370*/  BAR.SYNC.DEFER_BLOCKING 0x0 ;  /* 0x0000000000007b1d */ /* 0x000fec0000010000 */
[----:B------:R-:W-:Y:S05]  /*2380*/  @P1 EXIT ;  /* 0x000000000000194d */ /* 0x000fea0003800000 */
[----:B------:R-:W-:Y:S01]  /*2390*/  UIADD3 UR6, UPT, UPT, UR8, UR6, UR7 ;  /* 0x0000000608067290 */ /* 0x000fe2000fffe007 */
[----:B--2---:R-:W-:Y:S01]  /*23a0*/  LOP3.LUT R0, RZ, R60, RZ, 0x33, !PT ;  /* 0x0000003cff007212 */ /* 0x004fe200078e33ff */
[----:B------:R-:W-:Y:S02]  /*23b0*/  BSSY.RECONVERGENT B0, `(.L_x_1221) ;  /* 0x0000024000007945 */ /* 0x000fe40003800200 */
[----:B------:R-:W-:-:S04]  /*23c0*/  UIADD3 UR6, UPT, UPT, UR11, UR6, UR10 ;  /* 0x000000060b067290 */ /* 0x000fc8000fffe00a */
[----:B------:R-:W-:-:S04]  /*23d0*/  UIADD3 UR6, UPT, UPT, UR13, UR6, UR12 ;  /* 0x000000060d067290 */ /* 0x000fc8000fffe00c */
[----:B------:R-:W-:-:S04]  /*23e0*/  UIADD3 UR6, UPT, UPT, UR15, UR6, UR14 ;  /* 0x000000060f067290 */ /* 0x000fc8000fffe00e */
[----:B------:R-:W-:-:S04]  /*23f0*/  UIADD3 UR6, UPT, UPT, UR17, UR6, UR16 ;  /* 0x0000000611067290 */ /* 0x000fc8000fffe010 */
[----:B------:R-:W-:-:S04]  /*2400*/  UIADD3 UR6, UPT, UPT, UR19, UR6, UR18 ;  /* 0x0000000613067290 */ /* 0x000fc8000fffe012 */
[----:B------:R-:W-:-:S06]  /*2410*/  UIADD3 UR6, UPT, UPT, UR4, UR6, UR20 ;  /* 0x0000000604067290 */ /* 0x000fcc000fffe014 */
[----:B------:R-:W-:-:S05]  /*2420*/  IMAD.U32 R3, RZ, RZ, UR6 ;  /* 0x00000006ff037e24 */ /* 0x000fca000f8e00ff */
[----:B------:R-:W-:Y:S01]  /*2430*/  IADD3 R10, PT, PT, R0, UR24, R3 ;  /* 0x00000018000a7c10 */ /* 0x000fe2000fffe003 */
[----:B------:R-:W0:Y:S03]  /*2440*/  LDCU.64 UR6, c[0x0][0x398] ;  /* 0x00007300ff0677ac */ /* 0x000e260008000a00 */
[----:B------:R-:W-:-:S04]  /*2450*/  LOP3.LUT R0, R10, 0x600, RZ, 0xc0, !PT ;  /* 0x000006000a007812 */ /* 0x000fc800078ec0ff */
[----:B------:R-:W-:-:S13]  /*2460*/  ISETP.NE.AND P0, PT, R0, 0x600, PT ;  /* 0x000006000000780c */ /* 0x000fda0003f05270 */
[----:B0-----:R-:W-:Y:S05]  /*2470*/  @!P0 BRA `(.L_x_1222) ;  /* 0x00000000005c8947 */ /* 0x001fea0003800000 */
[----:B------:R-:W-:Y:S01]  /*2480*/  LEA.HI R0, R10, 0x1, RZ, 0x17 ;  /* 0x000000010a007811 */ /* 0x000fe200078fb8ff */
[----:B------:R-:W-:Y:S01]  /*2490*/  BSSY.RECONVERGENT B1, `(.L_x_1222) ;  /* 0x0000015000017945 */ /* 0x000fe20003800200 */
[----:B------:R-:W-:Y:S01]  /*24a0*/  LEA R6, R60, UR5, 0x2 ;  /* 0x000000053c067c11 */ /* 0x000fe2000f8e10ff */
[----:B------:R-:W-:Y:S01]  /*24b0*/  IMAD.MOV.U32 R9, RZ, RZ, RZ ;  /* 0x000000ffff097224 */ /* 0x000fe200078e00ff */
[----:B------:R-:W-:-:S05]  /*24c0*/  LOP3.LUT R0, R0, 0x3, RZ, 0xc0, !PT ;  /* 0x0000000300007812 */ /* 0x000fca00078ec0ff */
[----:B------:R-:W-:-:S07]  /*24d0*/  IMAD.MOV R0, RZ, RZ, -R0 ;  /* 0x000000ffff007224 */ /* 0x000fce00078e0a00 */
.L_x_1223:
        /* <DEDUP_REMOVED lines=17> */
.L_x_1222:
[----:B------:R-:W-:Y:S05]  /*25f0*/  BSYNC.RECONVERGENT B0 ;  /* 0x0000000000007941 */ /* 0x000fea0003800200 */
.L_x_1221:
[----:B------:R-:W-:-:S13]  /*2600*/  ISETP.GE.U32.AND P0, PT, R10, 0x600, PT ;  /* 0x000006000a00780c */ /* 0x000fda0003f06070 */
[----:B------:R-:W-:Y:S05]  /*2610*/  @!P0 EXIT ;  /* 0x000000000000894d */ /* 0x000fea0003800000 */
[----:B------:R-:W1:Y:S01]  /*2620*/  S2UR UR5, SR_CgaCtaId ;  /* 0x00000000000579c3 */ /* 0x000e620000008800 */
[----:B------:R-:W-:Y:S01]  /*2630*/  UMOV UR4, 0x400 ;  /* 0x0000040000047882 */ /* 0x000fe20000000000 */
[----:B------:R-:W-:Y:S01]  /*2640*/  UISETP.NE.AND UP0, UPT, UR21, URZ, UPT ;  /* 0x000000ff1500728c */ /* 0x000fe2000bf05270 */
[----:B------:R-:W-:Y:S02]  /*2650*/  IMAD.MOV.U32 R15, RZ, RZ, RZ ;  /* 0x000000ffff0f7224 */ /* 0x000fe400078e00ff */
[----:B------:R-:W-:-:S03]  /*2660*/  IMAD.MOV.U32 R17, RZ, RZ, RZ ;  /* 0x000000ffff117224 */ /* 0x000fc600078e00ff */
[----:B0-----:R-:W0:Y:S01]  /*2670*/  LDC.64 R2, c[0x0][0x398] ;  /* 0x0000e600ff027b82 */ /* 0x001e220000000a00 */
[----:B------:R-:W-:Y:S01]  /*2680*/  PLOP3.LUT P0, PT, PT, PT, UP0, 0x80, 0x8 ;  /* 0x000000000008781c */ /* 0x000fe20003f0f008 */
[----:B------:R-:W-:Y:S02]  /*2690*/  UISETP.NE.AND UP0, UPT, UR21, URZ, UPT ;  /* 0x000000ff1500728c */ /* 0x000fe4000bf05270 */
[----:B-1----:R-:W-:-:S06]  /*26a0*/  ULEA UR4, UR5, UR4, 0x18 ;  /* 0x0000000405047291 */ /* 0x002fcc000f8ec0ff */
[C---:B------:R-:W-:Y:S01]  /*26b0*/  LEA R0, R60.reuse, UR4, 0x2 ;  /* 0x000000043c007c11 */ /* 0x040fe2000f8e10ff */
[----:B0-----:R-:W-:-:S04]  /*26c0*/  IMAD.WIDE.U32 R8, R60, 0x4, R2 ;  /* 0x000000043c087825 */ /* 0x001fc800078e0002 */
[----:B------:R-:W-:-:S07]  /*26d0*/  VIADD R0, R0, 0x1000 ;  /* 0x0000100000007836 */ /* 0x000fce0000000000 */
.L_x_1224:
[----:B------:R-:W0:Y:S01]  /*26e0*/  @!P0 LDC.64 R6, c[0x0][0x3d8] ;  /* 0x0000f600ff068b82 */ /* 0x000e220000000a00 */
[----:B-1----:R-:W-:Y:S01]  /*26f0*/  CS2R R2, SRZ ;  /* 0x0000000000027805 */ /* 0x002fe2000001ff00 */
[----:B------:R-:W1:Y:S04]  /*2700*/  LDS R19, [R0+-0x1000] ;  /* 0xfff0000000137984 */ /* 0x000e680000000800 */
[----:B------:R-:W2:Y:S04]  /*2710*/  LDS R21, [R0+-0x800] ;  /* 0xfff8000000157984 */ /* 0x000ea80000000800 */
[----:B0-----:R-:W3:Y:S01]  /*2720*/  @!P0 LDG.E.64 R2, desc[UR22][R6.64] ;  /* 0x0000001606028981 */ /* 0x001ee2000c1e1b00 */
[----:B------:R-:W-:-:S13]  /*2730*/  PLOP3.LUT P0, PT, PT, PT, UP0, 0x80, 0x8 ;  /* 0x000000000008781c */ /* 0x000fda0003f0f008 */
        /* <DEDUP_REMOVED lines=34> */
[----:B------:R-:W-:-:S04]  /*2960*/  ISETP.GE.AND P1, PT, R60, UR9, PT ;  /* 0x000000093c007c0c */ /* 0x000fc8000bf26270 */
[----:B---3--:R1:W-:Y:S09]  /*2970*/  STG.E desc[UR22][R2.64+0x1800], R21 ;  /* 0x0018001502007986 */ /* 0x0083f2000c101916 */
[----:B------:R-:W-:Y:S05]  /*2980*/  @!P1 BRA `(.L_x_1224) ;  /* 0xfffffffc00549947 */ /* 0x000fea000383ffff */
[----:B------:R-:W-:Y:S05]  /*2990*/  EXIT ;  /* 0x000000000000794d */ /* 0x000fea0003800000 */
.L_x_1177:
[----:B------:R-:W0:Y:S01]  /*29a0*/  S2R R0, SR_TID.X ;  /* 0x0000000000007919 */ /* 0x000e220000002100 */
[----:B------:R-:W1:Y:S01]  /*29b0*/  LDCU UR4, c[0x0][0x374] ;  /* 0x00006e80ff0477ac */ /* 0x000e620008000800 */
[----:B------:R-:W2:Y:S01]  /*29c0*/  LDC R2, c[0x0][0x3d0] ;  /* 0x0000f400ff027b82 */ /* 0x000ea20000000800 */
[----:B------:R-:W3:Y:S01]  /*29d0*/  LDCU.U8 UR5, c[0x0][0x3c0] ;  /* 0x00007800ff0577ac */ /* 0x000ee20008000000 */
[----:B------:R-:W4:Y:S06]  /*29e0*/  LDCU.64 UR8, c[0x0][0x388] ;  /* 0x00007100ff0877ac */ /* 0x000f2c0008000a00 */
[----:B------:R-:W5:Y:S01]  /*29f0*/  LDC R5, c[0x0][0x3d4] ;  /* 0x0000f500ff057b82 */ /* 0x000f620000000800 */
[----:B-1----:R-:W-:-:S07]  /*2a00*/  UIMAD UR4, UR6, UR4, UR7 ;  /* 0x00000004060472a4 */ /* 0x002fce000f8e0207 */
[----:B------:R-:W-:Y:S01]  /*2a10*/  BAR.SYNC.DEFER_BLOCKING 0x0 ;  /* 0x0000000000007b1d */ /* 0x000fe20000010000 */
[----:B---3--:R-:W-:Y:S01]  /*2a20*/  ISETP.NE.AND P2, PT, RZ, UR5, PT ;  /* 0x00000005ff007c0c */ /* 0x008fe2000bf45270 */
[----:B------:R-:W-:-:S03]  /*2a30*/  UIMAD UR7, UR4, 0x1c00, URZ ;  /* 0x00001c00040778a4 */ /* 0x000fc6000f8e02ff */
[----:B--2---:R-:W-:Y:S01]  /*2a40*/  SEL R2, R2, RZ, !P2 ;  /* 0x000000ff02027207 */ /* 0x004fe20005000000 */
[----:B------:R-:W-:Y:S01]  /*2a50*/  USHF.R.S32.HI UR5, URZ, 0x1f, UR7 ;  /* 0x0000001fff057899 */ /* 0x000fe20008011407 */
[----:B0-----:R-:W-:Y:S01]  /*2a60*/  IMAD R3, R0, 0xe, RZ ;  /* 0x0000000e00037824 */ /* 0x001fe200078e02ff */
[----:B-----5:R-:W-:-:S04]  /*2a70*/  SEL R5, R5, RZ, !P2 ;  /* 0x000000ff05057207 */ /* 0x020fc80005000000 */
[----:B------:R-:W-:-:S04]  /*2a80*/  IADD3 R4, P0, P1, R3, UR7, R2 ;  /* 0x0000000703047c10 */ /* 0x000fc8000f91e002 */
[----:B----4-:R-:W-:Y:S02]  /*2a90*/  LEA R12, P2, R4, UR8, 0x3 ;  /* 0x00000008040c7c11 */ /* 0x010fe4000f8418ff */
[----:B------:R-:W-:-:S04]  /*2aa0*/  IADD3.X R5, PT, PT, RZ, UR5, R5, P0, P1 ;  /* 0x00000005ff057c10 */ /* 0x000fc800087e2405 */
        /* <DEDUP_REMOVED lines=16> */
[----:B------:R-:W1:Y:S01]  /*2bb0*/  S2UR UR6, SR_CgaCtaId ;  /* 0x00000000000679c3 */ /* 0x000e620000008800 */
[----:B------:R-:W-:Y:S01]  /*2bc0*/  UMOV UR5, 0x400 ;  /* 0x0000040000057882 */ /* 0x000fe20000000000 */
[----:B------:R-:W0:Y:S01]  /*2bd0*/  S2R R54, SR_LANEID ;  /* 0x0000000000367919 */ /* 0x000e220000000000 */
[----:B------:R-:W-:Y:S01]  /*2be0*/  SHF.R.U32.HI R46, RZ, 0x5, R0 ;  /* 0x00000005ff2e7819 */ /* 0x000fe20000011600 */
[----:B-1----:R-:W-:-:S04]  /*2bf0*/  ULEA UR5, UR6, UR5, 0x18 ;  /* 0x0000000506057291 */ /* 0x002fc8000f8ec0ff */
[----:B------:R-:W-:Y:S01]  /*2c00*/  BAR.SYNC.DEFER_BLOCKING 0x0 ;  /* 0x0000000000007b1d */ /* 0x000fe20000010000 */
        /* <DEDUP_REMOVED lines=11> */
[----:B------:R-:W-:-:S03]  /*2cc0*/  ISETP.NE.U32.AND P1, PT, R24, RZ, PT ;  /* 0x000000ff1800720c */ /* 0x000fc60003f25070 */
[----:B0-----:R-:W-:Y:S01]  /*2cd0*/  VIADD R12, R29, 0x1 ;  /* 0x000000011d0c7836 */ /* 0x001fe20000000000 */
[----:B------:R-:W-:Y:S01]  /*2ce0*/  ISETP.NE.AND.EX P1, PT, R25, RZ, PT, P1 ;  /* 0x000000ff1900720c */ /* 0x000fe20003f25310 */
[----:B------:R-:W-:Y:S01]  /*2cf0*/  @!P2 IMAD.MOV R12, RZ, RZ, R29 ;  /* 0x000000ffff0ca224 */ /* 0x000fe200078e021d */
[----:B------:R-:W-:-:S03]  /*2d00*/  ISETP.NE.U32.AND P2, PT, R22, RZ, PT ;  /* 0x000000ff1600720c */ /* 0x000fc60003f45070 */
[----:B------:R-:W-:Y:S02]  /*2d10*/  VIADD R13, R12, 0x1 ;  /* 0x000000010c0d7836 */ /* 0x000fe40000000000 */
        /* <DEDUP_REMOVED lines=34> */
[C---:B------:R-:W-:Y:S01]  /*2f40*/  ISETP.NE.AND P2, PT, R54.reuse, RZ, PT ;  /* 0x000000ff3600720c */ /* 0x040fe20003f45270 */
[----:B------:R-:W-:Y:S02]  /*2f50*/  VIADD R28, R13, 0x1 ;  /* 0x000000010d1c7836 */ /* 0x000fe40000000000 */
[----:B------:R-:W-:Y:S01]  /*2f60*/  @!P1 IMAD.MOV R28, RZ, RZ, R13 ;  /* 0x000000ffff1c9224 */ /* 0x000fe200078e020d */
[----:B------:R-:W-:-:S03]  /*2f70*/  ISETP.NE.AND P1, PT, R54, 0x1f, PT ;  /* 0x0000001f3600780c */ /* 0x000fc60003f25270 */
[----:B------:R-:W-:-:S04]  /*2f80*/  VIADD R12, R28, 0x1 ;  /* 0x000000011c0c7836 */ /* 0x000fc80000000000 */
[----:B------:R-:W-:-:S05]  /*2f90*/  @!P0 IMAD.MOV R12, RZ, RZ, R28 ;  /* 0x000000ffff0c8224 */ /* 0x000fca00078e021c */
[----:B------:R-:W0:Y:S02]  /*2fa0*/  SHFL.UP P0, R29, R12, 0x1, RZ ;  /* 0x042000000c1d7989 */ /* 0x000e2400000000ff */
[----:B0-----:R-:W-:-:S05]  /*2fb0*/  @P0 IMAD.IADD R29, R29, 0x1, R12 ;  /* 0x000000011d1d0824 */ /* 0x001fca00078e020c */
[----:B------:R-:W0:Y:S02]  /*2fc0*/  SHFL.UP P0, R28, R29, 0x2, RZ ;  /* 0x044000001d1c7989 */ /* 0x000e2400000000ff */
[----:B0-----:R-:W-:Y:S01]  /*2fd0*/  @P0 IMAD.IADD R28, R29, 0x1, R28 ;  /* 0x000000011d1c0824 */ /* 0x001fe200078e021c */
[----:B------:R-:W-:-:S04]  /*2fe0*/  @!P1 SHF.R.U32.HI R29, RZ, 0x3, R0 ;  /* 0x00000003ff1d9819 */ /* 0x000fc80000011600 */
[----:B------:R-:W0:Y:S01]  /*2ff0*/  SHFL.UP P0, R31, R28, 0x4, RZ ;  /* 0x048000001c1f7989 */ /* 0x000e2200000000ff */
[----:B------:R-:W-:Y:S01]  /*3000*/  @!P1 LOP3.LUT R48, R29, 0x7c, RZ, 0xc0, !PT ;  /* 0x0000007c1d309812 */ /* 0x000fe200078ec0ff */
[----:B0-----:R-:W-:-:S05]  /*3010*/  @P0 IMAD.IADD R31, R28, 0x1, R31 ;  /* 0x000000011c1f0824 */ /* 0x001fca00078e021f */
[----:B------:R-:W0:Y:S02]  /*3020*/  SHFL.UP P0, R30, R31, 0x8, RZ ;  /* 0x050000001f1e7989 */ /* 0x000e2400000000ff */
[----:B0-----:R-:W-:-:S05]  /*3030*/  @P0 IMAD.IADD R30, R31, 0x1, R30 ;  /* 0x000000011f1e0824 */ /* 0x001fca00078e021e */
[----:B------:R-:W0:Y:S02]  /*3040*/  SHFL.UP P0, R13, R30, 0x10, RZ ;  /* 0x060000001e0d7989 */ /* 0x000e2400000000ff */
[----:B0-----:R-:W-:Y:S01]  /*3050*/  @P0 IMAD.IADD R13, R30, 0x1, R13 ;  /* 0x000000011e0d0824 */ /* 0x001fe200078e020d */
[----:B------:R-:W-:-:S03]  /*3060*/  ISETP.NE.AND P0, PT, R46, 0x2, PT ;  /* 0x000000022e00780c */ /* 0x000fc60003f05270 */
[----:B------:R-:W-:Y:S01]  /*3070*/  IMAD.IADD R12, R13, 0x1, -R12 ;  /* 0x000000010d0c7824 */ /* 0x000fe200078e0a0c */
[----:B------:R-:W-:Y:S01]  /*3080*/  @!P1 STS [R48+UR5], R13 ;  /* 0x0000000d30009988 */ /* 0x000fe20008000805 */
        /* <DEDUP_REMOVED lines=23> */
[----:B------:R-:W-:Y:S02]  /*3200*/  SEL R47, R33, R47, !P0 ;  /* 0x0000002f212f7207 */ /* 0x000fe40004000000 */
[----:B------:R-:W-:Y:S01]  /*3210*/  ISETP.NE.AND P0, PT, R46, 0x7, PT ;  /* 0x000000072e00780c */ /* 0x000fe20003f05270 */
[----:B------:R-:W-:-:S03]  /*3220*/  IMAD.IADD R37, R37, 0x1, R36 ;  /* 0x0000000125257824 */ /* 0x000fc600078e0224 */
[----:B------:R-:W-:Y:S01]  /*3230*/  SEL R47, R34, R47, !P0 ;  /* 0x0000002f222f7207 */ /* 0x000fe20004000000 */
[----:B------:R-:W-:Y:S01]  /*3240*/  IMAD.IADD R38, R38, 0x1, R37 ;  /* 0x0000000126267824 */ /* 0x000fe200078e0225 */
[----:B------:R-:W-:-:S03]  /*3250*/  ISETP.NE.AND P0, PT, R46, 0x8, PT ;  /* 0x000000082e00780c */ /* 0x000fc60003f05270 */
        /* <DEDUP_REMOVED lines=22> */
[----:B------:R-:W-:Y:S01]  /*33c0*/  VIADD R57, R2, 0x5 ;  /* 0x0000000502397836 */ /* 0x000fe20000000000 */
[----:B------:R-:W-:Y:S01]  /*33d0*/  SEL R28, R12, RZ, P2 ;  /* 0x000000ff0c1c7207 */ /* 0x000fe20001000000 */
[----:B------:R-:W-:Y:S01]  /*33e0*/  IMAD.IADD R37, R31, 0x1, R30 ;  /* 0x000000011f257824 */ /* 0x000fe200078e021e */
[----:B------:R-:W-:Y:S01]  /*33f0*/  SEL R47, R29, R47, !P0 ;  /* 0x0000002f1d2f7207 */ /* 0x000fe20004000000 */
[----:B------:R-:W-:Y:S01]  /*3400*/  VIADD R55, R2, 0x6 ;  /* 0x0000000602377836 */ /* 0x000fe20000000000 */
[----:B------:R-:W-:Y:S01]  /*3410*/  ISETP.GE.U32.AND P0, PT, R0, 0x20, PT ;  /* 0x000000200000780c */ /* 0x000fe20003f06070 */
[----:B------:R-:W-:Y:S01]  /*3420*/  VIADD R52, R2, 0x7 ;  /* 0x0000000702347836 */ /* 0x000fe20000000000 */
[----:B------:R-:W-:Y:S01]  /*3430*/  SEL R47, R30, R47, !P1 ;  /* 0x0000002f1e2f7207 */ /* 0x000fe20004800000 */
[----:B------:R-:W-:Y:S01]  /*3440*/  VIADD R3, R2, 0x8 ;  /* 0x0000000802037836 */ /* 0x000fe20000000000 */
[----:B------:R-:W-:Y:S01]  /*3450*/  ISETP.GT.U32.AND P1, PT, R0, 0x1f, PT ;  /* 0x0000001f0000780c */ /* 0x000fe20003f24070 */
[----:B------:R-:W-:-:S02]  /*3460*/  VIADD R13, R2, 0x9 ;  /* 0x00000009020d7836 */ /* 0x000fc40000000000 */
[----:B------:R-:W-:Y:S02]  /*3470*/  IMAD.IADD R61, R47, 0x1, R28 ;  /* 0x000000012f3d7824 */ /* 0x000fe400078e021c */
[C---:B------:R-:W-:Y:S02]  /*3480*/  VIADD R28, R2.reuse, 0xa ;  /* 0x0000000a021c7836 */ /* 0x040fe40000000000 */
[----:B------:R-:W-:Y:S01]  /*3490*/  VIADD R29, R2, 0xb ;  /* 0x0000000b021d7836 */ /* 0x000fe20000000000 */
[----:B------:R-:W-:Y:S01]  /*34a0*/  SEL R60, R12, R61, !P0 ;  /* 0x0000003d0c3c7207 */ /* 0x000fe20004000000 */
[C---:B------:R-:W-:Y:S02]  /*34b0*/  VIADD R30, R2.reuse, 0xc ;  /* 0x0000000c021e7836 */ /* 0x040fe40000000000 */
[----:B------:R-:W-:Y:S02]  /*34c0*/  VIADD R31, R2, 0xd ;  /* 0x0000000d021f7836 */ /* 0x000fe40000000000 */
[----:B------:R-:W-:Y:S05]  /*34d0*/  @P1 BRA `(.L_x_1225) ;  /* 0x0000000800e41947 */ /* 0x000fea0003800000 */
[----:B------:R-:W0:Y:S01]  /*34e0*/  LDC.64 R38, c[0x0][0x3a8] ;  /* 0x0000ea00ff267b82 */ /* 0x000e220000000a00 */
[----:B------:R-:W-:Y:S01]  /*34f0*/  ISETP.NE.AND P0, PT, R0, RZ, PT ;  /* 0x000000ff0000720c */ /* 0x000fe20003f05270 */
[----:B------:R-:W-:Y:S01]  /*3500*/  IMAD.U32 R46, RZ, RZ, UR4 ;  /* 0x00000004ff2e7e24 */ /* 0x000fe2000f8e00ff */
        /* <DEDUP_REMOVED lines=13> */
.L_x_1396:
[----:B------:R-:W-:Y:S05]  /*35e0*/  @!P0 BRA `(.L_x_1227) ;  /* 0x0000000000848947 */ /* 0x000fea0003800000 */
[----:B------:R-:W-:Y:S02]  /*35f0*/  VIADD R35, R50, UR4 ;  /* 0x0000000432237c36 */ /* 0x000fe40008000000 */
[----:B------:R-:W-:Y:S02]  /*3600*/  IMAD.MOV.U32 R36, RZ, RZ, 0x1a6 ;  /* 0x000001a6ff247424 */ /* 0x000fe400078e00ff */
[----:B------:R-:W-:-:S07]  /*3610*/  IMAD.WIDE R34, R35, 0x8, R38 ;  /* 0x0000000823227825 */ /* 0x000fce00078e0226 */
.L_x_1229:
        /* <DEDUP_REMOVED lines=27> */
.L_x_1399:
[----:B------:R-:W-:Y:S05]  /*37d0*/  @P0 BRA `(.L_x_1229) ;  /* 0xfffffffc00900947 */ /* 0x000fea000383ffff */
[----:B------:R-:W-:Y:S02]  /*37e0*/  IMAD.MOV.U32 R34, RZ, RZ, R38 ;  /* 0x000000ffff227224 */ /* 0x000fe400078e0026 */
[----:B------:R-:W-:-:S07]  /*37f0*/  IMAD.MOV.U32 R35, RZ, RZ, R39 ;  /* 0x000000ffff237224 */ /* 0x000fce00078e0027 */
.L_x_1227:
[----:B------:R-:W-:Y:S01]  /*3800*/  UMOV UR6, 0xffffffff ;  /* 0xffffffff00067882 */ /* 0x000fe20000000000 */
[----:B------:R-:W-:Y:S01]  /*3810*/  ISETP.NE.AND P1, PT, R34, 0x65, PT ;  /* 0x000000652200780c */ /* 0x000fe20003f25270 */
[----:B------:R-:W-:Y:S01]  /*3820*/  VIADD R50, R50, UR4 ;  /* 0x0000000432327c36 */ /* 0x000fe20008000000 */
[----:B------:R-:W-:Y:S11]  /*3830*/  BRA.DIV UR6, `(.L_x_1230) ;  /* 0x0000007e06547947 */ /* 0x000ff6000b800000 */
[----:B------:R-:W0:Y:S01]  /*3840*/  S2R R36, SR_GEMASK ;  /* 0x0000000000247919 */ /* 0x000e220000003c00 */
[----:B------:R-:W-:Y:S01]  /*3850*/  VOTE.ANY R12, PT, !P1 ;  /* 0x00000000000c7806 */ /* 0x000fe200048e0100 */
[----:B------:R-:W-:-:S03]  /*3860*/  VIADD R49, R54, 0x2 ;  /* 0x0000000236317836 */ /* 0x000fc60000000000 */
[----:B0-----:R-:W-:-:S05]  /*3870*/  LOP3.LUT R12, R12, 0x80000000, R36, 0xec, !PT ;  /* 0x800000000c0c7812 */ /* 0x001fca00078eec24 */
[----:B------:R-:W-:-:S05]  /*3880*/  VIADD R39, R12, 0xffffffff ;  /* 0xffffffff0c277836 */ /* 0x000fca0000000000 */
[----:B------:R-:W-:-:S04]  /*3890*/  LOP3.LUT R39, R12, R39, RZ, 0xc, !PT ;  /* 0x000000270c277212 */ /* 0x000fc800078e0cff */
[----:B------:R-:W0:Y:S02]  /*38a0*/  POPC R38, R39 ;  /* 0x0000002700267309 */ /* 0x000e240000000000 */
[----:B0-----:R-:W0:Y:S01]  /*38b0*/  SHFL.DOWN PT, R39, R35, 0x1, R38 ;  /* 0x0820000023277989 */ /* 0x001e2200000e0026 */
[----:B------:R-:W-:-:S04]  /*38c0*/  ISETP.GE.AND P0, PT, R54, R38, PT ;  /* 0x000000263600720c */ /* 0x000fc80003f06270 */
[----:B0-----:R-:W-:Y:S02]  /*38d0*/  SEL R12, R39, RZ, !P0 ;  /* 0x000000ff270c7207 */ /* 0x001fe40004000000 */
[----:B------:R-:W-:Y:S01]  /*38e0*/  ISETP.GT.AND P0, PT, R49, R38, PT ;  /* 0x000000263100720c */ /* 0x000fe20003f04270 */
[----:B------:R-:W-:Y:S02]  /*38f0*/  VIADD R49, R54, 0x4 ;  /* 0x0000000436317836 */ /* 0x000fe40000000000 */
[----:B------:R-:W-:-:S05]  /*3900*/  IMAD.IADD R47, R12, 0x1, R35 ;  /* 0x000000010c2f7824 */ /* 0x000fca00078e0223 */
[----:B------:R-:W0:Y:S02]  /*3910*/  SHFL.DOWN PT, R39, R47, 0x2, R38 ;  /* 0x084000002f277989 */ /* 0x000e2400000e0026 */
[----:B0-----:R-:W-:Y:S02]  /*3920*/  SEL R12, R39, RZ, !P0 ;  /* 0x000000ff270c7207 */ /* 0x001fe40004000000 */
[----:B------:R-:W-:Y:S02]  /*3930*/  ISETP.GT.AND P0, PT, R49, R38, PT ;  /* 0x000000263100720c */ /* 0x000fe40003f04270 */
[----:B------:R-:W0:Y:S01]  /*3940*/  LDC.64 R48, c[0x0][0x3a8] ;  /* 0x0000ea00ff307b82 */ /* 0x000e220000000a00 */
[----:B------:R-:W-:Y:S02]  /*3950*/  IMAD.IADD R61, R47, 0x1, R12 ;  /* 0x000000012f3d7824 */ /* 0x000fe400078e020c */
[----:B------:R-:W-:-:S03]  /*3960*/  VIADD R47, R54, 0x8 ;  /* 0x00000008362f7836 */ /* 0x000fc60000000000 */
[----:B------:R-:W1:Y:S01]  /*3970*/  SHFL.DOWN PT, R39, R61, 0x4, R38 ;  /* 0x088000003d277989 */ /* 0x000e6200000e0026 */
[----:B0-----:R-:W-:-:S05]  /*3980*/  IADD3 R48, P2, PT, R48, 0x100, RZ ;  /* 0x0000010030307810 */ /* 0x001fca0007f5e0ff */
[----:B------:R-:W-:Y:S01]  /*3990*/  IMAD.X R49, RZ, RZ, R49, P2 ;  /* 0x000000ffff317224 */ /* 0x000fe200010e0631 */
[----:B-1----:R-:W-:Y:S02]  /*39a0*/  SEL R12, R39, RZ, !P0 ;  /* 0x000000ff270c7207 */ /* 0x002fe40004000000 */
[----:B------:R-:W-:Y:S01]  /*39b0*/  ISETP.GT.AND P0, PT, R47, R38, PT ;  /* 0x000000262f00720c */ /* 0x000fe20003f04270 */
[----:B------:R-:W-:Y:S02]  /*39c0*/  VIADD R47, R54, 0x10 ;  /* 0x00000010362f7836 */ /* 0x000fe40000000000 */
[----:B------:R-:W-:-:S03]  /*39d0*/  IMAD.IADD R35, R61, 0x1, R12 ;  /* 0x000000013d237824 */ /* 0x000fc600078e020c */
[----:B------:R-:W-:Y:S02]  /*39e0*/  ISETP.GT.AND P1, PT, R47, R38, PT ;  /* 0x000000262f00720c */ /* 0x000fe40003f24270 */
[----:B------:R-:W0:Y:S02]  /*39f0*/  SHFL.DOWN PT, R39, R35, 0x8, R38 ;  /* 0x0900000023277989 */ /* 0x000e2400000e0026 */
[----:B0-----:R-:W-:Y:S02]  /*3a00*/  SEL R12, R39, RZ, !P0 ;  /* 0x000000ff270c7207 */ /* 0x001fe40004000000 */
[----:B------:R-:W-:-:S03]  /*3a10*/  ISETP.NE.AND P0, PT, R34, 0x65, PT ;  /* 0x000000652200780c */ /* 0x000fc60003f05270 */
[----:B------:R-:W-:-:S05]  /*3a20*/  IMAD.IADD R51, R35, 0x1, R12 ;  /* 0x0000000123337824 */ /* 0x000fca00078e020c */
[----:B------:R-:W0:Y:S05]  /*3a30*/  SHFL.DOWN PT, R39, R51, 0x10, R38 ;  /* 0x0a00000033277989 */ /* 0x000e2a00000e0026 */
[----:B------:R-:W-:Y:S02]  /*3a40*/  VOTE.ALL P0, P0 ;  /* 0x0000000000ff7806 */ /* 0x000fe40000000000 */
[----:B0-----:R-:W-:-:S05]  /*3a50*/  SEL R12, R39, RZ, !P1 ;  /* 0x000000ff270c7207 */ /* 0x001fca0004800000 */
[----:B------:R-:W-:-:S07]  /*3a60*/  IMAD.IADD R47, R51, 0x1, R12 ;  /* 0x00000001332f7824 */ /* 0x000fce00078e020c */
.L_x_1408:
[----:B------:R-:W-:Y:S05]  /*3a70*/  @!P0 BRA `(.L_x_1231) ;  /* 0x0000000400388947 */ /* 0x000fea0003800000 */
[----:B------:R-:W-:-:S07]  /*3a80*/  IMAD.MOV.U32 R51, RZ, RZ, 0x1a6 ;  /* 0x000001a6ff337424 */ /* 0x000fce00078e00ff */
.L_x_1237:
        /* <DEDUP_REMOVED lines=10> */
.L_x_1411:
[----:B------:R-:W-:Y:S05]  /*3b30*/  @!P0 BRA `(.L_x_1233) ;  /* 0x0000000000748947 */ /* 0x000fea0003800000 */
[----:B------:R-:W-:-:S07]  /*3b40*/  IMAD.MOV.U32 R36, RZ, RZ, R51 ;  /* 0x000000ffff247224 */ /* 0x000fce00078e0033 */
.L_x_1235:
        /* <DEDUP_REMOVED lines=8> */
[----:B------:R-:W0:Y:S02]  /*3bd0*/  F2I.FTZ.U32.TRUNC.NTZ R35, R35 ;  /* 0x0000002300237305 */ /* 0x000e24000021f000 */
[----:B0-----:R-:W-:Y:S02]  /*3be0*/  IMAD R61, R34, R35, RZ ;  /* 0x00000023223d7224 */ /* 0x001fe400078e02ff */
[----:B------:R-:W-:-:S04]  /*3bf0*/  IMAD.MOV.U32 R34, RZ, RZ, RZ ;  /* 0x000000ffff227224 */ /* 0x000fc800078e00ff */
        /* <DEDUP_REMOVED lines=16> */
.L_x_1414:
[----:B------:R-:W-:Y:S05]  /*3d00*/  @P0 BRA `(.L_x_1235) ;  /* 0xfffffffc00900947 */ /* 0x000fea000383ffff */
.L_x_1233:
[----:B------:R-:W-:Y:S01]  /*3d10*/  UMOV UR6, 0xffffffff ;  /* 0xffffffff00067882 */ /* 0x000fe20000000000 */
[----:B------:R-:W-:Y:S02]  /*3d20*/  ISETP.NE.AND P0, PT, R34, 0x65, PT ;  /* 0x000000652200780c */ /* 0x000fe40003f05270 */
[----:B------:R-:W-:Y:S11]  /*3d30*/  BRA.DIV UR6, `(.L_x_1236) ;  /* 0x0000007e06507947 */ /* 0x000ff6000b800000 */
[----:B------:R-:W0:Y:S01]  /*3d40*/  S2R R36, SR_GEMASK ;  /* 0x0000000000247919 */ /* 0x000e220000003c00 */
[----:B------:R-:W-:Y:S01]  /*3d50*/  VOTE.ANY R12, PT, !P0 ;  /* 0x00000000000c7806 */ /* 0x000fe200040e0100 */
[----:B------:R-:W-:Y:S02]  /*3d60*/  VIADD R61, R54, 0x2 ;  /* 0x00000002363d7836 */ /* 0x000fe40000000000 */
        /* <DEDUP_REMOVED lines=30> */
.L_x_1423:
[----:B------:R-:W-:Y:S05]  /*3f50*/  @P0 BRA `(.L_x_1237) ;  /* 0xfffffff800cc0947 */ /* 0x000fea000383ffff */
.L_x_1231:
[----:B------:R-:W0:Y:S01]  /*3f60*/  S2R R12, SR_TID.X ;  /* 0x00000000000c7919 */ /* 0x000e220000002100 */
[----:B------:R-:W-:Y:S01]  /*3f70*/  ISETP.NE.AND P0, PT, R54, RZ, PT ;  /* 0x000000ff3600720c */ /* 0x000fe20003f05270 */
[----:B------:R-:W-:-:S12]  /*3f80*/  IMAD.MOV.U32 R61, RZ, RZ, R60 ;  /* 0x000000ffff3d7224 */ /* 0x000fd800078e003c */
[----:B------:R-:W1:Y:S01]  /*3f90*/  @!P0 S2R R39, SR_CgaCtaId ;  /* 0x0000000000278919 */ /* 0x000e620000008800 */
[----:B------:R-:W-:Y:S01]  /*3fa0*/  @!P0 MOV R34, 0x400 ;  /* 0x0000040000228802 */ /* 0x000fe20000000f00 */
[----:B------:R-:W-:Y:S01]  /*3fb0*/  @!P0 IMAD.MOV.U32 R61, RZ, RZ, R47 ;  /* 0x000000ffff3d8224 */ /* 0x000fe200078e002f */
[----:B0-----:R-:W-:-:S13]  /*3fc0*/  ISETP.NE.AND P1, PT, R12, RZ, PT ;  /* 0x000000ff0c00720c */ /* 0x001fda0003f25270 */
[----:B------:R-:W0:Y:S01]  /*3fd0*/  @!P1 S2R R35, SR_CgaCtaId ;  /* 0x0000000000239919 */ /* 0x000e220000008800 */
[----:B------:R-:W-:Y:S01]  /*3fe0*/  @!P1 MOV R12, 0x400 ;  /* 0x00000400000c9802 */ /* 0x000fe20000000f00 */
[----:B------:R-:W-:Y:S01]  /*3ff0*/  @!P1 IMAD.IADD R37, R37, 0x1, R47 ;  /* 0x0000000125259824 */ /* 0x000fe200078e022f */
[----:B-1----:R-:W-:Y:S01]  /*4000*/  @!P0 LEA R34, R39, R34, 0x18 ;  /* 0x0000002227228211 */ /* 0x002fe200078ec0ff */
[----:B------:R-:W-:-:S05]  /*4010*/  @!P1 IMAD.MOV.U32 R36, RZ, RZ, 0x65 ;  /* 0x00000065ff249424 */ /* 0x000fca00078e00ff */
[----:B------:R1:W-:Y:S01]  /*4020*/  @!P1 ST.E.64.STRONG.GPU desc[UR22][R32.64+0x100], R36 ;  /* 0x0001002420009985 */ /* 0x0003e2000c10fb16 */
[----:B0-----:R-:W-:-:S05]  /*4030*/  @!P1 LEA R12, R35, R12, 0x18 ;  /* 0x0000000c230c9211 */ /* 0x001fca00078ec0ff */
[----:B------:R1:W-:Y:S04]  /*4040*/  @!P1 STS [R12+0x68], R37 ;  /* 0x000068250c009388 */ /* 0x0003e80000000800 */
[----:B------:R1:W-:Y:S04]  /*4050*/  @!P1 STS [R12+0x64], R47 ;  /* 0x0000642f0c009388 */ /* 0x0003e80000000800 */
[----:B------:R1:W-:Y:S02]  /*4060*/  @!P0 STS [R34+0x50], R47 ;  /* 0x0000502f22008388 */ /* 0x0003e40000000800 */
.L_x_1225:
[----:B------:R-:W-:Y:S05]  /*4070*/  WARPSYNC.ALL ;  /* 0x0000000000007948 */ /* 0x000fea0003800000 */
[----:B------:R-:W0:Y:S08]  /*4080*/  S2UR UR5, SR_CgaCtaId ;  /* 0x00000000000579c3 */ /* 0x000e300000008800 */
[----:B------:R-:W-:Y:S01]  /*4090*/  BAR.SYNC.DEFER_BLOCKING 0x0 ;  /* 0x0000000000007b1d */ /* 0x000fe20000010000 */
[----:B------:R-:W-:-:S02]  /*40a0*/  ISETP.NE.U32.AND P1, PT, R42, RZ, PT ;  /* 0x000000ff2a00720c */ /* 0x000fc40003f25070 */
[----:B------:R-:W-:Y:S02]  /*40b0*/  ISETP.NE.U32.AND P0, PT, R44, RZ, PT ;  /* 0x000000ff2c00720c */ /* 0x000fe40003f05070 */
[----:B------:R-:W-:Y:S01]  /*40c0*/  ISETP.NE.AND.EX P1, PT, R43, RZ, PT, P1 ;  /* 0x000000ff2b00720c */ /* 0x000fe20003f25310 */
[----:B------:R-:W-:Y:S01]  /*40d0*/  UMOV UR4, 0x400 ;  /* 0x0000040000047882 */ /* 0x000fe20000000000 */
[----:B------:R-:W-:Y:S02]  /*40e0*/  ISETP.NE.AND P2, PT, R0, RZ, PT ;  /* 0x000000ff0000720c */ /* 0x000fe40003f45270 */
[----:B------:R-:W-:Y:S02]  /*40f0*/  ISETP.NE.AND.EX P0, PT, R45, RZ, PT, P0 ;  /* 0x000000ff2d00720c */ /* 0x000fe40003f05300 */
[----:B------:R-:W-:Y:S02]  /*4100*/  ISETP.NE.U32.AND P3, PT, R24, RZ, PT ;  /* 0x000000ff1800720c */ /* 0x000fe40003f65070 */
[----:B------:R-:W-:-:S02]  /*4110*/  SEL R54, RZ, 0x1, !P0 ;  /* 0x00000001ff367807 */ /* 0x000fc40004000000 */
[----:B------:R-:W-:-:S03]  /*4120*/  ISETP.NE.AND.EX P3, PT, R25, RZ, PT, P3 ;  /* 0x000000ff1900720c */ /* 0x000fc60003f65330 */
[----:B------:R-:W-:Y:S02]  /*4130*/  VIADD R50, R54, 0x1 ;  /* 0x0000000136327836 */ /* 0x000fe40000000000 */
[----:B------:R-:W-:Y:S01]  /*4140*/  @!P1 IMAD.MOV R50, RZ, RZ, R54 ;  /* 0x000000ffff329224 */ /* 0x000fe200078e0236 */
[----:B------:R-:W-:Y:S01]  /*4150*/  ISETP.NE.U32.AND P1, PT, R26, RZ, PT ;  /* 0x000000ff1a00720c */ /* 0x000fe20003f25070 */
[----:B0-----:R-:W-:-:S03]  /*4160*/  ULEA UR4, UR5, UR4, 0x18 ;  /* 0x0000000405047291 */ /* 0x001fc6000f8ec0ff */
[----:B------:R-:W-:-:S06]  /*4170*/  ISETP.NE.AND.EX P1, PT, R27, RZ, PT, P1 ;  /* 0x000000ff1b00720c */ /* 0x000fcc0003f25310 */
[----:B-1----:R-:W0:Y:S04]  /*4180*/  LDS R12, [UR4+0x50] ;  /* 0x00005004ff0c7984 */ /* 0x002e280008000800 */
[----:B------:R-:W1:Y:S04]  /*4190*/  LDS R39, [UR4+0x6c] ;  /* 0x00006c04ff277984 */ /* 0x000e680008000800 */
[----:B------:R-:W2:Y:S01]  /*41a0*/  LDS R38, [UR4+0x64] ;  /* 0x00006404ff267984 */ /* 0x000ea20008000800 */
[----:B0-----:R-:W-:Y:S02]  /*41b0*/  SEL R12, R12, RZ, P2 ;  /* 0x000000ff0c0c7207 */ /* 0x001fe40001000000 */
[----:B------:R-:W-:-:S03]  /*41c0*/  ISETP.NE.U32.AND P2, PT, R40, RZ, PT ;  /* 0x000000ff2800720c */ /* 0x000fc60003f45070 */
[----:B------:R-:W-:Y:S01]  /*41d0*/  IMAD.IADD R61, R12, 0x1, R61 ;  /* 0x000000010c3d7824 */ /* 0x000fe200078e023d */
[----:B------:R-:W-:-:S03]  /*41e0*/  ISETP.NE.AND.EX P2, PT, R41, RZ, PT, P2 ;  /* 0x000000ff2900720c */ /* 0x000fc60003f45320 */
[----:B------:R-:W-:Y:S02]  /*41f0*/  IMAD.IADD R50, R61, 0x1, R50 ;  /* 0x000000013d327824 */ /* 0x000fe400078e0232 */
[----:B------:R-:W-:Y:S02]  /*4200*/  IMAD.IADD R51, R54, 0x1, R61 ;  /* 0x0000000136337824 */ /* 0x000fe400078e023d */
[----:B------:R-:W-:-:S06]  /*4210*/  VIADD R12, R50, 0x1 ;  /* 0x00000001320c7836 */ /* 0x000fcc0000000000 */
[----:B------:R-:W-:Y:S01]  /*4220*/  @!P2 IMAD.MOV R12, RZ, RZ, R50 ;  /* 0x000000ffff0ca224 */ /* 0x000fe200078e0232 */
[----:B------:R-:W-:-:S03]  /*4230*/  ISETP.NE.U32.AND P2, PT, R22, RZ, PT ;  /* 0x000000ff1600720c */ /* 0x000fc60003f45070 */
[----:B------:R-:W-:Y:S01]  /*4240*/  VIADD R32, R12, 0x1 ;  /* 0x000000010c207836 */ /* 0x000fe20000000000 */
[----:B------:R-:W-:Y:S01]  /*4250*/  ISETP.NE.AND.EX P2, PT, R23, RZ, PT, P2 ;  /* 0x000000ff1700720c */ /* 0x000fe20003f45320 */
        /* <DEDUP_REMOVED lines=28> */
[----:B------:R-:W-:-:S04]  /*4420*/  @!P3 IMAD.MOV R47, RZ, RZ, R46 ;  /* 0x000000ffff2fb224 */ /* 0x000fc800078e022e */
[----:B------:R-:W-:Y:S02]  /*4430*/  VIADD R48, R47, 0x1 ;  /* 0x000000012f307836 */ /* 0x000fe40000000000 */
[----:B------:R-:W-:Y:S01]  /*4440*/  @!P2 IMAD.MOV R48, RZ, RZ, R47 ;  /* 0x000000ffff30a224 */ /* 0x000fe200078e022f */
[----:B-1----:R-:W-:-:S03]  /*4450*/  ISETP.GT.AND P2, PT, R39, 0x200, PT ;  /* 0x000002002700780c */ /* 0x002fc60003f44270 */
[----:B------:R-:W-:Y:S02]  /*4460*/  VIADD R49, R48, 0x1 ;  /* 0x0000000130317836 */ /* 0x000fe40000000000 */
[----:B------:R-:W-:-:S08]  /*4470*/  @!P1 IMAD.MOV R49, RZ, RZ, R48 ;  /* 0x000000ffff319224 */ /* 0x000fd000078e0230 */
[----:B--2---:R-:W-:Y:S05]  /*4480*/  @P2 BRA `(.L_x_1238) ;  /* 0x0000000c00782947 */ /* 0x004fea0003800000 */
        /* <DEDUP_REMOVED lines=9> */
.L_x_1241:
[----:B-----5:R-:W-:-:S04]  /*4520*/  IADD3 R0, P0, PT, R61, R38, RZ ;  /* 0x000000263d007210 */ /* 0x020fc80007f1e0ff */
[----:B------:R-:W-:Y:S02]  /*4530*/  LEA.HI.X.SX32 R39, R61, R39, 0x1, P0 ;  /* 0x000000273d277211 */ /* 0x000fe400000f0eff */
[----:B0-----:R-:W-:-:S04]  /*4540*/  LEA R38, P0, R0, UR6, 0x2 ;  /* 0x0000000600267c11 */ /* 0x001fc8000f8010ff */
[----:B------:R-:W-:-:S05]  /*4550*/  LEA.HI.X R39, R0, UR7, R39, 0x2, P0 ;  /* 0x0000000700277c11 */ /* 0x000fca00080f1427 */
[----:B------:R1:W-:Y:S04]  /*4560*/  STG.E desc[UR22][R38.64], R2 ;  /* 0x0000000226007986 */ /* 0x0003e8000c101916 */
.L_x_1240:
[----:B0-----:R-:W-:Y:S05]  /*4570*/  BSYNC.RECONVERGENT B0 ;  /* 0x0000000000007941 */ /* 0x001fea0003800200 */
.L_x_1239:
[----:B------:R-:W-:Y:S01]  /*4580*/  ISETP.NE.U32.AND P0, PT, R42, RZ, PT ;  /* 0x000000ff2a00720c */ /* 0x000fe20003f05070 */
[----:B------:R-:W-:Y:S03]  /*4590*/  BSSY.RECONVERGENT B0, `(.L_x_1242) ;  /* 0x000000e000007945 */ /* 0x000fe60003800200 */
[----:B------:R-:W-:-:S13]  /*45a0*/  ISETP.NE.AND.EX P0, PT, R43, RZ, PT, P0 ;  /* 0x000000ff2b00720c */ /* 0x000fda0003f05300 */
[----:B------:R-:W-:Y:S05]  /*45b0*/  @!P0 BRA `(.L_x_1243) ;  /* 0x00000000002c8947 */ /* 0x000fea0003800000 */
[----:B------:R-:W-:Y:S01]  /*45c0*/  UISETP.NE.AND UP0, UPT, UR4, URZ, UPT ;  /* 0x000000ff0400728c */ /* 0x000fe2000bf05270 */
[----:B-1----:R-:W-:Y:S01]  /*45d0*/  CS2R R38, SRZ ;  /* 0x0000000000267805 */ /* 0x002fe2000001ff00 */
[----:B------:R-:W0:Y:S07]  /*45e0*/  LDCU.64 UR6, c[0x0][0x398] ;  /* 0x00007300ff0677ac */ /* 0x000e2e0008000a00 */
[----:B------:R-:W-:Y:S05]  /*45f0*/  BRA.U UP0, `(.L_x_1244) ;  /* 0x0000000100087547 */ /* 0x000fea000b800000 */
[----:B------:R-:W1:Y:S02]  /*4600*/  LDC.64 R38, c[0x0][0x3d8] ;  /* 0x0000f600ff267b82 */ /* 0x000e640000000a00 */
[----:B-1----:R-:W5:Y:S02]  /*4610*/  LDG.E.64 R38, desc[UR22][R38.64] ;  /* 0x0000001626267981 */ /* 0x002f64000c1e1b00 */
.L_x_1244:
[----:B-----5:R-:W-:-:S04]  /*4620*/  IADD3 R0, P0, PT, R51, R38, RZ ;  /* 0x0000002633007210 */ /* 0x020fc80007f1e0ff */
[----:B------:R-:W-:Y:S02]  /*4630*/  LEA.HI.X.SX32 R39, R51, R39, 0x1, P0 ;  /* 0x0000002733277211 */ /* 0x000fe400000f0eff */
[----:B0-----:R-:W-:-:S04]  /*4640*/  LEA R38, P0, R0, UR6, 0x2 ;  /* 0x0000000600267c11 */ /* 0x001fc8000f8010ff */
[----:B------:R-:W-:-:S05]  /*4650*/  LEA.HI.X R39, R0, UR7, R39, 0x2, P0 ;  /* 0x0000000700277c11 */ /* 0x000fca00080f1427 */
[----:B------:R0:W-:Y:S04]  /*4660*/  STG.E desc[UR22][R38.64], R53 ;  /* 0x0000003526007986 */ /* 0x0001e8000c101916 */
.L_x_1243:
[----:B------:R-:W-:Y:S05]  /*4670*/  BSYNC.RECONVERGENT B0 ;  /* 0x0000000000007941 */ /* 0x000fea0003800200 */
.L_x_1242:
        /* <DEDUP_REMOVED lines=10> */
.L_x_1247:
[----:B-----5:R-:W-:-:S04]  /*4720*/  IADD3 R0, P0, PT, R50, R38, RZ ;  /* 0x0000002632007210 */ /* 0x020fc80007f1e0ff */
[----:B------:R-:W-:Y:S02]  /*4730*/  LEA.HI.X.SX32 R39, R50, R39, 0x1, P0 ;  /* 0x0000002732277211 */ /* 0x000fe400000f0eff */
[----:B0-----:R-:W-:-:S04]  /*4740*/  LEA R38, P0, R0, UR6, 0x2 ;  /* 0x0000000600267c11 */ /* 0x001fc8000f8010ff */
[----:B------:R-:W-:-:S05]  /*4750*/  LEA.HI.X R39, R0, UR7, R39, 0x2, P0 ;  /* 0x0000000700277c11 */ /* 0x000fca00080f1427 */
[----:B------:R2:W-:Y:S04]  /*4760*/  STG.E desc[UR22][R38.64], R56 ;  /* 0x0000003826007986 */ /* 0x0005e8000c101916 */
.L_x_1246:
[----:B------:R-:W-:Y:S05]  /*4770*/  BSYNC.RECONVERGENT B0 ;  /* 0x0000000000007941 */ /* 0x000fea0003800200 */
.L_x_1245:
[----:B------:R-:W-:Y:S01]  /*4780*/  ISETP.NE.U32.AND P0, PT, R26, RZ, PT ;  /* 0x000000ff1a00720c */ /* 0x000fe20003f05070 */
[----:B------:R-:W-:Y:S03]  /*4790*/  BSSY.RECONVERGENT B0, `(.L_x_1248) ;  /* 0x000000e000007945 */ /* 0x000fe60003800200 */
[----:B------:R-:W-:-:S13]  /*47a0*/  ISETP.NE.AND.EX P0, PT, R27, RZ, PT, P0 ;  /* 0x000000ff1b00720c */ /* 0x000fda0003f05300 */
[----:B------:R-:W-:Y:S05]  /*47b0*/  @!P0 BRA `(.L_x_1249) ;  /* 0x00000000002c8947 */ /* 0x000fea0003800000 */
[----:B------:R-:W-:Y:S01]  /*47c0*/  UISETP.NE.AND UP0, UPT, UR4, URZ, UPT ;  /* 0x000000ff0400728c */ /* 0x000fe2000bf05270 */
[----:B------:R-:W-:Y:S01]  /*47d0*/  CS2R R26, SRZ ;  /* 0x00000000001a7805 */ /* 0x000fe2000001ff00 */
[----:B------:R-:W3:Y:S07]  /*47e0*/  LDCU.64 UR6, c[0x0][0x398] ;  /* 0x00007300ff0677ac */ /* 0x000eee0008000a00 */
[----:B------:R-:W-:Y:S05]  /*47f0*/  BRA.U UP0, `(.L_x_1250) ;  /* 0x0000000100087547 */ /* 0x000fea000b800000 */
[----:B------:R-:W4:Y:S02]  /*4800*/  LDC.64 R26, c[0x0][0x3d8] ;  /* 0x0000f600ff1a7b82 */ /* 0x000f240000000a00 */
[----:B----4-:R-:W5:Y:S02]  /*4810*/  LDG.E.64 R26, desc[UR22][R26.64] ;  /* 0x000000161a1a7981 */ /* 0x010f64000c1e1b00 */
.L_x_1250:
[----:B-----5:R-:W-:-:S04]  /*4820*/  IADD3 R0, P0, PT, R12, R26, RZ ;  /* 0x0000001a0c007210 */ /* 0x020fc80007f1e0ff */
[----:B------:R-:W-:Y:S02]  /*4830*/  LEA.HI.X.SX32 R27, R12, R27, 0x1, P0 ;  /* 0x0000001b0c1b7211 */ /* 0x000fe400000f0eff */
[----:B---3--:R-:W-:-:S04]  /*4840*/  LEA R26, P0, R0, UR6, 0x2 ;  /* 0x00000006001a7c11 */ /* 0x008fc8000f8010ff */
[----:B------:R-:W-:-:S05]  /*4850*/  LEA.HI.X R27, R0, UR7, R27, 0x2, P0 ;  /* 0x00000007001b7c11 */ /* 0x000fca00080f141b */
[----:B------:R3:W-:Y:S04]  /*4860*/  STG.E desc[UR22][R26.64], R59 ;  /* 0x0000003b1a007986 */ /* 0x0007e8000c101916 */
.L_x_1249:
[----:B------:R-:W-:Y:S05]  /*4870*/  BSYNC.RECONVERGENT B0 ;  /* 0x0000000000007941 */ /* 0x000fea0003800200 */
.L_x_1248:
[----:B------:R-:W-:Y:S01]  /*4880*/  ISETP.NE.U32.AND P0, PT, R24, RZ, PT ;  /* 0x000000ff1800720c */ /* 0x000fe20003f05070 */
[----:B------:R-:W-:Y:S03]  /*4890*/  BSSY.RECONVERGENT B0, `(.L_x_1251) ;  /* 0x000000e000007945 */ /* 0x000fe60003800200 */
[----:B------:R-:W-:-:S13]  /*48a0*/  ISETP.NE.AND.EX P0, PT, R25, RZ, PT, P0 ;  /* 0x000000ff1900720c */ /* 0x000fda0003f05300 */
[----:B------:R-:W-:Y:S05]  /*48b0*/  @!P0 BRA `(.L_x_1252) ;  /* 0x00000000002c8947 */ /* 0x000fea0003800000 */
[----:B------:R-:W-:Y:S01]  /*48c0*/  UISETP.NE.AND UP0, UPT, UR4, URZ, UPT ;  /* 0x000000ff0400728c */ /* 0x000fe2000bf05270 */
[----:B------:R-:W-:Y:S01]  /*48d0*/  CS2R R24, SRZ ;  /* 0x0000000000187805 */ /* 0x000fe2000001ff00 */
[----:B------:R-:W4:Y:S07]  /*48e0*/  LDCU.64 UR6, c[0x0][0x398] ;  /* 0x00007300ff0677ac */ /* 0x000f2e0008000a00 */
[----:B------:R-:W-:Y:S05]  /*48f0*/  BRA.U UP0, `(.L_x_1253) ;  /* 0x0000000100087547 */ /* 0x000fea000b800000 */
[----:B------:R-:W0:Y:S02]  /*4900*/  LDC.64 R24, c[0x0][0x3d8] ;  /* 0x0000f600ff187b82 */ /* 0x000e240000000a00 */
[----:B0-----:R-:W5:Y:S02]  /*4910*/  LDG.E.64 R24, desc[UR22][R24.64] ;  /* 0x0000001618187981 */ /* 0x001f64000c1e1b00 */
.L_x_1253:
[----:B-----5:R-:W-:-:S04]  /*4920*/  IADD3 R0, P0, PT, R32, R24, RZ ;  /* 0x0000001820007210 */ /* 0x020fc80007f1e0ff */
[----:B------:R-:W-:Y:S02]  /*4930*/  LEA.HI.X.SX32 R25, R32, R25, 0x1, P0 ;  /* 0x0000001920197211 */ /* 0x000fe400000f0eff */
[----:B----4-:R-:W-:-:S04]  /*4940*/  LEA R24, P0, R0, UR6, 0x2 ;  /* 0x0000000600187c11 */ /* 0x010fc8000f8010ff */
[----:B------:R-:W-:-:S05]  /*4950*/  LEA.HI.X R25, R0, UR7, R25, 0x2, P0 ;  /* 0x0000000700197c11 */ /* 0x000fca00080f1419 */
[----:B------:R4:W-:Y:S04]  /*4960*/  STG.E desc[UR22][R24.64], R58 ;  /* 0x0000003a18007986 */ /* 0x0009e8000c101916 */
.L_x_1252:
[----:B------:R-:W-:Y:S05]  /*4970*/  BSYNC.RECONVERGENT B0 ;  /* 0x0000000000007941 */ /* 0x000fea0003800200 */
.L_x_1251:
[----:B------:R-:W-:Y:S01]  /*4980*/  ISETP.NE.U32.AND P0, PT, R22, RZ, PT ;  /* 0x000000ff1600720c */ /* 0x000fe20003f05070 */
[----:B------:R-:W-:Y:S03]  /*4990*/  BSSY.RECONVERGENT B0, `(.L_x_1254) ;  /* 0x000000e000007945 */ /* 0x000fe60003800200 */
[----:B------:R-:W-:-:S13]  /*49a0*/  ISETP.NE.AND.EX P0, PT, R23, RZ, PT, P0 ;  /* 0x000000ff1700720c */ /* 0x000fda0003f05300 */
[----:B------:R-:W-:Y:S05]  /*49b0*/  @!P0 BRA `(.L_x_1255) ;  /* 0x00000000002c8947 */ /* 0x000fea0003800000 */
[----:B------:R-:W-:Y:S01]  /*49c0*/  UISETP.NE.AND UP0, UPT, UR4, URZ, UPT ;  /* 0x000000ff0400728c */ /* 0x000fe2000bf05270 */
[----:B------:R-:W-:Y:S01]  /*49d0*/  CS2R R22, SRZ ;  /* 0x0000000000167805 */ /* 0x000fe2000001ff00 */
[----:B------:R-:W0:Y:S07]  /*49e0*/  LDCU.64 UR6, c[0x0][0x398] ;  /* 0x00007300ff0677ac */ /* 0x000e2e0008000a00 */
[----:B------:R-:W-:Y:S05]  /*49f0*/  BRA.U UP0, `(.L_x_1256) ;  /* 0x0000000100087547 */ /* 0x000fea000b800000 */
[----:B------:R-:W1:Y:S02]  /*4a00*/  LDC.64 R22, c[0x0][0x3d8] ;  /* 0x0000f600ff167b82 */ /* 0x000e640000000a00 */
[----:B-1----:R-:W5:Y:S02]  /*4a10*/  LDG.E.64 R22, desc[UR22][R22.64] ;  /* 0x0000001616167981 */ /* 0x002f64000c1e1b00 */
.L_x_1256:
[----:B-----5:R-:W-:-:S04]  /*4a20*/  IADD3 R0, P0, PT, R33, R22, RZ ;  /* 0x0000001621007210 */ /* 0x020fc80007f1e0ff */
[----:B------:R-:W-:Y:S02]  /*4a30*/  LEA.HI.X.SX32 R23, R33, R23, 0x1, P0 ;  /* 0x0000001721177211 */ /* 0x000fe400000f0eff */
[----:B0-----:R-:W-:-:S04]  /*4a40*/  LEA R22, P0, R0, UR6, 0x2 ;  /* 0x0000000600167c11 */ /* 0x001fc8000f8010ff */
[----:B------:R-:W-:-:S05]  /*4a50*/  LEA.HI.X R23, R0, UR7, R23, 0x2, P0 ;  /* 0x0000000700177c11 */ /* 0x000fca00080f1417 */
[----:B------:R0:W-:Y:S04]  /*4a60*/  STG.E desc[UR22][R22.64], R57 ;  /* 0x0000003916007986 */ /* 0x0001e8000c101916 */
.L_x_1255:
[----:B------:R-:W-:Y:S05]  /*4a70*/  BSYNC.RECONVERGENT B0 ;  /* 0x0000000000007941 */ /* 0x000fea0003800200 */
.L_x_1254:
        /* <DEDUP_REMOVED lines=10> */
.L_x_1259:
[----:B-----5:R-:W-:-:S04]  /*4b20*/  IADD3 R0, P0, PT, R34, R20, RZ ;  /* 0x0000001422007210 */ /* 0x020fc80007f1e0ff */
[----:B------:R-:W-:Y:S02]  /*4b30*/  LEA.HI.X.SX32 R21, R34, R21, 0x1, P0 ;  /* 0x0000001522157211 */ /* 0x000fe400000f0eff */
[----:B0-----:R-:W-:-:S04]  /*4b40*/  LEA R20, P0, R0, UR6, 0x2 ;  /* 0x0000000600147c11 */ /* 0x001fc8000f8010ff */
[----:B------:R-:W-:-:S05]  /*4b50*/  LEA.HI.X R21, R0, UR7, R21, 0x2, P0 ;  /* 0x0000000700157c11 */ /* 0x000fca00080f1415 */
[----:B------:R0:W-:Y:S04]  /*4b60*/  STG.E desc[UR22][R20.64], R55 ;  /* 0x0000003714007986 */ /* 0x0001e8000c101916 */
.L_x_1258:
[----:B------:R-:W-:Y:S05]  /*4b70*/  BSYNC.RECONVERGENT B0 ;  /* 0x0000000000007941 */ /* 0x000fea0003800200 */
.L_x_1257:
        /* <DEDUP_REMOVED lines=10> */
.L_x_1262:
[----:B-----5:R-:W-:-:S04]  /*4c20*/  IADD3 R0, P0, PT, R35, R18, RZ ;  /* 0x0000001223007210 */ /* 0x020fc80007f1e0ff */
[----:B------:R-:W-:Y:S02]  /*4c30*/  LEA.HI.X.SX32 R19, R35, R19, 0x1, P0 ;  /* 0x0000001323137211 */ /* 0x000fe400000f0eff */
[----:B0-----:R-:W-:-:S04]  /*4c40*/  LEA R18, P0, R0, UR6, 0x2 ;  /* 0x0000000600127c11 */ /* 0x001fc8000f8010ff */
[----:B------:R-:W-:-:S05]  /*4c50*/  LEA.HI.X R19, R0, UR7, R19, 0x2, P0 ;  /* 0x0000000700137c11 */ /* 0x000fca00080f1413 */
[----:B------:R0:W-:Y:S04]  /*4c60*/  STG.E desc[UR22][R18.64], R52 ;  /* 0x0000003412007986 */ /* 0x0001e8000c101916 */
.L_x_1261:
[----:B------:R-:W-:Y:S05]  /*4c70*/  BSYNC.RECONVERGENT B0 ;  /* 0x0000000000007941 */ /* 0x000fea0003800200 */
.L_x_1260:
        /* <DEDUP_REMOVED lines=10> */
.L_x_1265:
[----:B-----5:R-:W-:-:S04]  /*4d20*/  IADD3 R0, P0, PT, R36, R16, RZ ;  /* 0x0000001024007210 */ /* 0x020fc80007f1e0ff */
[----:B------:R-:W-:Y:S02]  /*4d30*/  LEA.HI.X.SX32 R17, R36, R17, 0x1, P0 ;  /* 0x0000001124117211 */ /* 0x000fe400000f0eff */
[----:B0-----:R-:W-:-:S04]  /*4d40*/  LEA R16, P0, R0, UR6, 0x2 ;  /* 0x0000000600107c11 */ /* 0x001fc8000f8010ff */
[----:B------:R-:W-:-:S05]  /*4d50*/  LEA.HI.X R17, R0, UR7, R17, 0x2, P0 ;  /* 0x0000000700117c11 */ /* 0x000fca00080f1411 */
[----:B------:R0:W-:Y:S04]  /*4d60*/  STG.E desc[UR22][R16.64], R3 ;  /* 0x0000000310007986 */ /* 0x0001e8000c101916 */
.L_x_1264:
[----:B------:R-:W-:Y:S05]  /*4d70*/  BSYNC.RECONVERGENT B0 ;  /* 0x0000000000007941 */ /* 0x000fea0003800200 */
.L_x_1263:
        /* <DEDUP_REMOVED lines=10> */
.L_x_1268:
[----:B-----5:R-:W-:-:S04]  /*4e20*/  IADD3 R0, P0, PT, R37, R2, RZ ;  /* 0x0000000225007210 */ /* 0x020fc80007f1e0ff */
[----:B------:R-:W-:Y:S02]  /*4e30*/  LEA.HI.X.SX32 R3, R37, R3, 0x1, P0 ;  /* 0x0000000325037211 */ /* 0x000fe400000f0eff */
[----:B0-----:R-:W-:-:S04]  /*4e40*/  LEA R2, P0, R0, UR6, 0x2 ;  /* 0x0000000600027c11 */ /* 0x001fc8000f8010ff */
[----:B------:R-:W-:-:S05]  /*4e50*/  LEA.HI.X R3, R0, UR7, R3, 0x2, P0 ;  /* 0x0000000700037c11 */ /* 0x000fca00080f1403 */
[----:B------:R0:W-:Y:S04]  /*4e60*/  STG.E desc[UR22][R2.64], R13 ;  /* 0x0000000d02007986 */ /* 0x0001e8000c101916 */
.L_x_1267:
[----:B------:R-:W-:Y:S05]  /*4e70*/  BSYNC.RECONVERGENT B0 ;  /* 0x0000000000007941 */ /* 0x000fea0003800200 */
.L_x_1266:
        /* <DEDUP_REMOVED lines=10> */
.L_x_1271:
[----:B-----5:R-:W-:-:S04]  /*4f20*/  IADD3 R0, P0, PT, R46, R2, RZ ;  /* 0x000000022e007210 */ /* 0x020fc80007f1e0ff */
[----:B------:R-:W-:Y:S02]  /*4f30*/  LEA.HI.X.SX32 R3, R46, R3, 0x1, P0 ;  /* 0x000000032e037211 */ /* 0x000fe400000f0eff */
[----:B0-----:R-:W-:-:S04]  /*4f40*/  LEA R2, P0, R0, UR6, 0x2 ;  /* 0x0000000600027c11 */ /* 0x001fc8000f8010ff */
[----:B------:R-:W-:-:S05]  /*4f50*/  LEA.HI.X R3, R0, UR7, R3, 0x2, P0 ;  /* 0x0000000700037c11 */ /* 0x000fca00080f1403 */
[----:B------:R0:W-:Y:S04]  /*4f60*/  STG.E desc[UR22][R2.64], R28 ;  /* 0x0000001c02007986 */ /* 0x0001e8000c101916 */
.L_x_1270:
[----:B------:R-:W-:Y:S05]  /*4f70*/  BSYNC.RECONVERGENT B0 ;  /* 0x0000000000007941 */ /* 0x000fea0003800200 */
.L_x_1269:
        /* <DEDUP_REMOVED lines=10> */
.L_x_1274:
[----:B-----5:R-:W-:-:S04]  /*5020*/  IADD3 R0, P0, PT, R47, R2, RZ ;  /* 0x000000022f007210 */ /* 0x020fc80007f1e0ff */
[----:B------:R-:W-:Y:S02]  /*5030*/  LEA.HI.X.SX32 R3, R47, R3, 0x1, P0 ;  /* 0x000000032f037211 */ /* 0x000fe400000f0eff */
[----:B0-----:R-:W-:-:S04]  /*5040*/  LEA R2, P0, R0, UR6, 0x2 ;  /* 0x0000000600027c11 */ /* 0x001fc8000f8010ff */
[----:B------:R-:W-:-:S05]  /*5050*/  LEA.HI.X R3, R0, UR7, R3, 0x2, P0 ;  /* 0x0000000700037c11 */ /* 0x000fca00080f1403 */
[----:B------:R0:W-:Y:S04]  /*5060*/  STG.E desc[UR22][R2.64], R29 ;  /* 0x0000001d02007986 */ /* 0x0001e8000c101916 */
.L_x_1273:
[----:B------:R-:W-:Y:S05]  /*5070*/  BSYNC.RECONVERGENT B0 ;  /* 0x0000000000007941 */ /* 0x000fea0003800200 */
.L_x_1272:
        /* <DEDUP_REMOVED lines=10> */
.L_x_1277:
[----:B-----5:R-:W-:-:S04]  /*5120*/  IADD3 R0, P0, PT, R48, R2, RZ ;  /* 0x0000000230007210 */ /* 0x020fc80007f1e0ff */
[----:B------:R-:W-:Y:S02]  /*5130*/  LEA.HI.X.SX32 R3, R48, R3, 0x1, P0 ;  /* 0x0000000330037211 */ /* 0x000fe400000f0eff */
[----:B0-----:R-:W-:-:S04]  /*5140*/  LEA R2, P0, R0, UR6, 0x2 ;  /* 0x0000000600027c11 */ /* 0x001fc8000f8010ff */
[----:B------:R-:W-:-:S05]  /*5150*/  LEA.HI.X R3, R0, UR7, R3, 0x2, P0 ;  /* 0x0000000700037c11 */ /* 0x000fca00080f1403 */
[----:B------:R0:W-:Y:S04]  /*5160*/  STG.E desc[UR22][R2.64], R30 ;  /* 0x0000001e02007986 */ /* 0x0001e8000c101916 */
.L_x_1276:
[----:B------:R-:W-:Y:S05]  /*5170*/  BSYNC.RECONVERGENT B0 ;  /* 0x0000000000007941 */ /* 0x000fea0003800200 */
.L_x_1275:
[----:B------:R-:W-:-:S04]  /*5180*/  ISETP.NE.U32.AND P0, PT, R4, RZ, PT ;  /* 0x000000ff0400720c */ /* 0x000fc80003f05070 */
[----:B------:R-:W-:-:S13]  /*5190*/  ISETP.NE.AND.EX P0, PT, R5, RZ, PT, P0 ;  /* 0x000000ff0500720c */ /* 0x000fda0003f05300 */
[----:B------:R-:W-:Y:S05]  /*51a0*/  @!P0 EXIT ;  /* 0x000000000000894d */ /* 0x000fea0003800000 */
[----:B------:R-:W-:Y:S01]  /*51b0*/  UISETP.NE.AND UP0, UPT, UR4, URZ, UPT ;  /* 0x000000ff0400728c */ /* 0x000fe2000bf05270 */
[----:B01----:R-:W-:-:S08]  /*51c0*/  CS2R R2, SRZ ;  /* 0x0000000000027805 */ /* 0x003fd0000001ff00 */
[----:B------:R-:W-:Y:S05]  /*51d0*/  BRA.U UP0, `(.L_x_1278) ;  /* 0x0000000100087547 */ /* 0x000fea000b800000 */
[----:B------:R-:W0:Y:S02]  /*51e0*/  LDC.64 R2, c[0x0][0x3d8] ;  /* 0x0000f600ff027b82 */ /* 0x000e240000000a00 */
[----:B0-----:R-:W5:Y:S02]  /*51f0*/  LDG.E.64 R2, desc[UR22][R2.64] ;  /* 0x0000001602027981 */ /* 0x001f64000c1e1b00 */
.L_x_1278:
[----:B------:R-:W0:Y:S01]  /*5200*/  LDCU.64 UR4, c[0x0][0x398] ;  /* 0x00007300ff0477ac */ /* 0x000e220008000a00 */
[----:B-----5:R-:W-:-:S04]  /*5210*/  IADD3 R0, P0, PT, R49, R2, RZ ;  /* 0x0000000231007210 */ /* 0x020fc80007f1e0ff */
[----:B------:R-:W-:Y:S02]  /*5220*/  LEA.HI.X.SX32 R3, R49, R3, 0x1, P0 ;  /* 0x0000000331037211 */ /* 0x000fe400000f0eff */
[----:B0-----:R-:W-:-:S04]  /*5230*/  LEA R2, P0, R0, UR4, 0x2 ;  /* 0x0000000400027c11 */ /* 0x001fc8000f8010ff */
[----:B------:R-:W-:-:S05]  /*5240*/  LEA.HI.X R3, R0, UR5, R3, 0x2, P0 ;  /* 0x0000000500037c11 */ /* 0x000fca00080f1403 */
[----:B------:R-:W-:Y:S01]  /*5250*/  STG.E desc[UR22][R2.64], R31 ;  /* 0x0000001f02007986 */ /* 0x000fe2000c101916 */
[----:B------:R-:W-:Y:S05]  /*5260*/  EXIT ;  /* 0x000000000000794d */ /* 0x000fea0003800000 */
.L_x_1238:
[----:B------:R-:W-:Y:S01]  /*5270*/  BAR.SYNC.DEFER_BLOCKING 0x0 ;  /* 0x0000000000007b1d */ /* 0x000fe20000010000 */
[----:B------:R-:W-:Y:S02]  /*5280*/  ISETP.NE.U32.AND P0, PT, R44, RZ, PT ;  /* 0x000000ff2c00720c */ /* 0x000fe40003f05070 */
[----:B------:R-:W-:Y:S02]  /*5290*/  ISETP.NE.U32.AND P1, PT, R42, RZ, PT ;  /* 0x000000ff2a00720c */ /* 0x000fe40003f25070 */
[----:B------:R-:W-:Y:S02]  /*52a0*/  ISETP.NE.U32.AND P4, PT, R40, RZ, PT ;  /* 0x000000ff2800720c */ /* 0x000fe40003f85070 */
[----:B------:R-:W-:Y:S02]  /*52b0*/  ISETP.NE.AND.EX P0, PT, R45, RZ, PT, P0 ;  /* 0x000000ff2d00720c */ /* 0x000fe40003f05300 */
[----:B------:R-:W-:Y:S02]  /*52c0*/  ISETP.NE.U32.AND P5, PT, R26, RZ, PT ;  /* 0x000000ff1a00720c */ /* 0x000fe40003fa5070 */
[----:B------:R-:W-:-:S02]  /*52d0*/  ISETP.NE.U32.AND P6, PT, R24, RZ, PT ;  /* 0x000000ff1800720c */ /* 0x000fc40003fc5070 */
[----:B------:R-:W-:Y:S02]  /*52e0*/  ISETP.NE.AND.EX P1, PT, R43, RZ, PT, P1 ;  /* 0x000000ff2b00720c */ /* 0x000fe40003f25310 */
[----:B------:R-:W-:Y:S02]  /*52f0*/  ISETP.NE.U32.AND P2, PT, R22, RZ, PT ;  /* 0x000000ff1600720c */ /* 0x000fe40003f45070 */
[----:B------:R-:W-:Y:S02]  /*5300*/  ISETP.NE.AND.EX P4, PT, R41, RZ, PT, P4 ;  /* 0x000000ff2900720c */ /* 0x000fe40003f85340 */
[----:B------:R-:W-:Y:S01]  /*5310*/  ISETP.NE.U32.AND P3, PT, R20, RZ, PT ;  /* 0x000000ff1400720c */ /* 0x000fe20003f65070 */
[----:B------:R-:W-:Y:S01]  /*5320*/  @P0 IMAD.IADD R61, R61, 0x1, -R38 ;  /* 0x000000013d3d0824 */ /* 0x000fe200078e0a26 */
[----:B------:R-:W-:Y:S02]  /*5330*/  ISETP.NE.AND.EX P5, PT, R27, RZ, PT, P5 ;  /* 0x000000ff1b00720c */ /* 0x000fe40003fa5350 */
[----:B------:R-:W-:-:S02]  /*5340*/  ISETP.NE.AND.EX P6, PT, R25, RZ, PT, P6 ;  /* 0x000000ff1900720c */ /* 0x000fc40003fc5360 */
[----:B------:R-:W-:Y:S01]  /*5350*/  ISETP.NE.AND.EX P2, PT, R23, RZ, PT, P2 ;  /* 0x000000ff1700720c */ /* 0x000fe20003f45320 */
[--C-:B------:R-:W-:Y:S01]  /*5360*/  @P1 IMAD.IADD R51, R51, 0x1, -R38.reuse ;  /* 0x0000000133331824 */ /* 0x100fe200078e0a26 */
[----:B------:R-:W-:Y:S02]  /*5370*/  ISETP.NE.AND.EX P3, PT, R21, RZ, PT, P3 ;  /* 0x000000ff1500720c */ /* 0x000fe40003f65330 */
[----:B------:R-:W-:Y:S01]  /*5380*/  @P0 LEA R61, R61, UR4, 0x2 ;  /* 0x000000043d3d0c11 */ /* 0x000fe2000f8e10ff */
[----:B------:R-:W-:Y:S01]  /*5390*/  @P4 IMAD.IADD R50, R50, 0x1, -R38 ;  /* 0x0000000132324824 */ /* 0x000fe200078e0a26 */
[----:B------:R-:W-:-:S03]  /*53a0*/  @P1 LEA R20, R51, UR4, 0x2 ;  /* 0x0000000433141c11 */ /* 0x000fc6000f8e10ff */
[--C-:B------:R-:W-:Y:S01]  /*53b0*/  @P5 IMAD.IADD R12, R12, 0x1, -R38.reuse ;  /* 0x000000010c0c5824 */ /* 0x100fe200078e0a26 */
[----:B------:R-:W-:Y:S01]  /*53c0*/  @P4 LEA R21, R50, UR4, 0x2 ;  /* 0x0000000432154c11 */ /* 0x000fe2000f8e10ff */
[--C-:B------:R-:W-:Y:S01]  /*53d0*/  @P6 IMAD.IADD R32, R32, 0x1, -R38.reuse ;  /* 0x0000000120206824 */ /* 0x100fe200078e0a26 */
[----:B------:R0:W-:Y:S01]  /*53e0*/  @P0 STS [R61], R2 ;  /* 0x000000023d000388 */ /* 0x0001e20000000800 */
[--C-:B------:R-:W-:Y:S01]  /*53f0*/  @P2 IMAD.IADD R33, R33, 0x1, -R38.reuse ;  /* 0x0000000121212824 */ /* 0x100fe200078e0a26 */
[----:B------:R-:W-:Y:S01]  /*5400*/  @P5 LEA R12, R12, UR4, 0x2 ;  /* 0x000000040c0c5c11 */ /* 0x000fe2000f8e10ff */
[----:B------:R-:W-:Y:S01]  /*5410*/  @P3 IMAD.IADD R34, R34, 0x1, -R38 ;  /* 0x0000000122223824 */ /* 0x000fe200078e0a26 */
[----:B------:R-:W-:Y:S01]  /*5420*/  @P6 LEA R23, R32, UR4, 0x2 ;  /* 0x0000000420176c11 */ /* 0x000fe2000f8e10ff */
[----:B------:R-:W-:Y:S01]  /*5430*/  @P1 STS [R20], R53 ;  /* 0x0000003514001388 */ /* 0x000fe20000000800 */
[----:B------:R-:W-:Y:S02]  /*5440*/  ISETP.NE.U32.AND P0, PT, R18, RZ, PT ;  /* 0x000000ff1200720c */ /* 0x000fe40003f05070 */
[----:B------:R-:W-:Y:S01]  /*5450*/  @P3 LEA R34, R34, UR4, 0x2 ;  /* 0x0000000422223c11 */ /* 0x000fe2000f8e10ff */
[----:B------:R-:W-:Y:S01]  /*5460*/  @P4 STS [R21], R56 ;  /* 0x0000003815004388 */ /* 0x000fe20000000800 */
[----:B0-----:R-:W-:-:S02]  /*5470*/  @P2 LEA R2, R33, UR4, 0x2 ;  /* 0x0000000421022c11 */ /* 0x001fc4000f8e10ff */
[----:B------:R-:W-:Y:S01]  /*5480*/  ISETP.NE.U32.AND P1, PT, R16, RZ, PT ;  /* 0x000000ff1000720c */ /* 0x000fe20003f25070 */
[----:B------:R-:W-:Y:S01]  /*5490*/  @P5 STS [R12], R59 ;  /* 0x0000003b0c005388 */ /* 0x000fe20000000800 */
[----:B------:R-:W-:Y:S02]  /*54a0*/  ISETP.NE.U32.AND P4, PT, R14, RZ, PT ;  /* 0x000000ff0e00720c */ /* 0x000fe40003f85070 */
[----:B------:R-:W-:Y:S01]  /*54b0*/  ISETP.NE.U32.AND P5, PT, R10, RZ, PT ;  /* 0x000000ff0a00720c */ /* 0x000fe20003fa5070 */
[----:B------:R-:W-:Y:S01]  /*54c0*/  @P6 STS [R23], R58 ;  /* 0x0000003a17006388 */ /* 0x000fe20000000800 */
[----:B------:R-:W-:Y:S02]  /*54d0*/  ISETP.NE.AND.EX P0, PT, R19, RZ, PT, P0 ;  /* 0x000000ff1300720c */ /* 0x000fe40003f05300 */
[----:B------:R-:W-:Y:S01]  /*54e0*/  ISETP.NE.U32.AND P6, PT, R8, RZ, PT ;  /* 0x000000ff0800720c */ /* 0x000fe20003fc5070 */
[----:B------:R0:W-:Y:S01]  /*54f0*/  @P2 STS [R2], R57 ;  /* 0x0000003902002388 */ /* 0x0001e20000000800 */
[----:B------:R-:W-:-:S02]  /*5500*/  ISETP.NE.AND.EX P1, PT, R17, RZ, PT, P1 ;  /* 0x000000ff1100720c */ /* 0x000fc40003f25310 */
[----:B------:R-:W-:Y:S01]  /*5510*/  ISETP.NE.U32.AND P2, PT, R6, RZ, PT ;  /* 0x000000ff0600720c */ /* 0x000fe20003f45070 */
[----:B------:R1:W-:Y:S01]  /*5520*/  @P3 STS [R34], R55 ;  /* 0x0000003722003388 */ /* 0x0003e20000000800 */
[----:B------:R-:W-:Y:S02]  /*5530*/  ISETP.NE.AND.EX P4, PT, R15, RZ, PT, P4 ;  /* 0x000000ff0f00720c */ /* 0x000fe40003f85340 */
[----:B------:R-:W-:Y:S02]  /*5540*/  ISETP.NE.U32.AND P3, PT, R4, RZ, PT ;  /* 0x000000ff0400720c */ /* 0x000fe40003f65070 */
[----:B------:R-:W-:Y:S01]  /*5550*/  ISETP.NE.AND.EX P5, PT, R11, RZ, PT, P5 ;  /* 0x000000ff0b00720c */ /* 0x000fe20003fa5350 */
[--C-:B------:R-:W-:Y:S01]  /*5560*/  @P0 IMAD.IADD R35, R35, 0x1, -R38.reuse ;  /* 0x0000000123230824 */ /* 0x100fe200078e0a26 */
[----:B------:R-:W-:Y:S02]  /*5570*/  ISETP.NE.AND.EX P6, PT, R9, RZ, PT, P6 ;  /* 0x000000ff0900720c */ /* 0x000fe40003fc5360 */
[----:B------:R-:W-:Y:S01]  /*5580*/  ISETP.NE.AND.EX P2, PT, R7, RZ, PT, P2 ;  /* 0x000000ff0700720c */ /* 0x000fe20003f45320 */
[----:B------:R-:W-:Y:S01]  /*5590*/  @P1 IMAD.IADD R36, R36, 0x1, -R38 ;  /* 0x0000000124241824 */ /* 0x000fe200078e0a26 */
[----:B------:R-:W-:-:S02]  /*55a0*/  ISETP.NE.AND.EX P3, PT, R5, RZ, PT, P3 ;  /* 0x000000ff0500720c */ /* 0x000fc40003f65330 */
[----:B------:R-:W-:Y:S01]  /*55b0*/  @P0 LEA R35, R35, UR4, 0x2 ;  /* 0x0000000423230c11 */ /* 0x000fe2000f8e10ff */
[----:B------:R-:W-:Y:S01]  /*55c0*/  @P4 IMAD.IADD R37, R37, 0x1, -R38 ;  /* 0x0000000125254824 */ /* 0x000fe200078e0a26 */
[----:B------:R-:W-:-:S03]  /*55d0*/  @P1 LEA R36, R36, UR4, 0x2 ;  /* 0x0000000424241c11 */ /* 0x000fc6000f8e10ff */
[--C-:B------:R-:W-:Y:S01]  /*55e0*/  @P5 IMAD.IADD R46, R46, 0x1, -R38.reuse ;  /* 0x000000012e2e5824 */ /* 0x100fe200078e0a26 */
[----:B0-----:R-:W-:Y:S01]  /*55f0*/  @P4 LEA R2, R37, UR4, 0x2 ;  /* 0x0000000425024c11 */ /* 0x001fe2000f8e10ff */
[--C-:B------:R-:W-:Y:S01]  /*5600*/  @P6 IMAD.IADD R47, R47, 0x1, -R38.reuse ;  /* 0x000000012f2f6824 */ /* 0x100fe200078e0a26 */
[----:B------:R1:W-:Y:S01]  /*5610*/  @P0 STS [R35], R52 ;  /* 0x0000003423000388 */ /* 0x0003e20000000800 */
[--C-:B------:R-:W-:Y:S01]  /*5620*/  @P2 IMAD.IADD R48, R48, 0x1, -R38.reuse ;  /* 0x0000000130302824 */ /* 0x100fe200078e0a26 */
[----:B------:R-:W-:Y:S01]  /*5630*/  @P5 LEA R5, R46, UR4, 0x2 ;  /* 0x000000042e055c11 */ /* 0x000fe2000f8e10ff */
[----:B------:R-:W-:Y:S01]  /*5640*/  @P3 IMAD.IADD R49, R49, 0x1, -R38 ;  /* 0x0000000131313824 */ /* 0x000fe200078e0a26 */
[----:B------:R-:W-:Y:S01]  /*5650*/  @P6 LEA R4, R47, UR4, 0x2 ;  /* 0x000000042f046c11 */ /* 0x000fe2000f8e10ff */
[----:B------:R1:W-:Y:S01]  /*5660*/  @P1 STS [R36], R3 ;  /* 0x0000000324001388 */ /* 0x0003e20000000800 */
[----:B------:R-:W-:Y:S02]  /*5670*/  @P2 LEA R7, R48, UR4, 0x2 ;  /* 0x0000000430072c11 */ /* 0x000fe4000f8e10ff */
[----:B------:R-:W-:Y:S01]  /*5680*/  @P3 LEA R6, R49, UR4, 0x2 ;  /* 0x0000000431063c11 */ /* 0x000fe2000f8e10ff */
[----:B------:R1:W-:Y:S01]  /*5690*/  @P4 STS [R2], R13 ;  /* 0x0000000d02004388 */ /* 0x0003e20000000800 */
[----:B------:R-:W-:-:S03]  /*56a0*/  ISETP.GE.AND P0, PT, R0, R39, PT ;  /* 0x000000270000720c */ /* 0x000fc60003f06270 */
        /* <DEDUP_REMOVED lines=24> */
.L_x_1281:
        /* <DEDUP_REMOVED lines=14> */
.L_x_1280:
[----:B------:R-:W-:Y:S05]  /*5910*/  BSYNC.RECONVERGENT B0 ;  /* 0x0000000000007941 */ /* 0x000fea0003800200 */
.L_x_1279:
        /* <DEDUP_REMOVED lines=10> */
.L_x_1282:
        /* <DEDUP_REMOVED lines=45> */
.L_x_1176:
        /* <DEDUP_REMOVED lines=14> */
[----:B------:R-:W-:Y:S01]  /*5d70*/  IMAD.MOV.U32 R49, RZ, RZ, 0x1 ;  /* 0x00000001ff317424 */ /* 0x000fe200078e00ff */
[----:B------:R-:W5:Y:S01]  /*5d80*/  S2UR UR6, SR_CgaCtaId ;  /* 0x00000000000679c3 */ /* 0x000f620000008800 */
[----:B--2---:R-:W-:-:S04]  /*5d90*/  ISETP.NE.AND P2, PT, RZ, UR9, PT ;  /* 0x00000009ff007c0c */ /* 0x004fc8000bf45270 */
[----:B-1----:R-:W-:Y:S01]  /*5da0*/  SEL R28, R28, RZ, !P2 ;  /* 0x000000ff1c1c7207 */ /* 0x002fe20005000000 */
[----:B------:R-:W-:Y:S02]  /*5db0*/  UMOV UR5, 0x400 ;  /* 0x0000040000057882 */ /* 0x000fe40000000000 */
[----:B------:R-:W1:Y:S01]  /*5dc0*/  LDC R33, c[0x0][0x380] ;  /* 0x0000e000ff217b82 */ /* 0x000e620000000800 */
[----:B0-----:R-:W-:Y:S01]  /*5dd0*/  IMAD R57, R59, 0xe, RZ ;  /* 0x0000000e3b397824 */ /* 0x001fe200078e02ff */
[----:B----4-:R-:W-:-:S03]  /*5de0*/  SEL R3, R2, RZ, !P2 ;  /* 0x000000ff02037207 */ /* 0x010fc60005000000 */
[C---:B------:R-:W-:Y:S01]  /*5df0*/  VIADD R4, R57.reuse, 0x1 ;  /* 0x0000000139047836 */ /* 0x040fe20000000000 */
[C---:B------:R-:W-:Y:S02]  /*5e00*/  IADD3 R0, P0, P1, R57.reuse, UR8, R28 ;  /* 0x0000000839007c10 */ /* 0x040fe4000f91e01c */
[----:B------:R-:W-:Y:S02]  /*5e10*/  ISETP.GE.AND P3, PT, R57, UR4, PT ;  /* 0x0000000439007c0c */ /* 0x000fe4000bf66270 */
[----:B---3--:R-:W-:Y:S02]  /*5e20*/  LEA R2, P2, R0, UR10, 0x3 ;  /* 0x0000000a00027c11 */ /* 0x008fe4000f8418ff */
[----:B------:R-:W-:-:S04]  /*5e30*/  IADD3.X R3, PT, PT, RZ, R3, RZ, P0, P1 ;  /* 0x00000003ff037210 */ /* 0x000fc800007e24ff */
[----:B------:R-:W-:Y:S02]  /*5e40*/  LEA.HI.X R3, R0, UR11, R3, 0x3, P2 ;  /* 0x0000000b00037c11 */ /* 0x000fe400090f1c03 */
[----:B------:R-:W-:-:S03]  /*5e50*/  ISETP.GE.AND P2, PT, R4, UR4, PT ;  /* 0x0000000404007c0c */ /* 0x000fc6000bf46270 */
[----:B------:R-:W2:Y:S10]  /*5e60*/  @!P3 LDG.E.64 R10, desc[UR22][R2.64] ;  /* 0x00000016020ab981 */ /* 0x000eb4000c1e1b00 */
[----:B------:R-:W3:Y:S01]  /*5e70*/  @!P2 LDG.E.64 R4, desc[UR22][R2.64+0x8] ;  /* 0x000008160204a981 */ /* 0x000ee2000c1e1b00 */
[----:B------:R-:W-:-:S05]  /*5e80*/  VIADD R0, R57, 0x2 ;  /* 0x0000000239007836 */ /* 0x000fca0000000000 */
[----:B------:R-:W-:Y:S01]  /*5e90*/  ISETP.GE.AND P4, PT, R0, UR4, PT ;  /* 0x0000000400007c0c */ /* 0x000fe2000bf86270 */
[----:B------:R-:W-:-:S05]  /*5ea0*/  VIADD R0, R57, 0x3 ;  /* 0x0000000339007836 */ /* 0x000fca0000000000 */
[----:B------:R-:W-:Y:S01]  /*5eb0*/  ISETP.GE.AND P1, PT, R0, UR4, PT ;  /* 0x0000000400007c0c */ /* 0x000fe2000bf26270 */
[----:B------:R-:W-:-:S06]  /*5ec0*/  VIADD R0, R57, 0x4 ;  /* 0x0000000439007836 */ /* 0x000fcc0000000000 */
[----:B------:R-:W4:Y:S01]  /*5ed0*/  @!P4 LDG.E.64 R6, desc[UR22][R2.64+0x10] ;  /* 0x000010160206c981 */ /* 0x000f22000c1e1b00 */
[----:B------:R-:W-:Y:S01]  /*5ee0*/  ISETP.GE.AND P6, PT, R0, UR4, PT ;  /* 0x0000000400007c0c */ /* 0x000fe2000bfc6270 */
[----:B------:R-:W-:-:S04]  /*5ef0*/  VIADD R0, R57, 0x5 ;  /* 0x0000000539007836 */ /* 0x000fc80000000000 */
[----:B------:R-:W5:Y:S01]  /*5f00*/  @!P1 LDG.E.64 R8, desc[UR22][R2.64+0x18] ;  /* 0x0000181602089981 */ /* 0x000f62000c1e1b00 */
[----:B------:R-:W-:Y:S01]  /*5f10*/  ISETP.GE.AND P5, PT, R0, UR4, PT ;  /* 0x0000000400007c0c */ /* 0x000fe2000bfa6270 */
[----:B------:R-:W-:Y:S01]  /*5f20*/  VIADD R0, R57, 0x6 ;  /* 0x0000000639007836 */ /* 0x000fe20000000000 */
[----:B--2---:R-:W-:-:S04]  /*5f30*/  @!P3 ISETP.NE.U32.AND P0, PT, R10, RZ, PT ;  /* 0x000000ff0a00b20c */ /* 0x004fc80003f05070 */
[----:B------:R-:W-:Y:S02]  /*5f40*/  @!P3 ISETP.NE.AND.EX P0, PT, R11, RZ, PT, P0 ;  /* 0x000000ff0b00b20c */ /* 0x000fe40003f05300 */
[----:B------:R-:W2:Y:S02]  /*5f50*/  @!P6 LDG.E.64 R10, desc[UR22][R2.64+0x20] ;  /* 0x00002016020ae981 */ /* 0x000ea4000c1e1b00 */
[----:B------:R-:W-:Y:S02]  /*5f60*/  @!P3 SEL R61, RZ, 0x1, !P0 ;  /* 0x00000001ff3db807 */ /* 0x000fe40004000000 */
[----:B---3--:R-:W-:Y:S02]  /*5f70*/  @!P2 ISETP.NE.U32.AND P0, PT, R4, RZ, PT ;  /* 0x000000ff0400a20c */ /* 0x008fe40003f05070 */
[----:B------:R-:W-:Y:S01]  /*5f80*/  ISETP.GE.AND P3, PT, R0, UR4, PT ;  /* 0x0000000400007c0c */ /* 0x000fe2000bf66270 */
[----:B------:R-:W-:Y:S01]  /*5f90*/  VIADD R0, R57, 0x7 ;  /* 0x0000000739007836 */ /* 0x000fe20000000000 */
[----:B------:R-:W-:-:S02]  /*5fa0*/  @!P2 ISETP.NE.AND.EX P0, PT, R5, RZ, PT, P0 ;  /* 0x000000ff0500a20c */ /* 0x000fc40003f05300 */
[----:B------:R-:W3:Y:S02]  /*5fb0*/  @!P5 LDG.E.64 R4, desc[UR22][R2.64+0x28] ;  /* 0x000028160204d981 */ /* 0x000ee4000c1e1b00 */
[----:B------:R-:W-:Y:S02]  /*5fc0*/  @!P2 SEL R56, RZ, 0x1, !P0 ;  /* 0x00000001ff38a807 */ /* 0x000fe40004000000 */
[----:B------:R-:W-:-:S05]  /*5fd0*/  ISETP.GE.AND P2, PT, R0, UR4, PT ;  /* 0x0000000400007c0c */ /* 0x000fca000bf46270 */
[----:B------:R-:W3:Y:S08]  /*5fe0*/  @!P3 LDG.E.64 R12, desc[UR22][R2.64+0x30] ;  /* 0x00003016020cb981 */ /* 0x000ef0000c1e1b00 */
[----:B------:R-:W3:Y:S01]  /*5ff0*/  @!P2 LDG.E.64 R14, desc[UR22][R2.64+0x38] ;  /* 0x00003816020ea981 */ /* 0x000ee2000c1e1b00 */
[----:B----4-:R-:W-:Y:S01]  /*6000*/  @!P4 ISETP.NE.U32.AND P0, PT, R6, RZ, PT ;  /* 0x000000ff0600c20c */ /* 0x010fe20003f05070 */
[----:B------:R-:W-:-:S03]  /*6010*/  VIADD R0, R57, 0x8 ;  /* 0x0000000839007836 */ /* 0x000fc60000000000 */
[----:B------:R-:W-:-:S04]  /*6020*/  @!P4 ISETP.NE.AND.EX P0, PT, R7, RZ, PT, P0 ;  /* 0x000000ff0700c20c */ /* 0x000fc80003f05300 */
[----:B------:R-:W-:Y:S02]  /*6030*/  @!P4 SEL R53, RZ, 0x1, !P0 ;  /* 0x00000001ff35c807 */ /* 0x000fe40004000000 */
[----:B-----5:R-:W-:-:S04]  /*6040*/  @!P1 ISETP.NE.U32.AND P4, PT, R8, RZ, PT ;  /* 0x000000ff0800920c */ /* 0x020fc80003f85070 */
[----:B------:R-:W-:Y:S01]  /*6050*/  @!P1 ISETP.NE.AND.EX P4, PT, R9, RZ, PT, P4 ;  /* 0x000000ff0900920c */ /* 0x000fe20003f85340 */
[----:B------:R-:W-:-:S03]  /*6060*/  IMAD.MOV.U32 R9, RZ, RZ, 0x1 ;  /* 0x00000001ff097424 */ /* 0x000fc600078e00ff */
[----:B------:R-:W-:Y:S02]  /*6070*/  @!P1 SEL R49, RZ, 0x1, !P4 ;  /* 0x00000001ff319807 */ /* 0x000fe40006000000 */
[----:B------:R-:W-:Y:S01]  /*6080*/  ISETP.GE.AND P1, PT, R0, UR4, PT ;  /* 0x0000000400007c0c */ /* 0x000fe2000bf26270 */
[----:B------:R-:W-:Y:S02]  /*6090*/  VIADD R0, R57, 0x9 ;  /* 0x0000000939007836 */ /* 0x000fe40000000000 */
[----:B------:R-:W-:Y:S02]  /*60a0*/  IMAD.MOV.U32 R8, RZ, RZ, 0x1 ;  /* 0x00000001ff087424 */ /* 0x000fe400078e00ff */
[----:B------:R-:W-:Y:S01]  /*60b0*/  IMAD.MOV.U32 R7, RZ, RZ, 0x1 ;  /* 0x00000001ff077424 */ /* 0x000fe200078e00ff */
[----:B--2---:R-:W-:Y:S01]  /*60c0*/  @!P6 ISETP.NE.U32.AND P0, PT, R10, RZ, PT ;  /* 0x000000ff0a00e20c */ /* 0x004fe20003f05070 */
[----:B------:R-:W-:-:S03]  /*60d0*/  IMAD.MOV.U32 R10, RZ, RZ, 0x1 ;  /* 0x00000001ff0a7424 */ /* 0x000fc600078e00ff */
[----:B------:R-:W-:-:S04]  /*60e0*/  @!P6 ISETP.NE.AND.EX P0, PT, R11, RZ, PT, P0 ;  /* 0x000000ff0b00e20c */ /* 0x000fc80003f05300 */
[----:B------:R-:W-:Y:S02]  /*60f0*/  @!P6 SEL R10, RZ, 0x1, !P0 ;  /* 0x00000001ff0ae807 */ /* 0x000fe40004000000 */
[----:B---3--:R-:W-:Y:S02]  /*6100*/  @!P5 ISETP.NE.U32.AND P4, PT, R4, RZ, PT ;  /* 0x000000ff0400d20c */ /* 0x008fe40003f85070 */
[----:B------:R-:W-:Y:S01]  /*6110*/  ISETP.GE.AND P0, PT, R0, UR4, PT ;  /* 0x0000000400007c0c */ /* 0x000fe2000bf06270 */
[----:B------:R-:W-:Y:S01]  /*6120*/  VIADD R0, R57, 0xa ;  /* 0x0000000a39007836 */ /* 0x000fe20000000000 */
[----:B------:R-:W-:Y:S02]  /*6130*/  @!P5 ISETP.NE.AND.EX P6, PT, R5, RZ, PT, P4 ;  /* 0x000000ff0500d20c */ /* 0x000fe40003fc5340 */
[----:B------:R-:W2:Y:S02]  /*6140*/  @!P1 LDG.E.64 R4, desc[UR22][R2.64+0x40] ;  /* 0x0000401602049981 */ /* 0x000ea4000c1e1b00 */
[----:B------:R-:W-:-:S02]  /*6150*/  @!P5 SEL R9, RZ, 0x1, !P6 ;  /* 0x00000001ff09d807 */ /* 0x000fc40007000000 */
[----:B------:R-:W-:Y:S02]  /*6160*/  @!P3 ISETP.NE.U32.AND P4, PT, R12, RZ, PT ;  /* 0x000000ff0c00b20c */ /* 0x000fe40003f85070 */
[----:B------:R-:W-:Y:S01]  /*6170*/  ISETP.GE.AND P5, PT, R0, UR4, PT ;  /* 0x0000000400007c0c */ /* 0x000fe2000bfa6270 */
[----:B------:R-:W-:Y:S01]  /*6180*/  VIADD R0, R57, 0xb ;  /* 0x0000000b39007836 */ /* 0x000fe20000000000 */
[----:B------:R-:W-:Y:S01]  /*6190*/  @!P3 ISETP.NE.AND.EX P4, PT, R13, RZ, PT, P4 ;  /* 0x000000ff0d00b20c */ /* 0x000fe20003f85340 */
[----:B------:R-:W3:Y:S03]  /*61a0*/  @!P0 LDG.E.64 R20, desc[UR22][R2.64+0x48] ;  /* 0x0000481602148981 */ /* 0x000ee6000c1e1b00 */
[----:B------:R-:W-:Y:S01]  /*61b0*/  ISETP.GE.AND P6, PT, R0, UR4, PT ;  /* 0x0000000400007c0c */ /* 0x000fe2000bfc6270 */
[----:B------:R-:W-:Y:S01]  /*61c0*/  VIADD R0, R57, 0xc ;  /* 0x0000000c39007836 */ /* 0x000fe20000000000 */
[----:B------:R-:W-:-:S02]  /*61d0*/  @!P3 SEL R8, RZ, 0x1, !P4 ;  /* 0x00000001ff08b807 */ /* 0x000fc40006000000 */
[----:B------:R-:W-:Y:S02]  /*61e0*/  @!P2 ISETP.NE.U32.AND P4, PT, R14, RZ, PT ;  /* 0x000000ff0e00a20c */ /* 0x000fe40003f85070 */
[----:B------:R-:W-:Y:S01]  /*61f0*/  ISETP.GE.AND P3, PT, R0, UR4, PT ;  /* 0x0000000400007c0c */ /* 0x000fe2000bf66270 */
[----:B------:R-:W-:Y:S01]  /*6200*/  VIADD R0, R57, 0xd ;  /* 0x0000000d39007836 */ /* 0x000fe20000000000 */
[----:B------:R-:W-:Y:S01]  /*6210*/  @!P2 ISETP.NE.AND.EX P4, PT, R15, RZ, PT, P4 ;  /* 0x000000ff0f00a20c */ /* 0x000fe20003f85340 */
[----:B------:R-:W4:Y:S03]  /*6220*/  @!P5 LDG.E.64 R12, desc[UR22][R2.64+0x50] ;  /* 0x00005016020cd981 */ /* 0x000f26000c1e1b00 */
[----:B------:R-:W-:Y:S01]  /*6230*/  @!P2 SEL R7, RZ, 0x1, !P4 ;  /* 0x00000001ff07a807 */ /* 0x000fe20006000000 */
[----:B------:R-:W5:Y:S01]  /*6240*/  @!P6 LDG.E.64 R14, desc[UR22][R2.64+0x58] ;  /* 0x00005816020ee981 */ /* 0x000f62000c1e1b00 */
[----:B------:R-:W-:-:S05]  /*6250*/  ISETP.GE.AND P4, PT, R0, UR4, PT ;  /* 0x0000000400007c0c */ /* 0x000fca000bf86270 */
[----:B------:R-:W5:Y:S08]  /*6260*/  @!P3 LDG.E.64 R16, desc[UR22][R2.64+0x60] ;  /* 0x000060160210b981 */ /* 0x000f70000c1e1b00 */
[----:B------:R0:W5:Y:S01]  /*6270*/  @!P4 LDG.E.64 R18, desc[UR22][R2.64+0x68] ;  /* 0x000068160212c981 */ /* 0x000162000c1e1b00 */
[----:B------:R-:W-:Y:S01]  /*6280*/  IADD3 R0, PT, PT, R53, R56, R61 ;  /* 0x0000003835007210 */ /* 0x000fe20007ffe03d */
[----:B------:R-:W-:-:S03]  /*6290*/  IMAD.MOV.U32 R6, RZ, RZ, 0x1 ;  /* 0x00000001ff067424 */ /* 0x000fc600078e00ff */
[----:B------:R-:W-:-:S04]  /*62a0*/  IADD3 R0, PT, PT, R10, R49, R0 ;  /* 0x000000310a007210 */ /* 0x000fc80007ffe000 */
[----:B------:R-:W-:Y:S01]  /*62b0*/  IADD3 R0, PT, PT, R8, R9, R0 ;  /* 0x0000000908007210 */ /* 0x000fe20007ffe000 */
[----:B0-----:R-:W-:Y:S02]  /*62c0*/  IMAD.MOV.U32 R3, RZ, RZ, 0x1 ;  /* 0x00000001ff037424 */ /* 0x001fe400078e00ff */
[----:B------:R-:W-:Y:S01]  /*62d0*/  IMAD.MOV.U32 R2, RZ, RZ, 0x1 ;  /* 0x00000001ff027424 */ /* 0x000fe200078e00ff */
[----:B------:R-:W0:Y:S01]  /*62e0*/  S2R R11, SR_LANEID ;  /* 0x00000000000b7919 */ /* 0x000e220000000000 */
[----:B------:R-:W-:Y:S01]  /*62f0*/  ULEA UR5, UR6, UR5, 0x18 ;  /* 0x0000000506057291 */ /* 0x000fe2000f8ec0ff */
[----:B------:R-:W-:Y:S01]  /*6300*/  BAR.SYNC.DEFER_BLOCKING 0x0 ;  /* 0x0000000000007b1d */ /* 0x000fe20000010000 */
[----:B------:R-:W-:Y:S02]  /*6310*/  SHF.R.U32.HI R30, RZ, 0x5, R59 ;  /* 0x00000005ff1e7819 */ /* 0x000fe4000001163b */
[----:B--2---:R-:W-:-:S04]  /*6320*/  @!P1 ISETP.NE.U32.AND P2, PT, R4, RZ, PT ;  /* 0x000000ff0400920c */ /* 0x004fc80003f45070 */
[----:B------:R-:W-:-:S04]  /*6330*/  @!P1 ISETP.NE.AND.EX P2, PT, R5, RZ, PT, P2 ;  /* 0x000000ff0500920c */ /* 0x000fc80003f45320 */
[----:B------:R-:W-:Y:S02]  /*6340*/  @!P1 SEL R6, RZ, 0x1, !P2 ;  /* 0x00000001ff069807 */ /* 0x000fe40005000000 */
[----:B---3--:R-:W-:Y:S01]  /*6350*/  @!P0 ISETP.NE.U32.AND P2, PT, R20, RZ, PT ;  /* 0x000000ff1400820c */ /* 0x008fe20003f45070 */
[----:B------:R-:W-:-:S03]  /*6360*/  IMAD.MOV.U32 R5, RZ, RZ, 0x1 ;  /* 0x00000001ff057424 */ /* 0x000fc600078e00ff */
[----:B------:R-:W-:Y:S02]  /*6370*/  @!P0 ISETP.NE.AND.EX P2, PT, R21, RZ, PT, P2 ;  /* 0x000000ff1500820c */ /* 0x000fe40003f45320 */
[----:B------:R-:W-:Y:S02]  /*6380*/  IADD3 R0, PT, PT, R6, R7, R0 ;  /* 0x0000000706007210 */ /* 0x000fe40007ffe000 */
[----:B------:R-:W-:Y:S02]  /*6390*/  @!P0 SEL R5, RZ, 0x1, !P2 ;  /* 0x00000001ff058807 */ /* 0x000fe40005000000 */
[----:B----4-:R-:W-:Y:S01]  /*63a0*/  @!P5 ISETP.NE.U32.AND P1, PT, R12, RZ, PT ;  /* 0x000000ff0c00d20c */ /* 0x010fe20003f25070 */
[----:B------:R-:W-:Y:S01]  /*63b0*/  IMAD.MOV.U32 R4, RZ, RZ, 0x1 ;  /* 0x00000001ff047424 */ /* 0x000fe200078e00ff */
[----:B-----5:R-:W-:Y:S02]  /*63c0*/  @!P6 ISETP.NE.U32.AND P2, PT, R14, RZ, PT ;  /* 0x000000ff0e00e20c */ /* 0x020fe40003f45070 */
[----:B------:R-:W-:Y:S01]  /*63d0*/  @!P5 ISETP.NE.AND.EX P0, PT, R13, RZ, PT, P1 ;  /* 0x000000ff0d00d20c */ /* 0x000fe20003f05310 */
[----:B------:R-:W-:Y:S01]  /*63e0*/  IMAD.IADD R55, R0, 0x1, R5 ;  /* 0x0000000100377824 */ /* 0x000fe200078e0205 */
[----:B------:R-:W-:-:S02]  /*63f0*/  @!P6 ISETP.NE.AND.EX P2, PT, R15, RZ, PT, P2 ;  /* 0x000000ff0f00e20c */ /* 0x000fc40003f45320 */
[----:B------:R-:W-:Y:S02]  /*6400*/  @!P3 ISETP.NE.U32.AND P1, PT, R16, RZ, PT ;  /* 0x000000ff1000b20c */ /* 0x000fe40003f25070 */
[----:B------:R-:W-:Y:S02]  /*6410*/  @!P5 SEL R4, RZ, 0x1, !P0 ;  /* 0x00000001ff04d807 */ /* 0x000fe40004000000 */
[----:B------:R-:W-:Y:S02]  /*6420*/  @!P3 ISETP.NE.AND.EX P1, PT, R17, RZ, PT, P1 ;  /* 0x000000ff1100b20c */ /* 0x000fe40003f25310 */
[----:B------:R-:W-:Y:S01]  /*6430*/  @!P6 SEL R3, RZ, 0x1, !P2 ;  /* 0x00000001ff03e807 */ /* 0x000fe20005000000 */
[----:B------:R-:W-:Y:S01]  /*6440*/  IMAD.IADD R41, R55, 0x1, R4 ;  /* 0x0000000137297824 */ /* 0x000fe200078e0204 */
[----:B------:R-:W-:Y:S02]  /*6450*/  @!P4 ISETP.NE.U32.AND P0, PT, R18, RZ, PT ;  /* 0x000000ff1200c20c */ /* 0x000fe40003f05070 */
[----:B------:R-:W-:Y:S01]  /*6460*/  @!P3 SEL R2, RZ, 0x1, !P1 ;  /* 0x00000001ff02b807 */ /* 0x000fe20004800000 */
[----:B------:R-:W-:Y:S01]  /*6470*/  IMAD.IADD R43, R41, 0x1, R3 ;  /* 0x00000001292b7824 */ /* 0x000fe200078e0203 */
[----:B------:R-:W-:Y:S01]  /*6480*/  @!P4 ISETP.NE.AND.EX P0, PT, R19, RZ, PT, P0 ;  /* 0x000000ff1300c20c */ /* 0x000fe20003f05300 */
[----:B------:R-:W-:-:S02]  /*6490*/  IMAD.MOV.U32 R0, RZ, RZ, 0x1 ;  /* 0x00000001ff007424 */ /* 0x000fc400078e00ff */
[----:B------:R-:W-:Y:S01]  /*64a0*/  IMAD.IADD R45, R43, 0x1, R2 ;  /* 0x000000012b2d7824 */ /* 0x000fe200078e0202 */
[----:B------:R-:W-:-:S05]  /*64b0*/  @!P4 SEL R0, RZ, 0x1, !P0 ;  /* 0x00000001ff00c807 */ /* 0x000fca0004000000 */
[----:B------:R-:W-:-:S05]  /*64c0*/  IMAD.IADD R12, R45, 0x1, R0 ;  /* 0x000000012d0c7824 */ /* 0x000fca00078e0200 */
[----:B------:R-:W2:Y:S02]  /*64d0*/  SHFL.UP P0, R13, R12, 0x1, RZ ;  /* 0x042000000c0d7989 */ /* 0x000ea400000000ff */
[----:B--2---:R-:W-:-:S05]  /*64e0*/  @P0 IMAD.IADD R13, R12, 0x1, R13 ;  /* 0x000000010c0d0824 */ /* 0x004fca00078e020d */
[----:B------:R-:W2:Y:S02]  /*64f0*/  SHFL.UP P0, R14, R13, 0x2, RZ ;  /* 0x044000000d0e7989 */ /* 0x000ea400000000ff */
[----:B--2---:R-:W-:-:S05]  /*6500*/  @P0 IMAD.IADD R14, R13, 0x1, R14 ;  /* 0x000000010d0e0824 */ /* 0x004fca00078e020e */
[----:B------:R-:W2:Y:S02]  /*6510*/  SHFL.UP P0, R15, R14, 0x4, RZ ;  /* 0x048000000e0f7989 */ /* 0x000ea400000000ff */
[----:B--2---:R-:W-:-:S05]  /*6520*/  @P0 IMAD.IADD R15, R14, 0x1, R15 ;  /* 0x000000010e0f0824 */ /* 0x004fca00078e020f */
[----:B------:R-:W2:Y:S01]  /*6530*/  SHFL.UP P0, R16, R15, 0x8, RZ ;  /* 0x050000000f107989 */ /* 0x000ea200000000ff */
[----:B0-----:R-:W-:Y:S01]  /*6540*/  ISETP.NE.AND P1, PT, R11, 0x1f, PT ;  /* 0x0000001f0b00780c */ /* 0x001fe20003f25270 */
[----:B--2---:R-:W-:-:S05]  /*6550*/  @P0 IMAD.IADD R16, R15, 0x1, R16 ;  /* 0x000000010f100824 */ /* 0x004fca00078e0210 */
        /* <DEDUP_REMOVED lines=49> */
[----:B------:R-:W-:Y:S02]  /*6870*/  SEL R31, R32, R31, !P0 ;  /* 0x0000001f201f7207 */ /* 0x000fe40004000000 */
[----:B------:R-:W-:Y:S02]  /*6880*/  ISETP.NE.AND P2, PT, R11, RZ, PT ;  /* 0x000000ff0b00720c */ /* 0x000fe40003f45270 */
[----:B------:R-:W-:Y:S02]  /*6890*/  ISETP.GE.U32.AND P0, PT, R59, 0x20, PT ;  /* 0x000000203b00780c */ /* 0x000fe40003f06070 */
[----:B------:R-:W-:Y:S02]  /*68a0*/  IADD3 R29, PT, PT, R29, -R0, -R45 ;  /* 0x800000001d1d7210 */ /* 0x000fe40007ffe82d */
[----:B------:R-:W-:Y:S02]  /*68b0*/  SEL R31, R34, R31, !P1 ;  /* 0x0000001f221f7207 */ /* 0x000fe40004800000 */
[----:B------:R-:W-:-:S02]  /*68c0*/  SEL R58, R29, RZ, P2 ;  /* 0x000000ff1d3a7207 */ /* 0x000fc40001000000 */
[----:B------:R-:W-:-:S05]  /*68d0*/  SEL R31, R31, RZ, P0 ;  /* 0x000000ff1f1f7207 */ /* 0x000fca0000000000 */
[----:B------:R-:W-:Y:S01]  /*68e0*/  IMAD.IADD R58, R31, 0x1, R58 ;  /* 0x000000011f3a7824 */ /* 0x000fe200078e023a */
[----:B-1----:R-:W-:-:S04]  /*68f0*/  IADD3 R28, PT, PT, R28, UR8, R33 ;  /* 0x000000081c1c7c10 */ /* 0x002fc8000fffe021 */
[----:B------:R-:W-:Y:S02]  /*6900*/  IADD3 R51, PT, PT, R58, R56, R61 ;  /* 0x000000383a337210 */ /* 0x000fe40007ffe03d */
        /* <DEDUP_REMOVED lines=8> */
[----:B------:R-:W-:Y:S01]  /*6990*/  IMAD.IADD R39, R35, 0x1, R8 ;  /* 0x0000000123277824 */ /* 0x000fe200078e0208 */
[----:B------:R-:W-:Y:S03]  /*69a0*/  BSSY.RECONVERGENT B0, `(.L_x_1285) ;  /* 0x0000182000007945 */ /* 0x000fe60003800200 */
[----:B------:R-:W-:Y:S02]  /*69b0*/  IMAD.IADD R42, R39, 0x1, R7 ;  /* 0x00000001272a7824 */ /* 0x000fe400078e0207 */
[--C-:B------:R-:W-:Y:S02]  /*69c0*/  IMAD.IADD R40, R55, 0x1, R58.reuse ;  /* 0x0000000137287824 */ /* 0x100fe400078e023a */
        /* <DEDUP_REMOVED lines=14> */
[--C-:B------:R-:W-:Y:S02]  /*6ab0*/  IMAD.IADD R41, R41, 0x1, R58.reuse ;  /* 0x0000000129297824 */ /* 0x100fe400078e023a */
        /* <DEDUP_REMOVED lines=14> */
.L_x_1289:
[----:B-----5:R-:W-:-:S04]  /*6ba0*/  IADD3 R14, P0, PT, R58, R12, RZ ;  /* 0x0000000c3a0e7210 */ /* 0x020fc80007f1e0ff */
[----:B------:R-:W-:Y:S02]  /*6bb0*/  LEA.HI.X.SX32 R13, R58, R13, 0x1, P0 ;  /* 0x0000000d3a0d7211 */ /* 0x000fe400000f0eff */
[----:B0-----:R-:W-:-:S04]  /*6bc0*/  LEA R12, P0, R14, UR10, 0x2 ;  /* 0x0000000a0e0c7c11 */ /* 0x001fc8000f8010ff */
[----:B------:R-:W-:-:S05]  /*6bd0*/  LEA.HI.X R13, R14, UR11, R13, 0x2, P0 ;  /* 0x0000000b0e0d7c11 */ /* 0x000fca00080f140d */
[----:B------:R0:W-:Y:S04]  /*6be0*/  STG.E desc[UR22][R12.64], R57 ;  /* 0x000000390c007986 */ /* 0x0001e8000c101916 */
.L_x_1288:
[----:B------:R-:W-:Y:S05]  /*6bf0*/  BSYNC.RECONVERGENT B2 ;  /* 0x0000000000027941 */ /* 0x000fea0003800200 */
.L_x_1287:
        /* <DEDUP_REMOVED lines=10> */
.L_x_1292:
[----:B-----5:R-:W-:-:S04]  /*6ca0*/  IADD3 R14, P0, PT, R55, R12, RZ ;  /* 0x0000000c370e7210 */ /* 0x020fc80007f1e0ff */
[----:B------:R-:W-:Y:S02]  /*6cb0*/  LEA.HI.X.SX32 R13, R55, R13, 0x1, P0 ;  /* 0x0000000d370d7211 */ /* 0x000fe400000f0eff */
[----:B0-----:R-:W-:-:S04]  /*6cc0*/  LEA R12, P0, R14, UR10, 0x2 ;  /* 0x0000000a0e0c7c11 */ /* 0x001fc8000f8010ff */
[----:B------:R-:W-:-:S05]  /*6cd0*/  LEA.HI.X R13, R14, UR11, R13, 0x2, P0 ;  /* 0x0000000b0e0d7c11 */ /* 0x000fca00080f140d */
[----:B------:R1:W-:Y:S04]  /*6ce0*/  STG.E desc[UR22][R12.64], R52 ;  /* 0x000000340c007986 */ /* 0x0003e8000c101916 */
.L_x_1291:
[----:B------:R-:W-:Y:S05]  /*6cf0*/  BSYNC.RECONVERGENT B2 ;  /* 0x0000000000027941 */ /* 0x000fea0003800200 */
.L_x_1290:
        /* <DEDUP_REMOVED lines=10> */
.L_x_1295:
[----:B-----5:R-:W-:-:S04]  /*6da0*/  IADD3 R14, P0, PT, R51, R12, RZ ;  /* 0x0000000c330e7210 */ /* 0x020fc80007f1e0ff */
[----:B------:R-:W-:Y:S02]  /*6db0*/  LEA.HI.X.SX32 R13, R51, R13, 0x1, P0 ;  /* 0x0000000d330d7211 */ /* 0x000fe400000f0eff */
[----:B0-----:R-:W-:-:S04]  /*6dc0*/  LEA R12, P0, R14, UR10, 0x2 ;  /* 0x0000000a0e0c7c11 */ /* 0x001fc8000f8010ff */
[----:B------:R-:W-:-:S05]  /*6dd0*/  LEA.HI.X R13, R14, UR11, R13, 0x2, P0 ;  /* 0x0000000b0e0d7c11 */ /* 0x000fca00080f140d */
[----:B------:R2:W-:Y:S04]  /*6de0*/  STG.E desc[UR22][R12.64], R48 ;  /* 0x000000300c007986 */ /* 0x0005e8000c101916 */
.L_x_1294:
[----:B------:R-:W-:Y:S05]  /*6df0*/  BSYNC.RECONVERGENT B2 ;  /* 0x0000000000027941 */ /* 0x000fea0003800200 */
.L_x_1293:
        /* <DEDUP_REMOVED lines=10> */
.L_x_1298:
[----:B-----5:R-:W-:-:S04]  /*6ea0*/  IADD3 R14, P0, PT, R47, R12, RZ ;  /* 0x0000000c2f0e7210 */ /* 0x020fc80007f1e0ff */
[----:B------:R-:W-:Y:S02]  /*6eb0*/  LEA.HI.X.SX32 R13, R47, R13, 0x1, P0 ;  /* 0x0000000d2f0d7211 */ /* 0x000fe400000f0eff */
[----:B0-----:R-:W-:-:S04]  /*6ec0*/  LEA R12, P0, R14, UR10, 0x2 ;  /* 0x0000000a0e0c7c11 */ /* 0x001fc8000f8010ff */
[----:B------:R-:W-:-:S05]  /*6ed0*/  LEA.HI.X R13, R14, UR11, R13, 0x2, P0 ;  /* 0x0000000b0e0d7c11 */ /* 0x000fca00080f140d */
[----:B------:R3:W-:Y:S04]  /*6ee0*/  STG.E desc[UR22][R12.64], R50 ;  /* 0x000000320c007986 */ /* 0x0007e8000c101916 */
.L_x_1297:
[----:B------:R-:W-:Y:S05]  /*6ef0*/  BSYNC.RECONVERGENT B2 ;  /* 0x0000000000027941 */ /* 0x000fea0003800200 */
.L_x_1296:
        /* <DEDUP_REMOVED lines=10> */
.L_x_1301:
[----:B-----5:R-:W-:-:S04]  /*6fa0*/  IADD3 R10, P0, PT, R28, R12, RZ ;  /* 0x0000000c1c0a7210 */ /* 0x020fc80007f1e0ff */
[----:B------:R-:W-:Y:S02]  /*6fb0*/  LEA.HI.X.SX32 R13, R28, R13, 0x1, P0 ;  /* 0x0000000d1c0d7211 */ /* 0x000fe400000f0eff */
[----:B0-----:R-:W-:-:S04]  /*6fc0*/  LEA R12, P0, R10, UR10, 0x2 ;  /* 0x0000000a0a0c7c11 */ /* 0x001fc8000f8010ff */
[----:B------:R-:W-:-:S05]  /*6fd0*/  LEA.HI.X R13, R10, UR11, R13, 0x2, P0 ;  /* 0x0000000b0a0d7c11 */ /* 0x000fca00080f140d */
[----:B------:R4:W-:Y:S04]  /*6fe0*/  STG.E desc[UR22][R12.64], R54 ;  /* 0x000000360c007986 */ /* 0x0009e8000c101916 */
.L_x_1300:
[----:B------:R-:W-:Y:S05]  /*6ff0*/  BSYNC.RECONVERGENT B2 ;  /* 0x0000000000027941 */ /* 0x000fea0003800200 */
.L_x_1299:
        /* <DEDUP_REMOVED lines=10> */
.L_x_1304:
[----:B-----5:R-:W-:-:S04]  /*70a0*/  IADD3 R9, P0, PT, R32, R12, RZ ;  /* 0x0000000c20097210 */ /* 0x020fc80007f1e0ff */
[----:B------:R-:W-:Y:S02]  /*70b0*/  LEA.HI.X.SX32 R32, R32, R13, 0x1, P0 ;  /* 0x0000000d20207211 */ /* 0x000fe400000f0eff */
[----:B0-----:R-:W-:-:S04]  /*70c0*/  LEA R12, P0, R9, UR10, 0x2 ;  /* 0x0000000a090c7c11 */ /* 0x001fc8000f8010ff */
[----:B------:R-:W-:-:S05]  /*70d0*/  LEA.HI.X R13, R9, UR11, R32, 0x2, P0 ;  /* 0x0000000b090d7c11 */ /* 0x000fca00080f1420 */
[----:B------:R0:W-:Y:S04]  /*70e0*/  STG.E desc[UR22][R12.64], R46 ;  /* 0x0000002e0c007986 */ /* 0x0001e8000c101916 */
.L_x_1303:
[----:B------:R-:W-:Y:S05]  /*70f0*/  BSYNC.RECONVERGENT B2 ;  /* 0x0000000000027941 */ /* 0x000fea0003800200 */
.L_x_1302:
        /* <DEDUP_REMOVED lines=10> */
.L_x_1307:
[----:B-----5:R-:W-:-:S04]  /*71a0*/  IADD3 R10, P0, PT, R35, R8, RZ ;  /* 0x00000008230a7210 */ /* 0x020fc80007f1e0ff */
[----:B------:R-:W-:Y:S02]  /*71b0*/  LEA.HI.X.SX32 R9, R35, R9, 0x1, P0 ;  /* 0x0000000923097211 */ /* 0x000fe400000f0eff */
[----:B0-----:R-:W-:-:S04]  /*71c0*/  LEA R8, P0, R10, UR10, 0x2 ;  /* 0x0000000a0a087c11 */ /* 0x001fc8000f8010ff */
[----:B------:R-:W-:-:S05]  /*71d0*/  LEA.HI.X R9, R10, UR11, R9, 0x2, P0 ;  /* 0x0000000b0a097c11 */ /* 0x000fca00080f1409 */
[----:B------:R0:W-:Y:S04]  /*71e0*/  STG.E desc[UR22][R8.64], R11 ;  /* 0x0000000b08007986 */ /* 0x0001e8000c101916 */
.L_x_1306:
[----:B------:R-:W-:Y:S05]  /*71f0*/  BSYNC.RECONVERGENT B2 ;  /* 0x0000000000027941 */ /* 0x000fea0003800200 */
.L_x_1305:
        /* <DEDUP_REMOVED lines=10> */
.L_x_1310:
[----:B-----5:R-:W-:-:S04]  /*72a0*/  IADD3 R7, P0, PT, R39, R8, RZ ;  /* 0x0000000827077210 */ /* 0x020fc80007f1e0ff */
[----:B------:R-:W-:Y:S02]  /*72b0*/  LEA.HI.X.SX32 R10, R39, R9, 0x1, P0 ;  /* 0x00000009270a7211 */ /* 0x000fe400000f0eff */
[----:B0-----:R-:W-:-:S04]  /*72c0*/  LEA R8, P0, R7, UR10, 0x2 ;  /* 0x0000000a07087c11 */ /* 0x001fc8000f8010ff */
[----:B------:R-:W-:-:S05]  /*72d0*/  LEA.HI.X R9, R7, UR11, R10, 0x2, P0 ;  /* 0x0000000b07097c11 */ /* 0x000fca00080f140a */
[----:B------:R0:W-:Y:S04]  /*72e0*/  STG.E desc[UR22][R8.64], R29 ;  /* 0x0000001d08007986 */ /* 0x0001e8000c101916 */
.L_x_1309:
[----:B------:R-:W-:Y:S05]  /*72f0*/  BSYNC.RECONVERGENT B2 ;  /* 0x0000000000027941 */ /* 0x000fea0003800200 */
.L_x_1308:
        /* <DEDUP_REMOVED lines=10> */
.L_x_1313:
[----:B0----5:R-:W-:-:S04]  /*73a0*/  IADD3 R8, P0, PT, R42, R6, RZ ;  /* 0x000000062a087210 */ /* 0x021fc80007f1e0ff */
[----:B------:R-:W-:Y:S02]  /*73b0*/  LEA.HI.X.SX32 R7, R42, R7, 0x1, P0 ;  /* 0x000000072a077211 */ /* 0x000fe400000f0eff */
[----:B------:R-:W-:-:S04]  /*73c0*/  LEA R6, P0, R8, UR10, 0x2 ;  /* 0x0000000a08067c11 */ /* 0x000fc8000f8010ff */
[----:B------:R-:W-:-:S05]  /*73d0*/  LEA.HI.X R7, R8, UR11, R7, 0x2, P0 ;  /* 0x0000000b08077c11 */ /* 0x000fca00080f1407 */
[----:B------:R0:W-:Y:S04]  /*73e0*/  STG.E desc[UR22][R6.64], R30 ;  /* 0x0000001e06007986 */ /* 0x0001e8000c101916 */
.L_x_1312:
[----:B------:R-:W-:Y:S05]  /*73f0*/  BSYNC.RECONVERGENT B2 ;  /* 0x0000000000027941 */ /* 0x000fea0003800200 */
.L_x_1311:
        /* <DEDUP_REMOVED lines=10> */
.L_x_1316:
[----:B-----5:R-:W-:-:S04]  /*74a0*/  IADD3 R5, P0, PT, R45, R6, RZ ;  /* 0x000000062d057210 */ /* 0x020fc80007f1e0ff */
[----:B------:R-:W-:Y:S02]  /*74b0*/  LEA.HI.X.SX32 R8, R45, R7, 0x1, P0 ;  /* 0x000000072d087211 */ /* 0x000fe400000f0eff */
[----:B0-----:R-:W-:-:S04]  /*74c0*/  LEA R6, P0, R5, UR10, 0x2 ;  /* 0x0000000a05067c11 */ /* 0x001fc8000f8010ff */
[----:B------:R-:W-:-:S05]  /*74d0*/  LEA.HI.X R7, R5, UR11, R8, 0x2, P0 ;  /* 0x0000000b05077c11 */ /* 0x000fca00080f1408 */
[----:B------:R0:W-:Y:S04]  /*74e0*/  STG.E desc[UR22][R6.64], R31 ;  /* 0x0000001f06007986 */ /* 0x0001e8000c101916 */
.L_x_1315:
[----:B------:R-:W-:Y:S05]  /*74f0*/  BSYNC.RECONVERGENT B2 ;  /* 0x0000000000027941 */ /* 0x000fea0003800200 */
.L_x_1314:
        /* <DEDUP_REMOVED lines=10> */
.L_x_1319:
[----:B0----5:R-:W-:-:S04]  /*75a0*/  IADD3 R6, P0, PT, R40, R4, RZ ;  /* 0x0000000428067210 */ /* 0x021fc80007f1e0ff */
[----:B------:R-:W-:Y:S02]  /*75b0*/  LEA.HI.X.SX32 R5, R40, R5, 0x1, P0 ;  /* 0x0000000528057211 */ /* 0x000fe400000f0eff */
[----:B------:R-:W-:-:S04]  /*75c0*/  LEA R4, P0, R6, UR10, 0x2 ;  /* 0x0000000a06047c11 */ /* 0x000fc8000f8010ff */
[----:B------:R-:W-:-:S05]  /*75d0*/  LEA.HI.X R5, R6, UR11, R5, 0x2, P0 ;  /* 0x0000000b06057c11 */ /* 0x000fca00080f1405 */
[----:B------:R0:W-:Y:S04]  /*75e0*/  STG.E desc[UR22][R4.64], R33 ;  /* 0x0000002104007986 */ /* 0x0001e8000c101916 */
.L_x_1318:
[----:B------:R-:W-:Y:S05]  /*75f0*/  BSYNC.RECONVERGENT B2 ;  /* 0x0000000000027941 */ /* 0x000fea0003800200 */
.L_x_1317:
        /* <DEDUP_REMOVED lines=10> */
.L_x_1322:
[----:B-----5:R-:W-:-:S04]  /*76a0*/  IADD3 R3, P0, PT, R41, R4, RZ ;  /* 0x0000000429037210 */ /* 0x020fc80007f1e0ff */
[----:B------:R-:W-:Y:S02]  /*76b0*/  LEA.HI.X.SX32 R6, R41, R5, 0x1, P0 ;  /* 0x0000000529067211 */ /* 0x000fe400000f0eff */
[----:B0-----:R-:W-:-:S04]  /*76c0*/  LEA R4, P0, R3, UR10, 0x2 ;  /* 0x0000000a03047c11 */ /* 0x001fc8000f8010ff */
[----:B------:R-:W-:-:S05]  /*76d0*/  LEA.HI.X R5, R3, UR11, R6, 0x2, P0 ;  /* 0x0000000b03057c11 */ /* 0x000fca00080f1406 */
[----:B------:R0:W-:Y:S04]  /*76e0*/  STG.E desc[UR22][R4.64], R34 ;  /* 0x0000002204007986 */ /* 0x0001e8000c101916 */
.L_x_1321:
[----:B------:R-:W-:Y:S05]  /*76f0*/  BSYNC.RECONVERGENT B2 ;  /* 0x0000000000027941 */ /* 0x000fea0003800200 */
.L_x_1320:
        /* <DEDUP_REMOVED lines=10> */
.L_x_1325:
[----:B0----5:R-:W-:-:S04]  /*77a0*/  IADD3 R4, P0, PT, R43, R2, RZ ;  /* 0x000000022b047210 */ /* 0x021fc80007f1e0ff */
[----:B------:R-:W-:Y:S02]  /*77b0*/  LEA.HI.X.SX32 R3, R43, R3, 0x1, P0 ;  /* 0x000000032b037211 */ /* 0x000fe400000f0eff */
[----:B------:R-:W-:-:S04]  /*77c0*/  LEA R2, P0, R4, UR10, 0x2 ;  /* 0x0000000a04027c11 */ /* 0x000fc8000f8010ff */
[----:B------:R-:W-:-:S05]  /*77d0*/  LEA.HI.X R3, R4, UR11, R3, 0x2, P0 ;  /* 0x0000000b04037c11 */ /* 0x000fca00080f1403 */
[----:B------:R0:W-:Y:S04]  /*77e0*/  STG.E desc[UR22][R2.64], R37 ;  /* 0x0000002502007986 */ /* 0x0001e8000c101916 */
.L_x_1324:
[----:B------:R-:W-:Y:S05]  /*77f0*/  BSYNC.RECONVERGENT B2 ;  /* 0x0000000000027941 */ /* 0x000fea0003800200 */
.L_x_1323:
[----:B------:R-:W-:-:S04]  /*7800*/  ISETP.GE.AND P0, PT, R44, R36, PT ;  /* 0x000000242c00720c */ /* 0x000fc80003f06270 */
        /* <DEDUP_REMOVED lines=8> */
.L_x_1327:
[----:B-----5:R-:W-:-:S04]  /*7890*/  IADD3 R0, P0, PT, R44, R2, RZ ;  /* 0x000000022c007210 */ /* 0x020fc80007f1e0ff */
[----:B------:R-:W-:Y:S02]  /*78a0*/  LEA.HI.X.SX32 R3, R44, R3, 0x1, P0 ;  /* 0x000000032c037211 */ /* 0x000fe400000f0eff */
[----:B0-----:R-:W-:-:S04]  /*78b0*/  LEA R2, P0, R0, UR10, 0x2 ;  /* 0x0000000a00027c11 */ /* 0x001fc8000f8010ff */
[----:B------:R-:W-:-:S05]  /*78c0*/  LEA.HI.X R3, R0, UR11, R3, 0x2, P0 ;  /* 0x0000000b00037c11 */ /* 0x000fca00080f1403 */
[----:B------:R0:W-:Y:S01]  /*78d0*/  STG.E desc[UR22][R2.64], R38 ;  /* 0x0000002602007986 */ /* 0x0001e2000c101916 */
[----:B------:R-:W-:Y:S05]  /*78e0*/  BRA `(.L_x_1326) ;  /* 0x0000000800347947 */ /* 0x000fea0003800000 */
.L_x_1286:
        /* <DEDUP_REMOVED lines=13> */
[----:B------:R-:W-:Y:S01]  /*79c0*/  @P0 STS [R58], R57 ;  /* 0x000000393a000388 */ /* 0x000fe20000000800 */
[----:B------:R-:W-:-:S02]  /*79d0*/  ISETP.NE.AND P0, PT, R7, RZ, PT ;  /* 0x000000ff0700720c */ /* 0x000fc40003f05270 */
[----:B------:R-:W-:Y:S01]  /*79e0*/  @P2 LEA R7, R32, UR5, 0x2 ;  /* 0x0000000520072c11 */ /* 0x000fe2000f8e10ff */
[----:B------:R-:W-:Y:S01]  /*79f0*/  @P4 STS [R55], R52 ;  /* 0x0000003437004388 */ /* 0x000fe20000000800 */
[----:B------:R-:W-:-:S03]  /*7a00*/  ISETP.NE.AND P4, PT, R6, RZ, PT ;  /* 0x000000ff0600720c */ /* 0x000fc60003f85270 */
[----:B------:R-:W-:Y:S01]  /*7a10*/  @P3 STS [R51], R48 ;  /* 0x0000003033003388 */ /* 0x000fe20000000800 */
[----:B------:R-:W-:Y:S02]  /*7a20*/  ISETP.NE.AND P3, PT, R5, RZ, PT ;  /* 0x000000ff0500720c */ /* 0x000fe40003f65270 */
[----:B------:R-:W-:Y:S01]  /*7a30*/  @P5 LEA R5, R28, UR5, 0x2 ;  /* 0x000000051c055c11 */ /* 0x000fe2000f8e10ff */
[----:B------:R-:W-:Y:S01]  /*7a40*/  @P6 STS [R47], R50 ;  /* 0x000000322f006388 */ /* 0x000fe20000000800 */
[----:B------:R-:W-:Y:S02]  /*7a50*/  ISETP.NE.AND P6, PT, R4, RZ, PT ;  /* 0x000000ff0400720c */ /* 0x000fe40003fc5270 */
[----:B------:R-:W-:Y:S01]  /*7a60*/  @P1 LEA R4, R35, UR5, 0x2 ;  /* 0x0000000523041c11 */ /* 0x000fe2000f8e10ff */
[----:B------:R1:W-:Y:S01]  /*7a70*/  @P5 STS [R5], R54 ;  /* 0x0000003605005388 */ /* 0x0003e20000000800 */
[----:B------:R-:W-:Y:S02]  /*7a80*/  ISETP.NE.AND P5, PT, R3, RZ, PT ;  /* 0x000000ff0300720c */ /* 0x000fe40003fa5270 */
[----:B------:R-:W-:Y:S01]  /*7a90*/  @P4 LEA R3, R42, UR5, 0x2 ;  /* 0x000000052a034c11 */ /* 0x000fe2000f8e10ff */
[----:B------:R2:W-:Y:S01]  /*7aa0*/  @P2 STS [R7], R46 ;  /* 0x0000002e07002388 */ /* 0x0005e20000000800 */
[----:B------:R-:W-:-:S02]  /*7ab0*/  ISETP.NE.AND P2, PT, R2, RZ, PT ;  /* 0x000000ff0200720c */ /* 0x000fc40003f45270 */
        /* <DEDUP_REMOVED lines=9> */
[----:B------:R2:W-:Y:S02]  /*7b50*/  @P4 STS [R3], R30 ;  /* 0x0000001e03004388 */ /* 0x0005e40000000800 */
[----:B-1----:R-:W-:Y:S02]  /*7b60*/  @P1 LEA R5, R44, UR5, 0x2 ;  /* 0x000000052c051c11 */ /* 0x002fe4000f8e10ff */
        /* <DEDUP_REMOVED lines=17> */
[----:B--2---:R-:W-:-:S04]  /*7c80*/  LOP3.LUT R0, R24, 0x600, RZ, 0xc0, !PT ;  /* 0x0000060018007812 */ /* 0x004fc800078ec0ff */
        /* <DEDUP_REMOVED lines=8> */
.L_x_1330:
        /* <DEDUP_REMOVED lines=17> */
.L_x_1329:
[----:B------:R-:W-:Y:S05]  /*7e20*/  BSYNC.RECONVERGENT B2 ;  /* 0x0000000000027941 */ /* 0x000fea0003800200 */
.L_x_1328:
        /* <DEDUP_REMOVED lines=14> */
.L_x_1331:
        /* <DEDUP_REMOVED lines=43> */
.L_x_1326:
[----:B------:R-:W-:Y:S05]  /*81c0*/  BSYNC.RECONVERGENT B0 ;  /* 0x0000000000007941 */ /* 0x000fea0003800200 */
.L_x_1285:
[----:B------:R-:W-:Y:S05]  /*81d0*/  BRA `(.L_x_1332) ;  /* 0x00000030003c7947 */ /* 0x000fea0003800000 */
.L_x_1284:
        /* <DEDUP_REMOVED lines=18> */
[----:B------:R-:W2:Y:S04]  /*8300*/  @!P2 LDG.E.64 R10, desc[UR22][R2.64] ;  /* 0x00000016020aa981 */ /* 0x000ea8000c1e1b00 */
[----:B------:R-:W3:Y:S01]  /*8310*/  @!P4 LDG.E.64 R4, desc[UR22][R2.64+0x8] ;  /* 0x000008160204c981 */ /* 0x000ee2000c1e1b00 */
[----:B------:R-:W-:-:S05]  /*8320*/  VIADD R0, R30, 0x2 ;  /* 0x000000021e007836 */ /* 0x000fca0000000000 */
[----:B------:R-:W-:Y:S01]  /*8330*/  ISETP.GE.AND P1, PT, R0, UR4, PT ;  /* 0x0000000400007c0c */ /* 0x000fe2000bf26270 */
[----:B------:R-:W-:-:S05]  /*8340*/  VIADD R0, R30, 0x3 ;  /* 0x000000031e007836 */ /* 0x000fca0000000000 */
[----:B------:R-:W-:Y:S01]  /*8350*/  ISETP.GE.AND P3, PT, R0, UR4, PT ;  /* 0x0000000400007c0c */ /* 0x000fe2000bf66270 */
[----:B------:R-:W-:-:S05]  /*8360*/  VIADD R0, R30, 0x4 ;  /* 0x000000041e007836 */ /* 0x000fca0000000000 */
[----:B------:R-:W-:Y:S01]  /*8370*/  ISETP.GE.AND P6, PT, R0, UR4, PT ;  /* 0x0000000400007c0c */ /* 0x000fe2000bfc6270 */
[----:B------:R-:W4:Y:S01]  /*8380*/  @!P1 LDG.E.64 R6, desc[UR22][R2.64+0x10] ;  /* 0x0000101602069981 */ /* 0x000f22000c1e1b00 */
[C---:B------:R-:W-:Y:S02]  /*8390*/  VIADD R8, R30.reuse, 0x5 ;  /* 0x000000051e087836 */ /* 0x040fe40000000000 */
[----:B------:R-:W-:Y:S02]  /*83a0*/  VIADD R0, R30, 0x6 ;  /* 0x000000061e007836 */ /* 0x000fe40000000000 */
[----:B------:R-:W-:Y:S01]  /*83b0*/  IMAD.MOV.U32 R26, RZ, RZ, 0x1 ;  /* 0x00000001ff1a7424 */ /* 0x000fe200078e00ff */
[----:B------:R-:W-:Y:S02]  /*83c0*/  ISETP.GE.AND P5, PT, R8, UR4, PT ;  /* 0x0000000408007c0c */ /* 0x000fe4000bfa6270 */
[----:B------:R-:W5:Y:S04]  /*83d0*/  @!P3 LDG.E.64 R8, desc[UR22][R2.64+0x18] ;  /* 0x000018160208b981 */ /* 0x000f68000c1e1b00 */
[----:B------:R-:W5:Y:S01]  /*83e0*/  @!P6 LDG.E.64 R12, desc[UR22][R2.64+0x20] ;  /* 0x00002016020ce981 */ /* 0x000f62000c1e1b00 */
[----:B------:R-:W-:Y:S01]  /*83f0*/  IMAD.MOV.U32 R25, RZ, RZ, 0x1 ;  /* 0x00000001ff197424 */ /* 0x000fe200078e00ff */
[----:B--2---:R-:W-:-:S04]  /*8400*/  @!P2 ISETP.NE.U32.AND P0, PT, R10, RZ, PT ;  /* 0x000000ff0a00a20c */ /* 0x004fc80003f05070 */
[----:B------:R-:W-:-:S04]  /*8410*/  @!P2 ISETP.NE.AND.EX P0, PT, R11, RZ, PT, P0 ;  /* 0x000000ff0b00a20c */ /* 0x000fc80003f05300 */
[----:B------:R-:W-:Y:S02]  /*8420*/  @!P2 SEL R26, RZ, 0x1, !P0 ;  /* 0x00000001ff1aa807 */ /* 0x000fe40004000000 */
[----:B------:R-:W-:Y:S02]  /*8430*/  ISETP.GE.AND P2, PT, R0, UR4, PT ;  /* 0x0000000400007c0c */ /* 0x000fe4000bf46270 */
[----:B---3--:R-:W-:Y:S01]  /*8440*/  @!P4 ISETP.NE.U32.AND P0, PT, R4, RZ, PT ;  /* 0x000000ff0400c20c */ /* 0x008fe20003f05070 */
[----:B------:R-:W-:-:S03]  /*8450*/  VIADD R0, R30, 0x7 ;  /* 0x000000071e007836 */ /* 0x000fc60000000000 */
[----:B------:R-:W-:Y:S02]  /*8460*/  @!P4 ISETP.NE.AND.EX P0, PT, R5, RZ, PT, P0 ;  /* 0x000000ff0500c20c */ /* 0x000fe40003f05300 */
[----:B------:R-:W2:Y:S02]  /*8470*/  @!P5 LDG.E.64 R4, desc[UR22][R2.64+0x28] ;  /* 0x000028160204d981 */ /* 0x000ea4000c1e1b00 */
[----:B------:R-:W-:Y:S02]  /*8480*/  @!P4 SEL R25, RZ, 0x1, !P0 ;  /* 0x00000001ff19c807 */ /* 0x000fe40004000000 */
[----:B------:R-:W-:Y:S01]  /*8490*/  ISETP.GE.AND P4, PT, R0, UR4, PT ;  /* 0x0000000400007c0c */ /* 0x000fe2000bf86270 */
[----:B------:R-:W3:-:S12]  /*84a0*/  @!P2 LDG.E.64 R14, desc[UR22][R2.64+0x30] ;  /* 0x00003016020ea981 */ /* 0x000ed8000c1e1b00 */
[----:B------:R-:W3:Y:S01]  /*84b0*/  @!P4 LDG.E.64 R16, desc[UR22][R2.64+0x38] ;  /* 0x000038160210c981 */ /* 0x000ee2000c1e1b00 */
[----:B----4-:R-:W-:Y:S01]  /*84c0*/  @!P1 ISETP.NE.U32.AND P0, PT, R6, RZ, PT ;  /* 0x000000ff0600920c */ /* 0x010fe20003f05070 */
[----:B------:R-:W-:-:S03]  /*84d0*/  IMAD.MOV.U32 R24, RZ, RZ, 0x1 ;  /* 0x00000001ff187424 */ /* 0x000fc600078e00ff */
[----:B------:R-:W-:-:S04]  /*84e0*/  @!P1 ISETP.NE.AND.EX P0, PT, R7, RZ, PT, P0 ;  /* 0x000000ff0700920c */ /* 0x000fc80003f05300 */
[----:B------:R-:W-:Y:S02]  /*84f0*/  @!P1 SEL R24, RZ, 0x1, !P0 ;  /* 0x00000001ff189807 */ /* 0x000fe40004000000 */
[----:B-----5:R-:W-:Y:S01]  /*8500*/  @!P3 ISETP.NE.U32.AND P0, PT, R8, RZ, PT ;  /* 0x000000ff0800b20c */ /* 0x020fe20003f05070 */
[----:B------:R-:W-:Y:S01]  /*8510*/  VIADD R0, R30, 0x8 ;  /* 0x000000081e007836 */ /* 0x000fe20000000000 */
[----:B------:R-:W-:Y:S02]  /*8520*/  @!P6 ISETP.NE.U32.AND P1, PT, R12, RZ, PT ;  /* 0x000000ff0c00e20c */ /* 0x000fe40003f25070 */
[----:B------:R-:W-:Y:S01]  /*8530*/  @!P3 ISETP.NE.AND.EX P0, PT, R9, RZ, PT, P0 ;  /* 0x000000ff0900b20c */ /* 0x000fe20003f05300 */
[----:B------:R-:W-:Y:S01]  /*8540*/  IMAD.MOV.U32 R11, RZ, RZ, 0x1 ;  /* 0x00000001ff0b7424 */ /* 0x000fe200078e00ff */
[----:B------:R-:W-:Y:S02]  /*8550*/  @!P6 ISETP.NE.AND.EX P1, PT, R13, RZ, PT, P1 ;  /* 0x000000ff0d00e20c */ /* 0x000fe40003f25310 */
[----:B------:R-:W-:Y:S01]  /*8560*/  @!P3 SEL R11, RZ, 0x1, !P0 ;  /* 0x00000001ff0bb807 */ /* 0x000fe20004000000 */
[----:B------:R-:W-:Y:S01]  /*8570*/  IMAD.MOV.U32 R10, RZ, RZ, 0x1 ;  /* 0x00000001ff0a7424 */ /* 0x000fe200078e00ff */
[----:B------:R-:W-:Y:S01]  /*8580*/  ISETP.GE.AND P3, PT, R0, UR4, PT ;  /* 0x0000000400007c0c */ /* 0x000fe2000bf66270 */
[----:B------:R-:W-:Y:S01]  /*8590*/  VIADD R0, R30, 0x9 ;  /* 0x000000091e007836 */ /* 0x000fe20000000000 */
[----:B------:R-:W-:-:S04]  /*85a0*/  @!P6 SEL R10, RZ, 0x1, !P1 ;  /* 0x00000001ff0ae807 */ /* 0x000fc80004800000 */
[----:B------:R-:W-:Y:S01]  /*85b0*/  ISETP.GE.AND P6, PT, R0, UR4, PT ;  /* 0x0000000400007c0c */ /* 0x000fe2000bfc6270 */
[C---:B------:R-:W-:Y:S02]  /*85c0*/  VIADD R0, R30.reuse, 0xb ;  /* 0x0000000b1e007836 */ /* 0x040fe40000000000 */
[----:B------:R-:W-:Y:S02]  /*85d0*/  IMAD.MOV.U32 R8, RZ, RZ, 0x1 ;  /* 0x00000001ff087424 */ /* 0x000fe400078e00ff */
[----:B------:R-:W-:Y:S02]  /*85e0*/  IMAD.MOV.U32 R9, RZ, RZ, 0x1 ;  /* 0x00000001ff097424 */ /* 0x000fe400078e00ff */
[----:B------:R-:W4:Y:S01]  /*85f0*/  @!P3 LDG.E.64 R20, desc[UR22][R2.64+0x40] ;  /* 0x000040160214b981 */ /* 0x000f22000c1e1b00 */
[----:B------:R-:W-:Y:S02]  /*8600*/  VIADD R6, R30, 0xd ;  /* 0x0000000d1e067836 */ /* 0x000fe40000000000 */
[----:B------:R-:W-:Y:S01]  /*8610*/  IMAD.MOV.U32 R7, RZ, RZ, 0x1 ;  /* 0x00000001ff077424 */ /* 0x000fe200078e00ff */
[----:B--2---:R-:W-:-:S02]  /*8620*/  @!P5 ISETP.NE.U32.AND P0, PT, R4, RZ, PT ;  /* 0x000000ff0400d20c */ /* 0x004fc40003f05070 */
[----:B---3--:R-:W-:Y:S01]  /*8630*/  @!P2 ISETP.NE.U32.AND P1, PT, R14, RZ, PT ;  /* 0x000000ff0e00a20c */ /* 0x008fe20003f25070 */
[----:B------:R-:W-:Y:S01]  /*8640*/  VIADD R4, R30, 0xa ;  /* 0x0000000a1e047836 */ /* 0x000fe20000000000 */
[----:B------:R-:W-:Y:S02]  /*8650*/  @!P5 ISETP.NE.AND.EX P0, PT, R5, RZ, PT, P0 ;  /* 0x000000ff0500d20c */ /* 0x000fe40003f05300 */
[----:B------:R-:W-:Y:S02]  /*8660*/  @!P2 ISETP.NE.AND.EX P1, PT, R15, RZ, PT, P1 ;  /* 0x000000ff0f00a20c */ /* 0x000fe40003f25310 */
[----:B------:R-:W-:Y:S02]  /*8670*/  @!P5 SEL R9, RZ, 0x1, !P0 ;  /* 0x00000001ff09d807 */ /* 0x000fe40004000000 */
[----:B------:R-:W-:Y:S02]  /*8680*/  @!P2 SEL R8, RZ, 0x1, !P1 ;  /* 0x00000001ff08a807 */ /* 0x000fe40004800000 */
[----:B------:R-:W-:Y:S01]  /*8690*/  ISETP.GE.AND P1, PT, R0, UR4, PT ;  /* 0x0000000400007c0c */ /* 0x000fe2000bf26270 */
[----:B------:R-:W-:Y:S01]  /*86a0*/  VIADD R0, R30, 0xc ;  /* 0x0000000c1e007836 */ /* 0x000fe20000000000 */
[----:B------:R-:W-:-:S02]  /*86b0*/  ISETP.GE.AND P5, PT, R4, UR4, PT ;  /* 0x0000000404007c0c */ /* 0x000fc4000bfa6270 */
[----:B------:R-:W-:Y:S01]  /*86c0*/  @!P4 ISETP.NE.U32.AND P0, PT, R16, RZ, PT ;  /* 0x000000ff1000c20c */ /* 0x000fe20003f05070 */
[----:B------:R-:W2:Y:S01]  /*86d0*/  @!P6 LDG.E.64 R4, desc[UR22][R2.64+0x48] ;  /* 0x000048160204e981 */ /* 0x000ea2000c1e1b00 */
[----:B------:R-:W-:Y:S02]  /*86e0*/  ISETP.GE.AND P2, PT, R0, UR4, PT ;  /* 0x0000000400007c0c */ /* 0x000fe4000bf46270 */
[----:B------:R-:W-:-:S04]  /*86f0*/  @!P4 ISETP.NE.AND.EX P0, PT, R17, RZ, PT, P0 ;  /* 0x000000ff1100c20c */ /* 0x000fc80003f05300 */
[----:B------:R-:W-:Y:S01]  /*8700*/  @!P4 SEL R7, RZ, 0x1, !P0 ;  /* 0x00000001ff07c807 */ /* 0x000fe20004000000 */
[----:B------:R-:W3:Y:S01]  /*8710*/  @!P1 LDG.E.64 R14, desc[UR22][R2.64+0x58] ;  /* 0x00005816020e9981 */ /* 0x000ee2000c1e1b00 */
[----:B------:R-:W-:-:S03]  /*8720*/  ISETP.GE.AND P4, PT, R6, UR4, PT ;  /* 0x0000000406007c0c */ /* 0x000fc6000bf86270 */
[----:B------:R-:W5:Y:S04]  /*8730*/  @!P5 LDG.E.64 R12, desc[UR22][R2.64+0x50] ;  /* 0x00005016020cd981 */ /* 0x000f68000c1e1b00 */
[----:B------:R-:W3:Y:S06]  /*8740*/  @!P2 LDG.E.64 R16, desc[UR22][R2.64+0x60] ;  /* 0x000060160210a981 */ /* 0x000eec000c1e1b00 */
[----:B------:R0:W3:Y:S01]  /*8750*/  @!P4 LDG.E.64 R18, desc[UR22][R2.64+0x68] ;  /* 0x000068160212c981 */ /* 0x0000e2000c1e1b00 */
[----:B------:R-:W-:Y:S01]  /*8760*/  IMAD.IADD R44, R25, 0x1, R26 ;  /* 0x00000001192c7824 */ /* 0x000fe200078e021a */
[----:B----4-:R-:W-:Y:S01]  /*8770*/  @!P3 ISETP.NE.U32.AND P0, PT, R20, RZ, PT ;  /* 0x000000ff1400b20c */ /* 0x010fe20003f05070 */
[----:B------:R-:W-:-:S03]  /*8780*/  IMAD.MOV.U32 R6, RZ, RZ, 0x1 ;  /* 0x00000001ff067424 */ /* 0x000fc600078e00ff */
[----:B------:R-:W-:Y:S02]  /*8790*/  @!P3 ISETP.NE.AND.EX P0, PT, R21, RZ, PT, P0 ;  /* 0x000000ff1500b20c */ /* 0x000fe40003f05300 */
[----:B------:R-:W-:Y:S02]  /*87a0*/  IADD3 R43, PT, PT, R11, R24, R44 ;  /* 0x000000180b2b7210 */ /* 0x000fe40007ffe02c */
[----:B------:R-:W-:-:S03]  /*87b0*/  @!P3 SEL R6, RZ, 0x1, !P0 ;  /* 0x00000001ff06b807 */ /* 0x000fc60004000000 */
[----:B------:R-:W-:-:S05]  /*87c0*/  IMAD.IADD R43, R43, 0x1, R10 ;  /* 0x000000012b2b7824 */ /* 0x000fca00078e020a */
[----:B------:R-:W-:Y:S01]  /*87d0*/  IADD3 R0, PT, PT, R8, R9, R43 ;  /* 0x0000000908007210 */ /* 0x000fe20007ffe02b */
[----:B0-----:R-:W-:Y:S02]  /*87e0*/  IMAD.MOV.U32 R3, RZ, RZ, 0x1 ;  /* 0x00000001ff037424 */ /* 0x001fe400078e00ff */
[----:B------:R-:W-:Y:S01]  /*87f0*/  IMAD.MOV.U32 R2, RZ, RZ, 0x1 ;  /* 0x00000001ff027424 */ /* 0x000fe200078e00ff */
[----:B------:R-:W0:Y:S01]  /*8800*/  S2R R54, SR_LANEID ;  /* 0x0000000000367919 */ /* 0x000e220000000000 */
[----:B------:R-:W1:Y:S01]  /*8810*/  S2UR UR6, SR_CgaCtaId ;  /* 0x00000000000679c3 */ /* 0x000e620000008800 */
[----:B------:R-:W-:Y:S01]  /*8820*/  UMOV UR5, 0x400 ;  /* 0x0000040000057882 */ /* 0x000fe20000000000 */
[----:B------:R-:W-:Y:S01]  /*8830*/  SHF.R.U32.HI R32, RZ, 0x5, R27 ;  /* 0x00000005ff207819 */ /* 0x000fe2000001161b */
[----:B-1----:R-:W-:-:S05]  /*8840*/  ULEA UR5, UR6, UR5, 0x18 ;  /* 0x0000000506057291 */ /* 0x002fca000f8ec0ff */
[----:B------:R-:W-:Y:S01]  /*8850*/  BAR.SYNC.DEFER_BLOCKING 0x0 ;  /* 0x0000000000007b1d */ /* 0x000fe20000010000 */
[----:B--2---:R-:W-:-:S04]  /*8860*/  @!P6 ISETP.NE.U32.AND P3, PT, R4, RZ, PT ;  /* 0x000000ff0400e20c */ /* 0x004fc80003f65070 */
[----:B------:R-:W-:Y:S01]  /*8870*/  @!P6 ISETP.NE.AND.EX P3, PT, R5, RZ, PT, P3 ;  /* 0x000000ff0500e20c */ /* 0x000fe20003f65330 */
[----:B------:R-:W-:-:S03]  /*8880*/  IMAD.MOV.U32 R5, RZ, RZ, 0x1 ;  /* 0x00000001ff057424 */ /* 0x000fc600078e00ff */
[----:B------:R-:W-:Y:S02]  /*8890*/  @!P6 SEL R5, RZ, 0x1, !P3 ;  /* 0x00000001ff05e807 */ /* 0x000fe40005800000 */
[----:B-----5:R-:W-:Y:S02]  /*88a0*/  @!P5 ISETP.NE.U32.AND P0, PT, R12, RZ, PT ;  /* 0x000000ff0c00d20c */ /* 0x020fe40003f05070 */
[----:B---3--:R-:W-:Y:S02]  /*88b0*/  @!P1 ISETP.NE.U32.AND P6, PT, R14, RZ, PT ;  /* 0x000000ff0e00920c */ /* 0x008fe40003fc5070 */
[----:B------:R-:W-:Y:S02]  /*88c0*/  @!P5 ISETP.NE.AND.EX P0, PT, R13, RZ, PT, P0 ;  /* 0x000000ff0d00d20c */ /* 0x000fe40003f05300 */
[----:B------:R-:W-:Y:S01]  /*88d0*/  @!P2 ISETP.NE.U32.AND P3, PT, R16, RZ, PT ;  /* 0x000000ff1000a20c */ /* 0x000fe20003f65070 */
[----:B------:R-:W-:Y:S01]  /*88e0*/  IMAD.MOV.U32 R4, RZ, RZ, 0x1 ;  /* 0x00000001ff047424 */ /* 0x000fe200078e00ff */
[----:B------:R-:W-:-:S02]  /*88f0*/  @!P5 SEL R4, RZ, 0x1, !P0 ;  /* 0x00000001ff04d807 */ /* 0x000fc40004000000 */
[----:B------:R-:W-:Y:S02]  /*8900*/  @!P4 ISETP.NE.U32.AND P0, PT, R18, RZ, PT ;  /* 0x000000ff1200c20c */ /* 0x000fe40003f05070 */
[----:B------:R-:W-:Y:S02]  /*8910*/  @!P1 ISETP.NE.AND.EX P6, PT, R15, RZ, PT, P6 ;  /* 0x000000ff0f00920c */ /* 0x000fe40003fc5360 */
[----:B------:R-:W-:Y:S02]  /*8920*/  @!P2 ISETP.NE.AND.EX P3, PT, R17, RZ, PT, P3 ;  /* 0x000000ff1100a20c */ /* 0x000fe40003f65330 */
[----:B------:R-:W-:Y:S02]  /*8930*/  IADD3 R12, PT, PT, R6, R7, R0 ;  /* 0x00000007060c7210 */ /* 0x000fe40007ffe000 */
[----:B------:R-:W-:Y:S02]  /*8940*/  @!P4 ISETP.NE.AND.EX P0, PT, R19, RZ, PT, P0 ;  /* 0x000000ff1300c20c */ /* 0x000fe40003f05300 */
[----:B------:R-:W-:-:S02]  /*8950*/  @!P1 SEL R3, RZ, 0x1, !P6 ;  /* 0x00000001ff039807 */ /* 0x000fc40007000000 */
[----:B------:R-:W-:Y:S02]  /*8960*/  @!P2 SEL R2, RZ, 0x1, !P3 ;  /* 0x00000001ff02a807 */ /* 0x000fe40005800000 */
[----:B------:R-:W-:Y:S01]  /*8970*/  IADD3 R12, PT, PT, R4, R5, R12 ;  /* 0x00000005040c7210 */ /* 0x000fe20007ffe00c */
[----:B------:R-:W-:Y:S01]  /*8980*/  IMAD.MOV.U32 R0, RZ, RZ, 0x1 ;  /* 0x00000001ff007424 */ /* 0x000fe200078e00ff */
[----:B------:R-:W-:Y:S02]  /*8990*/  @!P4 SEL R0, RZ, 0x1, !P0 ;  /* 0x00000001ff00c807 */ /* 0x000fe40004000000 */
[----:B------:R-:W-:-:S05]  /*89a0*/  IADD3 R31, PT, PT, R2, R3, R12 ;  /* 0x00000003021f7210 */ /* 0x000fca0007ffe00c */
[----:B------:R-:W-:-:S05]  /*89b0*/  IMAD.IADD R31, R31, 0x1, R0 ;  /* 0x000000011f1f7824 */ /* 0x000fca00078e0200 */
        /* <DEDUP_REMOVED lines=31> */
[----:B------:R-:W-:Y:S01]  /*8bb0*/  ISETP.NE.AND P0, PT, R32, 0x6, PT ;  /* 0x000000062000780c */ /* 0x000fe20003f05270 */
[----:B------:R-:W1:Y:S02]  /*8bc0*/  LDC R12, c[0x0][0x380] ;  /* 0x0000e000ff0c7b82 */ /* 0x000e640000000800 */
[----:B------:R-:W-:Y:S01]  /*8bd0*/  IMAD.IADD R14, R14, 0x1, R13 ;  /* 0x000000010e0e7824 */ /* 0x000fe200078e020d */
[----:B------:R-:W-:Y:S02]  /*8be0*/  SEL R33, R13, R33, !P0 ;  /* 0x000000210d217207 */ /* 0x000fe40004000000 */
[----:B------:R-:W-:Y:S01]  /*8bf0*/  ISETP.NE.AND P0, PT, R32, 0x7, PT ;  /* 0x000000072000780c */ /* 0x000fe20003f05270 */
[----:B------:R-:W-:-:S03]  /*8c00*/  IMAD.IADD R15, R15, 0x1, R14 ;  /* 0x000000010f0f7824 */ /* 0x000fc600078e020e */
        /* <DEDUP_REMOVED lines=27> */
[----:B-1----:R-:W-:Y:S02]  /*8dc0*/  IADD3 R29, PT, PT, R29, UR8, R12 ;  /* 0x000000081d1d7c10 */ /* 0x002fe4000fffe00c */
[----:B------:R-:W-:Y:S02]  /*8dd0*/  SEL R12, R34, RZ, P2 ;  /* 0x000000ff220c7207 */ /* 0x000fe40001000000 */
[----:B------:R-:W-:Y:S01]  /*8de0*/  ISETP.GE.U32.AND P0, PT, R27, 0x20, PT ;  /* 0x000000201b00780c */ /* 0x000fe20003f06070 */
[----:B------:R-:W-:Y:S02]  /*8df0*/  IMAD.IADD R16, R30, 0x1, R29 ;  /* 0x000000011e107824 */ /* 0x000fe400078e021d */
[----:B------:R-:W-:Y:S02]  /*8e00*/  IMAD.IADD R35, R33, 0x1, R12 ;  /* 0x0000000121237824 */ /* 0x000fe400078e020c */
[----:B------:R-:W-:-:S02]  /*8e10*/  IMAD.IADD R13, R23, 0x1, R22 ;  /* 0x00000001170d7824 */ /* 0x000fc400078e0216 */
[----:B------:R-:W-:Y:S01]  /*8e20*/  VIADD R42, R16, 0x1 ;  /* 0x00000001102a7836 */ /* 0x000fe20000000000 */
[----:B------:R-:W-:Y:S01]  /*8e30*/  SEL R45, R34, R35, !P0 ;  /* 0x00000023222d7207 */ /* 0x000fe20004000000 */
        /* <DEDUP_REMOVED lines=28> */
.L_x_1426:
[----:B------:R-:W-:Y:S05]  /*9000*/  @!P0 BRA `(.L_x_1335) ;  /* 0x0000000000748947 */ /* 0x000fea0003800000 */
[----:B------:R-:W-:-:S07]  /*9010*/  IMAD.MOV.U32 R36, RZ, RZ, 0x1a6 ;  /* 0x000001a6ff247424 */ /* 0x000fce00078e00ff */
.L_x_1337:
        /* <DEDUP_REMOVED lines=27> */
.L_x_1429:
[----:B------:R-:W-:Y:S05]  /*91d0*/  @P0 BRA `(.L_x_1337) ;  /* 0xfffffffc00900947 */ /* 0x000fea000383ffff */
.L_x_1335:
        /* <DEDUP_REMOVED lines=14> */
[----:B------:R-:W-:Y:S02]  /*92c0*/  ISETP.GE.AND P0, PT, R54, R38, PT ;  /* 0x000000263600720c */ /* 0x000fe40003f06270 */
[----:B0-----:R-:W-:Y:S02]  /*92d0*/  IADD3 R50, P2, PT, R14, 0x100, RZ ;  /* 0x000001000e327810 */ /* 0x001fe40007f5e0ff */
[----:B-1----:R-:W-:-:S03]  /*92e0*/  SEL R12, R39, RZ, !P0 ;  /* 0x000000ff270c7207 */ /* 0x002fc60004000000 */
[----:B------:R-:W-:Y:S01]  /*92f0*/  IMAD.X R52, RZ, RZ, R15, P2 ;  /* 0x000000ffff347224 */ /* 0x000fe200010e060f */
[----:B------:R-:W-:Y:S01]  /*9300*/  ISETP.GT.AND P0, PT, R48, R38, PT ;  /* 0x000000263000720c */ /* 0x000fe20003f04270 */
        /* <DEDUP_REMOVED lines=19> */
.L_x_1438:
[----:B------:R-:W-:Y:S05]  /*9440*/  @!P0 BRA `(.L_x_1339) ;  /* 0x0000000400248947 */ /* 0x000fea0003800000 */
[----:B------:R-:W-:-:S07]  /*9450*/  IMAD.MOV.U32 R53, RZ, RZ, 0x1a6 ;  /* 0x000001a6ff357424 */ /* 0x000fce00078e00ff */
.L_x_1345:
        /* <DEDUP_REMOVED lines=10> */
.L_x_1441:
[----:B------:R-:W-:Y:S05]  /*9500*/  @!P0 BRA `(.L_x_1341) ;  /* 0x0000000000748947 */ /* 0x000fea0003800000 */
[----:B------:R-:W-:-:S07]  /*9510*/  IMAD.MOV.U32 R36, RZ, RZ, R53 ;  /* 0x000000ffff247224 */ /* 0x000fce00078e0035 */
.L_x_1343:
        /* <DEDUP_REMOVED lines=27> */
.L_x_1444:
[----:B------:R-:W-:Y:S05]  /*96d0*/  @P0 BRA `(.L_x_1343) ;  /* 0xfffffffc00900947 */ /* 0x000fea000383ffff */
.L_x_1341:
        /* <DEDUP_REMOVED lines=31> */
.L_x_1453:
[----:B------:R-:W-:Y:S05]  /*98d0*/  @P0 BRA `(.L_x_1345) ;  /* 0xfffffff800e00947 */ /* 0x000fea000383ffff */
.L_x_1339:
        /* <DEDUP_REMOVED lines=16> */
.L_x_1333:
        /* <DEDUP_REMOVED lines=14> */
[--C-:B------:R-:W-:Y:S02]  /*9ac0*/  IMAD.IADD R43, R43, 0x1, R47.reuse ;  /* 0x000000012b2b7824 */ /* 0x100fe400078e022f */
[----:B------:R-:W-:Y:S02]  /*9ad0*/  IMAD.IADD R45, R44, 0x1, R47 ;  /* 0x000000012c2d7824 */ /* 0x000fe400078e022f */
[----:B------:R-:W-:Y:S02]  /*9ae0*/  IMAD.IADD R34, R43, 0x1, R9 ;  /* 0x000000012b227824 */ /* 0x000fe400078e0209 */
[----:B------:R-:W-:-:S02]  /*9af0*/  IMAD.IADD R44, R45, 0x1, R24 ;  /* 0x000000012d2c7824 */ /* 0x000fc400078e0218 */
[----:B------:R-:W-:Y:S02]  /*9b00*/  IMAD.IADD R33, R34, 0x1, R8 ;  /* 0x0000000122217824 */ /* 0x000fe400078e0208 */
[----:B------:R-:W-:Y:S02]  /*9b10*/  IMAD.IADD R49, R47, 0x1, R26 ;  /* 0x000000012f317824 */ /* 0x000fe400078e021a */
[----:B------:R-:W-:Y:S02]  /*9b20*/  IMAD.IADD R32, R33, 0x1, R7 ;  /* 0x0000000121207824 */ /* 0x000fe400078e0207 */
[----:B------:R-:W-:Y:S02]  /*9b30*/  IMAD.IADD R39, R44, 0x1, R11 ;  /* 0x000000012c277824 */ /* 0x000fe400078e020b */
        /* <DEDUP_REMOVED lines=17> */
.L_x_1349:
[----:B-----5:R-:W-:-:S04]  /*9c50*/  IADD3 R13, P0, PT, R47, R14, RZ ;  /* 0x0000000e2f0d7210 */ /* 0x020fc80007f1e0ff */
[----:B------:R-:W-:Y:S02]  /*9c60*/  LEA.HI.X.SX32 R26, R47, R15, 0x1, P0 ;  /* 0x0000000f2f1a7211 */ /* 0x000fe400000f0eff */
[----:B0-----:R-:W-:-:S04]  /*9c70*/  LEA R14, P0, R13, UR10, 0x2 ;  /* 0x0000000a0d0e7c11 */ /* 0x001fc8000f8010ff */
[----:B------:R-:W-:-:S05]  /*9c80*/  LEA.HI.X R15, R13, UR11, R26, 0x2, P0 ;  /* 0x0000000b0d0f7c11 */ /* 0x000fca00080f141a */
[----:B------:R1:W-:Y:S04]  /*9c90*/  STG.E desc[UR22][R14.64], R16 ;  /* 0x000000100e007986 */ /* 0x0003e8000c101916 */
.L_x_1348:
[----:B0-----:R-:W-:Y:S05]  /*9ca0*/  BSYNC.RECONVERGENT B0 ;  /* 0x0000000000007941 */ /* 0x001fea0003800200 */
.L_x_1347:
        /* <DEDUP_REMOVED lines=10> */
.L_x_1352:
[----:B-----5:R-:W-:-:S04]  /*9d50*/  IADD3 R13, P0, PT, R49, R14, RZ ;  /* 0x0000000e310d7210 */ /* 0x020fc80007f1e0ff */
[----:B------:R-:W-:Y:S02]  /*9d60*/  LEA.HI.X.SX32 R16, R49, R15, 0x1, P0 ;  /* 0x0000000f31107211 */ /* 0x000fe400000f0eff */
[----:B0-----:R-:W-:-:S04]  /*9d70*/  LEA R14, P0, R13, UR10, 0x2 ;  /* 0x0000000a0d0e7c11 */ /* 0x001fc8000f8010ff */
[----:B------:R-:W-:-:S05]  /*9d80*/  LEA.HI.X R15, R13, UR11, R16, 0x2, P0 ;  /* 0x0000000b0d0f7c11 */ /* 0x000fca00080f1410 */
[----:B------:R0:W-:Y:S04]  /*9d90*/  STG.E desc[UR22][R14.64], R42 ;  /* 0x0000002a0e007986 */ /* 0x0001e8000c101916 */
.L_x_1351:
[----:B------:R-:W-:Y:S05]  /*9da0*/  BSYNC.RECONVERGENT B0 ;  /* 0x0000000000007941 */ /* 0x000fea0003800200 */
.L_x_1350:
        /* <DEDUP_REMOVED lines=10> */
.L_x_1355:
[----:B-----5:R-:W-:-:S04]  /*9e50*/  IADD3 R13, P0, PT, R45, R14, RZ ;  /* 0x0000000e2d0d7210 */ /* 0x020fc80007f1e0ff */
[----:B------:R-:W-:Y:S02]  /*9e60*/  LEA.HI.X.SX32 R16, R45, R15, 0x1, P0 ;  /* 0x0000000f2d107211 */ /* 0x000fe400000f0eff */
[----:B0-----:R-:W-:-:S04]  /*9e70*/  LEA R14, P0, R13, UR10, 0x2 ;  /* 0x0000000a0d0e7c11 */ /* 0x001fc8000f8010ff */
[----:B------:R-:W-:-:S05]  /*9e80*/  LEA.HI.X R15, R13, UR11, R16, 0x2, P0 ;  /* 0x0000000b0d0f7c11 */ /* 0x000fca00080f1410 */
[----:B------:R2:W-:Y:S04]  /*9e90*/  STG.E desc[UR22][R14.64], R41 ;  /* 0x000000290e007986 */ /* 0x0005e8000c101916 */
.L_x_1354:
[----:B------:R-:W-:Y:S05]  /*9ea0*/  BSYNC.RECONVERGENT B0 ;  /* 0x0000000000007941 */ /* 0x000fea0003800200 */
.L_x_1353:
        /* <DEDUP_REMOVED lines=10> */
.L_x_1358:
[----:B-----5:R-:W-:-:S04]  /*9f50*/  IADD3 R11, P0, PT, R44, R14, RZ ;  /* 0x0000000e2c0b7210 */ /* 0x020fc80007f1e0ff */
[----:B------:R-:W-:Y:S02]  /*9f60*/  LEA.HI.X.SX32 R44, R44, R15, 0x1, P0 ;  /* 0x0000000f2c2c7211 */ /* 0x000fe400000f0eff */
[----:B0-----:R-:W-:-:S04]  /*9f70*/  LEA R14, P0, R11, UR10, 0x2 ;  /* 0x0000000a0b0e7c11 */ /* 0x001fc8000f8010ff */
[----:B------:R-:W-:-:S05]  /*9f80*/  LEA.HI.X R15, R11, UR11, R44, 0x2, P0 ;  /* 0x0000000b0b0f7c11 */ /* 0x000fca00080f142c */
[----:B------:R3:W-:Y:S04]  /*9f90*/  STG.E desc[UR22][R14.64], R17 ;  /* 0x000000110e007986 */ /* 0x0007e8000c101916 */
.L_x_1357:
[----:B------:R-:W-:Y:S05]  /*9fa0*/  BSYNC.RECONVERGENT B0 ;  /* 0x0000000000007941 */ /* 0x000fea0003800200 */
.L_x_1356:
[----:B------:R-:W-:Y:S01]  /*9fb0*/  ISETP.GE.AND P0, PT, R39, R36, PT ;  /* 0x000000242700720c */ /* 0x000fe20003f06270 */
[----:B------:R-:W-:Y:S03]  /*9fc0*/  BSSY.RECONVERGENT B0, `(.L_x_1359) ;  /* 0x000000e000007945 */ /* 0x000fe60003800200 */
[----:B------:R-:W-:-:S13]  /*9fd0*/  ISETP.EQ.OR P0, PT, R10, RZ, P0 ;  /* 0x000000ff0a00720c */ /* 0x000fda0000702670 */
[----:B------:R-:W-:Y:S05]  /*9fe0*/  @P0 BRA `(.L_x_1360) ;  /* 0x00000000002c0947 */ /* 0x000fea0003800000 */
[----:B------:R-:W-:Y:S01]  /*9ff0*/  UISETP.NE.AND UP0, UPT, UR4, URZ, UPT ;  /* 0x000000ff0400728c */ /* 0x000fe2000bf05270 */
[----:B------:R-:W-:Y:S01]  /*a000*/  CS2R R10, SRZ ;  /* 0x00000000000a7805 */ /* 0x000fe2000001ff00 */
[----:B------:R-:W4:Y:S07]  /*a010*/  LDCU.64 UR10, c[0x0][0x398] ;  /* 0x00007300ff0a77ac */ /* 0x000f2e0008000a00 */
[----:B------:R-:W-:Y:S05]  /*a020*/  BRA.U UP0, `(.L_x_1361) ;  /* 0x0000000100087547 */ /* 0x000fea000b800000 */
[----:B------:R-:W0:Y:S02]  /*a030*/  LDC.64 R10, c[0x0][0x3d8] ;  /* 0x0000f600ff0a7b82 */ /* 0x000e240000000a00 */
[----:B0-----:R-:W5:Y:S02]  /*a040*/  LDG.E.64 R10, desc[UR22][R10.64] ;  /* 0x000000160a0a7981 */ /* 0x001f64000c1e1b00 */
.L_x_1361:
[----:B-----5:R-:W-:-:S04]  /*a050*/  IADD3 R13, P0, PT, R39, R10, RZ ;  /* 0x0000000a270d7210 */ /* 0x020fc80007f1e0ff */
[----:B0123--:R-:W-:Y:S02]  /*a060*/  LEA.HI.X.SX32 R14, R39, R11, 0x1, P0 ;  /* 0x0000000b270e7211 */ /* 0x00ffe400000f0eff */
[----:B----4-:R-:W-:-:S04]  /*a070*/  LEA R10, P0, R13, UR10, 0x2 ;  /* 0x0000000a0d0a7c11 */ /* 0x010fc8000f8010ff */
[----:B------:R-:W-:-:S05]  /*a080*/  LEA.HI.X R11, R13, UR11, R14, 0x2, P0 ;  /* 0x0000000b0d0b7c11 */ /* 0x000fca00080f140e */
[----:B------:R4:W-:Y:S04]  /*a090*/  STG.E desc[UR22][R10.64], R18 ;  /* 0x000000120a007986 */ /* 0x0009e8000c101916 */
.L_x_1360:
[----:B------:R-:W-:Y:S05]  /*a0a0*/  BSYNC.RECONVERGENT B0 ;  /* 0x0000000000007941 */ /* 0x000fea0003800200 */
.L_x_1359:
[----:B------:R-:W-:Y:S01]  /*a0b0*/  ISETP.GE.AND P0, PT, R43, R36, PT ;  /* 0x000000242b00720c */ /* 0x000fe20003f06270 */
[----:B------:R-:W-:Y:S03]  /*a0c0*/  BSSY.RECONVERGENT B0, `(.L_x_1362) ;  /* 0x000000e000007945 */ /* 0x000fe60003800200 */
[----:B------:R-:W-:-:S13]  /*a0d0*/  ISETP.EQ.OR P0, PT, R9, RZ, P0 ;  /* 0x000000ff0900720c */ /* 0x000fda0000702670 */
[----:B------:R-:W-:Y:S05]  /*a0e0*/  @P0 BRA `(.L_x_1363) ;  /* 0x00000000002c0947 */ /* 0x000fea0003800000 */
[----:B------:R-:W-:Y:S01]  /*a0f0*/  UISETP.NE.AND UP0, UPT, UR4, URZ, UPT ;  /* 0x000000ff0400728c */ /* 0x000fe2000bf05270 */
[----:B----4-:R-:W-:Y:S01]  /*a100*/  CS2R R10, SRZ ;  /* 0x00000000000a7805 */ /* 0x010fe2000001ff00 */
[----:B------:R-:W4:Y:S07]  /*a110*/  LDCU.64 UR10, c[0x0][0x398] ;  /* 0x00007300ff0a77ac */ /* 0x000f2e0008000a00 */
[----:B------:R-:W-:Y:S05]  /*a120*/  BRA.U UP0, `(.L_x_1364) ;  /* 0x0000000100087547 */ /* 0x000fea000b800000 */
[----:B------:R-:W0:Y:S02]  /*a130*/  LDC.64 R10, c[0x0][0x3d8] ;  /* 0x0000f600ff0a7b82 */ /* 0x000e240000000a00 */
[----:B0-----:R-:W5:Y:S02]  /*a140*/  LDG.E.64 R10, desc[UR22][R10.64] ;  /* 0x000000160a0a7981 */ /* 0x001f64000c1e1b00 */
.L_x_1364:
[----:B-----5:R-:W-:-:S04]  /*a150*/  IADD3 R9, P0, PT, R43, R10, RZ ;  /* 0x0000000a2b097210 */ /* 0x020fc80007f1e0ff */
[----:B0123--:R-:W-:Y:S02]  /*a160*/  LEA.HI.X.SX32 R14, R43, R11, 0x1, P0 ;  /* 0x0000000b2b0e7211 */ /* 0x00ffe400000f0eff */
[----:B----4-:R-:W-:-:S04]  /*a170*/  LEA R10, P0, R9, UR10, 0x2 ;  /* 0x0000000a090a7c11 */ /* 0x010fc8000f8010ff */
[----:B------:R-:W-:-:S05]  /*a180*/  LEA.HI.X R11, R9, UR11, R14, 0x2, P0 ;  /* 0x0000000b090b7c11 */ /* 0x000fca00080f140e */
[----:B------:R0:W-:Y:S04]  /*a190*/  STG.E desc[UR22][R10.64], R19 ;  /* 0x000000130a007986 */ /* 0x0001e8000c101916 */
.L_x_1363:
[----:B------:R-:W-:Y:S05]  /*a1a0*/  BSYNC.RECONVERGENT B0 ;  /* 0x0000000000007941 */ /* 0x000fea0003800200 */
.L_x_1362:
        /* <DEDUP_REMOVED lines=10> */
.L_x_1367:
[----:B0---45:R-:W-:-:S04]  /*a250*/  IADD3 R10, P0, PT, R34, R8, RZ ;  /* 0x00000008220a7210 */ /* 0x031fc80007f1e0ff */
[----:B------:R-:W-:Y:S02]  /*a260*/  LEA.HI.X.SX32 R9, R34, R9, 0x1, P0 ;  /* 0x0000000922097211 */ /* 0x000fe400000f0eff */
[----:B------:R-:W-:-:S04]  /*a270*/  LEA R8, P0, R10, UR10, 0x2 ;  /* 0x0000000a0a087c11 */ /* 0x000fc8000f8010ff */
[----:B------:R-:W-:-:S05]  /*a280*/  LEA.HI.X R9, R10, UR11, R9, 0x2, P0 ;  /* 0x0000000b0a097c11 */ /* 0x000fca00080f1409 */
[----:B------:R0:W-:Y:S04]  /*a290*/  STG.E desc[UR22][R8.64], R20 ;  /* 0x0000001408007986 */ /* 0x0001e8000c101916 */
.L_x_1366:
[----:B------:R-:W-:Y:S05]  /*a2a0*/  BSYNC.RECONVERGENT B0 ;  /* 0x0000000000007941 */ /* 0x000fea0003800200 */
.L_x_1365:
        /* <DEDUP_REMOVED lines=10> */
.L_x_1370:
[----:B-----5:R-:W-:-:S04]  /*a350*/  IADD3 R7, P0, PT, R33, R8, RZ ;  /* 0x0000000821077210 */ /* 0x020fc80007f1e0ff */
[----:B----4-:R-:W-:Y:S02]  /*a360*/  LEA.HI.X.SX32 R10, R33, R9, 0x1, P0 ;  /* 0x00000009210a7211 */ /* 0x010fe400000f0eff */
[----:B0-----:R-:W-:-:S04]  /*a370*/  LEA R8, P0, R7, UR10, 0x2 ;  /* 0x0000000a07087c11 */ /* 0x001fc8000f8010ff */
[----:B------:R-:W-:-:S05]  /*a380*/  LEA.HI.X R9, R7, UR11, R10, 0x2, P0 ;  /* 0x0000000b07097c11 */ /* 0x000fca00080f140a */
[----:B------:R0:W-:Y:S04]  /*a390*/  STG.E desc[UR22][R8.64], R21 ;  /* 0x0000001508007986 */ /* 0x0001e8000c101916 */
.L_x_1369:
[----:B------:R-:W-:Y:S05]  /*a3a0*/  BSYNC.RECONVERGENT B0 ;  /* 0x0000000000007941 */ /* 0x000fea0003800200 */
.L_x_1368:
        /* <DEDUP_REMOVED lines=10> */
.L_x_1373:
[----:B0----5:R-:W-:-:S04]  /*a450*/  IADD3 R8, P0, PT, R32, R6, RZ ;  /* 0x0000000620087210 */ /* 0x021fc80007f1e0ff */
[----:B------:R-:W-:Y:S02]  /*a460*/  LEA.HI.X.SX32 R7, R32, R7, 0x1, P0 ;  /* 0x0000000720077211 */ /* 0x000fe400000f0eff */
[----:B------:R-:W-:-:S04]  /*a470*/  LEA R6, P0, R8, UR10, 0x2 ;  /* 0x0000000a08067c11 */ /* 0x000fc8000f8010ff */
[----:B------:R-:W-:-:S05]  /*a480*/  LEA.HI.X R7, R8, UR11, R7, 0x2, P0 ;  /* 0x0000000b08077c11 */ /* 0x000fca00080f1407 */
[----:B------:R0:W-:Y:S04]  /*a490*/  STG.E desc[UR22][R6.64], R22 ;  /* 0x0000001606007986 */ /* 0x0001e8000c101916 */
.L_x_1372:
[----:B------:R-:W-:Y:S05]  /*a4a0*/  BSYNC.RECONVERGENT B0 ;  /* 0x0000000000007941 */ /* 0x000fea0003800200 */
.L_x_1371:
        /* <DEDUP_REMOVED lines=10> */
.L_x_1376:
[----:B-----5:R-:W-:-:S04]  /*a550*/  IADD3 R5, P0, PT, R28, R6, RZ ;  /* 0x000000061c057210 */ /* 0x020fc80007f1e0ff */
[----:B------:R-:W-:Y:S02]  /*a560*/  LEA.HI.X.SX32 R28, R28, R7, 0x1, P0 ;  /* 0x000000071c1c7211 */ /* 0x000fe400000f0eff */
[----:B0-----:R-:W-:-:S04]  /*a570*/  LEA R6, P0, R5, UR10, 0x2 ;  /* 0x0000000a05067c11 */ /* 0x001fc8000f8010ff */
[----:B------:R-:W-:-:S05]  /*a580*/  LEA.HI.X R7, R5, UR11, R28, 0x2, P0 ;  /* 0x0000000b05077c11 */ /* 0x000fca00080f141c */
[----:B------:R0:W-:Y:S04]  /*a590*/  STG.E desc[UR22][R6.64], R23 ;  /* 0x0000001706007986 */ /* 0x0001e8000c101916 */
.L_x_1375:
[----:B------:R-:W-:Y:S05]  /*a5a0*/  BSYNC.RECONVERGENT B0 ;  /* 0x0000000000007941 */ /* 0x000fea0003800200 */
.L_x_1374:
        /* <DEDUP_REMOVED lines=10> */
.L_x_1379:
[----:B0----5:R-:W-:-:S04]  /*a650*/  IADD3 R6, P0, PT, R12, R4, RZ ;  /* 0x000000040c067210 */ /* 0x021fc80007f1e0ff */
[----:B------:R-:W-:Y:S02]  /*a660*/  LEA.HI.X.SX32 R5, R12, R5, 0x1, P0 ;  /* 0x000000050c057211 */ /* 0x000fe400000f0eff */
[----:B------:R-:W-:-:S04]  /*a670*/  LEA R4, P0, R6, UR10, 0x2 ;  /* 0x0000000a06047c11 */ /* 0x000fc8000f8010ff */
[----:B------:R-:W-:-:S05]  /*a680*/  LEA.HI.X R5, R6, UR11, R5, 0x2, P0 ;  /* 0x0000000b06057c11 */ /* 0x000fca00080f1405 */
[----:B------:R0:W-:Y:S04]  /*a690*/  STG.E desc[UR22][R4.64], R29 ;  /* 0x0000001d04007986 */ /* 0x0001e8000c101916 */
.L_x_1378:
[----:B------:R-:W-:Y:S05]  /*a6a0*/  BSYNC.RECONVERGENT B0 ;  /* 0x0000000000007941 */ /* 0x000fea0003800200 */
.L_x_1377:
        /* <DEDUP_REMOVED lines=10> */
.L_x_1382:
[----:B-----5:R-:W-:-:S04]  /*a750*/  IADD3 R3, P0, PT, R35, R4, RZ ;  /* 0x0000000423037210 */ /* 0x020fc80007f1e0ff */
[----:B------:R-:W-:Y:S02]  /*a760*/  LEA.HI.X.SX32 R6, R35, R5, 0x1, P0 ;  /* 0x0000000523067211 */ /* 0x000fe400000f0eff */
[----:B0-----:R-:W-:-:S04]  /*a770*/  LEA R4, P0, R3, UR10, 0x2 ;  /* 0x0000000a03047c11 */ /* 0x001fc8000f8010ff */
[----:B------:R-:W-:-:S05]  /*a780*/  LEA.HI.X R5, R3, UR11, R6, 0x2, P0 ;  /* 0x0000000b03057c11 */ /* 0x000fca00080f1406 */
[----:B------:R0:W-:Y:S04]  /*a790*/  STG.E desc[UR22][R4.64], R30 ;  /* 0x0000001e04007986 */ /* 0x0001e8000c101916 */
.L_x_1381:
[----:B------:R-:W-:Y:S05]  /*a7a0*/  BSYNC.RECONVERGENT B0 ;  /* 0x0000000000007941 */ /* 0x000fea0003800200 */
.L_x_1380:
        /* <DEDUP_REMOVED lines=10> */
.L_x_1385:
[----:B0----5:R-:W-:-:S04]  /*a850*/  IADD3 R4, P0, PT, R38, R2, RZ ;  /* 0x0000000226047210 */ /* 0x021fc80007f1e0ff */
[----:B------:R-:W-:Y:S02]  /*a860*/  LEA.HI.X.SX32 R3, R38, R3, 0x1, P0 ;  /* 0x0000000326037211 */ /* 0x000fe400000f0eff */
[----:B------:R-:W-:-:S04]  /*a870*/  LEA R2, P0, R4, UR10, 0x2 ;  /* 0x0000000a04027c11 */ /* 0x000fc8000f8010ff */
[----:B------:R-:W-:-:S05]  /*a880*/  LEA.HI.X R3, R4, UR11, R3, 0x2, P0 ;  /* 0x0000000b04037c11 */ /* 0x000fca00080f1403 */
[----:B------:R0:W-:Y:S04]  /*a890*/  STG.E desc[UR22][R2.64], R31 ;  /* 0x0000001f02007986 */ /* 0x0001e8000c101916 */
.L_x_1384:
[----:B------:R-:W-:Y:S05]  /*a8a0*/  BSYNC.RECONVERGENT B0 ;  /* 0x0000000000007941 */ /* 0x000fea0003800200 */
.L_x_1383:
        /* <DEDUP_REMOVED lines=9> */
.L_x_1386:
[----:B-----5:R-:W-:-:S04]  /*a940*/  IADD3 R0, P0, PT, R40, R2, RZ ;  /* 0x0000000228007210 */ /* 0x020fc80007f1e0ff */
[----:B------:R-:W-:Y:S02]  /*a950*/  LEA.HI.X.SX32 R3, R40, R3, 0x1, P0 ;  /* 0x0000000328037211 */ /* 0x000fe400000f0eff */
[----:B0-----:R-:W-:-:S04]  /*a960*/  LEA R2, P0, R0, UR10, 0x2 ;  /* 0x0000000a00027c11 */ /* 0x001fc8000f8010ff */
[----:B------:R-:W-:-:S05]  /*a970*/  LEA.HI.X R3, R0, UR11, R3, 0x2, P0 ;  /* 0x0000000b00037c11 */ /* 0x000fca00080f1403 */
[----:B------:R0:W-:Y:S01]  /*a980*/  STG.E desc[UR22][R2.64], R37 ;  /* 0x0000002502007986 */ /* 0x0001e2000c101916 */
[----:B------:R-:W-:Y:S05]  /*a990*/  BRA `(.L_x_1332) ;  /* 0x00000008004c7947 */ /* 0x000fea0003800000 */
.L_x_1346:
        /* <DEDUP_REMOVED lines=81> */
.L_x_1389:
        /* <DEDUP_REMOVED lines=14> */
.L_x_1388:
[----:B------:R-:W-:Y:S05]  /*af90*/  BSYNC.RECONVERGENT B0 ;  /* 0x0000000000007941 */ /* 0x000fea0003800200 */
.L_x_1387:
        /* <DEDUP_REMOVED lines=8> */
.L_x_1390:
        /* <DEDUP_REMOVED lines=43> */
.L_x_1332:
[----:B------:R-:W-:Y:S05]  /*b2d0*/  BSYNC.RECONVERGENT B1 ;  /* 0x0000000000017941 */ /* 0x000fea0003800200 */
.L_x_1283:
[----:B--2---:R-:W2:Y:S02]  /*b2e0*/  S2R R0, SR_TID.X ;  /* 0x0000000000007919 */ /* 0x004ea40000002100 */
[----:B--2---:R-:W-:-:S13]  /*b2f0*/  ISETP.NE.AND P0, PT, R0, RZ, PT ;  /* 0x000000ff0000720c */ /* 0x004fda0003f05270 */
[----:B------:R-:W-:Y:S05]  /*b300*/  @P0 EXIT ;  /* 0x000000000000094d */ /* 0x000fea0003800000 */
[----:B------:R-:W2:Y:S02]  /*b310*/  LDCU.U8 UR4, c[0x0][0x3c1] ;  /* 0x00007820ff0477ac */ /* 0x000ea40008000000 */
[----:B--2---:R-:W-:-:S09]  /*b320*/  UISETP.NE.AND UP0, UPT, UR4, URZ, UPT ;  /* 0x000000ff0400728c */ /* 0x004fd2000bf05270 */
[----:B------:R-:W-:Y:S05]  /*b330*/  BRA.U !UP0, `(.L_x_1391) ;  /* 0x0000000108287547 */ /* 0x000fea000b800000 */
[----:B------:R-:W2:Y:S01]  /*b340*/  LDCU.U8 UR4, c[0x0][0x3c0] ;  /* 0x00007800ff0477ac */ /* 0x000ea20008000000 */
[----:B0---4-:R-:W0:Y:S01]  /*b350*/  LDC.64 R2, c[0x0][0x3a0] ;  /* 0x0000e800ff027b82 */ /* 0x011e220000000a00 */
[----:B-1----:R-:W-:Y:S01]  /*b360*/  IMAD.MOV.U32 R5, RZ, RZ, RZ ;  /* 0x000000ffff057224 */ /* 0x002fe200078e00ff */
[----:B--2---:R-:W-:-:S09]  /*b370*/  UISETP.NE.AND UP0, UPT, UR4, URZ, UPT ;  /* 0x000000ff0400728c */ /* 0x004fd2000bf05270 */
[----:B------:R-:W-:Y:S05]  /*b380*/  BRA.U UP0, `(.L_x_1392) ;  /* 0x0000000100087547 */ /* 0x000fea000b800000 */
[----:B------:R-:W1:Y:S02]  /*b390*/  LDC.64 R4, c[0x0][0x3d8] ;  /* 0x0000f600ff047b82 */ /* 0x000e640000000a00 */
[----:B-1----:R1:W5:Y:S02]  /*b3a0*/  LDG.E R5, desc[UR22][R4.64] ;  /* 0x0000001604057981 */ /* 0x002364000c1e1900 */
.L_x_1392:
[----:B-----5:R-:W-:-:S05]  /*b3b0*/  IMAD.IADD R5, R5, 0x1, R36 ;  /* 0x0000000105057824 */ /* 0x020fca00078e0224 */
[----:B0-----:R-:W-:Y:S01]  /*b3c0*/  STG.E desc[UR22][R2.64], R5 ;  /* 0x0000000502007986 */ /* 0x001fe2000c101916 */
[----:B------:R-:W-:Y:S05]  /*b3d0*/  EXIT ;  /* 0x000000000000794d */ /* 0x000fea0003800000 */
.L_x_1391:
[----:B------:R-:W2:Y:S01]  /*b3e0*/  LDCU.U8 UR4, c[0x0][0x3c0] ;  /* 0x00007800ff0477ac */ /* 0x000ea20008000000 */
[----:B01--4-:R-:W0:Y:S01]  /*b3f0*/  LDC.64 R4, c[0x0][0x3e0] ;  /* 0x0000f800ff047b82 */ /* 0x013e220000000a00 */
[----:B------:R-:W-:Y:S01]  /*b400*/  CS2R R2, SRZ ;  /* 0x0000000000027805 */ /* 0x000fe2000001ff00 */
[----:B--2---:R-:W-:-:S09]  /*b410*/  UISETP.NE.AND UP0, UPT, UR4, URZ, UPT ;  /* 0x000000ff0400728c */ /* 0x004fd2000bf05270 */
[----:B------:R-:W-:Y:S05]  /*b420*/  BRA.U UP0, `(.L_x_1393) ;  /* 0x0000000100087547 */ /* 0x000fea000b800000 */
[----:B------:R-:W1:Y:S02]  /*b430*/  LDC.64 R2, c[0x0][0x3d8] ;  /* 0x0000f600ff027b82 */ /* 0x000e640000000a00 */
[----:B-1----:R-:W5:Y:S02]  /*b440*/  LDG.E.64 R2, desc[UR22][R2.64] ;  /* 0x0000001602027981 */ /* 0x002f64000c1e1b00 */
.L_x_1393:
[----:B-----5:R-:W-:-:S04]  /*b450*/  IADD3 R2, P0, PT, R36, R2, RZ ;  /* 0x0000000224027210 */ /* 0x020fc80007f1e0ff */
[----:B------:R-:W-:-:S05]  /*b460*/  LEA.HI.X.SX32 R3, R36, R3, 0x1, P0 ;  /* 0x0000000324037211 */ /* 0x000fca00000f0eff */
[----:B0-----:R-:W-:Y:S01]  /*b470*/  STG.E.64 desc[UR22][R4.64], R2 ;  /* 0x0000000204007986 */ /* 0x001fe2000c101b16 */
[----:B------:R-:W-:Y:S05]  /*b480*/  EXIT ;  /* 0x000000000000794d */ /* 0x000fea0003800000 */
.L_x_1226:
[----:B------:R-:W-:Y:S01]  /*b490*/  BSSY B0, `(.L_x_1394) ;  /* 0x0000006000007945 */ /* 0x000fe20003800000 */
[----:B------:R-:W-:Y:S01]  /*b4a0*/  PLOP3.LUT P0, PT, P0, PT, PT, 0x8, 0x80 ;  /* 0x000000000080781c */ /* 0x000fe2000070e170 */
[----:B------:R-:W-:-:S12]  /*b4b0*/  IMAD.MOV.U32 R12, RZ, RZ, -0x1 ;  /* 0xffffffffff0c7424 */ /* 0x000fd800078e00ff */
[----:B------:R-:W-:Y:S05]  /*b4c0*/  WARPSYNC.COLLECTIVE R12, `(.L_x_1395) ;  /* 0x000000000c087348 */ /* 0x000fea0003c00000 */
[----:B------:R-:W-:Y:S01]  /*b4d0*/  VOTE.ANY P0, P0 ;  /* 0x0000000000ff7806 */ /* 0x000fe20000000100 */
[----:B------:R-:W-:-:S12]  /*b4e0*/  ENDCOLLECTIVE ;  /* 0x000000000000791b */ /* 0x000fd80003800000 */
.L_x_1395:
[----:B------:R-:W-:Y:S05]  /*b4f0*/  BSYNC B0 ;  /* 0x0000000000007941 */ /* 0x000fea0003800000 */
.L_x_1394:
[----:B------:R-:W-:Y:S05]  /*b500*/  BRA `(.L_x_1396) ;  /* 0xffffff8000347947 */ /* 0x000fea000383ffff */
.L_x_1228:
[----:B------:R-:W-:Y:S01]  /*b510*/  BSSY B0, `(.L_x_1397) ;  /* 0x0000006000007945 */ /* 0x000fe20003800000 */
[----:B------:R-:W-:Y:S01]  /*b520*/  PLOP3.LUT P0, PT, P0, PT, PT, 0x8, 0x80 ;  /* 0x000000000080781c */ /* 0x000fe2000070e170 */
[----:B------:R-:W-:-:S12]  /*b530*/  IMAD.MOV.U32 R12, RZ, RZ, -0x1 ;  /* 0xffffffffff0c7424 */ /* 0x000fd800078e00ff */
[----:B------:R-:W-:Y:S05]  /*b540*/  WARPSYNC.COLLECTIVE R12, `(.L_x_1398) ;  /* 0x000000000c087348 */ /* 0x000fea0003c00000 */
[----:B------:R-:W-:Y:S01]  /*b550*/  VOTE.ANY P0, P0 ;  /* 0x0000000000ff7806 */ /* 0x000fe20000000100 */
[----:B------:R-:W-:-:S12]  /*b560*/  ENDCOLLECTIVE ;  /* 0x000000000000791b */ /* 0x000fd80003800000 */
.L_x_1398:
[----:B------:R-:W-:Y:S05]  /*b570*/  BSYNC B0 ;  /* 0x0000000000007941 */ /* 0x000fea0003800000 */
.L_x_1397:
[----:B------:R-:W-:Y:S05]  /*b580*/  BRA `(.L_x_1399) ;  /* 0xffffff8000907947 */ /* 0x000fea000383ffff */
.L_x_1230:
[----:B------:R-:W0:Y:S01]  /*b590*/  S2R R36, SR_GEMASK ;  /* 0x0000000000247919 */ /* 0x000e220000003c00 */
[----:B------:R-:W-:Y:S01]  /*b5a0*/  BSSY B0, `(.L_x_1400) ;  /* 0x0000007000007945 */ /* 0x000fe20003800000 */
[----:B------:R-:W-:Y:S01]  /*b5b0*/  ISETP.NE.AND P0, PT, R34, 0x65, PT ;  /* 0x000000652200780c */ /* 0x000fe20003f05270 */
[----:B------:R-:W-:Y:S01]  /*b5c0*/  IMAD.MOV.U32 R12, RZ, RZ, -0x1 ;  /* 0xffffffffff0c7424 */ /* 0x000fe200078e00ff */
[----:B------:R-:W-:-:S13]  /*b5d0*/  PLOP3.LUT P1, PT, P1, PT, PT, 0x8, 0x80 ;  /* 0x000000000080781c */ /* 0x000fda0000f2e170 */
[----:B0-----:R-:W-:Y:S05]  /*b5e0*/  WARPSYNC.COLLECTIVE R12, `(.L_x_1401) ;  /* 0x000000000c087348 */ /* 0x001fea0003c00000 */
[----:B------:R-:W-:Y:S01]  /*b5f0*/  VOTE.ANY R12, PT, P1 ;  /* 0x00000000000c7806 */ /* 0x000fe200008e0100 */
[----:B0-----:R-:W-:Y:S06]  /*b600*/  ENDCOLLECTIVE ;  /* 0x000000000000791b */ /* 0x001fec0003800000 */
.L_x_1401:
[----:B------:R-:W-:Y:S05]  /*b610*/  BSYNC B0 ;  /* 0x0000000000007941 */ /* 0x000fea0003800000 */
.L_x_1400:
[----:B------:R-:W-:Y:S01]  /*b620*/  LOP3.LUT R12, R12, 0x80000000, R36, 0xec, !PT ;  /* 0x800000000c0c7812 */ /* 0x000fe200078eec24 */
[----:B------:R-:W-:-:S04]  /*b630*/  IMAD.MOV.U32 R36, RZ, RZ, 0x1 ;  /* 0x00000001ff247424 */ /* 0x000fc800078e00ff */
[----:B------:R-:W-:-:S05]  /*b640*/  VIADD R39, R12, 0xffffffff ;  /* 0xffffffff0c277836 */ /* 0x000fca0000000000 */
[----:B------:R-:W-:Y:S01]  /*b650*/  LOP3.LUT R34, R12, R39, RZ, 0xc, !PT ;  /* 0x000000270c227212 */ /* 0x000fe200078e0cff */
[----:B------:R-:W-:-:S03]  /*b660*/  IMAD.MOV.U32 R12, RZ, RZ, -0x1 ;  /* 0xffffffffff0c7424 */ /* 0x000fc600078e00ff */
[----:B------:R0:W1:Y:S04]  /*b670*/  POPC R38, R34 ;  /* 0x0000002200267309 */ /* 0x0000680000000000 */
[----:B01----:R-:W-:Y:S05]  /*b680*/  WARPSYNC.COLLECTIVE R12, `(.L_x_1402) ;  /* 0x000000000c087348 */ /* 0x003fea0003c00000 */
[----:B-1----:R1:W2:Y:S02]  /*b690*/  SHFL.DOWN P1, R39, R35, R36, R38 ;  /* 0x0800002423277389 */ /* 0x0022a40000020026 */
[----:B012---:R-:W-:Y:S05]  /*b6a0*/  ENDCOLLECTIVE ;  /* 0x000000000000791b */ /* 0x007fea0003800000 */
.L_x_1402:
[----:B------:R-:W-:Y:S01]  /*b6b0*/  IMAD.MOV.U32 R36, RZ, RZ, 0x2 ;  /* 0x00000002ff247424 */ /* 0x000fe200078e00ff */
[----:B------:R-:W-:-:S04]  /*b6c0*/  ISETP.GE.AND P1, PT, R54, R38, PT ;  /* 0x000000263600720c */ /* 0x000fc80003f26270 */
[----:B------:R-:W-:Y:S01]  /*b6d0*/  SEL R48, R39, RZ, !P1 ;  /* 0x000000ff27307207 */ /* 0x000fe20004800000 */
[----:B------:R-:W-:-:S04]  /*b6e0*/  VIADD R39, R54, 0x2 ;  /* 0x0000000236277836 */ /* 0x000fc80000000000 */
[----:B------:R-:W-:Y:S01]  /*b6f0*/  IMAD.IADD R47, R48, 0x1, R35 ;  /* 0x00000001302f7824 */ /* 0x000fe200078e0223 */
[----:B------:R-:W-:Y:S01]  /*b700*/  ISETP.GT.AND P2, PT, R39, R38, PT ;  /* 0x000000262700720c */ /* 0x000fe20003f44270 */
[----:B------:R-:W0:Y:S02]  /*b710*/  LDC.64 R48, c[0x0][0x3a8] ;  /* 0x0000ea00ff307b82 */ /* 0x000e240000000a00 */
[----:B------:R-:W-:-:S10]  /*b720*/  IMAD.MOV.U32 R35, RZ, RZ, R47 ;  /* 0x000000ffff237224 */ /* 0x000fd400078e002f */
[----:B0-----:R-:W-:Y:S05]  /*b730*/  WARPSYNC.COLLECTIVE R12, `(.L_x_1403) ;  /* 0x000000000c087348 */ /* 0x001fea0003c00000 */
[----:B------:R1:W2:Y:S02]  /*b740*/  SHFL.DOWN P1, R39, R35, R36, R38 ;  /* 0x0800002423277389 */ /* 0x0002a40000020026 */
[----:B012---:R-:W-:Y:S05]  /*b750*/  ENDCOLLECTIVE ;  /* 0x000000000000791b */ /* 0x007fea0003800000 */
.L_x_1403:
[----:B------:R-:W-:Y:S01]  /*b760*/  IMAD.MOV.U32 R36, RZ, RZ, 0x4 ;  /* 0x00000004ff247424 */ /* 0x000fe200078e00ff */
[----:B------:R-:W-:Y:S01]  /*b770*/  SEL R34, R39, RZ, !P2 ;  /* 0x000000ff27227207 */ /* 0x000fe20005000000 */
[----:B------:R-:W-:-:S04]  /*b780*/  VIADD R39, R54, 0x4 ;  /* 0x0000000436277836 */ /* 0x000fc80000000000 */
[----:B------:R-:W-:Y:S01]  /*b790*/  IMAD.IADD R61, R47, 0x1, R34 ;  /* 0x000000012f3d7824 */ /* 0x000fe200078e0222 */
[----:B------:R-:W-:Y:S01]  /*b7a0*/  ISETP.GT.AND P2, PT, R39, R38, PT ;  /* 0x000000262700720c */ /* 0x000fe20003f44270 */
[----:B------:R-:W-:Y:S02]  /*b7b0*/  VIADD R47, R54, 0x10 ;  /* 0x00000010362f7836 */ /* 0x000fe40000000000 */
[----:B------:R-:W-:-:S10]  /*b7c0*/  IMAD.MOV.U32 R35, RZ, RZ, R61 ;  /* 0x000000ffff237224 */ /* 0x000fd400078e003d */
[----:B------:R-:W-:Y:S05]  /*b7d0*/  WARPSYNC.COLLECTIVE R12, `(.L_x_1404) ;  /* 0x000000000c087348 */ /* 0x000fea0003c00000 */
[----:B------:R0:W1:Y:S02]  /*b7e0*/  SHFL.DOWN P1, R39, R35, R36, R38 ;  /* 0x0800002423277389 */ /* 0x0000640000020026 */
[----:B01----:R-:W-:Y:S05]  /*b7f0*/  ENDCOLLECTIVE ;  /* 0x000000000000791b */ /* 0x003fea0003800000 */
.L_x_1404:
[----:B------:R-:W-:Y:S01]  /*b800*/  IMAD.MOV.U32 R36, RZ, RZ, 0x8 ;  /* 0x00000008ff247424 */ /* 0x000fe200078e00ff */
[----:B------:R-:W-:Y:S01]  /*b810*/  SEL R34, R39, RZ, !P2 ;  /* 0x000000ff27227207 */ /* 0x000fe20005000000 */
[----:B------:R-:W-:-:S04]  /*b820*/  VIADD R39, R54, 0x8 ;  /* 0x0000000836277836 */ /* 0x000fc80000000000 */
[----:B------:R-:W-:Y:S01]  /*b830*/  IMAD.IADD R35, R61, 0x1, R34 ;  /* 0x000000013d237824 */ /* 0x000fe200078e0222 */
[----:B------:R-:W-:-:S13]  /*b840*/  ISETP.GT.AND P2, PT, R39, R38, PT ;  /* 0x000000262700720c */ /* 0x000fda0003f44270 */
[----:B------:R-:W-:Y:S05]  /*b850*/  WARPSYNC.COLLECTIVE R12, `(.L_x_1405) ;  /* 0x000000000c087348 */ /* 0x000fea0003c00000 */
[----:B------:R0:W1:Y:S02]  /*b860*/  SHFL.DOWN P1, R39, R35, R36, R38 ;  /* 0x0800002423277389 */ /* 0x0000640000020026 */
[----:B01----:R-:W-:Y:S05]  /*b870*/  ENDCOLLECTIVE ;  /* 0x000000000000791b */ /* 0x003fea0003800000 */
.L_x_1405:
[----:B------:R-:W-:Y:S01]  /*b880*/  IMAD.MOV.U32 R36, RZ, RZ, 0x10 ;  /* 0x00000010ff247424 */ /* 0x000fe200078e00ff */
[----:B------:R-:W-:-:S05]  /*b890*/  SEL R34, R39, RZ, !P2 ;  /* 0x000000ff27227207 */ /* 0x000fca0005000000 */
[----:B------:R-:W-:-:S04]  /*b8a0*/  IMAD.IADD R51, R35, 0x1, R34 ;  /* 0x0000000123337824 */ /* 0x000fc800078e0222 */
[----:B------:R-:W-:-:S07]  /*b8b0*/  IMAD.MOV.U32 R35, RZ, RZ, R51 ;  /* 0x000000ffff237224 */ /* 0x000fce00078e0033 */
[----:B------:R-:W-:Y:S05]  /*b8c0*/  WARPSYNC.COLLECTIVE R12, `(.L_x_1406) ;  /* 0x000000000c087348 */ /* 0x000fea0003c00000 */
[----:B------:R0:W1:Y:S02]  /*b8d0*/  SHFL.DOWN P1, R39, R35, R36, R38 ;  /* 0x0800002423277389 */ /* 0x0000640000020026 */
[----:B01----:R-:W-:Y:S05]  /*b8e0*/  ENDCOLLECTIVE ;  /* 0x000000000000791b */ /* 0x003fea0003800000 */
.L_x_1406:
[----:B------:R-:W-:Y:S05]  /*b8f0*/  WARPSYNC.COLLECTIVE R12, `(.L_x_1407) ;  /* 0x000000000c087348 */ /* 0x000fea0003c00000 */
[----:B------:R-:W-:Y:S01]  /*b900*/  VOTE.ALL P0, P0 ;  /* 0x0000000000ff7806 */ /* 0x000fe20000000000 */
[----:B------:R-:W-:-:S12]  /*b910*/  ENDCOLLECTIVE ;  /* 0x000000000000791b */ /* 0x000fd80003800000 */
.L_x_1407:
[----:B------:R-:W-:-:S04]  /*b920*/  ISETP.GT.AND P1, PT, R47, R38, PT ;  /* 0x000000262f00720c */ /* 0x000fc80003f24270 */
[----:B------:R-:W-:Y:S02]  /*b930*/  SEL R34, R39, RZ, !P1 ;  /* 0x000000ff27227207 */ /* 0x000fe40004800000 */
[----:B------:R-:W-:-:S03]  /*b940*/  IADD3 R48, P1, PT, R48, 0x100, RZ ;  /* 0x0000010030307810 */ /* 0x000fc60007f3e0ff */
[----:B------:R-:W-:Y:S02]  /*b950*/  IMAD.IADD R47, R51, 0x1, R34 ;  /* 0x00000001332f7824 */ /* 0x000fe400078e0222 */
[----:B------:R-:W-:Y:S01]  /*b960*/  IMAD.X R49, RZ, RZ, R49, P1 ;  /* 0x000000ffff317224 */ /* 0x000fe200008e0631 */
[----:B------:R-:W-:Y:S07]  /*b970*/  BRA `(.L_x_1408) ;  /* 0xffffff80003c7947 */ /* 0x000fee000383ffff */
.L_x_1232:
[----:B------:R-:W-:Y:S01]  /*b980*/  BSSY B0, `(.L_x_1409) ;  /* 0x0000006000007945 */ /* 0x000fe20003800000 */
[----:B------:R-:W-:Y:S01]  /*b990*/  PLOP3.LUT P0, PT, P0, PT, PT, 0x8, 0x80 ;  /* 0x000000000080781c */ /* 0x000fe2000070e170 */
[----:B------:R-:W-:-:S12]  /*b9a0*/  IMAD.MOV.U32 R12, RZ, RZ, -0x1 ;  /* 0xffffffffff0c7424 */ /* 0x000fd800078e00ff */
[----:B------:R-:W-:Y:S05]  /*b9b0*/  WARPSYNC.COLLECTIVE R12, `(.L_x_1410) ;  /* 0x000000000c087348 */ /* 0x000fea0003c00000 */
[----:B------:R-:W-:Y:S01]  /*b9c0*/  VOTE.ANY P0, P0 ;  /* 0x0000000000ff7806 */ /* 0x000fe20000000100 */
[----:B------:R-:W-:-:S12]  /*b9d0*/  ENDCOLLECTIVE ;  /* 0x000000000000791b */ /* 0x000fd80003800000 */
.L_x_1410:
[----:B------:R-:W-:Y:S05]  /*b9e0*/  BSYNC B0 ;  /* 0x0000000000007941 */ /* 0x000fea0003800000 */
.L_x_1409:
[----:B------:R-:W-:Y:S05]  /*b9f0*/  BRA `(.L_x_1411) ;  /* 0xffffff80004c7947 */ /* 0x000fea000383ffff */
.L_x_1234:
[----:B------:R-:W-:Y:S01]  /*ba00*/  BSSY B0, `(.L_x_1412) ;  /* 0x0000006000007945 */ /* 0x000fe20003800000 */
[----:B------:R-:W-:Y:S01]  /*ba10*/  PLOP3.LUT P0, PT, P0, PT, PT, 0x8, 0x80 ;  /* 0x000000000080781c */ /* 0x000fe2000070e170 */
[----:B------:R-:W-:-:S12]  /*ba20*/  IMAD.MOV.U32 R12, RZ, RZ, -0x1 ;  /* 0xffffffffff0c7424 */ /* 0x000fd800078e00ff */
[----:B------:R-:W-:Y:S05]  /*ba30*/  WARPSYNC.COLLECTIVE R12, `(.L_x_1413) ;  /* 0x000000000c087348 */ /* 0x000fea0003c00000 */
[----:B------:R-:W-:Y:S01]  /*ba40*/  VOTE.ANY P0, P0 ;  /* 0x0000000000ff7806 */ /* 0x000fe20000000100 */
[----:B------:R-:W-:-:S12]  /*ba50*/  ENDCOLLECTIVE ;  /* 0x000000000000791b */ /* 0x000fd80003800000 */
.L_x_1413:
[----:B------:R-:W-:Y:S05]  /*ba60*/  BSYNC B0 ;  /* 0x0000000000007941 */ /* 0x000fea0003800000 */
.L_x_1412:
[----:B------:R-:W-:Y:S05]  /*ba70*/  BRA `(.L_x_1414) ;  /* 0xffffff8000a07947 */ /* 0x000fea000383ffff */
.L_x_1236:
[----:B------:R-:W-:Y:S01]  /*ba80*/  BSSY B0, `(.L_x_1415) ;  /* 0x0000006000007945 */ /* 0x000fe20003800000 */
[----:B------:R-:W-:Y:S01]  /*ba90*/  PLOP3.LUT P1, PT, P0, PT, PT, 0x8, 0x80 ;  /* 0x000000000080781c */ /* 0x000fe2000072e170 */
[----:B------:R-:W-:-:S12]  /*baa0*/  IMAD.MOV.U32 R12, RZ, RZ, -0x1 ;  /* 0xffffffffff0c7424 */ /* 0x000fd800078e00ff */
[----:B------:R-:W-:Y:S05]  /*bab0*/  WARPSYNC.COLLECTIVE R12, `(.L_x_1416) ;  /* 0x000000000c087348 */ /* 0x000fea0003c00000 */
[----:B------:R-:W-:Y:S01]  /*bac0*/  VOTE.ANY R12, PT, P1 ;  /* 0x00000000000c7806 */ /* 0x000fe200008e0100 */
[----:B------:R-:W-:Y:S06]  /*bad0*/  ENDCOLLECTIVE ;  /* 0x000000000000791b */ /* 0x000fec0003800000 */
.L_x_1416:
[----:B------:R-:W-:Y:S05]  /*bae0*/  BSYNC B0 ;  /* 0x0000000000007941 */ /* 0x000fea0003800000 */
.L_x_1415:
[----:B------:R-:W0:Y:S01]  /*baf0*/  S2R R36, SR_GEMASK ;  /* 0x0000000000247919 */ /* 0x000e220000003c00 */
[----:B------:R-:W-:Y:S01]  /*bb00*/  VIADD R50, R50, 0xffffffe0 ;  /* 0xffffffe032327836 */ /* 0x000fe20000000000 */
[----:B0-----:R-:W-:Y:S01]  /*bb10*/  LOP3.LUT R12, R12, 0x80000000, R36, 0xec, !PT ;  /* 0x800000000c0c7812 */ /* 0x001fe200078eec24 */
[----:B------:R-:W-:-:S04]  /*bb20*/  IMAD.MOV.U32 R36, RZ, RZ, 0x1 ;  /* 0x00000001ff247424 */ /* 0x000fc800078e00ff */
[----:B------:R-:W-:-:S05]  /*bb30*/  VIADD R39, R12, 0xffffffff ;  /* 0xffffffff0c277836 */ /* 0x000fca0000000000 */
[----:B------:R-:W-:Y:S01]  /*bb40*/  LOP3.LUT R61, R12, R39, RZ, 0xc, !PT ;  /* 0x000000270c3d7212 */ /* 0x000fe200078e0cff */
[----:B------:R-:W-:-:S03]  /*bb50*/  IMAD.MOV.U32 R12, RZ, RZ, -0x1 ;  /* 0xffffffffff0c7424 */ /* 0x000fc600078e00ff */
[----:B------:R0:W1:Y:S02]  /*bb60*/  POPC R38, R61 ;  /* 0x0000003d00267309 */ /* 0x0000640000000000 */
[----:B0-----:R-:W-:-:S07]  /*bb70*/  VIADD R61, R54, 0x10 ;  /* 0x00000010363d7836 */ /* 0x001fce0000000000 */
[----:B-1----:R-:W-:Y:S05]  /*bb80*/  WARPSYNC.COLLECTIVE R12, `(.L_x_1417) ;  /* 0x000000000c087348 */ /* 0x002fea0003c00000 */
[----:B-1----:R0:W1:Y:S02]  /*bb90*/  SHFL.DOWN P1, R39, R35, R36, R38 ;  /* 0x0800002423277389 */ /* 0x0020640000020026 */
[----:B01----:R-:W-:Y:S05]  /*bba0*/  ENDCOLLECTIVE ;  /* 0x000000000000791b */ /* 0x003fea0003800000 */
.L_x_1417:
[----:B------:R-:W-:Y:S01]  /*bbb0*/  ISETP.GE.AND P0, PT, R54, R38, PT ;  /* 0x000000263600720c */ /* 0x000fe20003f06270 */
[----:B------:R-:W-:-:S03]  /*bbc0*/  IMAD.MOV.U32 R36, RZ, RZ, 0x2 ;  /* 0x00000002ff247424 */ /* 0x000fc600078e00ff */
[----:B------:R-:W-:-:S05]  /*bbd0*/  SEL R39, R39, RZ, !P0 ;  /* 0x000000ff27277207 */ /* 0x000fca0004000000 */
[----:B------:R-:W-:Y:S02]  /*bbe0*/  IMAD.IADD R35, R39, 0x1, R35 ;  /* 0x0000000127237824 */ /* 0x000fe400078e0223 */
[----:B------:R-:W-:-:S05]  /*bbf0*/  VIADD R39, R54, 0x2 ;  /* 0x0000000236277836 */ /* 0x000fca0000000000 */
[----:B------:R-:W-:-:S13]  /*bc00*/  ISETP.GT.AND P0, PT, R39, R38, PT ;  /* 0x000000262700720c */ /* 0x000fda0003f04270 */
[----:B------:R-:W-:Y:S05]  /*bc10*/  WARPSYNC.COLLECTIVE R12, `(.L_x_1418) ;  /* 0x000000000c087348 */ /* 0x000fea0003c00000 */
[----:B------:R0:W1:Y:S02]  /*bc20*/  SHFL.DOWN P1, R39, R35, R36, R38 ;  /* 0x0800002423277389 */ /* 0x0000640000020026 */
[----:B01----:R-:W-:Y:S05]  /*bc30*/  ENDCOLLECTIVE ;  /* 0x000000000000791b */ /* 0x003fea0003800000 */
.L_x_1418:
[----:B------:R-:W-:Y:S01]  /*bc40*/  IMAD.MOV.U32 R36, RZ, RZ, 0x4 ;  /* 0x00000004ff247424 */ /* 0x000fe200078e00ff */
[----:B------:R-:W-:-:S05]  /*bc50*/  SEL R39, R39, RZ, !P0 ;  /* 0x000000ff27277207 */ /* 0x000fca0004000000 */
[----:B------:R-:W-:Y:S02]  /*bc60*/  IMAD.IADD R35, R35, 0x1, R39 ;  /* 0x0000000123237824 */ /* 0x000fe400078e0227 */
[----:B------:R-:W-:-:S05]  /*bc70*/  VIADD R39, R54, 0x4 ;  /* 0x0000000436277836 */ /* 0x000fca0000000000 */
[----:B------:R-:W-:-:S13]  /*bc80*/  ISETP.GT.AND P0, PT, R39, R38, PT ;  /* 0x000000262700720c */ /* 0x000fda0003f04270 */
[----:B------:R-:W-:Y:S05]  /*bc90*/  WARPSYNC.COLLECTIVE R12, `(.L_x_1419) ;  /* 0x000000000c087348 */ /* 0x000fea0003c00000 */
[----:B------:R0:W1:Y:S02]  /*bca0*/  SHFL.DOWN P1, R39, R35, R36, R38 ;  /* 0x0800002423277389 */ /* 0x0000640000020026 */
[----:B01----:R-:W-:Y:S05]  /*bcb0*/  ENDCOLLECTIVE ;  /* 0x000000000000791b */ /* 0x003fea0003800000 */
.L_x_1419:
        /* <DEDUP_REMOVED lines=8> */
.L_x_1420:
[----:B------:R-:W-:Y:S01]  /*bd40*/  IMAD.MOV.U32 R36, RZ, RZ, 0x10 ;  /* 0x00000010ff247424 */ /* 0x000fe200078e00ff */
[----:B------:R-:W-:Y:S02]  /*bd50*/  SEL R39, R39, RZ, !P0 ;  /* 0x000000ff27277207 */ /* 0x000fe40004000000 */
[----:B------:R-:W-:-:S03]  /*bd60*/  ISETP.GT.AND P0, PT, R61, R38, PT ;  /* 0x000000263d00720c */ /* 0x000fc60003f04270 */
[----:B------:R-:W-:-:S10]  /*bd70*/  IMAD.IADD R35, R35, 0x1, R39 ;  /* 0x0000000123237824 */ /* 0x000fd400078e0227 */
[----:B------:R-:W-:Y:S05]  /*bd80*/  WARPSYNC.COLLECTIVE R12, `(.L_x_1421) ;  /* 0x000000000c087348 */ /* 0x000fea0003c00000 */
[----:B------:R0:W1:Y:S02]  /*bd90*/  SHFL.DOWN P1, R39, R35, R36, R38 ;  /* 0x0800002423277389 */ /* 0x0000640000020026 */
[----:B01----:R-:W-:Y:S05]  /*bda0*/  ENDCOLLECTIVE ;  /* 0x000000000000791b */ /* 0x003fea0003800000 */
.L_x_1421:
[----:B------:R-:W-:Y:S02]  /*bdb0*/  SEL R39, R39, RZ, !P0 ;  /* 0x000000ff27277207 */ /* 0x000fe40004000000 */
[----:B------:R-:W-:Y:S02]  /*bdc0*/  ISETP.NE.AND P0, PT, R34, 0x65, PT ;  /* 0x000000652200780c */ /* 0x000fe40003f05270 */
[----:B------:R-:W-:-:S11]  /*bdd0*/  IADD3 R47, PT, PT, R35, R39, R47 ;  /* 0x00000027232f7210 */ /* 0x000fd60007ffe02f */
[----:B------:R-:W-:Y:S05]  /*bde0*/  WARPSYNC.COLLECTIVE R12, `(.L_x_1422) ;  /* 0x000000000c087348 */ /* 0x000fea0003c00000 */
[----:B------:R-:W-:Y:S01]  /*bdf0*/  VOTE.ALL P0, P0 ;  /* 0x0000000000ff7806 */ /* 0x000fe20000000000 */
[----:B------:R-:W-:-:S12]  /*be00*/  ENDCOLLECTIVE ;  /* 0x000000000000791b */ /* 0x000fd80003800000 */
.L_x_1422:
[----:B------:R-:W-:Y:S05]  /*be10*/  BRA `(.L_x_1423) ;  /* 0xffffff80004c7947 */ /* 0x000fea000383ffff */
.L_x_1334:
[----:B------:R-:W-:Y:S01]  /*be20*/  BSSY B0, `(.L_x_1424) ;  /* 0x0000006000007945 */ /* 0x000fe20003800000 */
[----:B------:R-:W-:Y:S01]  /*be30*/  PLOP3.LUT P0, PT, P0, PT, PT, 0x8, 0x80 ;  /* 0x000000000080781c */ /* 0x000fe2000070e170 */
[----:B------:R-:W-:-:S12]  /*be40*/  IMAD.MOV.U32 R12, RZ, RZ, -0x1 ;  /* 0xffffffffff0c7424 */ /* 0x000fd800078e00ff */
[----:B------:R-:W-:Y:S05]  /*be50*/  WARPSYNC.COLLECTIVE R12, `(.L_x_1425) ;  /* 0x000000000c087348 */ /* 0x000fea0003c00000 */
[----:B------:R-:W-:Y:S01]  /*be60*/  VOTE.ANY P0, P0 ;  /* 0x0000000000ff7806 */ /* 0x000fe20000000100 */
[----:B------:R-:W-:-:S12]  /*be70*/  ENDCOLLECTIVE ;  /* 0x000000000000791b */ /* 0x000fd80003800000 */
.L_x_1425:
[----:B------:R-:W-:Y:S05]  /*be80*/  BSYNC B0 ;  /* 0x0000000000007941 */ /* 0x000fea0003800000 */
.L_x_1424:
[----:B------:R-:W-:Y:S05]  /*be90*/  BRA `(.L_x_1426) ;  /* 0xffffffd000587947 */ /* 0x000fea000383ffff */
.L_x_1336:
[----:B------:R-:W-:Y:S01]  /*bea0*/  BSSY B0, `(.L_x_1427) ;  /* 0x0000006000007945 */ /* 0x000fe20003800000 */
[----:B------:R-:W-:Y:S01]  /*beb0*/  PLOP3.LUT P0, PT, P0, PT, PT, 0x8, 0x80 ;  /* 0x000000000080781c */ /* 0x000fe2000070e170 */
[----:B------:R-:W-:-:S12]  /*bec0*/  IMAD.MOV.U32 R12, RZ, RZ, -0x1 ;  /* 0xffffffffff0c7424 */ /* 0x000fd800078e00ff */
[----:B------:R-:W-:Y:S05]  /*bed0*/  WARPSYNC.COLLECTIVE R12, `(.L_x_1428) ;  /* 0x000000000c087348 */ /* 0x000fea0003c00000 */
[----:B------:R-:W-:Y:S01]  /*bee0*/  VOTE.ANY P0, P0 ;  /* 0x0000000000ff7806 */ /* 0x000fe20000000100 */
[----:B------:R-:W-:-:S12]  /*bef0*/  ENDCOLLECTIVE ;  /* 0x000000000000791b */ /* 0x000fd80003800000 */
.L_x_1428:
[----:B------:R-:W-:Y:S05]  /*bf00*/  BSYNC B0 ;  /* 0x0000000000007941 */ /* 0x000fea0003800000 */
.L_x_1427:
[----:B------:R-:W-:Y:S05]  /*bf10*/  BRA `(.L_x_1429) ;  /* 0xffffffd000ac7947 */ /* 0x000fea000383ffff */
.L_x_1338:
[----:B------:R-:W0:Y:S01]  /*bf20*/  S2R R55, SR_GEMASK ;  /* 0x0000000000377919 */ /* 0x000e220000003c00 */
[----:B------:R-:W-:Y:S01]  /*bf30*/  BSSY B0, `(.L_x_1430) ;  /* 0x0000006000007945 */ /* 0x000fe20003800000 */
[----:B------:R-:W-:Y:S01]  /*bf40*/  PLOP3.LUT P1, PT, P0, PT, PT, 0x8, 0x80 ;  /* 0x000000000080781c */ /* 0x000fe2000072e170 */
[----:B------:R-:W-:-:S12]  /*bf50*/  IMAD.MOV.U32 R12, RZ, RZ, -0x1 ;  /* 0xffffffffff0c7424 */ /* 0x000fd800078e00ff */
[----:B0-----:R-:W-:Y:S05]  /*bf60*/  WARPSYNC.COLLECTIVE R12, `(.L_x_1431) ;  /* 0x000000000c087348 */ /* 0x001fea0003c00000 */
[----:B------:R-:W-:Y:S01]  /*bf70*/  VOTE.ANY R12, PT, P1 ;  /* 0x00000000000c7806 */ /* 0x000fe200008e0100 */
[----:B0-----:R-:W-:Y:S06]  /*bf80*/  ENDCOLLECTIVE ;  /* 0x000000000000791b */ /* 0x001fec0003800000 */
.L_x_1431:
[----:B------:R-:W-:Y:S05]  /*bf90*/  BSYNC B0 ;  /* 0x0000000000007941 */ /* 0x000fea0003800000 */
.L_x_1430:
[----:B------:R-:W-:Y:S01]  /*bfa0*/  LOP3.LUT R12, R12, 0x80000000, R55, 0xec, !PT ;  /* 0x800000000c0c7812 */ /* 0x000fe200078eec37 */
[----:B------:R-:W-:Y:S02]  /*bfb0*/  IMAD.MOV.U32 R36, RZ, RZ, 0x1 ;  /* 0x00000001ff247424 */ /* 0x000fe400078e00ff */
[----:B------:R-:W-:Y:S02]  /*bfc0*/  VIADD R48, R54, 0x2 ;  /* 0x0000000236307836 */ /* 0x000fe40000000000 */
[----:B------:R-:W-:Y:S02]  /*bfd0*/  VIADD R15, R12, 0xffffffff ;  /* 0xffffffff0c0f7836 */ /* 0x000fe40000000000 */
[C---:B------:R-:W-:Y:S02]  /*bfe0*/  VIADD R47, R54.reuse, 0x4 ;  /* 0x00000004362f7836 */ /* 0x040fe40000000000 */
[----:B------:R-:W-:Y:S01]  /*bff0*/  VIADD R46, R54, 0x8 ;  /* 0x00000008362e7836 */ /* 0x000fe20000000000 */
[----:B------:R-:W-:Y:S01]  /*c000*/  LOP3.LUT R15, R12, R15, RZ, 0xc, !PT ;  /* 0x0000000f0c0f7212 */ /* 0x000fe200078e0cff */
[----:B------:R-:W-:-:S03]  /*c010*/  IMAD.MOV.U32 R12, RZ, RZ, -0x1 ;  /* 0xffffffffff0c7424 */ /* 0x000fc600078e00ff */
[----:B------:R0:W1:Y:S04]  /*c020*/  POPC R38, R15 ;  /* 0x0000000f00267309 */ /* 0x0000680000000000 */
[----:B01----:R-:W-:Y:S05]  /*c030*/  WARPSYNC.COLLECTIVE R12, `(.L_x_1432) ;  /* 0x000000000c087348 */ /* 0x003fea0003c00000 */
[----:B-1----:R1:W2:Y:S02]  /*c040*/  SHFL.DOWN P1, R39, R35, R36, R38 ;  /* 0x0800002423277389 */ /* 0x0022a40000020026 */
[----:B012---:R-:W-:Y:S05]  /*c050*/  ENDCOLLECTIVE ;  /* 0x000000000000791b */ /* 0x007fea0003800000 */
.L_x_1432:
        /* <DEDUP_REMOVED lines=9> */
.L_x_1433:
        /* <DEDUP_REMOVED lines=9> */
.L_x_1434:
        /* <DEDUP_REMOVED lines=8> */
.L_x_1435:
[----:B------:R-:W-:Y:S01]  /*c200*/  IMAD.MOV.U32 R36, RZ, RZ, 0x10 ;  /* 0x00000010ff247424 */ /* 0x000fe200078e00ff */
[----:B------:R-:W-:Y:S02]  /*c210*/  SEL R14, R39, RZ, !P0 ;  /* 0x000000ff270e7207 */ /* 0x000fe40004000000 */
[----:B------:R-:W-:-:S03]  /*c220*/  ISETP.NE.AND P0, PT, R34, 0x65, PT ;  /* 0x000000652200780c */ /* 0x000fc60003f05270 */
[----:B------:R-:W-:Y:S02]  /*c230*/  IMAD.IADD R57, R53, 0x1, R14 ;  /* 0x0000000135397824 */ /* 0x000fe400078e020e */
[----:B------:R-:W0:Y:S02]  /*c240*/  LDC.64 R14, c[0x0][0x3a8] ;  /* 0x0000ea00ff0e7b82 */ /* 0x000e240000000a00 */
[----:B------:R-:W-:-:S07]  /*c250*/  IMAD.MOV.U32 R35, RZ, RZ, R57 ;  /* 0x000000ffff237224 */ /* 0x000fce00078e0039 */
[----:B0-----:R-:W-:Y:S05]  /*c260*/  WARPSYNC.COLLECTIVE R12, `(.L_x_1436) ;  /* 0x000000000c087348 */ /* 0x001fea0003c00000 */
[----:B------:R1:W2:Y:S02]  /*c270*/  SHFL.DOWN P1, R39, R35, R36, R38 ;  /* 0x0800002423277389 */ /* 0x0002a40000020026 */
[----:B012---:R-:W-:Y:S05]  /*c280*/  ENDCOLLECTIVE ;  /* 0x000000000000791b */ /* 0x007fea0003800000 */
.L_x_1436:
[----:B------:R-:W-:Y:S05]  /*c290*/  WARPSYNC.COLLECTIVE R12, `(.L_x_1437) ;  /* 0x000000000c087348 */ /* 0x000fea0003c00000 */
[----:B------:R-:W-:Y:S01]  /*c2a0*/  VOTE.ALL P0, P0 ;  /* 0x0000000000ff7806 */ /* 0x000fe20000000000 */
[----:B------:R-:W-:-:S12]  /*c2b0*/  ENDCOLLECTIVE ;  /* 0x000000000000791b */ /* 0x000fd80003800000 */
.L_x_1437:
[----:B------:R-:W-:-:S05]  /*c2c0*/  IADD3 R50, P2, PT, R14, 0x100, RZ ;  /* 0x000001000e327810 */ /* 0x000fca0007f5e0ff */
[----:B------:R-:W-:Y:S01]  /*c2d0*/  IMAD.X R52, RZ, RZ, R15, P2 ;  /* 0x000000ffff347224 */ /* 0x000fe200010e060f */
[----:B------:R-:W-:-:S04]  /*c2e0*/  ISETP.GT.AND P1, PT, R49, R38, PT ;  /* 0x000000263100720c */ /* 0x000fc80003f24270 */
[----:B------:R-:W-:-:S05]  /*c2f0*/  SEL R14, R39, RZ, !P1 ;  /* 0x000000ff270e7207 */ /* 0x000fca0004800000 */
[----:B------:R-:W-:Y:S01]  /*c300*/  IMAD.IADD R51, R57, 0x1, R14 ;  /* 0x0000000139337824 */ /* 0x000fe200078e020e */
[----:B------:R-:W-:Y:S06]  /*c310*/  BRA `(.L_x_1438) ;  /* 0xffffffd000487947 */ /* 0x000fec000383ffff */
.L_x_1340:
[----:B------:R-:W-:Y:S01]  /*c320*/  BSSY B0, `(.L_x_1439) ;  /* 0x0000006000007945 */ /* 0x000fe20003800000 */
[----:B------:R-:W-:Y:S01]  /*c330*/  PLOP3.LUT P0, PT, P0, PT, PT, 0x8, 0x80 ;  /* 0x000000000080781c */ /* 0x000fe2000070e170 */
[----:B------:R-:W-:-:S12]  /*c340*/  IMAD.MOV.U32 R12, RZ, RZ, -0x1 ;  /* 0xffffffffff0c7424 */ /* 0x000fd800078e00ff */
[----:B------:R-:W-:Y:S05]  /*c350*/  WARPSYNC.COLLECTIVE R12, `(.L_x_1440) ;  /* 0x000000000c087348 */ /* 0x000fea0003c00000 */
[----:B------:R-:W-:Y:S01]  /*c360*/  VOTE.ANY P0, P0 ;  /* 0x0000000000ff7806 */ /* 0x000fe20000000100 */
[----:B------:R-:W-:-:S12]  /*c370*/  ENDCOLLECTIVE ;  /* 0x000000000000791b */ /* 0x000fd80003800000 */
.L_x_1440:
[----:B------:R-:W-:Y:S05]  /*c380*/  BSYNC B0 ;  /* 0x0000000000007941 */ /* 0x000fea0003800000 */
.L_x_1439:
[----:B------:R-:W-:Y:S05]  /*c390*/  BRA `(.L_x_1441) ;  /* 0xffffffd000587947 */ /* 0x000fea000383ffff */
.L_x_1342:
[----:B------:R-:W-:Y:S01]  /*c3a0*/  BSSY B0, `(.L_x_1442) ;  /* 0x0000006000007945 */ /* 0x000fe20003800000 */
[----:B------:R-:W-:Y:S01]  /*c3b0*/  PLOP3.LUT P0, PT, P0, PT, PT, 0x8, 0x80 ;  /* 0x000000000080781c */ /* 0x000fe2000070e170 */
[----:B------:R-:W-:-:S12]  /*c3c0*/  IMAD.MOV.U32 R12, RZ, RZ, -0x1 ;  /* 0xffffffffff0c7424 */ /* 0x000fd800078e00ff */
[----:B------:R-:W-:Y:S05]  /*c3d0*/  WARPSYNC.COLLECTIVE R12, `(.L_x_1443) ;  /* 0x000000000c087348 */ /* 0x000fea0003c00000 */
[----:B------:R-:W-:Y:S01]  /*c3e0*/  VOTE.ANY P0, P0 ;  /* 0x0000000000ff7806 */ /* 0x000fe20000000100 */
[----:B------:R-:W-:-:S12]  /*c3f0*/  ENDCOLLECTIVE ;  /* 0x000000000000791b */ /* 0x000fd80003800000 */
.L_x_1443:
[----:B------:R-:W-:Y:S05]  /*c400*/  BSYNC B0 ;  /* 0x0000000000007941 */ /* 0x000fea0003800000 */
.L_x_1442:
[----:B------:R-:W-:Y:S05]  /*c410*/  BRA `(.L_x_1444) ;  /* 0xffffffd000ac7947 */ /* 0x000fea000383ffff */
.L_x_1344:
[----:B------:R-:W-:Y:S01]  /*c420*/  BSSY B0, `(.L_x_1445) ;  /* 0x0000006000007945 */ /* 0x000fe20003800000 */
[----:B------:R-:W-:Y:S01]  /*c430*/  PLOP3.LUT P1, PT, P0, PT, PT, 0x8, 0x80 ;  /* 0x000000000080781c */ /* 0x000fe2000072e170 */
[----:B------:R-:W-:-:S12]  /*c440*/  IMAD.MOV.U32 R12, RZ, RZ, -0x1 ;  /* 0xffffffffff0c7424 */ /* 0x000fd800078e00ff */
[----:B------:R-:W-:Y:S05]  /*c450*/  WARPSYNC.COLLECTIVE R12, `(.L_x_1446) ;  /* 0x000000000c087348 */ /* 0x000fea0003c00000 */
[----:B------:R-:W-:Y:S01]  /*c460*/  VOTE.ANY R12, PT, P1 ;  /* 0x00000000000c7806 */ /* 0x000fe200008e0100 */
[----:B------:R-:W-:Y:S06]  /*c470*/  ENDCOLLECTIVE ;  /* 0x000000000000791b */ /* 0x000fec0003800000 */
.L_x_1446:
[----:B------:R-:W-:Y:S05]  /*c480*/  BSYNC B0 ;  /* 0x0000000000007941 */ /* 0x000fea0003800000 */
.L_x_1445:
[----:B------:R-:W-:Y:S01]  /*c490*/  LOP3.LUT R12, R12, 0x80000000, R55, 0xec, !PT ;  /* 0x800000000c0c7812 */ /* 0x000fe200078eec37 */
[----:B------:R-:W-:Y:S02]  /*c4a0*/  IMAD.MOV.U32 R36, RZ, RZ, 0x1 ;  /* 0x00000001ff247424 */ /* 0x000fe400078e00ff */
[----:B------:R-:W-:Y:S02]  /*c4b0*/  VIADD R40, R40, 0xffffffe0 ;  /* 0xffffffe028287836 */ /* 0x000fe40000000000 */
[----:B------:R-:W-:-:S05]  /*c4c0*/  VIADD R15, R12, 0xffffffff ;  /* 0xffffffff0c0f7836 */ /* 0x000fca0000000000 */
[----:B------:R-:W-:Y:S01]  /*c4d0*/  LOP3.LUT R15, R12, R15, RZ, 0xc, !PT ;  /* 0x0000000f0c0f7212 */ /* 0x000fe200078e0cff */
[----:B------:R-:W-:-:S03]  /*c4e0*/  IMAD.MOV.U32 R12, RZ, RZ, -0x1 ;  /* 0xffffffffff0c7424 */ /* 0x000fc600078e00ff */
[----:B------:R0:W1:Y:S04]  /*c4f0*/  POPC R38, R15 ;  /* 0x0000000f00267309 */ /* 0x0000680000000000 */
[----:B01----:R-:W-:Y:S05]  /*c500*/  WARPSYNC.COLLECTIVE R12, `(.L_x_1447) ;  /* 0x000000000c087348 */ /* 0x003fea0003c00000 */
[----:B-1----:R1:W2:Y:S02]  /*c510*/  SHFL.DOWN P1, R39, R35, R36, R38 ;  /* 0x0800002423277389 */ /* 0x0022a40000020026 */
[----:B012---:R-:W-:Y:S05]  /*c520*/  ENDCOLLECTIVE ;  /* 0x000000000000791b */ /* 0x007fea0003800000 */
.L_x_1447:
        /* <DEDUP_REMOVED lines=9> */
.L_x_1448:
        /* <DEDUP_REMOVED lines=8> */
.L_x_1449:
        /* <DEDUP_REMOVED lines=8> */
.L_x_1450:
        /* <DEDUP_REMOVED lines=8> */
.L_x_1451:
[----:B------:R-:W-:Y:S05]  /*c740*/  WARPSYNC.COLLECTIVE R12, `(.L_x_1452) ;  /* 0x000000000c087348 */ /* 0x000fea0003c00000 */
[----:B------:R-:W-:Y:S01]  /*c750*/  VOTE.ALL P0, P0 ;  /* 0x0000000000ff7806 */ /* 0x000fe20000000000 */
[----:B------:R-:W-:-:S12]  /*c760*/  ENDCOLLECTIVE ;  /* 0x000000000000791b */ /* 0x000fd80003800000 */
.L_x_1452:
[----:B------:R-:W-:-:S04]  /*c770*/  ISETP.GT.AND P1, PT, R49, R38, PT ;  /* 0x000000263100720c */ /* 0x000fc80003f24270 */
[----:B------:R-:W-:-:S04]  /*c780*/  SEL R39, R39, RZ, !P1 ;  /* 0x000000ff27277207 */ /* 0x000fc80004800000 */
[----:B------:R-:W-:Y:S01]  /*c790*/  IADD3 R51, PT, PT, R14, R39, R51 ;  /* 0x000000270e337210 */ /* 0x000fe20007ffe033 */
[----:B------:R-:W-:Y:S06]  /*c7a0*/  BRA `(.L_x_1453) ;  /* 0xffffffd000487947 */ /* 0x000fec000383ffff */
.L_x_1454:
        /* <DEDUP_REMOVED lines=13> */
.L_x_3672:


//--------------------- .text._ZN3cub18CUB_300001_SM_10006detail6select23DeviceSelectSweepKernelINS2_10policy_hubIjbiLb0ELNS0_10SelectImplE0EE10Policy1000EN6thrust24THRUST_300001_SM_1000_NS17counting_iteratorIjNS9_11use_defaultESB_SB_EENS9_18transform_iteratorI9NonZeroOpIjEPKjSB_SB_EEPjSJ_NS0_13ScanTileStateIiLb1EEENS0_8NullTypeESM_iNS2_19streaming_context_tIlLb1EEELS5_0EEEvT0_T1_T2_T3_T4_T5_T6_T7_iT8_NS1_7vsmem_tE --------------------------
	.section	.text._ZN3cub18CUB_300001_SM_10006detail6select23DeviceSelectSweepKernelINS2_10policy_hubIjbiLb0ELNS0_10SelectImplE0EE10Policy1000EN6thrust24THRUST_300001_SM_1000_NS17counting_iteratorIjNS9_11use_defaultESB_SB_EENS9_18transform_iteratorI9NonZeroOpIjEPKjSB_SB_EEPjSJ_NS0_13ScanTileStateIiLb1EEENS0_8NullTypeESM_iNS2_19streaming_context_tIlLb1EEELS5_0EEEvT0_T1_T2_T3_T4_T5_T6_T7_iT8_NS1_7vsmem_tE,"ax",@progbits
	.align	128
        .global         _ZN3cub18CUB_300001_SM_10006detail6select23DeviceSelectSweepKernelINS2_10policy_hubIjbiLb0ELNS0_10SelectImplE0EE10Policy1000EN6thrust24THRUST_300001_SM_1000_NS17counting_iteratorIjNS9_11use_defaultESB_SB_EENS9_18transform_iteratorI9NonZeroOpIjEPKjSB_SB_EEPjSJ_NS0_13ScanTileStateIiLb1EEENS0_8NullTypeESM_iNS2_19streaming_context_tIlLb1EEELS5_0EEEvT0_T1_T2_T3_T4_T5_T6_T7_iT8_NS1_7vsmem_tE
        .type           _ZN3cub18CUB_300001_SM_10006detail6select23DeviceSelectSweepKernelINS2_10policy_hubIjbiLb0ELNS0_10SelectImplE0EE10Policy1000EN6thrust24THRUST_300001_SM_1000_NS17counting_iteratorIjNS9_11use_defaultESB_SB_EENS9_18transform_iteratorI9NonZeroOpIjEPKjSB_SB_EEPjSJ_NS0_13ScanTileStateIiLb1EEENS0_8NullTypeESM_iNS2_19streaming_context_tIlLb1EEELS5_0EEEvT0_T1_T2_T3_T4_T5_T6_T7_iT8_NS1_7vsmem_tE,@function
        .size           _ZN3cub18CUB_300001_SM_10006detail6select23DeviceSelectSweepKernelINS2_10policy_hubIjbiLb0ELNS0_10SelectImplE0EE10Policy1000EN6thrust24THRUST_300001_SM_1000_NS17counting_iteratorIjNS9_11use_defaultESB_SB_EENS9_18transform_iteratorI9NonZeroOpIjEPKjSB_SB_EEPjSJ_NS0_13ScanTileStateIiLb1EEENS0_8NullTypeESM_iNS2_19streaming_context_tIlLb1EEELS5_0EEEvT0_T1_T2_T3_T4_T5_T6_T7_iT8_NS1_7vsmem_tE,(.L_x_3673 - _ZN3cub18CUB_300001_SM_10006detail6select23DeviceSelectSweepKernelINS2_10policy_hubIjbiLb0ELNS0_10SelectImplE0EE10Policy1000EN6thrust24THRUST_300001_SM_1000_NS17counting_iteratorIjNS9_11use_defaultESB_SB_EENS9_18transform_iteratorI9NonZeroOpIjEPKjSB_SB_EEPjSJ_NS0_13ScanTileStateIiLb1EEENS0_8NullTypeESM_iNS2_19streaming_context_tIlLb1EEELS5_0EEEvT0_T1_T2_T3_T4_T5_T6_T7_iT8_NS1_7vsmem_tE)
        .other          _ZN3cub18CUB_300001_SM_10006detail6select23DeviceSelectSweepKernelINS2_10policy_hubIjbiLb0ELNS0_10SelectImplE0EE10Policy1000EN6thrust24THRUST_300001_SM_1000_NS17counting_iteratorIjNS9_11use_defaultESB_SB_EENS9_18transform_iteratorI9NonZeroOpIjEPKjSB_SB_EEPjSJ_NS0_13ScanTileStateIiLb1EEENS0_8NullTypeESM_iNS2_19streaming_context_tIlLb1EEELS5_0EEEvT0_T1_T2_T3_T4_T5_T6_T7_iT8_NS1_7vsmem_tE,@"STO_CUDA_ENTRY STV_DEFAULT"
_ZN3cub18CUB_300001_SM_10006detail6select23DeviceSelectSweepKernelINS2_10policy_hubIjbiLb0ELNS0_10SelectImplE0EE10Policy1000EN6thrust24THRUST_300001_SM_1000_NS17counting_iteratorIjNS9_11use_defaultESB_SB_EENS9_18transform_iteratorI9NonZeroOpIjEPKjSB_SB_EEPjSJ_NS0_13ScanTileStateIiLb1EEENS0_8NullTypeESM_iNS2_19streaming_context_tIlLb1EEELS5_0EEEvT0_T1_T2_T3_T4_T5_T6_T7_iT8_NS1_7vsmem_tE:
.text._ZN3cub18CUB_300001_SM_10006detail6select23DeviceSelectSweepKernelINS2_10policy_hubIjbiLb0ELNS0_10SelectImplE0EE10Policy1000EN6thrust24THRUST_300001_SM_1000_NS17counting_iteratorIjNS9_11use_defaultESB_SB_EENS9_18transform_iteratorI9NonZeroOpIjEPKjSB_SB_EEPjSJ_NS0_13ScanTileStateIiLb1EEENS0_8NullTypeESM_iNS2_19streaming_context_tIlLb1EEELS5_0EEEvT0_T1_T2_T3_T4_T5_T6_T7_iT8_NS1_7vsmem_tE:
        /* <DEDUP_REMOVED lines=220> */
.L_x_1458:
[----:B------:R-:W-:Y:S05]  /*0dc0*/  BSYNC.RECONVERGENT B0 ;  /* 0x0000000000007941 */ /* 0x000fea0003800200 */
.L_x_1457:
        /* <DEDUP_REMOVED lines=22> */
.L_x_1462:
[----:B-----5:R-:W-:-:S04]  /*0f30*/  IADD3 R14, P0, PT, R57, R12, RZ ;  /* 0x0000000c390e7210 */ /* 0x020fc80007f1e0ff */
[----:B------:R-:W-:Y:S02]  /*0f40*/  LEA.HI.X.SX32 R13, R57, R13, 0x1, P0 ;  /* 0x0000000d390d7211 */ /* 0x000fe400000f0eff */
[----:B-1----:R-:W-:-:S04]  /*0f50*/  LEA R12, P0, R14, UR4, 0x2 ;  /* 0x000000040e0c7c11 */ /* 0x002fc8000f8010ff */
[----:B------:R-:W-:-:S05]  /*0f60*/  LEA.HI.X R13, R14, UR5, R13, 0x2, P0 ;  /* 0x000000050e0d7c11 */ /* 0x000fca00080f140d */
[----:B------:R1:W-:Y:S04]  /*0f70*/  STG.E desc[UR8][R12.64], R56 ;  /* 0x000000380c007986 */ /* 0x0003e8000c101908 */
.L_x_1461:
[----:B------:R-:W-:Y:S05]  /*0f80*/  BSYNC.RECONVERGENT B0 ;  /* 0x0000000000007941 */ /* 0x000fea0003800200 */
.L_x_1460:
        /* <DEDUP_REMOVED lines=9> */
.L_x_1465:
[----:B-----5:R-:W-:-:S04]  /*1020*/  IADD3 R14, P0, PT, R54, R12, RZ ;  /* 0x0000000c360e7210 */ /* 0x020fc80007f1e0ff */
[----:B------:R-:W-:Y:S02]  /*1030*/  LEA.HI.X.SX32 R13, R54, R13, 0x1, P0 ;  /* 0x0000000d360d7211 */ /* 0x000fe400000f0eff */
[----:B-1----:R-:W-:-:S04]  /*1040*/  LEA R12, P0, R14, UR4, 0x2 ;  /* 0x000000040e0c7c11 */ /* 0x002fc8000f8010ff */
[----:B------:R-:W-:-:S05]  /*1050*/  LEA.HI.X R13, R14, UR5, R13, 0x2, P0 ;  /* 0x000000050e0d7c11 */ /* 0x000fca00080f140d */
[----:B------:R2:W-:Y:S04]  /*1060*/  STG.E desc[UR8][R12.64], R52 ;  /* 0x000000340c007986 */ /* 0x0005e8000c101908 */
.L_x_1464:
[----:B------:R-:W-:Y:S05]  /*1070*/  BSYNC.RECONVERGENT B0 ;  /* 0x0000000000007941 */ /* 0x000fea0003800200 */
.L_x_1463:
        /* <DEDUP_REMOVED lines=9> */
.L_x_1468:
[----:B-----5:R-:W-:-:S04]  /*1110*/  IADD3 R14, P0, PT, R51, R12, RZ ;  /* 0x0000000c330e7210 */ /* 0x020fc80007f1e0ff */
[----:B------:R-:W-:Y:S02]  /*1120*/  LEA.HI.X.SX32 R13, R51, R13, 0x1, P0 ;  /* 0x0000000d330d7211 */ /* 0x000fe400000f0eff */
[----:B-1----:R-:W-:-:S04]  /*1130*/  LEA R12, P0, R14, UR4, 0x2 ;  /* 0x000000040e0c7c11 */ /* 0x002fc8000f8010ff */
[----:B------:R-:W-:-:S05]  /*1140*/  LEA.HI.X R13, R14, UR5, R13, 0x2, P0 ;  /* 0x000000050e0d7c11 */ /* 0x000fca00080f140d */
[----:B------:R3:W-:Y:S04]  /*1150*/  STG.E desc[UR8][R12.64], R48 ;  /* 0x000000300c007986 */ /* 0x0007e8000c101908 */
.L_x_1467:
[----:B------:R-:W-:Y:S05]  /*1160*/  BSYNC.RECONVERGENT B0 ;  /* 0x0000000000007941 */ /* 0x000fea0003800200 */
.L_x_1466:
        /* <DEDUP_REMOVED lines=9> */
.L_x_1471:
[----:B-----5:R-:W-:-:S04]  /*1200*/  IADD3 R14, P0, PT, R47, R12, RZ ;  /* 0x0000000c2f0e7210 */ /* 0x020fc80007f1e0ff */
[----:B------:R-:W-:Y:S02]  /*1210*/  LEA.HI.X.SX32 R13, R47, R13, 0x1, P0 ;  /* 0x0000000d2f0d7211 */ /* 0x000fe400000f0eff */
[----:B-1----:R-:W-:-:S04]  /*1220*/  LEA R12, P0, R14, UR4, 0x2 ;  /* 0x000000040e0c7c11 */ /* 0x002fc8000f8010ff */
[----:B------:R-:W-:-:S05]  /*1230*/  LEA.HI.X R13, R14, UR5, R13, 0x2, P0 ;  /* 0x000000050e0d7c11 */ /* 0x000fca00080f140d */
[----:B------:R4:W-:Y:S04]  /*1240*/  STG.E desc[UR8][R12.64], R50 ;  /* 0x000000320c007986 */ /* 0x0009e8000c101908 */
.L_x_1470:
[----:B------:R-:W-:Y:S05]  /*1250*/  BSYNC.RECONVERGENT B0 ;  /* 0x0000000000007941 */ /* 0x000fea0003800200 */
.L_x_1469:
        /* <DEDUP_REMOVED lines=9> */
.L_x_1474:
[----:B-----5:R-:W-:-:S04]  /*12f0*/  IADD3 R14, P0, PT, R5, R12, RZ ;  /* 0x0000000c050e7210 */ /* 0x020fc80007f1e0ff */
[----:B------:R-:W-:Y:S02]  /*1300*/  LEA.HI.X.SX32 R5, R5, R13, 0x1, P0 ;  /* 0x0000000d05057211 */ /* 0x000fe400000f0eff */
[----:B-1----:R-:W-:-:S04]  /*1310*/  LEA R12, P0, R14, UR4, 0x2 ;  /* 0x000000040e0c7c11 */ /* 0x002fc8000f8010ff */
[----:B------:R-:W-:-:S05]  /*1320*/  LEA.HI.X R13, R14, UR5, R5, 0x2, P0 ;  /* 0x000000050e0d7c11 */ /* 0x000fca00080f1405 */
[----:B------:R1:W-:Y:S04]  /*1330*/  STG.E desc[UR8][R12.64], R46 ;  /* 0x0000002e0c007986 */ /* 0x0003e8000c101908 */
.L_x_1473:
[----:B------:R-:W-:Y:S05]  /*1340*/  BSYNC.RECONVERGENT B0 ;  /* 0x0000000000007941 */ /* 0x000fea0003800200 */
.L_x_1472:
        /* <DEDUP_REMOVED lines=9> */
.L_x_1477:
[----:B-----5:R-:W-:-:S04]  /*13e0*/  IADD3 R5, P0, PT, R4, R12, RZ ;  /* 0x0000000c04057210 */ /* 0x020fc80007f1e0ff */
[----:B------:R-:W-:Y:S02]  /*13f0*/  LEA.HI.X.SX32 R12, R4, R13, 0x1, P0 ;  /* 0x0000000d040c7211 */ /* 0x000fe400000f0eff */
[----:B-1----:R-:W-:-:S04]  /*1400*/  LEA R4, P0, R5, UR4, 0x2 ;  /* 0x0000000405047c11 */ /* 0x002fc8000f8010ff */
[----:B------:R-:W-:-:S05]  /*1410*/  LEA.HI.X R5, R5, UR5, R12, 0x2, P0 ;  /* 0x0000000505057c11 */ /* 0x000fca00080f140c */
[----:B------:R1:W-:Y:S04]  /*1420*/  STG.E desc[UR8][R4.64], R32 ;  /* 0x0000002004007986 */ /* 0x0003e8000c101908 */
.L_x_1476:
[----:B------:R-:W-:Y:S05]  /*1430*/  BSYNC.RECONVERGENT B0 ;  /* 0x0000000000007941 */ /* 0x000fea0003800200 */
.L_x_1475:
        /* <DEDUP_REMOVED lines=9> */
.L_x_1480:
[----:B--2345:R-:W-:-:S04]  /*14d0*/  IADD3 R12, P0, PT, R3, R4, RZ ;  /* 0x00000004030c7210 */ /* 0x03cfc80007f1e0ff */
[----:B------:R-:W-:Y:S02]  /*14e0*/  LEA.HI.X.SX32 R3, R3, R5, 0x1, P0 ;  /* 0x0000000503037211 */ /* 0x000fe400000f0eff */
[----:B-1----:R-:W-:-:S04]  /*14f0*/  LEA R4, P0, R12, UR4, 0x2 ;  /* 0x000000040c047c11 */ /* 0x002fc8000f8010ff */
[----:B------:R-:W-:-:S05]  /*1500*/  LEA.HI.X R5, R12, UR5, R3, 0x2, P0 ;  /* 0x000000050c057c11 */ /* 0x000fca00080f1403 */
[----:B------:R1:W-:Y:S04]  /*1510*/  STG.E desc[UR8][R4.64], R33 ;  /* 0x0000002104007986 */ /* 0x0003e8000c101908 */
.L_x_1479:
[----:B------:R-:W-:Y:S05]  /*1520*/  BSYNC.RECONVERGENT B0 ;  /* 0x0000000000007941 */ /* 0x000fea0003800200 */
.L_x_1478:
        /* <DEDUP_REMOVED lines=9> */
.L_x_1483:
[----:B-----5:R-:W-:-:S04]  /*15c0*/  IADD3 R3, P0, PT, R2, R4, RZ ;  /* 0x0000000402037210 */ /* 0x020fc80007f1e0ff */
[----:B------:R-:W-:Y:S02]  /*15d0*/  LEA.HI.X.SX32 R4, R2, R5, 0x1, P0 ;  /* 0x0000000502047211 */ /* 0x000fe400000f0eff */
[----:B-1----:R-:W-:-:S04]  /*15e0*/  LEA R2, P0, R3, UR4, 0x2 ;  /* 0x0000000403027c11 */ /* 0x002fc8000f8010ff */
[----:B------:R-:W-:-:S05]  /*15f0*/  LEA.HI.X R3, R3, UR5, R4, 0x2, P0 ;  /* 0x0000000503037c11 */ /* 0x000fca00080f1404 */
[----:B------:R1:W-:Y:S04]  /*1600*/  STG.E desc[UR8][R2.64], R34 ;  /* 0x0000002202007986 */ /* 0x0003e8000c101908 */
.L_x_1482:
[----:B------:R-:W-:Y:S05]  /*1610*/  BSYNC.RECONVERGENT B0 ;  /* 0x0000000000007941 */ /* 0x000fea0003800200 */
.L_x_1481:
        /* <DEDUP_REMOVED lines=9> */
.L_x_1486:
[----:B-----5:R-:W-:-:S04]  /*16b0*/  IADD3 R4, P0, PT, R0, R2, RZ ;  /* 0x0000000200047210 */ /* 0x020fc80007f1e0ff */
[----:B------:R-:W-:Y:S02]  /*16c0*/  LEA.HI.X.SX32 R3, R0, R3, 0x1, P0 ;  /* 0x0000000300037211 */ /* 0x000fe400000f0eff */
[----:B-1----:R-:W-:-:S04]  /*16d0*/  LEA R2, P0, R4, UR4, 0x2 ;  /* 0x0000000404027c11 */ /* 0x002fc8000f8010ff */
[----:B------:R-:W-:-:S05]  /*16e0*/  LEA.HI.X R3, R4, UR5, R3, 0x2, P0 ;  /* 0x0000000504037c11 */ /* 0x000fca00080f1403 */
[----:B------:R1:W-:Y:S04]  /*16f0*/  STG.E desc[UR8][R2.64], R35 ;  /* 0x0000002302007986 */ /* 0x0003e8000c101908 */
.L_x_1485:
[----:B------:R-:W-:Y:S05]  /*1700*/  BSYNC.RECONVERGENT B0 ;  /* 0x0000000000007941 */ /* 0x000fea0003800200 */
.L_x_1484:
        /* <DEDUP_REMOVED lines=9> */
.L_x_1489:
[----:B-----5:R-:W-:-:S04]  /*17a0*/  IADD3 R0, P0, PT, R39, R2, RZ ;  /* 0x0000000227007210 */ /* 0x020fc80007f1e0ff */
[----:B------:R-:W-:Y:S02]  /*17b0*/  LEA.HI.X.SX32 R3, R39, R3, 0x1, P0 ;  /* 0x0000000327037211 */ /* 0x000fe400000f0eff */
[----:B-1----:R-:W-:-:S04]  /*17c0*/  LEA R2, P0, R0, UR4, 0x2 ;  /* 0x0000000400027c11 */ /* 0x002fc8000f8010ff */
[----:B------:R-:W-:-:S05]  /*17d0*/  LEA.HI.X R3, R0, UR5, R3, 0x2, P0 ;  /* 0x0000000500037c11 */ /* 0x000fca00080f1403 */
[----:B------:R1:W-:Y:S04]  /*17e0*/  STG.E desc[UR8][R2.64], R36 ;  /* 0x0000002402007986 */ /* 0x0003e8000c101908 */
.L_x_1488:
[----:B------:R-:W-:Y:S05]  /*17f0*/  BSYNC.RECONVERGENT B0 ;  /* 0x0000000000007941 */ /* 0x000fea0003800200 */
.L_x_1487:
        /* <DEDUP_REMOVED lines=9> */
.L_x_1492:
[----:B-----5:R-:W-:-:S04]  /*1890*/  IADD3 R0, P0, PT, R42, R2, RZ ;  /* 0x000000022a007210 */ /* 0x020fc80007f1e0ff */
[----:B------:R-:W-:Y:S02]  /*18a0*/  LEA.HI.X.SX32 R3, R42, R3, 0x1, P0 ;  /* 0x000000032a037211 */ /* 0x000fe400000f0eff */
[----:B-1----:R-:W-:-:S04]  /*18b0*/  LEA R2, P0, R0, UR4, 0x2 ;  /* 0x0000000400027c11 */ /* 0x002fc8000f8010ff */
[----:B------:R-:W-:-:S05]  /*18c0*/  LEA.HI.X R3, R0, UR5, R3, 0x2, P0 ;  /* 0x0000000500037c11 */ /* 0x000fca00080f1403 */
[----:B------:R1:W-:Y:S04]  /*18d0*/  STG.E desc[UR8][R2.64], R37 ;  /* 0x0000002502007986 */ /* 0x0003e8000c101908 */
.L_x_1491:
[----:B------:R-:W-:Y:S05]  /*18e0*/  BSYNC.RECONVERGENT B0 ;  /* 0x0000000000007941 */ /* 0x000fea0003800200 */
.L_x_1490:
        /* <DEDUP_REMOVED lines=9> */
.L_x_1495:
[----:B-----5:R-:W-:-:S04]  /*1980*/  IADD3 R0, P0, PT, R43, R2, RZ ;  /* 0x000000022b007210 */ /* 0x020fc80007f1e0ff */
[----:B------:R-:W-:Y:S02]  /*1990*/  LEA.HI.X.SX32 R3, R43, R3, 0x1, P0 ;  /* 0x000000032b037211 */ /* 0x000fe400000f0eff */
[----:B-1----:R-:W-:-:S04]  /*19a0*/  LEA R2, P0, R0, UR4, 0x2 ;  /* 0x0000000400027c11 */ /* 0x002fc8000f8010ff */
[----:B------:R-:W-:-:S05]  /*19b0*/  LEA.HI.X R3, R0, UR5, R3, 0x2, P0 ;  /* 0x0000000500037c11 */ /* 0x000fca00080f1403 */
[----:B------:R1:W-:Y:S04]  /*19c0*/  STG.E desc[UR8][R2.64], R38 ;  /* 0x0000002602007986 */ /* 0x0003e8000c101908 */
.L_x_1494:
[----:B------:R-:W-:Y:S05]  /*19d0*/  BSYNC.RECONVERGENT B0 ;  /* 0x0000000000007941 */ /* 0x000fea0003800200 */
.L_x_1493:
        /* <DEDUP_REMOVED lines=9> */
.L_x_1498:
[----:B-----5:R-:W-:-:S04]  /*1a70*/  IADD3 R0, P0, PT, R44, R2, RZ ;  /* 0x000000022c007210 */ /* 0x020fc80007f1e0ff */
[----:B------:R-:W-:Y:S02]  /*1a80*/  LEA.HI.X.SX32 R3, R44, R3, 0x1, P0 ;  /* 0x000000032c037211 */ /* 0x000fe400000f0eff */
[----:B-1----:R-:W-:-:S04]  /*1a90*/  LEA R2, P0, R0, UR4, 0x2 ;  /* 0x0000000400027c11 */ /* 0x002fc8000f8010ff */
[----:B------:R-:W-:-:S05]  /*1aa0*/  LEA.HI.X R3, R0, UR5, R3, 0x2, P0 ;  /* 0x0000000500037c11 */ /* 0x000fca00080f1403 */
[----:B------:R1:W-:Y:S04]  /*1ab0*/  STG.E desc[UR8][R2.64], R40 ;  /* 0x0000002802007986 */ /* 0x0003e8000c101908 */
.L_x_1497:
[----:B------:R-:W-:Y:S05]  /*1ac0*/  BSYNC.RECONVERGENT B0 ;  /* 0x0000000000007941 */ /* 0x000fea0003800200 */
.L_x_1496:
[----:B------:R-:W-:-:S13]  /*1ad0*/  ISETP.NE.AND P0, PT, R6, RZ, PT ;  /* 0x000000ff0600720c */ /* 0x000fda0003f05270 */
[----:B------:R-:W-:Y:S05]  /*1ae0*/  @!P0 EXIT ;  /* 0x000000000000894d */ /* 0x000fea0003800000 */
[----:B------:R-:W-:Y:S01]  /*1af0*/  UISETP.NE.AND UP0, UPT, UR6, URZ, UPT ;  /* 0x000000ff0600728c */ /* 0x000fe2000bf05270 */
[----:B-1---5:R-:W-:-:S08]  /*1b00*/  CS2R R2, SRZ ;  /* 0x0000000000027805 */ /* 0x022fd0000001ff00 */
[----:B------:R-:W-:Y:S05]  /*1b10*/  BRA.U UP0, `(.L_x_1499) ;  /* 0x0000000100087547 */ /* 0x000fea000b800000 */
[----:B------:R-:W1:Y:S02]  /*1b20*/  LDC.64 R2, c[0x0][0x3d8] ;  /* 0x0000f600ff027b82 */ /* 0x000e640000000a00 */
[----:B-1----:R-:W5:Y:S02]  /*1b30*/  LDG.E.64 R2, desc[UR8][R2.64] ;  /* 0x0000000802027981 */ /* 0x002f64000c1e1b00 */
.L_x_1499:
[----:B------:R-:W1:Y:S01]  /*1b40*/  LDCU.64 UR4, c[0x0][0x398] ;  /* 0x00007300ff0477ac */ /* 0x000e620008000a00 */
[----:B-----5:R-:W-:-:S04]  /*1b50*/  IADD3 R0, P0, PT, R45, R2, RZ ;  /* 0x000000022d007210 */ /* 0x020fc80007f1e0ff */
[----:B------:R-:W-:Y:S02]  /*1b60*/  LEA.HI.X.SX32 R3, R45, R3, 0x1, P0 ;  /* 0x000000032d037211 */ /* 0x000fe400000f0eff */
[----:B-1----:R-:W-:-:S04]  /*1b70*/  LEA R2, P0, R0, UR4, 0x2 ;  /* 0x0000000400027c11 */ /* 0x002fc8000f8010ff */
[----:B------:R-:W-:-:S05]  /*1b80*/  LEA.HI.X R3, R0, UR5, R3, 0x2, P0 ;  /* 0x0000000500037c11 */ /* 0x000fca00080f1403 */
[----:B------:R-:W-:Y:S01]  /*1b90*/  STG.E desc[UR8][R2.64], R41 ;  /* 0x0000002902007986 */ /* 0x000fe2000c101908 */
[----:B------:R-:W-:Y:S05]  /*1ba0*/  EXIT ;  /* 0x000000000000794d */ /* 0x000fea0003800000 */
.L_x_1459:
        /* <DEDUP_REMOVED lines=69> */
.L_x_1503:
        /* <DEDUP_REMOVED lines=18> */
.L_x_1502:
[----:B------:R-:W-:-:S07]  /*2120*/  IMAD.MOV.U32 R0, RZ, RZ, R7 ;  /* 0x000000ffff007224 */ /* 0x000fce00078e0007 */
.L_x_1501:
[----:B------:R-:W-:Y:S05]  /*2130*/  BSYNC.RECONVERGENT B0 ;  /* 0x0000000000007941 */ /* 0x000fea0003800200 */
.L_x_1500:
        /* <DEDUP_REMOVED lines=14> */
.L_x_1504:
        /* <DEDUP_REMOVED lines=44> */
.L_x_1456:
        /* <DEDUP_REMOVED lines=178> */
.L_x_1676:
[----:B------:R-:W-:Y:S05]  /*3000*/  @!P0 BRA `(.L_x_1507) ;  /* 0x0000000000748947 */ /* 0x000fea0003800000 */
[----:B------:R-:W-:-:S07]  /*3010*/  IMAD.MOV.U32 R39, RZ, RZ, 0x1a6 ;  /* 0x000001a6ff277424 */ /* 0x000fce00078e00ff */
.L_x_1509:
        /* <DEDUP_REMOVED lines=27> */
.L_x_1679:
[----:B------:R-:W-:Y:S05]  /*31d0*/  @P0 BRA `(.L_x_1509) ;  /* 0xfffffffc00900947 */ /* 0x000fea000383ffff */
.L_x_1507:
        /* <DEDUP_REMOVED lines=38> */
.L_x_1688:
[----:B------:R-:W-:Y:S05]  /*3440*/  @!P0 BRA `(.L_x_1511) ;  /* 0x0000000400248947 */ /* 0x000fea0003800000 */
[----:B------:R-:W-:-:S07]  /*3450*/  IMAD.MOV.U32 R51, RZ, RZ, 0x1a6 ;  /* 0x000001a6ff337424 */ /* 0x000fce00078e00ff */
.L_x_1517:
        /* <DEDUP_REMOVED lines=10> */
.L_x_1691:
[----:B------:R-:W-:Y:S05]  /*3500*/  @!P0 BRA `(.L_x_1513) ;  /* 0x0000000000748947 */ /* 0x000fea0003800000 */
[----:B------:R-:W-:-:S07]  /*3510*/  IMAD.MOV.U32 R39, RZ, RZ, R51 ;  /* 0x000000ffff277224 */ /* 0x000fce00078e0033 */
.L_x_1515:
        /* <DEDUP_REMOVED lines=27> */
.L_x_1694:
[----:B------:R-:W-:Y:S05]  /*36d0*/  @P0 BRA `(.L_x_1515) ;  /* 0xfffffffc00900947 */ /* 0x000fea000383ffff */
.L_x_1513:
        /* <DEDUP_REMOVED lines=31> */
.L_x_1703:
[----:B------:R-:W-:Y:S05]  /*38d0*/  @P0 BRA `(.L_x_1517) ;  /* 0xfffffff800e00947 */ /* 0x000fea000383ffff */
.L_x_1511:
        /* <DEDUP_REMOVED lines=16> */
.L_x_1505:
        /* <DEDUP_REMOVED lines=45> */
.L_x_1521:
[----:B-----5:R-:W-:-:S04]  /*3cb0*/  IADD3 R2, P0, PT, R23, R16, RZ ;  /* 0x0000001017027210 */ /* 0x020fc80007f1e0ff */
[----:B------:R-:W-:Y:S02]  /*3cc0*/  LEA.HI.X.SX32 R17, R23, R17, 0x1, P0 ;  /* 0x0000001117117211 */ /* 0x000fe400000f0eff */
[----:B0-----:R-:W-:-:S04]  /*3cd0*/  LEA R16, P0, R2, UR6, 0x2 ;  /* 0x0000000602107c11 */ /* 0x001fc8000f8010ff */
[----:B------:R-:W-:-:S05]  /*3ce0*/  LEA.HI.X R17, R2, UR7, R17, 0x2, P0 ;  /* 0x0000000702117c11 */ /* 0x000fca00080f1411 */
[----:B------:R1:W-:Y:S04]  /*3cf0*/  STG.E desc[UR8][R16.64], R12 ;  /* 0x0000000c10007986 */ /* 0x0003e8000c101908 */
.L_x_1520:
[----:B0-----:R-:W-:Y:S05]  /*3d00*/  BSYNC.RECONVERGENT B0 ;  /* 0x0000000000007941 */ /* 0x001fea0003800200 */
.L_x_1519:
        /* <DEDUP_REMOVED lines=9> */
.L_x_1524:
[----:B-1---5:R-:W-:-:S04]  /*3da0*/  IADD3 R12, P0, PT, R21, R2, RZ ;  /* 0x00000002150c7210 */ /* 0x022fc80007f1e0ff */
[----:B------:R-:W-:Y:S02]  /*3db0*/  LEA.HI.X.SX32 R3, R21, R3, 0x1, P0 ;  /* 0x0000000315037211 */ /* 0x000fe400000f0eff */
[----:B0-----:R-:W-:-:S04]  /*3dc0*/  LEA R2, P0, R12, UR6, 0x2 ;  /* 0x000000060c027c11 */ /* 0x001fc8000f8010ff */
[----:B------:R-:W-:-:S05]  /*3dd0*/  LEA.HI.X R3, R12, UR7, R3, 0x2, P0 ;  /* 0x000000070c037c11 */ /* 0x000fca00080f1403 */
[----:B------:R0:W-:Y:S04]  /*3de0*/  STG.E desc[UR8][R2.64], R56 ;  /* 0x0000003802007986 */ /* 0x0001e8000c101908 */
.L_x_1523:
[----:B------:R-:W-:Y:S05]  /*3df0*/  BSYNC.RECONVERGENT B0 ;  /* 0x0000000000007941 */ /* 0x000fea0003800200 */
.L_x_1522:
        /* <DEDUP_REMOVED lines=9> */
.L_x_1527:
[----:B-----5:R-:W-:-:S04]  /*3e90*/  IADD3 R4, P0, PT, R28, R2, RZ ;  /* 0x000000021c047210 */ /* 0x020fc80007f1e0ff */
[----:B------:R-:W-:Y:S02]  /*3ea0*/  LEA.HI.X.SX32 R3, R28, R3, 0x1, P0 ;  /* 0x000000031c037211 */ /* 0x000fe400000f0eff */
[----:B0-----:R-:W-:-:S04]  /*3eb0*/  LEA R2, P0, R4, UR6, 0x2 ;  /* 0x0000000604027c11 */ /* 0x001fc8000f8010ff */
[----:B------:R-:W-:-:S05]  /*3ec0*/  LEA.HI.X R3, R4, UR7, R3, 0x2, P0 ;  /* 0x0000000704037c11 */ /* 0x000fca00080f1403 */
[----:B------:R2:W-:Y:S04]  /*3ed0*/  STG.E desc[UR8][R2.64], R55 ;  /* 0x0000003702007986 */ /* 0x0005e8000c101908 */
.L_x_1526:
[----:B------:R-:W-:Y:S05]  /*3ee0*/  BSYNC.RECONVERGENT B0 ;  /* 0x0000000000007941 */ /* 0x000fea0003800200 */
.L_x_1525:
        /* <DEDUP_REMOVED lines=9> */
.L_x_1530:
[----:B-----5:R-:W-:-:S04]  /*3f80*/  IADD3 R4, P0, PT, R29, R2, RZ ;  /* 0x000000021d047210 */ /* 0x020fc80007f1e0ff */
[----:B------:R-:W-:Y:S02]  /*3f90*/  LEA.HI.X.SX32 R3, R29, R3, 0x1, P0 ;  /* 0x000000031d037211 */ /* 0x000fe400000f0eff */
[----:B0-----:R-:W-:-:S04]  /*3fa0*/  LEA R2, P0, R4, UR6, 0x2 ;  /* 0x0000000604027c11 */ /* 0x001fc8000f8010ff */
[----:B------:R-:W-:-:S05]  /*3fb0*/  LEA.HI.X R3, R4, UR7, R3, 0x2, P0 ;  /* 0x0000000704037c11 */ /* 0x000fca00080f1403 */
[----:B------:R3:W-:Y:S04]  /*3fc0*/  STG.E desc[UR8][R2.64], R54 ;  /* 0x0000003602007986 */ /* 0x0007e8000c101908 */
.L_x_1529:
[----:B------:R-:W-:Y:S05]  /*3fd0*/  BSYNC.RECONVERGENT B0 ;  /* 0x0000000000007941 */ /* 0x000fea0003800200 */
.L_x_1528:
        /* <DEDUP_REMOVED lines=9> */
.L_x_1533:
[----:B-----5:R-:W-:-:S04]  /*4070*/  IADD3 R4, P0, PT, R30, R2, RZ ;  /* 0x000000021e047210 */ /* 0x020fc80007f1e0ff */
[----:B------:R-:W-:Y:S02]  /*4080*/  LEA.HI.X.SX32 R3, R30, R3, 0x1, P0 ;  /* 0x000000031e037211 */ /* 0x000fe400000f0eff */
[----:B0-----:R-:W-:-:S04]  /*4090*/  LEA R2, P0, R4, UR6, 0x2 ;  /* 0x0000000604027c11 */ /* 0x001fc8000f8010ff */
[----:B------:R-:W-:-:S05]  /*40a0*/  LEA.HI.X R3, R4, UR7, R3, 0x2, P0 ;  /* 0x0000000704037c11 */ /* 0x000fca00080f1403 */
[----:B------:R4:W-:Y:S04]  /*40b0*/  STG.E desc[UR8][R2.64], R53 ;  /* 0x0000003502007986 */ /* 0x0009e8000c101908 */
.L_x_1532:
[----:B------:R-:W-:Y:S05]  /*40c0*/  BSYNC.RECONVERGENT B0 ;  /* 0x0000000000007941 */ /* 0x000fea0003800200 */
.L_x_1531:
        /* <DEDUP_REMOVED lines=9> */
.L_x_1536:
[----:B-----5:R-:W-:-:S04]  /*4160*/  IADD3 R4, P0, PT, R31, R2, RZ ;  /* 0x000000021f047210 */ /* 0x020fc80007f1e0ff */
[----:B------:R-:W-:Y:S02]  /*4170*/  LEA.HI.X.SX32 R3, R31, R3, 0x1, P0 ;  /* 0x000000031f037211 */ /* 0x000fe400000f0eff */
[----:B0-----:R-:W-:-:S04]  /*4180*/  LEA R2, P0, R4, UR6, 0x2 ;  /* 0x0000000604027c11 */ /* 0x001fc8000f8010ff */
[----:B------:R-:W-:-:S05]  /*4190*/  LEA.HI.X R3, R4, UR7, R3, 0x2, P0 ;  /* 0x0000000704037c11 */ /* 0x000fca00080f1403 */
[----:B------:R0:W-:Y:S04]  /*41a0*/  STG.E desc[UR8][R2.64], R52 ;  /* 0x0000003402007986 */ /* 0x0001e8000c101908 */
.L_x_1535:
[----:B------:R-:W-:Y:S05]  /*41b0*/  BSYNC.RECONVERGENT B0 ;  /* 0x0000000000007941 */ /* 0x000fea0003800200 */
.L_x_1534:
        /* <DEDUP_REMOVED lines=9> */
.L_x_1539:
[----:B-----5:R-:W-:-:S04]  /*4250*/  IADD3 R4, P0, PT, R32, R2, RZ ;  /* 0x0000000220047210 */ /* 0x020fc80007f1e0ff */
[----:B------:R-:W-:Y:S02]  /*4260*/  LEA.HI.X.SX32 R3, R32, R3, 0x1, P0 ;  /* 0x0000000320037211 */ /* 0x000fe400000f0eff */
[----:B0-----:R-:W-:-:S04]  /*4270*/  LEA R2, P0, R4, UR6, 0x2 ;  /* 0x0000000604027c11 */ /* 0x001fc8000f8010ff */
[----:B------:R-:W-:-:S05]  /*4280*/  LEA.HI.X R3, R4, UR7, R3, 0x2, P0 ;  /* 0x0000000704037c11 */ /* 0x000fca00080f1403 */
[----:B------:R0:W-:Y:S04]  /*4290*/  STG.E desc[UR8][R2.64], R43 ;  /* 0x0000002b02007986 */ /* 0x0001e8000c101908 */
.L_x_1538:
[----:B------:R-:W-:Y:S05]  /*42a0*/  BSYNC.RECONVERGENT B0 ;  /* 0x0000000000007941 */ /* 0x000fea0003800200 */
.L_x_1537:
        /* <DEDUP_REMOVED lines=9> */
.L_x_1542:
[----:B-----5:R-:W-:-:S04]  /*4340*/  IADD3 R4, P0, PT, R0, R2, RZ ;  /* 0x0000000200047210 */ /* 0x020fc80007f1e0ff */
[----:B------:R-:W-:Y:S02]  /*4350*/  LEA.HI.X.SX32 R3, R0, R3, 0x1, P0 ;  /* 0x0000000300037211 */ /* 0x000fe400000f0eff */
[----:B0-----:R-:W-:-:S04]  /*4360*/  LEA R2, P0, R4, UR6, 0x2 ;  /* 0x0000000604027c11 */ /* 0x001fc8000f8010ff */
[----:B------:R-:W-:-:S05]  /*4370*/  LEA.HI.X R3, R4, UR7, R3, 0x2, P0 ;  /* 0x0000000704037c11 */ /* 0x000fca00080f1403 */
[----:B------:R0:W-:Y:S04]  /*4380*/  STG.E desc[UR8][R2.64], R42 ;  /* 0x0000002a02007986 */ /* 0x0001e8000c101908 */
.L_x_1541:
[----:B------:R-:W-:Y:S05]  /*4390*/  BSYNC.RECONVERGENT B0 ;  /* 0x0000000000007941 */ /* 0x000fea0003800200 */
.L_x_1540:
        /* <DEDUP_REMOVED lines=9> */
.L_x_1545:
[----:B-----5:R-:W-:-:S04]  /*4430*/  IADD3 R0, P0, PT, R19, R2, RZ ;  /* 0x0000000213007210 */ /* 0x020fc80007f1e0ff */
[----:B------:R-:W-:Y:S02]  /*4440*/  LEA.HI.X.SX32 R3, R19, R3, 0x1, P0 ;  /* 0x0000000313037211 */ /* 0x000fe400000f0eff */
[----:B0-----:R-:W-:-:S04]  /*4450*/  LEA R2, P0, R0, UR6, 0x2 ;  /* 0x0000000600027c11 */ /* 0x001fc8000f8010ff */
[----:B------:R-:W-:-:S05]  /*4460*/  LEA.HI.X R3, R0, UR7, R3, 0x2, P0 ;  /* 0x0000000700037c11 */ /* 0x000fca00080f1403 */
[----:B------:R0:W-:Y:S04]  /*4470*/  STG.E desc[UR8][R2.64], R41 ;  /* 0x0000002902007986 */ /* 0x0001e8000c101908 */
.L_x_1544:
[----:B------:R-:W-:Y:S05]  /*4480*/  BSYNC.RECONVERGENT B0 ;  /* 0x0000000000007941 */ /* 0x000fea0003800200 */
.L_x_1543:
        /* <DEDUP_REMOVED lines=9> */
.L_x_1548:
[----:B-----5:R-:W-:-:S04]  /*4520*/  IADD3 R0, P0, PT, R33, R2, RZ ;  /* 0x0000000221007210 */ /* 0x020fc80007f1e0ff */
[----:B------:R-:W-:Y:S02]  /*4530*/  LEA.HI.X.SX32 R3, R33, R3, 0x1, P0 ;  /* 0x0000000321037211 */ /* 0x000fe400000f0eff */
[----:B0-----:R-:W-:-:S04]  /*4540*/  LEA R2, P0, R0, UR6, 0x2 ;  /* 0x0000000600027c11 */ /* 0x001fc8000f8010ff */
[----:B------:R-:W-:-:S05]  /*4550*/  LEA.HI.X R3, R0, UR7, R3, 0x2, P0 ;  /* 0x0000000700037c11 */ /* 0x000fca00080f1403 */
[----:B------:R0:W-:Y:S04]  /*4560*/  STG.E desc[UR8][R2.64], R40 ;  /* 0x0000002802007986 */ /* 0x0001e8000c101908 */
.L_x_1547:
[----:B------:R-:W-:Y:S05]  /*4570*/  BSYNC.RECONVERGENT B0 ;  /* 0x0000000000007941 */ /* 0x000fea0003800200 */
.L_x_1546:
        /* <DEDUP_REMOVED lines=9> */
.L_x_1551:
[----:B-----5:R-:W-:-:S04]  /*4610*/  IADD3 R0, P0, PT, R34, R2, RZ ;  /* 0x0000000222007210 */ /* 0x020fc80007f1e0ff */
[----:B------:R-:W-:Y:S02]  /*4620*/  LEA.HI.X.SX32 R3, R34, R3, 0x1, P0 ;  /* 0x0000000322037211 */ /* 0x000fe400000f0eff */
[----:B0-----:R-:W-:-:S04]  /*4630*/  LEA R2, P0, R0, UR6, 0x2 ;  /* 0x0000000600027c11 */ /* 0x001fc8000f8010ff */
[----:B------:R-:W-:-:S05]  /*4640*/  LEA.HI.X R3, R0, UR7, R3, 0x2, P0 ;  /* 0x0000000700037c11 */ /* 0x000fca00080f1403 */
[----:B------:R0:W-:Y:S04]  /*4650*/  STG.E desc[UR8][R2.64], R38 ;  /* 0x0000002602007986 */ /* 0x0001e8000c101908 */
.L_x_1550:
[----:B------:R-:W-:Y:S05]  /*4660*/  BSYNC.RECONVERGENT B0 ;  /* 0x0000000000007941 */ /* 0x000fea0003800200 */
.L_x_1549:
        /* <DEDUP_REMOVED lines=9> */
.L_x_1554:
[----:B-----5:R-:W-:-:S04]  /*4700*/  IADD3 R0, P0, PT, R14, R2, RZ ;  /* 0x000000020e007210 */ /* 0x020fc80007f1e0ff */
[----:B------:R-:W-:Y:S02]  /*4710*/  LEA.HI.X.SX32 R3, R14, R3, 0x1, P0 ;  /* 0x000000030e037211 */ /* 0x000fe400000f0eff */
[----:B0-----:R-:W-:-:S04]  /*4720*/  LEA R2, P0, R0, UR6, 0x2 ;  /* 0x0000000600027c11 */ /* 0x001fc8000f8010ff */
[----:B------:R-:W-:-:S05]  /*4730*/  LEA.HI.X R3, R0, UR7, R3, 0x2, P0 ;  /* 0x0000000700037c11 */ /* 0x000fca00080f1403 */
[----:B------:R0:W-:Y:S04]  /*4740*/  STG.E desc[UR8][R2.64], R37 ;  /* 0x0000002502007986 */ /* 0x0001e8000c101908 */
.L_x_1553:
[----:B------:R-:W-:Y:S05]  /*4750*/  BSYNC.RECONVERGENT B0 ;  /* 0x0000000000007941 */ /* 0x000fea0003800200 */
.L_x_1552:
        /* <DEDUP_REMOVED lines=9> */
.L_x_1557:
[----:B-----5:R-:W-:-:S04]  /*47f0*/  IADD3 R0, P0, PT, R35, R2, RZ ;  /* 0x0000000223007210 */ /* 0x020fc80007f1e0ff */
[----:B------:R-:W-:Y:S02]  /*4800*/  LEA.HI.X.SX32 R3, R35, R3, 0x1, P0 ;  /* 0x0000000323037211 */ /* 0x000fe400000f0eff */
[----:B0-----:R-:W-:-:S04]  /*4810*/  LEA R2, P0, R0, UR6, 0x2 ;  /* 0x0000000600027c11 */ /* 0x001fc8000f8010ff */
[----:B------:R-:W-:-:S05]  /*4820*/  LEA.HI.X R3, R0, UR7, R3, 0x2, P0 ;  /* 0x0000000700037c11 */ /* 0x000fca00080f1403 */
[----:B------:R0:W-:Y:S04]  /*4830*/  STG.E desc[UR8][R2.64], R36 ;  /* 0x0000002402007986 */ /* 0x0001e8000c101908 */
.L_x_1556:
[----:B------:R-:W-:Y:S05]  /*4840*/  BSYNC.RECONVERGENT B0 ;  /* 0x0000000000007941 */ /* 0x000fea0003800200 */
.L_x_1555:
[----:B------:R-:W-:-:S13]  /*4850*/  ISETP.NE.AND P0, PT, R27, RZ, PT ;  /* 0x000000ff1b00720c */ /* 0x000fda0003f05270 */
[----:B------:R-:W-:Y:S05]  /*4860*/  @!P0 EXIT ;  /* 0x000000000000894d */ /* 0x000fea0003800000 */
[----:B------:R-:W-:Y:S01]  /*4870*/  UISETP.NE.AND UP0, UPT, UR4, URZ, UPT ;  /* 0x000000ff0400728c */ /* 0x000fe2000bf05270 */
[----:B0-234-:R-:W-:-:S08]  /*4880*/  CS2R R2, SRZ ;  /* 0x0000000000027805 */ /* 0x01dfd0000001ff00 */
[----:B------:R-:W-:Y:S05]  /*4890*/  BRA.U UP0, `(.L_x_1558) ;  /* 0x0000000100087547 */ /* 0x000fea000b800000 */
[----:B------:R-:W0:Y:S02]  /*48a0*/  LDC.64 R2, c[0x0][0x3d8] ;  /* 0x0000f600ff027b82 */ /* 0x000e240000000a00 */
[----:B0-----:R-:W5:Y:S02]  /*48b0*/  LDG.E.64 R2, desc[UR8][R2.64] ;  /* 0x0000000802027981 */ /* 0x001f64000c1e1b00 */
.L_x_1558:
[----:B------:R-:W0:Y:S01]  /*48c0*/  LDCU.64 UR4, c[0x0][0x398] ;  /* 0x00007300ff0477ac */ /* 0x000e220008000a00 */
[----:B-----5:R-:W-:-:S04]  /*48d0*/  IADD3 R0, P0, PT, R18, R2, RZ ;  /* 0x0000000212007210 */ /* 0x020fc80007f1e0ff */
[----:B------:R-:W-:Y:S02]  /*48e0*/  LEA.HI.X.SX32 R3, R18, R3, 0x1, P0 ;  /* 0x0000000312037211 */ /* 0x000fe400000f0eff */
[----:B0-----:R-:W-:-:S04]  /*48f0*/  LEA R2, P0, R0, UR4, 0x2 ;  /* 0x0000000400027c11 */ /* 0x001fc8000f8010ff */
[----:B------:R-:W-:-:S05]  /*4900*/  LEA.HI.X R3, R0, UR5, R3, 0x2, P0 ;  /* 0x0000000500037c11 */ /* 0x000fca00080f1403 */
[----:B------:R-:W-:Y:S01]  /*4910*/  STG.E desc[UR8][R2.64], R15 ;  /* 0x0000000f02007986 */ /* 0x000fe2000c101908 */
[----:B------:R-:W-:Y:S05]  /*4920*/  EXIT ;  /* 0x000000000000794d */ /* 0x000fea0003800000 */
.L_x_1518:
        /* <DEDUP_REMOVED lines=78> */
.L_x_1561:
        /* <DEDUP_REMOVED lines=14> */
.L_x_1560:
[----:B------:R-:W-:Y:S05]  /*4ef0*/  BSYNC.RECONVERGENT B0 ;  /* 0x0000000000007941 */ /* 0x000fea0003800200 */
.L_x_1559:
        /* <DEDUP_REMOVED lines=10> */
.L_x_1562:
        /* <DEDUP_REMOVED lines=45> */
.L_x_1455:
        /* <DEDUP_REMOVED lines=226> */
.L_x_1569:
[----:B-----5:R-:W-:-:S04]  /*6090*/  IADD3 R18, P0, PT, R58, R16, RZ ;  /* 0x000000103a127210 */ /* 0x020fc80007f1e0ff */
[----:B------:R-:W-:Y:S02]  /*60a0*/  LEA.HI.X.SX32 R17, R58, R17, 0x1, P0 ;  /* 0x000000113a117211 */ /* 0x000fe400000f0eff */
[----:B0-----:R-:W-:-:S04]  /*60b0*/  LEA R16, P0, R18, UR12, 0x2 ;  /* 0x0000000c12107c11 */ /* 0x001fc8000f8010ff */
[----:B------:R-:W-:-:S05]  /*60c0*/  LEA.HI.X R17, R18, UR13, R17, 0x2, P0 ;  /* 0x0000000d12117c11 */ /* 0x000fca00080f1411 */
[----:B------:R0:W-:Y:S04]  /*60d0*/  STG.E desc[UR8][R16.64], R57 ;  /* 0x0000003910007986 */ /* 0x0001e8000c101908 */
.L_x_1568:
[----:B------:R-:W-:Y:S05]  /*60e0*/  BSYNC.RECONVERGENT B2 ;  /* 0x0000000000027941 */ /* 0x000fea0003800200 */
.L_x_1567:
        /* <DEDUP_REMOVED lines=10> */
.L_x_1572:
[----:B-----5:R-:W-:-:S04]  /*6190*/  IADD3 R18, P0, PT, R55, R16, RZ ;  /* 0x0000001037127210 */ /* 0x020fc80007f1e0ff */
[----:B------:R-:W-:Y:S02]  /*61a0*/  LEA.HI.X.SX32 R17, R55, R17, 0x1, P0 ;  /* 0x0000001137117211 */ /* 0x000fe400000f0eff */
[----:B0-----:R-:W-:-:S04]  /*61b0*/  LEA R16, P0, R18, UR12, 0x2 ;  /* 0x0000000c12107c11 */ /* 0x001fc8000f8010ff */
[----:B------:R-:W-:-:S05]  /*61c0*/  LEA.HI.X R17, R18, UR13, R17, 0x2, P0 ;  /* 0x0000000d12117c11 */ /* 0x000fca00080f1411 */
[----:B------:R1:W-:Y:S04]  /*61d0*/  STG.E desc[UR8][R16.64], R52 ;  /* 0x0000003410007986 */ /* 0x0003e8000c101908 */
.L_x_1571:
[----:B------:R-:W-:Y:S05]  /*61e0*/  BSYNC.RECONVERGENT B2 ;  /* 0x0000000000027941 */ /* 0x000fea0003800200 */
.L_x_1570:
        /* <DEDUP_REMOVED lines=10> */
.L_x_1575:
[----:B-----5:R-:W-:-:S04]  /*6290*/  IADD3 R18, P0, PT, R51, R16, RZ ;  /* 0x0000001033127210 */ /* 0x020fc80007f1e0ff */
[----:B------:R-:W-:Y:S02]  /*62a0*/  LEA.HI.X.SX32 R17, R51, R17, 0x1, P0 ;  /* 0x0000001133117211 */ /* 0x000fe400000f0eff */
[----:B0-----:R-:W-:-:S04]  /*62b0*/  LEA R16, P0, R18, UR12, 0x2 ;  /* 0x0000000c12107c11 */ /* 0x001fc8000f8010ff */
[----:B------:R-:W-:-:S05]  /*62c0*/  LEA.HI.X R17, R18, UR13, R17, 0x2, P0 ;  /* 0x0000000d12117c11 */ /* 0x000fca00080f1411 */
[----:B------:R2:W-:Y:S04]  /*62d0*/  STG.E desc[UR8][R16.64], R48 ;  /* 0x0000003010007986 */ /* 0x0005e8000c101908 */
.L_x_1574:
[----:B------:R-:W-:Y:S05]  /*62e0*/  BSYNC.RECONVERGENT B2 ;  /* 0x0000000000027941 */ /* 0x000fea0003800200 */
.L_x_1573:
        /* <DEDUP_REMOVED lines=10> */
.L_x_1578:
[----:B-----5:R-:W-:-:S04]  /*6390*/  IADD3 R18, P0, PT, R47, R16, RZ ;  /* 0x000000102f127210 */ /* 0x020fc80007f1e0ff */
[----:B------:R-:W-:Y:S02]  /*63a0*/  LEA.HI.X.SX32 R17, R47, R17, 0x1, P0 ;  /* 0x000000112f117211 */ /* 0x000fe400000f0eff */
[----:B0-----:R-:W-:-:S04]  /*63b0*/  LEA R16, P0, R18, UR12, 0x2 ;  /* 0x0000000c12107c11 */ /* 0x001fc8000f8010ff */
[----:B------:R-:W-:-:S05]  /*63c0*/  LEA.HI.X R17, R18, UR13, R17, 0x2, P0 ;  /* 0x0000000d12117c11 */ /* 0x000fca00080f1411 */
[----:B------:R3:W-:Y:S04]  /*63d0*/  STG.E desc[UR8][R16.64], R50 ;  /* 0x0000003210007986 */ /* 0x0007e8000c101908 */
.L_x_1577:
[----:B------:R-:W-:Y:S05]  /*63e0*/  BSYNC.RECONVERGENT B2 ;  /* 0x0000000000027941 */ /* 0x000fea0003800200 */
.L_x_1576:
        /* <DEDUP_REMOVED lines=10> */
.L_x_1581:
[----:B-----5:R-:W-:-:S04]  /*6490*/  IADD3 R12, P0, PT, R44, R16, RZ ;  /* 0x000000102c0c7210 */ /* 0x020fc80007f1e0ff */
[----:B------:R-:W-:Y:S02]  /*64a0*/  LEA.HI.X.SX32 R17, R44, R17, 0x1, P0 ;  /* 0x000000112c117211 */ /* 0x000fe400000f0eff */
[----:B0-----:R-:W-:-:S04]  /*64b0*/  LEA R16, P0, R12, UR12, 0x2 ;  /* 0x0000000c0c107c11 */ /* 0x001fc8000f8010ff */
[----:B------:R-:W-:-:S05]  /*64c0*/  LEA.HI.X R17, R12, UR13, R17, 0x2, P0 ;  /* 0x0000000d0c117c11 */ /* 0x000fca00080f1411 */
[----:B------:R4:W-:Y:S04]  /*64d0*/  STG.E desc[UR8][R16.64], R54 ;  /* 0x0000003610007986 */ /* 0x0009e8000c101908 */
.L_x_1580:
[----:B------:R-:W-:Y:S05]  /*64e0*/  BSYNC.RECONVERGENT B2 ;  /* 0x0000000000027941 */ /* 0x000fea0003800200 */
.L_x_1579:
        /* <DEDUP_REMOVED lines=10> */
.L_x_1584:
[----:B-----5:R-:W-:-:S04]  /*6590*/  IADD3 R11, P0, PT, R43, R16, RZ ;  /* 0x000000102b0b7210 */ /* 0x020fc80007f1e0ff */
[----:B------:R-:W-:Y:S02]  /*65a0*/  LEA.HI.X.SX32 R12, R43, R17, 0x1, P0 ;  /* 0x000000112b0c7211 */ /* 0x000fe400000f0eff */
[----:B0-----:R-:W-:-:S04]  /*65b0*/  LEA R16, P0, R11, UR12, 0x2 ;  /* 0x0000000c0b107c11 */ /* 0x001fc8000f8010ff */
[----:B------:R-:W-:-:S05]  /*65c0*/  LEA.HI.X R17, R11, UR13, R12, 0x2, P0 ;  /* 0x0000000d0b117c11 */ /* 0x000fca00080f140c */
[----:B------:R0:W-:Y:S04]  /*65d0*/  STG.E desc[UR8][R16.64], R46 ;  /* 0x0000002e10007986 */ /* 0x0001e8000c101908 */
.L_x_1583:
[----:B------:R-:W-:Y:S05]  /*65e0*/  BSYNC.RECONVERGENT B2 ;  /* 0x0000000000027941 */ /* 0x000fea0003800200 */
.L_x_1582:
        /* <DEDUP_REMOVED lines=10> */
.L_x_1587:
[----:B-----5:R-:W-:-:S04]  /*6690*/  IADD3 R12, P0, PT, R2, R10, RZ ;  /* 0x0000000a020c7210 */ /* 0x020fc80007f1e0ff */
[----:B------:R-:W-:Y:S02]  /*66a0*/  LEA.HI.X.SX32 R11, R2, R11, 0x1, P0 ;  /* 0x0000000b020b7211 */ /* 0x000fe400000f0eff */
[----:B0-----:R-:W-:-:S04]  /*66b0*/  LEA R10, P0, R12, UR12, 0x2 ;  /* 0x0000000c0c0a7c11 */ /* 0x001fc8000f8010ff */
[----:B------:R-:W-:-:S05]  /*66c0*/  LEA.HI.X R11, R12, UR13, R11, 0x2, P0 ;  /* 0x0000000d0c0b7c11 */ /* 0x000fca00080f140b */
[----:B------:R0:W-:Y:S04]  /*66d0*/  STG.E desc[UR8][R10.64], R13 ;  /* 0x0000000d0a007986 */ /* 0x0001e8000c101908 */
.L_x_1586:
[----:B------:R-:W-:Y:S05]  /*66e0*/  BSYNC.RECONVERGENT B2 ;  /* 0x0000000000027941 */ /* 0x000fea0003800200 */
.L_x_1585:
        /* <DEDUP_REMOVED lines=10> */
.L_x_1590:
[----:B-----5:R-:W-:-:S04]  /*6790*/  IADD3 R2, P0, PT, R0, R10, RZ ;  /* 0x0000000a00027210 */ /* 0x020fc80007f1e0ff */
[----:B------:R-:W-:Y:S02]  /*67a0*/  LEA.HI.X.SX32 R11, R0, R11, 0x1, P0 ;  /* 0x0000000b000b7211 */ /* 0x000fe400000f0eff */
[----:B0-----:R-:W-:-:S04]  /*67b0*/  LEA R10, P0, R2, UR12, 0x2 ;  /* 0x0000000c020a7c11 */ /* 0x001fc8000f8010ff */
[----:B------:R-:W-:-:S05]  /*67c0*/  LEA.HI.X R11, R2, UR13, R11, 0x2, P0 ;  /* 0x0000000d020b7c11 */ /* 0x000fca00080f140b */
[----:B------:R0:W-:Y:S04]  /*67d0*/  STG.E desc[UR8][R10.64], R32 ;  /* 0x000000200a007986 */ /* 0x0001e8000c101908 */
.L_x_1589:
[----:B------:R-:W-:Y:S05]  /*67e0*/  BSYNC.RECONVERGENT B2 ;  /* 0x0000000000027941 */ /* 0x000fea0003800200 */
.L_x_1588:
        /* <DEDUP_REMOVED lines=10> */
.L_x_1593:
[----:B-----5:R-:W-:-:S04]  /*6890*/  IADD3 R0, P0, PT, R15, R8, RZ ;  /* 0x000000080f007210 */ /* 0x020fc80007f1e0ff */
[----:B------:R-:W-:Y:S02]  /*68a0*/  LEA.HI.X.SX32 R9, R15, R9, 0x1, P0 ;  /* 0x000000090f097211 */ /* 0x000fe400000f0eff */
[----:B0-----:R-:W-:-:S04]  /*68b0*/  LEA R8, P0, R0, UR12, 0x2 ;  /* 0x0000000c00087c11 */ /* 0x001fc8000f8010ff */
[----:B------:R-:W-:-:S05]  /*68c0*/  LEA.HI.X R9, R0, UR13, R9, 0x2, P0 ;  /* 0x0000000d00097c11 */ /* 0x000fca00080f1409 */
[----:B------:R0:W-:Y:S04]  /*68d0*/  STG.E desc[UR8][R8.64], R33 ;  /* 0x0000002108007986 */ /* 0x0001e8000c101908 */
.L_x_1592:
[----:B------:R-:W-:Y:S05]  /*68e0*/  BSYNC.RECONVERGENT B2 ;  /* 0x0000000000027941 */ /* 0x000fea0003800200 */
.L_x_1591:
        /* <DEDUP_REMOVED lines=10> */
.L_x_1596:
[----:B-----5:R-:W-:-:S04]  /*6990*/  IADD3 R0, P0, PT, R35, R8, RZ ;  /* 0x0000000823007210 */ /* 0x020fc80007f1e0ff */
[----:B------:R-:W-:Y:S02]  /*69a0*/  LEA.HI.X.SX32 R9, R35, R9, 0x1, P0 ;  /* 0x0000000923097211 */ /* 0x000fe400000f0eff */
[----:B0-----:R-:W-:-:S04]  /*69b0*/  LEA R8, P0, R0, UR12, 0x2 ;  /* 0x0000000c00087c11 */ /* 0x001fc8000f8010ff */
[----:B------:R-:W-:-:S05]  /*69c0*/  LEA.HI.X R9, R0, UR13, R9, 0x2, P0 ;  /* 0x0000000d00097c11 */ /* 0x000fca00080f1409 */
[----:B------:R0:W-:Y:S04]  /*69d0*/  STG.E desc[UR8][R8.64], R34 ;  /* 0x0000002208007986 */ /* 0x0001e8000c101908 */
.L_x_1595:
[----:B------:R-:W-:Y:S05]  /*69e0*/  BSYNC.RECONVERGENT B2 ;  /* 0x0000000000027941 */ /* 0x000fea0003800200 */
.L_x_1594:
        /* <DEDUP_REMOVED lines=10> */
.L_x_1599:
[----:B-----5:R-:W-:-:S04]  /*6a90*/  IADD3 R0, P0, PT, R38, R6, RZ ;  /* 0x0000000626007210 */ /* 0x020fc80007f1e0ff */
[----:B------:R-:W-:Y:S02]  /*6aa0*/  LEA.HI.X.SX32 R7, R38, R7, 0x1, P0 ;  /* 0x0000000726077211 */ /* 0x000fe400000f0eff */
[----:B0-----:R-:W-:-:S04]  /*6ab0*/  LEA R6, P0, R0, UR12, 0x2 ;  /* 0x0000000c00067c11 */ /* 0x001fc8000f8010ff */
[----:B------:R-:W-:-:S05]  /*6ac0*/  LEA.HI.X R7, R0, UR13, R7, 0x2, P0 ;  /* 0x0000000d00077c11 */ /* 0x000fca00080f1407 */
[----:B------:R0:W-:Y:S04]  /*6ad0*/  STG.E desc[UR8][R6.64], R36 ;  /* 0x0000002406007986 */ /* 0x0001e8000c101908 */
.L_x_1598:
[----:B------:R-:W-:Y:S05]  /*6ae0*/  BSYNC.RECONVERGENT B2 ;  /* 0x0000000000027941 */ /* 0x000fea0003800200 */
.L_x_1597:
        /* <DEDUP_REMOVED lines=10> */
.L_x_1602:
[----:B-----5:R-:W-:-:S04]  /*6b90*/  IADD3 R0, P0, PT, R40, R6, RZ ;  /* 0x0000000628007210 */ /* 0x020fc80007f1e0ff */
[----:B------:R-:W-:Y:S02]  /*6ba0*/  LEA.HI.X.SX32 R7, R40, R7, 0x1, P0 ;  /* 0x0000000728077211 */ /* 0x000fe400000f0eff */
[----:B0-----:R-:W-:-:S04]  /*6bb0*/  LEA R6, P0, R0, UR12, 0x2 ;  /* 0x0000000c00067c11 */ /* 0x001fc8000f8010ff */
[----:B------:R-:W-:-:S05]  /*6bc0*/  LEA.HI.X R7, R0, UR13, R7, 0x2, P0 ;  /* 0x0000000d00077c11 */ /* 0x000fca00080f1407 */
[----:B------:R0:W-:Y:S04]  /*6bd0*/  STG.E desc[UR8][R6.64], R37 ;  /* 0x0000002506007986 */ /* 0x0001e8000c101908 */
.L_x_1601:
[----:B------:R-:W-:Y:S05]  /*6be0*/  BSYNC.RECONVERGENT B2 ;  /* 0x0000000000027941 */ /* 0x000fea0003800200 */
.L_x_1600:
        /* <DEDUP_REMOVED lines=10> */
.L_x_1605:
[----:B-----5:R-:W-:-:S04]  /*6c90*/  IADD3 R0, P0, PT, R42, R4, RZ ;  /* 0x000000042a007210 */ /* 0x020fc80007f1e0ff */
[----:B------:R-:W-:Y:S02]  /*6ca0*/  LEA.HI.X.SX32 R5, R42, R5, 0x1, P0 ;  /* 0x000000052a057211 */ /* 0x000fe400000f0eff */
[----:B0-----:R-:W-:-:S04]  /*6cb0*/  LEA R4, P0, R0, UR12, 0x2 ;  /* 0x0000000c00047c11 */ /* 0x001fc8000f8010ff */
[----:B------:R-:W-:-:S05]  /*6cc0*/  LEA.HI.X R5, R0, UR13, R5, 0x2, P0 ;  /* 0x0000000d00057c11 */ /* 0x000fca00080f1405 */
[----:B------:R0:W-:Y:S04]  /*6cd0*/  STG.E desc[UR8][R4.64], R39 ;  /* 0x0000002704007986 */ /* 0x0001e8000c101908 */
.L_x_1604:
[----:B------:R-:W-:Y:S05]  /*6ce0*/  BSYNC.RECONVERGENT B2 ;  /* 0x0000000000027941 */ /* 0x000fea0003800200 */
.L_x_1603:
        /* <DEDUP_REMOVED lines=9> */
.L_x_1607:
[----:B-----5:R-:W-:-:S04]  /*6d80*/  IADD3 R0, P0, PT, R45, R2, RZ ;  /* 0x000000022d007210 */ /* 0x020fc80007f1e0ff */
[----:B------:R-:W-:Y:S02]  /*6d90*/  LEA.HI.X.SX32 R3, R45, R3, 0x1, P0 ;  /* 0x000000032d037211 */ /* 0x000fe400000f0eff */
[----:B0-----:R-:W-:-:S04]  /*6da0*/  LEA R2, P0, R0, UR12, 0x2 ;  /* 0x0000000c00027c11 */ /* 0x001fc8000f8010ff */
[----:B------:R-:W-:-:S05]  /*6db0*/  LEA.HI.X R3, R0, UR13, R3, 0x2, P0 ;  /* 0x0000000d00037c11 */ /* 0x000fca00080f1403 */
[----:B------:R0:W-:Y:S01]  /*6dc0*/  STG.E desc[UR8][R2.64], R41 ;  /* 0x0000002902007986 */ /* 0x0001e2000c101908 */
[----:B------:R-:W-:Y:S05]  /*6dd0*/  BRA `(.L_x_1606) ;  /* 0x0000000800347947 */ /* 0x000fea0003800000 */
.L_x_1566:
        /* <DEDUP_REMOVED lines=66> */
.L_x_1610:
        /* <DEDUP_REMOVED lines=17> */
.L_x_1609:
[----:B------:R-:W-:Y:S05]  /*7310*/  BSYNC.RECONVERGENT B2 ;  /* 0x0000000000027941 */ /* 0x000fea0003800200 */
.L_x_1608:
        /* <DEDUP_REMOVED lines=14> */
.L_x_1611:
        /* <DEDUP_REMOVED lines=43> */
.L_x_1606:
[----:B------:R-:W-:Y:S05]  /*76b0*/  BSYNC.RECONVERGENT B0 ;  /* 0x0000000000007941 */ /* 0x000fea0003800200 */
.L_x_1565:
[----:B------:R-:W-:Y:S05]  /*76c0*/  BRA `(.L_x_1612) ;  /* 0x0000003000007947 */ /* 0x000fea0003800000 */
.L_x_1564:
        /* <DEDUP_REMOVED lines=211> */
.L_x_1706:
[----:B------:R-:W-:Y:S05]  /*8400*/  @!P0 BRA `(.L_x_1615) ;  /* 0x0000000000748947 */ /* 0x000fea0003800000 */
[----:B------:R-:W-:-:S07]  /*8410*/  IMAD.MOV.U32 R12, RZ, RZ, 0x1a6 ;  /* 0x000001a6ff0c7424 */ /* 0x000fce00078e00ff */
.L_x_1617:
        /* <DEDUP_REMOVED lines=27> */
.L_x_1709:
[----:B------:R-:W-:Y:S05]  /*85d0*/  @P0 BRA `(.L_x_1617) ;  /* 0xfffffffc00900947 */ /* 0x000fea000383ffff */
.L_x_1615:
        /* <DEDUP_REMOVED lines=38> */
.L_x_1718:
[----:B------:R-:W-:Y:S05]  /*8840*/  @!P0 BRA `(.L_x_1619) ;  /* 0x0000000400248947 */ /* 0x000fea0003800000 */
[----:B------:R-:W-:-:S07]  /*8850*/  IMAD.MOV.U32 R52, RZ, RZ, 0x1a6 ;  /* 0x000001a6ff347424 */ /* 0x000fce00078e00ff */
.L_x_1625:
        /* <DEDUP_REMOVED lines=10> */
.L_x_1721:
[----:B------:R-:W-:Y:S05]  /*8900*/  @!P0 BRA `(.L_x_1621) ;  /* 0x0000000000748947 */ /* 0x000fea0003800000 */
[----:B------:R-:W-:-:S07]  /*8910*/  IMAD.MOV.U32 R21, RZ, RZ, R52 ;  /* 0x000000ffff157224 */ /* 0x000fce00078e0034 */
.L_x_1623:
        /* <DEDUP_REMOVED lines=27> */
.L_x_1724:
[----:B------:R-:W-:Y:S05]  /*8ad0*/  @P0 BRA `(.L_x_1623) ;  /* 0xfffffffc00900947 */ /* 0x000fea000383ffff */
.L_x_1621:
        /* <DEDUP_REMOVED lines=31> */
.L_x_1733:
[----:B------:R-:W-:Y:S05]  /*8cd0*/  @P0 BRA `(.L_x_1625) ;  /* 0xfffffff800e00947 */ /* 0x000fea000383ffff */
.L_x_1619:
        /* <DEDUP_REMOVED lines=16> */
.L_x_1613:
        /* <DEDUP_REMOVED lines=39> */
.L_x_1629:
[----:B-----5:R-:W-:-:S04]  /*9050*/  IADD3 R15, P0, PT, R46, R12, RZ ;  /* 0x0000000c2e0f7210 */ /* 0x020fc80007f1e0ff */
[----:B------:R-:W-:Y:S02]  /*9060*/  LEA.HI.X.SX32 R28, R46, R13, 0x1, P0 ;  /* 0x0000000d2e1c7211 */ /* 0x000fe400000f0eff */
[----:B0-----:R-:W-:-:S04]  /*9070*/  LEA R12, P0, R15, UR12, 0x2 ;  /* 0x0000000c0f0c7c11 */ /* 0x001fc8000f8010ff */
[----:B------:R-:W-:-:S05]  /*9080*/  LEA.HI.X R13, R15, UR13, R28, 0x2, P0 ;  /* 0x0000000d0f0d7c11 */ /* 0x000fca00080f141c */
[----:B------:R1:W-:Y:S04]  /*9090*/  STG.E desc[UR8][R12.64], R18 ;  /* 0x000000120c007986 */ /* 0x0003e8000c101908 */
.L_x_1628:
[----:B0-----:R-:W-:Y:S05]  /*90a0*/  BSYNC.RECONVERGENT B0 ;  /* 0x0000000000007941 */ /* 0x001fea0003800200 */
.L_x_1627:
        /* <DEDUP_REMOVED lines=10> */
.L_x_1632:
[----:B-----5:R-:W-:-:S04]  /*9150*/  IADD3 R15, P0, PT, R49, R12, RZ ;  /* 0x0000000c310f7210 */ /* 0x020fc80007f1e0ff */
[----:B------:R-:W-:Y:S02]  /*9160*/  LEA.HI.X.SX32 R18, R49, R13, 0x1, P0 ;  /* 0x0000000d31127211 */ /* 0x000fe400000f0eff */
[----:B0-----:R-:W-:-:S04]  /*9170*/  LEA R12, P0, R15, UR12, 0x2 ;  /* 0x0000000c0f0c7c11 */ /* 0x001fc8000f8010ff */
[----:B------:R-:W-:-:S05]  /*9180*/  LEA.HI.X R13, R15, UR13, R18, 0x2, P0 ;  /* 0x0000000d0f0d7c11 */ /* 0x000fca00080f1412 */
[----:B------:R0:W-:Y:S04]  /*9190*/  STG.E desc[UR8][R12.64], R44 ;  /* 0x0000002c0c007986 */ /* 0x0001e8000c101908 */
.L_x_1631:
[----:B------:R-:W-:Y:S05]  /*91a0*/  BSYNC.RECONVERGENT B0 ;  /* 0x0000000000007941 */ /* 0x000fea0003800200 */
.L_x_1630:
        /* <DEDUP_REMOVED lines=10> */
.L_x_1635:
[----:B-----5:R-:W-:-:S04]  /*9250*/  IADD3 R15, P0, PT, R45, R12, RZ ;  /* 0x0000000c2d0f7210 */ /* 0x020fc80007f1e0ff */
[----:B------:R-:W-:Y:S02]  /*9260*/  LEA.HI.X.SX32 R18, R45, R13, 0x1, P0 ;  /* 0x0000000d2d127211 */ /* 0x000fe400000f0eff */
[----:B0-----:R-:W-:-:S04]  /*9270*/  LEA R12, P0, R15, UR12, 0x2 ;  /* 0x0000000c0f0c7c11 */ /* 0x001fc8000f8010ff */
[----:B------:R-:W-:-:S05]  /*9280*/  LEA.HI.X R13, R15, UR13, R18, 0x2, P0 ;  /* 0x0000000d0f0d7c11 */ /* 0x000fca00080f1412 */
[----:B------:R2:W-:Y:S04]  /*9290*/  STG.E desc[UR8][R12.64], R43 ;  /* 0x0000002b0c007986 */ /* 0x0005e8000c101908 */
.L_x_1634:
[----:B------:R-:W-:Y:S05]  /*92a0*/  BSYNC.RECONVERGENT B0 ;  /* 0x0000000000007941 */ /* 0x000fea0003800200 */
.L_x_1633:
        /* <DEDUP_REMOVED lines=10> */
.L_x_1638:
[----:B-----5:R-:W-:-:S04]  /*9350*/  IADD3 R15, P0, PT, R42, R12, RZ ;  /* 0x0000000c2a0f7210 */ /* 0x020fc80007f1e0ff */
[----:B------:R-:W-:Y:S02]  /*9360*/  LEA.HI.X.SX32 R42, R42, R13, 0x1, P0 ;  /* 0x0000000d2a2a7211 */ /* 0x000fe400000f0eff */
[----:B0-----:R-:W-:-:S04]  /*9370*/  LEA R12, P0, R15, UR12, 0x2 ;  /* 0x0000000c0f0c7c11 */ /* 0x001fc8000f8010ff */
[----:B------:R-:W-:-:S05]  /*9380*/  LEA.HI.X R13, R15, UR13, R42, 0x2, P0 ;  /* 0x0000000d0f0d7c11 */ /* 0x000fca00080f142a */
[----:B------:R3:W-:Y:S04]  /*9390*/  STG.E desc[UR8][R12.64], R41 ;  /* 0x000000290c007986 */ /* 0x0007e8000c101908 */
.L_x_1637:
[----:B------:R-:W-:Y:S05]  /*93a0*/  BSYNC.RECONVERGENT B0 ;  /* 0x0000000000007941 */ /* 0x000fea0003800200 */
.L_x_1636:
        /* <DEDUP_REMOVED lines=10> */
.L_x_1641:
[----:B-----5:R-:W-:-:S04]  /*9450*/  IADD3 R11, P0, PT, R0, R12, RZ ;  /* 0x0000000c000b7210 */ /* 0x020fc80007f1e0ff */
[----:B------:R-:W-:Y:S02]  /*9460*/  LEA.HI.X.SX32 R0, R0, R13, 0x1, P0 ;  /* 0x0000000d00007211 */ /* 0x000fe400000f0eff */
[----:B0-----:R-:W-:-:S04]  /*9470*/  LEA R12, P0, R11, UR12, 0x2 ;  /* 0x0000000c0b0c7c11 */ /* 0x001fc8000f8010ff */
[----:B------:R-:W-:-:S05]  /*9480*/  LEA.HI.X R13, R11, UR13, R0, 0x2, P0 ;  /* 0x0000000d0b0d7c11 */ /* 0x000fca00080f1400 */
[----:B------:R4:W-:Y:S04]  /*9490*/  STG.E desc[UR8][R12.64], R19 ;  /* 0x000000130c007986 */ /* 0x0009e8000c101908 */
.L_x_1640:
[----:B------:R-:W-:Y:S05]  /*94a0*/  BSYNC.RECONVERGENT B0 ;  /* 0x0000000000007941 */ /* 0x000fea0003800200 */
.L_x_1639:
        /* <DEDUP_REMOVED lines=10> */
.L_x_1644:
[----:B-----5:R-:W-:-:S04]  /*9550*/  IADD3 R0, P0, PT, R16, R10, RZ ;  /* 0x0000000a10007210 */ /* 0x020fc80007f1e0ff */
[----:B------:R-:W-:Y:S02]  /*9560*/  LEA.HI.X.SX32 R11, R16, R11, 0x1, P0 ;  /* 0x0000000b100b7211 */ /* 0x000fe400000f0eff */
[----:B0-----:R-:W-:-:S04]  /*9570*/  LEA R10, P0, R0, UR12, 0x2 ;  /* 0x0000000c000a7c11 */ /* 0x001fc8000f8010ff */
[----:B------:R-:W-:-:S05]  /*9580*/  LEA.HI.X R11, R0, UR13, R11, 0x2, P0 ;  /* 0x0000000d000b7c11 */ /* 0x000fca00080f140b */
[----:B------:R0:W-:Y:S04]  /*9590*/  STG.E desc[UR8][R10.64], R20 ;  /* 0x000000140a007986 */ /* 0x0001e8000c101908 */
.L_x_1643:
[----:B------:R-:W-:Y:S05]  /*95a0*/  BSYNC.RECONVERGENT B0 ;  /* 0x0000000000007941 */ /* 0x000fea0003800200 */
.L_x_1642:
        /* <DEDUP_REMOVED lines=10> */
.L_x_1647:
[----:B-----5:R-:W-:-:S04]  /*9650*/  IADD3 R0, P0, PT, R17, R10, RZ ;  /* 0x0000000a11007210 */ /* 0x020fc80007f1e0ff */
[----:B------:R-:W-:Y:S02]  /*9660*/  LEA.HI.X.SX32 R11, R17, R11, 0x1, P0 ;  /* 0x0000000b110b7211 */ /* 0x000fe400000f0eff */
[----:B0-----:R-:W-:-:S04]  /*9670*/  LEA R10, P0, R0, UR12, 0x2 ;  /* 0x0000000c000a7c11 */ /* 0x001fc8000f8010ff */
[----:B------:R-:W-:-:S05]  /*9680*/  LEA.HI.X R11, R0, UR13, R11, 0x2, P0 ;  /* 0x0000000d000b7c11 */ /* 0x000fca00080f140b */
[----:B------:R0:W-:Y:S04]  /*9690*/  STG.E desc[UR8][R10.64], R23 ;  /* 0x000000170a007986 */ /* 0x0001e8000c101908 */
.L_x_1646:
[----:B------:R-:W-:Y:S05]  /*96a0*/  BSYNC.RECONVERGENT B0 ;  /* 0x0000000000007941 */ /* 0x000fea0003800200 */
.L_x_1645:
        /* <DEDUP_REMOVED lines=10> */
.L_x_1650:
[----:B-----5:R-:W-:-:S04]  /*9750*/  IADD3 R0, P0, PT, R21, R8, RZ ;  /* 0x0000000815007210 */ /* 0x020fc80007f1e0ff */
[----:B------:R-:W-:Y:S02]  /*9760*/  LEA.HI.X.SX32 R9, R21, R9, 0x1, P0 ;  /* 0x0000000915097211 */ /* 0x000fe400000f0eff */
[----:B0-----:R-:W-:-:S04]  /*9770*/  LEA R8, P0, R0, UR12, 0x2 ;  /* 0x0000000c00087c11 */ /* 0x001fc8000f8010ff */
[----:B------:R-:W-:-:S05]  /*9780*/  LEA.HI.X R9, R0, UR13, R9, 0x2, P0 ;  /* 0x0000000d00097c11 */ /* 0x000fca00080f1409 */
[----:B------:R0:W-:Y:S04]  /*9790*/  STG.E desc[UR8][R8.64], R29 ;  /* 0x0000001d08007986 */ /* 0x0001e8000c101908 */
.L_x_1649:
[----:B------:R-:W-:Y:S05]  /*97a0*/  BSYNC.RECONVERGENT B0 ;  /* 0x0000000000007941 */ /* 0x000fea0003800200 */
.L_x_1648:
        /* <DEDUP_REMOVED lines=10> */
.L_x_1653:
[----:B-----5:R-:W-:-:S04]  /*9850*/  IADD3 R0, P0, PT, R22, R8, RZ ;  /* 0x0000000816007210 */ /* 0x020fc80007f1e0ff */
[----:B------:R-:W-:Y:S02]  /*9860*/  LEA.HI.X.SX32 R9, R22, R9, 0x1, P0 ;  /* 0x0000000916097211 */ /* 0x000fe400000f0eff */
[----:B0-----:R-:W-:-:S04]  /*9870*/  LEA R8, P0, R0, UR12, 0x2 ;  /* 0x0000000c00087c11 */ /* 0x001fc8000f8010ff */
[----:B------:R-:W-:-:S05]  /*9880*/  LEA.HI.X R9, R0, UR13, R9, 0x2, P0 ;  /* 0x0000000d00097c11 */ /* 0x000fca00080f1409 */
[----:B------:R0:W-:Y:S04]  /*9890*/  STG.E desc[UR8][R8.64], R34 ;  /* 0x0000002208007986 */ /* 0x0001e8000c101908 */
.L_x_1652:
[----:B------:R-:W-:Y:S05]  /*98a0*/  BSYNC.RECONVERGENT B0 ;  /* 0x0000000000007941 */ /* 0x000fea0003800200 */
.L_x_1651:
        /* <DEDUP_REMOVED lines=10> */
.L_x_1656:
[----:B-----5:R-:W-:-:S04]  /*9950*/  IADD3 R0, P0, PT, R30, R6, RZ ;  /* 0x000000061e007210 */ /* 0x020fc80007f1e0ff */
[----:B------:R-:W-:Y:S02]  /*9960*/  LEA.HI.X.SX32 R7, R30, R7, 0x1, P0 ;  /* 0x000000071e077211 */ /* 0x000fe400000f0eff */
[----:B0-----:R-:W-:-:S04]  /*9970*/  LEA R6, P0, R0, UR12, 0x2 ;  /* 0x0000000c00067c11 */ /* 0x001fc8000f8010ff */
[----:B------:R-:W-:-:S05]  /*9980*/  LEA.HI.X R7, R0, UR13, R7, 0x2, P0 ;  /* 0x0000000d00077c11 */ /* 0x000fca00080f1407 */
[----:B------:R0:W-:Y:S04]  /*9990*/  STG.E desc[UR8][R6.64], R35 ;  /* 0x0000002306007986 */ /* 0x0001e8000c101908 */
.L_x_1655:
[----:B------:R-:W-:Y:S05]  /*99a0*/  BSYNC.RECONVERGENT B0 ;  /* 0x0000000000007941 */ /* 0x000fea0003800200 */
.L_x_1654:
        /* <DEDUP_REMOVED lines=10> */
.L_x_1659:
[----:B-----5:R-:W-:-:S04]  /*9a50*/  IADD3 R0, P0, PT, R31, R6, RZ ;  /* 0x000000061f007210 */ /* 0x020fc80007f1e0ff */
[----:B------:R-:W-:Y:S02]  /*9a60*/  LEA.HI.X.SX32 R7, R31, R7, 0x1, P0 ;  /* 0x000000071f077211 */ /* 0x000fe400000f0eff */
[----:B0-----:R-:W-:-:S04]  /*9a70*/  LEA R6, P0, R0, UR12, 0x2 ;  /* 0x0000000c00067c11 */ /* 0x001fc8000f8010ff */
[----:B------:R-:W-:-:S05]  /*9a80*/  LEA.HI.X R7, R0, UR13, R7, 0x2, P0 ;  /* 0x0000000d00077c11 */ /* 0x000fca00080f1407 */
[----:B------:R0:W-:Y:S04]  /*9a90*/  STG.E desc[UR8][R6.64], R36 ;  /* 0x0000002406007986 */ /* 0x0001e8000c101908 */
.L_x_1658:
[----:B------:R-:W-:Y:S05]  /*9aa0*/  BSYNC.RECONVERGENT B0 ;  /* 0x0000000000007941 */ /* 0x000fea0003800200 */
.L_x_1657:
        /* <DEDUP_REMOVED lines=10> */
.L_x_1662:
[----:B-----5:R-:W-:-:S04]  /*9b50*/  IADD3 R0, P0, PT, R32, R4, RZ ;  /* 0x0000000420007210 */ /* 0x020fc80007f1e0ff */
[----:B------:R-:W-:Y:S02]  /*9b60*/  LEA.HI.X.SX32 R5, R32, R5, 0x1, P0 ;  /* 0x0000000520057211 */ /* 0x000fe400000f0eff */
[----:B0-----:R-:W-:-:S04]  /*9b70*/  LEA R4, P0, R0, UR12, 0x2 ;  /* 0x0000000c00047c11 */ /* 0x001fc8000f8010ff */
[----:B------:R-:W-:-:S05]  /*9b80*/  LEA.HI.X R5, R0, UR13, R5, 0x2, P0 ;  /* 0x0000000d00057c11 */ /* 0x000fca00080f1405 */
[----:B------:R0:W-:Y:S04]  /*9b90*/  STG.E desc[UR8][R4.64], R37 ;  /* 0x0000002504007986 */ /* 0x0001e8000c101908 */
.L_x_1661:
[----:B------:R-:W-:Y:S05]  /*9ba0*/  BSYNC.RECONVERGENT B0 ;  /* 0x0000000000007941 */ /* 0x000fea0003800200 */
.L_x_1660:
        /* <DEDUP_REMOVED lines=10> */
.L_x_1665:
[----:B-----5:R-:W-:-:S04]  /*9c50*/  IADD3 R0, P0, PT, R33, R4, RZ ;  /* 0x0000000421007210 */ /* 0x020fc80007f1e0ff */
[----:B------:R-:W-:Y:S02]  /*9c60*/  LEA.HI.X.SX32 R5, R33, R5, 0x1, P0 ;  /* 0x0000000521057211 */ /* 0x000fe400000f0eff */
[----:B0-----:R-:W-:-:S04]  /*9c70*/  LEA R4, P0, R0, UR12, 0x2 ;  /* 0x0000000c00047c11 */ /* 0x001fc8000f8010ff */
[----:B------:R-:W-:-:S05]  /*9c80*/  LEA.HI.X R5, R0, UR13, R5, 0x2, P0 ;  /* 0x0000000d00057c11 */ /* 0x000fca00080f1405 */
[----:B------:R0:W-:Y:S04]  /*9c90*/  STG.E desc[UR8][R4.64], R38 ;  /* 0x0000002604007986 */ /* 0x0001e8000c101908 */
.L_x_1664:
[----:B------:R-:W-:Y:S05]  /*9ca0*/  BSYNC.RECONVERGENT B0 ;  /* 0x0000000000007941 */ /* 0x000fea0003800200 */
.L_x_1663:
        /* <DEDUP_REMOVED lines=9> */
.L_x_1666:
[----:B-----5:R-:W-:-:S04]  /*9d40*/  IADD3 R0, P0, PT, R39, R2, RZ ;  /* 0x0000000227007210 */ /* 0x020fc80007f1e0ff */
[----:B------:R-:W-:Y:S02]  /*9d50*/  LEA.HI.X.SX32 R3, R39, R3, 0x1, P0 ;  /* 0x0000000327037211 */ /* 0x000fe400000f0eff */
[----:B0-----:R-:W-:-:S04]  /*9d60*/  LEA R2, P0, R0, UR12, 0x2 ;  /* 0x0000000c00027c11 */ /* 0x001fc8000f8010ff */
[----:B------:R-:W-:-:S05]  /*9d70*/  LEA.HI.X R3, R0, UR13, R3, 0x2, P0 ;  /* 0x0000000d00037c11 */ /* 0x000fca00080f1403 */
[----:B------:R0:W-:Y:S01]  /*9d80*/  STG.E desc[UR8][R2.64], R40 ;  /* 0x0000002802007986 */ /* 0x0001e2000c101908 */
[----:B------:R-:W-:Y:S05]  /*9d90*/  BRA `(.L_x_1612) ;  /* 0x00000008004c7947 */ /* 0x000fea0003800000 */
.L_x_1626:
        /* <DEDUP_REMOVED lines=81> */
.L_x_1669:
        /* <DEDUP_REMOVED lines=14> */
.L_x_1668:
[----:B------:R-:W-:Y:S05]  /*a390*/  BSYNC.RECONVERGENT B0 ;  /* 0x0000000000007941 */ /* 0x000fea0003800200 */
.L_x_1667:
        /* <DEDUP_REMOVED lines=8> */
.L_x_1670:
        /* <DEDUP_REMOVED lines=43> */
.L_x_1612:
[----:B------:R-:W-:Y:S05]  /*a6d0*/  BSYNC.RECONVERGENT B1 ;  /* 0x0000000000017941 */ /* 0x000fea0003800200 */
.L_x_1563:
        /* <DEDUP_REMOVED lines=13> */
.L_x_1672:
[----:B-----5:R-:W-:-:S05]  /*a7b0*/  IMAD.IADD R5, R5, 0x1, R14 ;  /* 0x0000000105057824 */ /* 0x020fca00078e020e */
[----:B0-----:R-:W-:Y:S01]  /*a7c0*/  STG.E desc[UR8][R2.64], R5 ;  /* 0x0000000502007986 */ /* 0x001fe2000c101908 */
[----:B------:R-:W-:Y:S05]  /*a7d0*/  EXIT ;  /* 0x000000000000794d */ /* 0x000fea0003800000 */
.L_x_1671:
[----:B------:R-:W1:Y:S01]  /*a7e0*/  LDCU.U8 UR4, c[0x0][0x3c0] ;  /* 0x00007800ff0477ac */ /* 0x000e620008000000 */
[----:B0---4-:R-:W0:Y:S01]  /*a7f0*/  LDC.64 R4, c[0x0][0x3e0] ;  /* 0x0000f800ff047b82 */ /* 0x011e220000000a00 */
[----:B------:R-:W-:Y:S01]  /*a800*/  CS2R R2, SRZ ;  /* 0x0000000000027805 */ /* 0x000fe2000001ff00 */
[----:B-1----:R-:W-:-:S09]  /*a810*/  UISETP.NE.AND UP0, UPT, UR4, URZ, UPT ;  /* 0x000000ff0400728c */ /* 0x002fd2000bf05270 */
[----:B------:R-:W-:Y:S05]  /*a820*/  BRA.U UP0, `(.L_x_1673) ;  /* 0x0000000100087547 */ /* 0x000fea000b800000 */
[----:B------:R-:W1:Y:S02]  /*a830*/  LDC.64 R2, c[0x0][0x3d8] ;  /* 0x0000f600ff027b82 */ /* 0x000e640000000a00 */
[----:B-1----:R-:W5:Y:S02]  /*a840*/  LDG.E.64 R2, desc[UR8][R2.64] ;  /* 0x0000000802027981 */ /* 0x002f64000c1e1b00 */
.L_x_1673:
[----:B-----5:R-:W-:-:S04]  /*a850*/  IADD3 R2, P0, PT, R14, R2, RZ ;  /* 0x000000020e027210 */ /* 0x020fc80007f1e0ff */
[----:B------:R-:W-:-:S05]  /*a860*/  LEA.HI.X.SX32 R3, R14, R3, 0x1, P0 ;  /* 0x000000030e037211 */ /* 0x000fca00000f0eff */
[----:B0-----:R-:W-:Y:S01]  /*a870*/  STG.E.64 desc[UR8][R4.64], R2 ;  /* 0x0000000204007986 */ /* 0x001fe2000c101b08 */
[----:B------:R-:W-:Y:S05]  /*a880*/  EXIT ;  /* 0x000000000000794d */ /* 0x000fea0003800000 */
.L_x_1506:
[----:B------:R-:W-:Y:S01]  /*a890*/  BSSY B0, `(.L_x_1674) ;  /* 0x0000006000007945 */ /* 0x000fe20003800000 */
[----:B------:R-:W-:Y:S01]  /*a8a0*/  PLOP3.LUT P0, PT, P0, PT, PT, 0x8, 0x80 ;  /* 0x000000000080781c */ /* 0x000fe2000070e170 */
[----:B------:R-:W-:-:S12]  /*a8b0*/  IMAD.MOV.U32 R22, RZ, RZ, -0x1 ;  /* 0xffffffffff167424 */ /* 0x000fd800078e00ff */
[----:B------:R-:W-:Y:S05]  /*a8c0*/  WARPSYNC.COLLECTIVE R22, `(.L_x_1675) ;  /* 0x0000000016087348 */ /* 0x000fea0003c00000 */
[----:B------:R-:W-:Y:S01]  /*a8d0*/  VOTE.ANY P0, P0 ;  /* 0x0000000000ff7806 */ /* 0x000fe20000000100 */
[----:B------:R-:W-:-:S12]  /*a8e0*/  ENDCOLLECTIVE ;  /* 0x000000000000791b */ /* 0x000fd80003800000 */
.L_x_1675:
[----:B------:R-:W-:Y:S05]  /*a8f0*/  BSYNC B0 ;  /* 0x0000000000007941 */ /* 0x000fea0003800000 */
.L_x_1674:
[----:B------:R-:W-:Y:S05]  /*a900*/  BRA `(.L_x_1676) ;  /* 0xffffff8400bc7947 */ /* 0x000fea000383ffff */
.L_x_1508:
[----:B------:R-:W-:Y:S01]  /*a910*/  BSSY B0, `(.L_x_1677) ;  /* 0x0000006000007945 */ /* 0x000fe20003800000 */
[----:B------:R-:W-:Y:S01]  /*a920*/  PLOP3.LUT P0, PT, P0, PT, PT, 0x8, 0x80 ;  /* 0x000000000080781c */ /* 0x000fe2000070e170 */
[----:B------:R-:W-:-:S12]  /*a930*/  IMAD.MOV.U32 R22, RZ, RZ, -0x1 ;  /* 0xffffffffff167424 */ /* 0x000fd800078e00ff */
[----:B------:R-:W-:Y:S05]  /*a940*/  WARPSYNC.COLLECTIVE R22, `(.L_x_1678) ;  /* 0x0000000016087348 */ /* 0x000fea0003c00000 */
[----:B------:R-:W-:Y:S01]  /*a950*/  VOTE.ANY P0, P0 ;  /* 0x0000000000ff7806 */ /* 0x000fe20000000100 */
[----:B------:R-:W-:-:S12]  /*a960*/  ENDCOLLECTIVE ;  /* 0x000000000000791b */ /* 0x000fd80003800000 */
.L_x_1678:
[----:B------:R-:W-:Y:S05]  /*a970*/  BSYNC B0 ;  /* 0x0000000000007941 */ /* 0x000fea0003800000 */
.L_x_1677:
[----:B------:R-:W-:Y:S05]  /*a980*/  BRA `(.L_x_1679) ;  /* 0xffffff8800107947 */ /* 0x000fea000383ffff */
.L_x_1510:
[----:B------:R-:W0:Y:S01]  /*a990*/  S2R R59, SR_GEMASK ;  /* 0x00000000003b7919 */ /* 0x000e220000003c00 */
[----:B------:R-:W-:Y:S01]  /*a9a0*/  BSSY B0, `(.L_x_1680) ;  /* 0x0000006000007945 */ /* 0x000fe20003800000 */
[----:B------:R-:W-:Y:S01]  /*a9b0*/  PLOP3.LUT P0, PT, P0, PT, PT, 0x8, 0x80 ;  /* 0x000000000080781c */ /* 0x000fe2000070e170 */
[----:B------:R-:W-:-:S12]  /*a9c0*/  IMAD.MOV.U32 R22, RZ, RZ, -0x1 ;  /* 0xffffffffff167424 */ /* 0x000fd800078e00ff */
[----:B0-----:R-:W-:Y:S05]  /*a9d0*/  WARPSYNC.COLLECTIVE R22, `(.L_x_1681) ;  /* 0x0000000016087348 */ /* 0x001fea0003c00000 */
[----:B------:R-:W-:Y:S01]  /*a9e0*/  VOTE.ANY R22, PT, P0 ;  /* 0x0000000000167806 */ /* 0x000fe200000e0100 */
[----:B0-----:R-:W-:Y:S06]  /*a9f0*/  ENDCOLLECTIVE ;  /* 0x000000000000791b */ /* 0x001fec0003800000 */
.L_x_1681:
[----:B------:R-:W-:Y:S05]  /*aa00*/  BSYNC B0 ;  /* 0x0000000000007941 */ /* 0x000fea0003800000 */
.L_x_1680:
        /* <DEDUP_REMOVED lines=13> */
.L_x_1682:
        /* <DEDUP_REMOVED lines=8> */
.L_x_1683:
        /* <DEDUP_REMOVED lines=10> */
.L_x_1684:
        /* <DEDUP_REMOVED lines=9> */
.L_x_1685:
        /* <DEDUP_REMOVED lines=8> */
.L_x_1686:
[----:B------:R-:W-:Y:S05]  /*ad10*/  WARPSYNC.COLLECTIVE R22, `(.L_x_1687) ;  /* 0x0000000016087348 */ /* 0x000fea0003c00000 */
[----:B------:R-:W-:Y:S01]  /*ad20*/  VOTE.ALL P0, P0 ;  /* 0x0000000000ff7806 */ /* 0x000fe20000000000 */
[----:B------:R-:W-:-:S12]  /*ad30*/  ENDCOLLECTIVE ;  /* 0x000000000000791b */ /* 0x000fd80003800000 */
.L_x_1687:
[----:B------:R-:W0:Y:S01]  /*ad40*/  LDC.64 R16, c[0x0][0x3a8] ;  /* 0x0000ea00ff107b82 */ /* 0x000e220000000a00 */
[----:B------:R-:W-:-:S05]  /*ad50*/  SEL R48, R39, RZ, !P1 ;  /* 0x000000ff27307207 */ /* 0x000fca0004800000 */
[----:B------:R-:W-:Y:S01]  /*ad60*/  IMAD.IADD R48, R51, 0x1, R48 ;  /* 0x0000000133307824 */ /* 0x000fe200078e0230 */
[----:B0-----:R-:W-:-:S05]  /*ad70*/  IADD3 R49, P2, PT, R16, 0x100, RZ ;  /* 0x0000010010317810 */ /* 0x001fca0007f5e0ff */
[----:B------:R-:W-:Y:S01]  /*ad80*/  IMAD.X R50, RZ, RZ, R17, P2 ;  /* 0x000000ffff327224 */ /* 0x000fe200010e0611 */
[----:B------:R-:W-:Y:S07]  /*ad90*/  BRA `(.L_x_1688) ;  /* 0xffffff8400a87947 */ /* 0x000fee000383ffff */
.L_x_1512:
[----:B------:R-:W-:Y:S01]  /*ada0*/  BSSY B0, `(.L_x_1689) ;  /* 0x0000006000007945 */ /* 0x000fe20003800000 */
[----:B------:R-:W-:Y:S01]  /*adb0*/  PLOP3.LUT P0, PT, P0, PT, PT, 0x8, 0x80 ;  /* 0x000000000080781c */ /* 0x000fe2000070e170 */
[----:B------:R-:W-:-:S12]  /*adc0*/  IMAD.MOV.U32 R22, RZ, RZ, -0x1 ;  /* 0xffffffffff167424 */ /* 0x000fd800078e00ff */
[----:B------:R-:W-:Y:S05]  /*add0*/  WARPSYNC.COLLECTIVE R22, `(.L_x_1690) ;  /* 0x0000000016087348 */ /* 0x000fea0003c00000 */
[----:B------:R-:W-:Y:S01]  /*ade0*/  VOTE.ANY P0, P0 ;  /* 0x0000000000ff7806 */ /* 0x000fe20000000100 */
[----:B------:R-:W-:-:S12]  /*adf0*/  ENDCOLLECTIVE ;  /* 0x000000000000791b */ /* 0x000fd80003800000 */
.L_x_1690:
[----:B------:R-:W-:Y:S05]  /*ae00*/  BSYNC B0 ;  /* 0x0000000000007941 */ /* 0x000fea0003800000 */
.L_x_1689:
[----:B------:R-:W-:Y:S05]  /*ae10*/  BRA `(.L_x_1691) ;  /* 0xffffff8400b87947 */ /* 0x000fea000383ffff */
.L_x_1514:
[----:B------:R-:W-:Y:S01]  /*ae20*/  BSSY B0, `(.L_x_1692) ;  /* 0x0000006000007945 */ /* 0x000fe20003800000 */
[----:B------:R-:W-:Y:S01]  /*ae30*/  PLOP3.LUT P0, PT, P0, PT, PT, 0x8, 0x80 ;  /* 0x000000000080781c */ /* 0x000fe2000070e170 */
[----:B------:R-:W-:-:S12]  /*ae40*/  IMAD.MOV.U32 R22, RZ, RZ, -0x1 ;  /* 0xffffffffff167424 */ /* 0x000fd800078e00ff */
[----:B------:R-:W-:Y:S05]  /*ae50*/  WARPSYNC.COLLECTIVE R22, `(.L_x_1693) ;  /* 0x0000000016087348 */ /* 0x000fea0003c00000 */
[----:B------:R-:W-:Y:S01]  /*ae60*/  VOTE.ANY P0, P0 ;  /* 0x0000000000ff7806 */ /* 0x000fe20000000100 */
[----:B------:R-:W-:-:S12]  /*ae70*/  ENDCOLLECTIVE ;  /* 0x000000000000791b */ /* 0x000fd80003800000 */
.L_x_1693:
[----:B------:R-:W-:Y:S05]  /*ae80*/  BSYNC B0 ;  /* 0x0000000000007941 */ /* 0x000fea0003800000 */
.L_x_1692:
[----:B------:R-:W-:Y:S05]  /*ae90*/  BRA `(.L_x_1694) ;  /* 0xffffff88000c7947 */ /* 0x000fea000383ffff */
.L_x_1516:
[----:B------:R-:W-:Y:S01]  /*aea0*/  BSSY B0, `(.L_x_1695) ;  /* 0x0000006000007945 */ /* 0x000fe20003800000 */
[----:B------:R-:W-:Y:S01]  /*aeb0*/  PLOP3.LUT P0, PT, P0, PT, PT, 0x8, 0x80 ;  /* 0x000000000080781c */ /* 0x000fe2000070e170 */
[----:B------:R-:W-:-:S12]  /*aec0*/  IMAD.MOV.U32 R22, RZ, RZ, -0x1 ;  /* 0xffffffffff167424 */ /* 0x000fd800078e00ff */
[----:B------:R-:W-:Y:S05]  /*aed0*/  WARPSYNC.COLLECTIVE R22, `(.L_x_1696) ;  /* 0x0000000016087348 */ /* 0x000fea0003c00000 */
[----:B------:R-:W-:Y:S01]  /*aee0*/  VOTE.ANY R22, PT, P0 ;  /* 0x0000000000167806 */ /* 0x000fe200000e0100 */
[----:B------:R-:W-:Y:S06]  /*aef0*/  ENDCOLLECTIVE ;  /* 0x000000000000791b */ /* 0x000fec0003800000 */
.L_x_1696:
[----:B------:R-:W-:Y:S05]  /*af00*/  BSYNC B0 ;  /* 0x0000000000007941 */ /* 0x000fea0003800000 */
.L_x_1695:
        /* <DEDUP_REMOVED lines=10> */
.L_x_1697:
        /* <DEDUP_REMOVED lines=9> */
.L_x_1698:
        /* <DEDUP_REMOVED lines=8> */
.L_x_1699:
[----:B------:R-:W-:Y:S01]  /*b0c0*/  IMAD.MOV.U32 R17, RZ, RZ, 0x8 ;  /* 0x00000008ff117424 */ /* 0x000fe200078e00ff */
[----:B------:R-:W-:Y:S02]  /*b0d0*/  SEL R39, R39, RZ, !P0 ;  /* 0x000000ff27277207 */ /* 0x000fe40004000000 */
[----:B------:R-:W-:-:S03]  /*b0e0*/  ISETP.GT.AND P0, PT, R44, R16, PT ;  /* 0x000000102c00720c */ /* 0x000fc60003f04270 */
[----:B------:R-:W-:-:S10]  /*b0f0*/  IMAD.IADD R21, R60, 0x1, R39 ;  /* 0x000000013c157824 */ /* 0x000fd400078e0227 */
[----:B------:R-:W-:Y:S05]  /*b100*/  WARPSYNC.COLLECTIVE R22, `(.L_x_1700) ;  /* 0x0000000016087348 */ /* 0x000fea0003c00000 */
[----:B------:R0:W1:Y:S02]  /*b110*/  SHFL.DOWN P2, R39, R21, R17, R16 ;  /* 0x0800001115277389 */ /* 0x0000640000040010 */
[----:B01----:R-:W-:Y:S05]  /*b120*/  ENDCOLLECTIVE ;  /* 0x000000000000791b */ /* 0x003fea0003800000 */
.L_x_1700:
        /* <DEDUP_REMOVED lines=8> */
.L_x_1701:
[----:B------:R-:W-:Y:S02]  /*b1b0*/  SEL R39, R39, RZ, !P0 ;  /* 0x000000ff27277207 */ /* 0x000fe40004000000 */
[----:B------:R-:W-:Y:S02]  /*b1c0*/  ISETP.NE.AND P0, PT, R20, 0x65, PT ;  /* 0x000000651400780c */ /* 0x000fe40003f05270 */
[----:B------:R-:W-:-:S11]  /*b1d0*/  IADD3 R48, PT, PT, R61, R39, R48 ;  /* 0x000000273d307210 */ /* 0x000fd60007ffe030 */
[----:B------:R-:W-:Y:S05]  /*b1e0*/  WARPSYNC.COLLECTIVE R22, `(.L_x_1702) ;  /* 0x0000000016087348 */ /* 0x000fea0003c00000 */
[----:B------:R-:W-:Y:S01]  /*b1f0*/  VOTE.ALL P0, P0 ;  /* 0x0000000000ff7806 */ /* 0x000fe20000000000 */
[----:B------:R-:W-:-:S12]  /*b200*/  ENDCOLLECTIVE ;  /* 0x000000000000791b */ /* 0x000fd80003800000 */
.L_x_1702:
[----:B------:R-:W-:Y:S05]  /*b210*/  BRA `(.L_x_1703) ;  /* 0xffffff8400ac7947 */ /* 0x000fea000383ffff */
.L_x_1614:
[----:B------:R-:W-:Y:S01]  /*b220*/  BSSY B0, `(.L_x_1704) ;  /* 0x0000006000007945 */ /* 0x000fe20003800000 */
[----:B------:R-:W-:Y:S01]  /*b230*/  PLOP3.LUT P0, PT, P0, PT, PT, 0x8, 0x80 ;  /* 0x000000000080781c */ /* 0x000fe2000070e170 */
[----:B------:R-:W-:-:S12]  /*b240*/  IMAD.MOV.U32 R22, RZ, RZ, -0x1 ;  /* 0xffffffffff167424 */ /* 0x000fd800078e00ff */
[----:B------:R-:W-:Y:S05]  /*b250*/  WARPSYNC.COLLECTIVE R22, `(.L_x_1705) ;  /* 0x0000000016087348 */ /* 0x000fea0003c00000 */
[----:B------:R-:W-:Y:S01]  /*b260*/  VOTE.ANY P0, P0 ;  /* 0x0000000000ff7806 */ /* 0x000fe20000000100 */
[----:B------:R-:W-:-:S12]  /*b270*/  ENDCOLLECTIVE ;  /* 0x000000000000791b */ /* 0x000fd80003800000 */
.L_x_1705:
[----:B------:R-:W-:Y:S05]  /*b280*/  BSYNC B0 ;  /* 0x0000000000007941 */ /* 0x000fea0003800000 */
.L_x_1704:
[----:B------:R-:W-:Y:S05]  /*b290*/  BRA `(.L_x_1706) ;  /* 0xffffffd000587947 */ /* 0x000fea000383ffff */
.L_x_1616:
[----:B------:R-:W-:Y:S01]  /*b2a0*/  BSSY B0, `(.L_x_1707) ;  /* 0x0000006000007945 */ /* 0x000fe20003800000 */
[----:B------:R-:W-:Y:S01]  /*b2b0*/  PLOP3.LUT P0, PT, P0, PT, PT, 0x8, 0x80 ;  /* 0x000000000080781c */ /* 0x000fe2000070e170 */
[----:B------:R-:W-:-:S12]  /*b2c0*/  IMAD.MOV.U32 R22, RZ, RZ, -0x1 ;  /* 0xffffffffff167424 */ /* 0x000fd800078e00ff */
[----:B------:R-:W-:Y:S05]  /*b2d0*/  WARPSYNC.COLLECTIVE R22, `(.L_x_1708) ;  /* 0x0000000016087348 */ /* 0x000fea0003c00000 */
[----:B------:R-:W-:Y:S01]  /*b2e0*/  VOTE.ANY P0, P0 ;  /* 0x0000000000ff7806 */ /* 0x000fe20000000100 */
[----:B------:R-:W-:-:S12]  /*b2f0*/  ENDCOLLECTIVE ;  /* 0x000000000000791b */ /* 0x000fd80003800000 */
.L_x_1708:
[----:B------:R-:W-:Y:S05]  /*b300*/  BSYNC B0 ;  /* 0x0000000000007941 */ /* 0x000fea0003800000 */
.L_x_1707:
[----:B------:R-:W-:Y:S05]  /*b310*/  BRA `(.L_x_1709) ;  /* 0xffffffd000ac7947 */ /* 0x000fea000383ffff */
.L_x_1618:
[----:B------:R-:W0:Y:S01]  /*b320*/  S2R R53, SR_GEMASK ;  /* 0x0000000000357919 */ /* 0x000e220000003c00 */
[----:B------:R-:W-:Y:S01]  /*b330*/  BSSY B0, `(.L_x_1710) ;  /* 0x0000006000007945 */ /* 0x000fe20003800000 */
[----:B------:R-:W-:Y:S01]  /*b340*/  PLOP3.LUT P0, PT, P0, PT, PT, 0x8, 0x80 ;  /* 0x000000000080781c */ /* 0x000fe2000070e170 */
[----:B------:R-:W-:-:S12]  /*b350*/  IMAD.MOV.U32 R22, RZ, RZ, -0x1 ;  /* 0xffffffffff167424 */ /* 0x000fd800078e00ff */
[----:B0-----:R-:W-:Y:S05]  /*b360*/  WARPSYNC.COLLECTIVE R22, `(.L_x_1711) ;  /* 0x0000000016087348 */ /* 0x001fea0003c00000 */
[----:B------:R-:W-:Y:S01]  /*b370*/  VOTE.ANY R22, PT, P0 ;  /* 0x0000000000167806 */ /* 0x000fe200000e0100 */
[----:B0-----:R-:W-:Y:S06]  /*b380*/  ENDCOLLECTIVE ;  /* 0x000000000000791b */ /* 0x001fec0003800000 */
.L_x_1711:
[----:B------:R-:W-:Y:S05]  /*b390*/  BSYNC B0 ;  /* 0x0000000000007941 */ /* 0x000fea0003800000 */
.L_x_1710:
        /* <DEDUP_REMOVED lines=16> */
.L_x_1712:
        /* <DEDUP_REMOVED lines=8> */
.L_x_1713:
        /* <DEDUP_REMOVED lines=9> */
.L_x_1714:
        /* <DEDUP_REMOVED lines=9> */
.L_x_1715:
        /* <DEDUP_REMOVED lines=8> */
.L_x_1716:
[----:B------:R-:W-:Y:S05]  /*b6c0*/  WARPSYNC.COLLECTIVE R22, `(.L_x_1717) ;  /* 0x0000000016087348 */ /* 0x000fea0003c00000 */
[----:B------:R-:W-:Y:S01]  /*b6d0*/  VOTE.ALL P0, P0 ;  /* 0x0000000000ff7806 */ /* 0x000fe20000000000 */
[----:B------:R-:W-:-:S12]  /*b6e0*/  ENDCOLLECTIVE ;  /* 0x000000000000791b */ /* 0x000fd80003800000 */
.L_x_1717:
[----:B------:R-:W-:Y:S02]  /*b6f0*/  IADD3 R32, P2, PT, R32, 0x100, RZ ;  /* 0x0000010020207810 */ /* 0x000fe40007f5e0ff */
[----:B------:R-:W-:-:S03]  /*b700*/  SEL R39, R39, RZ, !P1 ;  /* 0x000000ff27277207 */ /* 0x000fc60004800000 */
[----:B------:R-:W-:Y:S02]  /*b710*/  IMAD.X R51, RZ, RZ, R33, P2 ;  /* 0x000000ffff337224 */ /* 0x000fe400010e0621 */
[----:B------:R-:W-:Y:S01]  /*b720*/  IMAD.IADD R33, R54, 0x1, R39 ;  /* 0x0000000136217824 */ /* 0x000fe200078e0227 */
[----:B------:R-:W-:Y:S06]  /*b730*/  BRA `(.L_x_1718) ;  /* 0xffffffd000407947 */ /* 0x000fec000383ffff */
.L_x_1620:
[----:B------:R-:W-:Y:S01]  /*b740*/  BSSY B0, `(.L_x_1719) ;  /* 0x0000006000007945 */ /* 0x000fe20003800000 */
[----:B------:R-:W-:Y:S01]  /*b750*/  PLOP3.LUT P0, PT, P0, PT, PT, 0x8, 0x80 ;  /* 0x000000000080781c */ /* 0x000fe2000070e170 */
[----:B------:R-:W-:-:S12]  /*b760*/  IMAD.MOV.U32 R22, RZ, RZ, -0x1 ;  /* 0xffffffffff167424 */ /* 0x000fd800078e00ff */
[----:B------:R-:W-:Y:S05]  /*b770*/  WARPSYNC.COLLECTIVE R22, `(.L_x_1720) ;  /* 0x0000000016087348 */ /* 0x000fea0003c00000 */
[----:B------:R-:W-:Y:S01]  /*b780*/  VOTE.ANY P0, P0 ;  /* 0x0000000000ff7806 */ /* 0x000fe20000000100 */
[----:B------:R-:W-:-:S12]  /*b790*/  ENDCOLLECTIVE ;  /* 0x000000000000791b */ /* 0x000fd80003800000 */
.L_x_1720:
[----:B------:R-:W-:Y:S05]  /*b7a0*/  BSYNC B0 ;  /* 0x0000000000007941 */ /* 0x000fea0003800000 */
.L_x_1719:
[----:B------:R-:W-:Y:S05]  /*b7b0*/  BRA `(.L_x_1721) ;  /* 0xffffffd000507947 */ /* 0x000fea000383ffff */
.L_x_1622:
[----:B------:R-:W-:Y:S01]  /*b7c0*/  BSSY B0, `(.L_x_1722) ;  /* 0x0000006000007945 */ /* 0x000fe20003800000 */
[----:B------:R-:W-:Y:S01]  /*b7d0*/  PLOP3.LUT P0, PT, P0, PT, PT, 0x8, 0x80 ;  /* 0x000000000080781c */ /* 0x000fe2000070e170 */
[----:B------:R-:W-:-:S12]  /*b7e0*/  IMAD.MOV.U32 R22, RZ, RZ, -0x1 ;  /* 0xffffffffff167424 */ /* 0x000fd800078e00ff */
[----:B------:R-:W-:Y:S05]  /*b7f0*/  WARPSYNC.COLLECTIVE R22, `(.L_x_1723) ;  /* 0x0000000016087348 */ /* 0x000fea0003c00000 */
[----:B------:R-:W-:Y:S01]  /*b800*/  VOTE.ANY P0, P0 ;  /* 0x0000000000ff7806 */ /* 0x000fe20000000100 */
[----:B------:R-:W-:-:S12]  /*b810*/  ENDCOLLECTIVE ;  /* 0x000000000000791b */ /* 0x000fd80003800000 */
.L_x_1723:
[----:B------:R-:W-:Y:S05]  /*b820*/  BSYNC B0 ;  /* 0x0000000000007941 */ /* 0x000fea0003800000 */
.L_x_1722:
[----:B------:R-:W-:Y:S05]  /*b830*/  BRA `(.L_x_1724) ;  /* 0xffffffd000a47947 */ /* 0x000fea000383ffff */
.L_x_1624:
[----:B------:R-:W-:Y:S01]  /*b840*/  BSSY B0, `(.L_x_1725) ;  /* 0x0000006000007945 */ /* 0x000fe20003800000 */
[----:B------:R-:W-:Y:S01]  /*b850*/  PLOP3.LUT P0, PT, P0, PT, PT, 0x8, 0x80 ;  /* 0x000000000080781c */ /* 0x000fe2000070e170 */
[----:B------:R-:W-:-:S12]  /*b860*/  IMAD.MOV.U32 R22, RZ, RZ, -0x1 ;  /* 0xffffffffff167424 */ /* 0x000fd800078e00ff */
[----:B------:R-:W-:Y:S05]  /*b870*/  WARPSYNC.COLLECTIVE R22, `(.L_x_1726) ;  /* 0x0000000016087348 */ /* 0x000fea0003c00000 */
[----:B------:R-:W-:Y:S01]  /*b880*/  VOTE.ANY R22, PT, P0 ;  /* 0x0000000000167806 */ /* 0x000fe200000e0100 */
[----:B------:R-:W-:Y:S06]  /*b890*/  ENDCOLLECTIVE ;  /* 0x000000000000791b */ /* 0x000fec0003800000 */
.L_x_1726:
[----:B------:R-:W-:Y:S05]  /*b8a0*/  BSYNC B0 ;  /* 0x0000000000007941 */ /* 0x000fea0003800000 */
.L_x_1725:
        /* <DEDUP_REMOVED lines=11> */
.L_x_1727:
        /* <DEDUP_REMOVED lines=10> */
.L_x_1728:
        /* <DEDUP_REMOVED lines=8> */
.L_x_1729:
        /* <DEDUP_REMOVED lines=8> */
.L_x_1730:
        /* <DEDUP_REMOVED lines=8> */
.L_x_1731:
[----:B------:R-:W-:Y:S05]  /*bb80*/  WARPSYNC.COLLECTIVE R22, `(.L_x_1732) ;  /* 0x0000000016087348 */ /* 0x000fea0003c00000 */
[----:B------:R-:W-:Y:S01]  /*bb90*/  VOTE.ALL P0, P0 ;  /* 0x0000000000ff7806 */ /* 0x000fe20000000000 */
[----:B------:R-:W-:-:S12]  /*bba0*/  ENDCOLLECTIVE ;  /* 0x000000000000791b */ /* 0x000fd80003800000 */
.L_x_1732:
[----:B------:R-:W-:-:S04]  /*bbb0*/  SEL R39, R39, RZ, !P1 ;  /* 0x000000ff27277207 */ /* 0x000fc80004800000 */
[----:B------:R-:W-:Y:S01]  /*bbc0*/  IADD3 R33, PT, PT, R54, R39, R33 ;  /* 0x0000002736217210 */ /* 0x000fe20007ffe021 */
[----:B------:R-:W-:Y:S06]  /*bbd0*/  BRA `(.L_x_1733) ;  /* 0xffffffd0003c7947 */ /* 0x000fec000383ffff */
.L_x_1734:
        /* <DEDUP_REMOVED lines=10> */
.L_x_3673:


//--------------------- .text._ZN3cub18CUB_300001_SM_10006detail6select23DeviceSelectSweepKernelINS2_10policy_hubIjbiLb0ELNS0_10SelectImplE0EE10Policy1000EN6thrust24THRUST_300001_SM_1000_NS17counting_iteratorIjNS9_11use_defaultESB_SB_EENS9_18transform_iteratorI9NonZeroOpIhEPKhSB_SB_EEPjSJ_NS0_13ScanTileStateIiLb1EEENS0_8NullTypeESM_iNS2_19streaming_context_tIlLb1EEELS5_0EEEvT0_T1_T2_T3_T4_T5_T6_T7_iT8_NS1_7vsmem_tE --------------------------
	.section	.text._ZN3cub18CUB_300001_SM_10006detail6select23DeviceSelectSweepKernelINS2_10policy_hubIjbiLb0ELNS0_10SelectImplE0EE10Policy1000EN6thrust24THRUST_300001_SM_1000_NS17counting_iteratorIjNS9_11use_defaultESB_SB_EENS9_18transform_iteratorI9NonZeroOpIhEPKhSB_SB_EEPjSJ_NS0_13ScanTileStateIiLb1EEENS0_8NullTypeESM_iNS2_19streaming_context_tIlLb1EEELS5_0EEEvT0_T1_T2_T3_T4_T5_T6_T7_iT8_NS1_7vsmem_tE,"ax",@progbits
	.align	128
        .global         _ZN3cub18CUB_300001_SM_10006detail6select23DeviceSelectSweepKernelINS2_10policy_hubIjbiLb0ELNS0_10SelectImplE0EE10Policy1000EN6thrust24THRUST_300001_SM_1000_NS17counting_iteratorIjNS9_11use_defaultESB_SB_EENS9_18transform_iteratorI9NonZeroOpIhEPKhSB_SB_EEPjSJ_NS0_13ScanTileStateIiLb1EEENS0_8NullTypeESM_iNS2_19streaming_context_tIlLb1EEELS5_0EEEvT0_T1_T2_T3_T4_T5_T6_T7_iT8_NS1_7vsmem_tE
        .type           _ZN3cub18CUB_300001_SM_10006detail6select23DeviceSelectSweepKernelINS2_10policy_hubIjbiLb0ELNS0_10SelectImplE0EE10Policy1000EN6thrust24THRUST_300001_SM_1000_NS17counting_iteratorIjNS9_11use_defaultESB_SB_EENS9_18transform_iteratorI9NonZeroOpIhEPKhSB_SB_EEPjSJ_NS0_13ScanTileStateIiLb1EEENS0_8NullTypeESM_iNS2_19streaming_context_tIlLb1EEELS5_0EEEvT0_T1_T2_T3_T4_T5_T6_T7_iT8_NS1_7vsmem_tE,@function
        .size           _ZN3cub18CUB_300001_SM_10006detail6select23DeviceSelectSweepKernelINS2_10policy_hubIjbiLb0ELNS0_10SelectImplE0EE10Policy1000EN6thrust24THRUST_300001_SM_1000_NS17counting_iteratorIjNS9_11use_defaultESB_SB_EENS9_18transform_iteratorI9NonZeroOpIhEPKhSB_SB_EEPjSJ_NS0_13ScanTileStateIiLb1EEENS0_8NullTypeESM_iNS2_19streaming_context_tIlLb1EEELS5_0EEEvT0_T1_T2_T3_T4_T5_T6_T7_iT8_NS1_7vsmem_tE,(.L_x_3674 - _ZN3cub18CUB_300001_SM_10006detail6select23DeviceSelectSweepKernelINS2_10policy_hubIjbiLb0ELNS0_10SelectImplE0EE10Policy1000EN6thrust24THRUST_300001_SM_1000_NS17counting_iteratorIjNS9_11use_defaultESB_SB_EENS9_18transform_iteratorI9NonZeroOpIhEPKhSB_SB_EEPjSJ_NS0_13ScanTileStateIiLb1EEENS0_8NullTypeESM_iNS2_19streaming_context_tIlLb1EEELS5_0EEEvT0_T1_T2_T3_T4_T5_T6_T7_iT8_NS1_7vsmem_tE)
        .other          _ZN3cub18CUB_300001_SM_10006detail6select23DeviceSelectSweepKernelINS2_10policy_hubIjbiLb0ELNS0_10SelectImplE0EE10Policy1000EN6thrust24THRUST_300001_SM_1000_NS17counting_iteratorIjNS9_11use_defaultESB_SB_EENS9_18transform_iteratorI9NonZeroOpIhEPKhSB_SB_EEPjSJ_NS0_13ScanTileStateIiLb1EEENS0_8NullTypeESM_iNS2_19streaming_context_tIlLb1EEELS5_0EEEvT0_T1_T2_T3_T4_T5_T6_T7_iT8_NS1_7vsmem_tE,@"STO_CUDA_ENTRY STV_DEFAULT"
_ZN3cub18CUB_300001_SM_10006detail6select23DeviceSelectSweepKernelINS2_10policy_hubIjbiLb0ELNS0_10SelectImplE0EE10Policy1000EN6thrust24THRUST_300001_SM_1000_NS17counting_iteratorIjNS9_11use_defaultESB_SB_EENS9_18transform_iteratorI9NonZeroOpIhEPKhSB_SB_EEPjSJ_NS0_13ScanTileStateIiLb1EEENS0_8NullTypeESM_iNS2_19streaming_context_tIlLb1EEELS5_0EEEvT0_T1_T2_T3_T4_T5_T6_T7_iT8_NS1_7vsmem_tE:
.text._ZN3cub18CUB_300001_SM_10006detail6select23DeviceSelectSweepKernelINS2_10policy_hubIjbiLb0ELNS0_10SelectImplE0EE10Policy1000EN6thrust24THRUST_300001_SM_1000_NS17counting_iteratorIjNS9_11use_defaultESB_SB_EENS9_18transform_iteratorI9NonZeroOpIhEPKhSB_SB_EEPjSJ_NS0_13ScanTileStateIiLb1EEENS0_8NullTypeESM_iNS2_19streaming_context_tIlLb1EEELS5_0EEEvT0_T1_T2_T3_T4_T5_T6_T7_iT8_NS1_7vsmem_tE:
        /* <DEDUP_REMOVED lines=26> */
[----:B---3--:R-:W-:Y:S02]  /*01a0*/  IADD3 R2, P0, PT, R2, UR4, RZ ;  /* 0x0000000402027c10 */ /* 0x008fe4000ff1e0ff */
[----:B------:R-:W-:-:S04]  /*01b0*/  IADD3.X R0, PT, PT, RZ, R0, RZ, P1, P2 ;  /* 0x00000000ff007210 */ /* 0x000fc80000fe44ff */
[----:B------:R-:W-:-:S05]  /*01c0*/  IADD3.X R3, PT, PT, R0, UR5, RZ, P0, !PT ;  /* 0x0000000500037c10 */ /* 0x000fca00087fe4ff */
        /* <DEDUP_REMOVED lines=11> */
[----:B------:R-:W-:Y:S01]  /*0280*/  IMAD.MOV.U32 R0, RZ, RZ, 0x2 ;  /* 0x00000002ff007424 */ /* 0x000fe200078e00ff */
[----:B------:R-:W-:-:S02]  /*0290*/  LOP3.LUT R5, R5, 0xffffffef, RZ, 0xc0, !PT ;  /* 0xffffffef05057812 */ /* 0x000fc400078ec0ff */
[----:B------:R-:W5:Y:S04]  /*02a0*/  LDG.E.U8 R8, desc[UR8][R2.64+0xb] ;  /* 0x00000b0802087981 */ /* 0x000f68000c1e1100 */
[----:B------:R-:W5:Y:S01]  /*02b0*/  LDG.E.U8 R7, desc[UR8][R2.64+0xc] ;  /* 0x00000c0802077981 */ /* 0x000f62000c1e1100 */
        /* <DEDUP_REMOVED lines=37> */
[----:B------:R0:W2:Y:S01]  /*0510*/  LDG.E.U8 R6, desc[UR8][R2.64+0xd] ;  /* 0x00000d0802067981 */ /* 0x0000a2000c1e1100 */
        /* <DEDUP_REMOVED lines=138> */
.L_x_1738:
[----:B------:R-:W-:Y:S05]  /*0dc0*/  BSYNC.RECONVERGENT B0 ;  /* 0x0000000000007941 */ /* 0x000fea0003800200 */
.L_x_1737:
        /* <DEDUP_REMOVED lines=22> */
.L_x_1742:
[----:B-----5:R-:W-:-:S04]  /*0f30*/  IADD3 R14, P0, PT, R57, R12, RZ ;  /* 0x0000000c390e7210 */ /* 0x020fc80007f1e0ff */
[----:B------:R-:W-:Y:S02]  /*0f40*/  LEA.HI.X.SX32 R13, R57, R13, 0x1, P0 ;  /* 0x0000000d390d7211 */ /* 0x000fe400000f0eff */
[----:B-1----:R-:W-:-:S04]  /*0f50*/  LEA R12, P0, R14, UR4, 0x2 ;  /* 0x000000040e0c7c11 */ /* 0x002fc8000f8010ff */
[----:B------:R-:W-:-:S05]  /*0f60*/  LEA.HI.X R13, R14, UR5, R13, 0x2, P0 ;  /* 0x000000050e0d7c11 */ /* 0x000fca00080f140d */
[----:B------:R1:W-:Y:S04]  /*0f70*/  STG.E desc[UR8][R12.64], R56 ;  /* 0x000000380c007986 */ /* 0x0003e8000c101908 */
.L_x_1741:
[----:B------:R-:W-:Y:S05]  /*0f80*/  BSYNC.RECONVERGENT B0 ;  /* 0x0000000000007941 */ /* 0x000fea0003800200 */
.L_x_1740:
        /* <DEDUP_REMOVED lines=9> */
.L_x_1745:
[----:B-----5:R-:W-:-:S04]  /*1020*/  IADD3 R14, P0, PT, R54, R12, RZ ;  /* 0x0000000c360e7210 */ /* 0x020fc80007f1e0ff */
[----:B------:R-:W-:Y:S02]  /*1030*/  LEA.HI.X.SX32 R13, R54, R13, 0x1, P0 ;  /* 0x0000000d360d7211 */ /* 0x000fe400000f0eff */
[----:B-1----:R-:W-:-:S04]  /*1040*/  LEA R12, P0, R14, UR4, 0x2 ;  /* 0x000000040e0c7c11 */ /* 0x002fc8000f8010ff */
[----:B------:R-:W-:-:S05]  /*1050*/  LEA.HI.X R13, R14, UR5, R13, 0x2, P0 ;  /* 0x000000050e0d7c11 */ /* 0x000fca00080f140d */
[----:B------:R2:W-:Y:S04]  /*1060*/  STG.E desc[UR8][R12.64], R52 ;  /* 0x000000340c007986 */ /* 0x0005e8000c101908 */
.L_x_1744:
[----:B------:R-:W-:Y:S05]  /*1070*/  BSYNC.RECONVERGENT B0 ;  /* 0x0000000000007941 */ /* 0x000fea0003800200 */
.L_x_1743:
        /* <DEDUP_REMOVED lines=9> */
.L_x_1748:
[----:B-----5:R-:W-:-:S04]  /*1110*/  IADD3 R14, P0, PT, R51, R12, RZ ;  /* 0x0000000c330e7210 */ /* 0x020fc80007f1e0ff */
[----:B------:R-:W-:Y:S02]  /*1120*/  LEA.HI.X.SX32 R13, R51, R13, 0x1, P0 ;  /* 0x0000000d330d7211 */ /* 0x000fe400000f0eff */
[----:B-1----:R-:W-:-:S04]  /*1130*/  LEA R12, P0, R14, UR4, 0x2 ;  /* 0x000000040e0c7c11 */ /* 0x002fc8000f8010ff */
[----:B------:R-:W-:-:S05]  /*1140*/  LEA.HI.X R13, R14, UR5, R13, 0x2, P0 ;  /* 0x000000050e0d7c11 */ /* 0x000fca00080f140d */
[----:B------:R3:W-:Y:S04]  /*1150*/  STG.E desc[UR8][R12.64], R48 ;  /* 0x000000300c007986 */ /* 0x0007e8000c101908 */
.L_x_1747:
[----:B------:R-:W-:Y:S05]  /*1160*/  BSYNC.RECONVERGENT B0 ;  /* 0x0000000000007941 */ /* 0x000fea0003800200 */
.L_x_1746:
        /* <DEDUP_REMOVED lines=9> */
.L_x_1751:
[----:B-----5:R-:W-:-:S04]  /*1200*/  IADD3 R14, P0, PT, R47, R12, RZ ;  /* 0x0000000c2f0e7210 */ /* 0x020fc80007f1e0ff */
[----:B------:R-:W-:Y:S02]  /*1210*/  LEA.HI.X.SX32 R13, R47, R13, 0x1, P0 ;  /* 0x0000000d2f0d7211 */ /* 0x000fe400000f0eff */
[----:B-1----:R-:W-:-:S04]  /*1220*/  LEA R12, P0, R14, UR4, 0x2 ;  /* 0x000000040e0c7c11 */ /* 0x002fc8000f8010ff */
[----:B------:R-:W-:-:S05]  /*1230*/  LEA.HI.X R13, R14, UR5, R13, 0x2, P0 ;  /* 0x000000050e0d7c11 */ /* 0x000fca00080f140d */
[----:B------:R4:W-:Y:S04]  /*1240*/  STG.E desc[UR8][R12.64], R50 ;  /* 0x000000320c007986 */ /* 0x0009e8000c101908 */
.L_x_1750:
[----:B------:R-:W-:Y:S05]  /*1250*/  BSYNC.RECONVERGENT B0 ;  /* 0x0000000000007941 */ /* 0x000fea0003800200 */
.L_x_1749:
        /* <DEDUP_REMOVED lines=9> */
.L_x_1754:
[----:B-----5:R-:W-:-:S04]  /*12f0*/  IADD3 R14, P0, PT, R5, R12, RZ ;  /* 0x0000000c050e7210 */ /* 0x020fc80007f1e0ff */
[----:B------:R-:W-:Y:S02]  /*1300*/  LEA.HI.X.SX32 R5, R5, R13, 0x1, P0 ;  /* 0x0000000d05057211 */ /* 0x000fe400000f0eff */
[----:B-1----:R-:W-:-:S04]  /*1310*/  LEA R12, P0, R14, UR4, 0x2 ;  /* 0x000000040e0c7c11 */ /* 0x002fc8000f8010ff */
[----:B------:R-:W-:-:S05]  /*1320*/  LEA.HI.X R13, R14, UR5, R5, 0x2, P0 ;  /* 0x000000050e0d7c11 */ /* 0x000fca00080f1405 */
[----:B------:R1:W-:Y:S04]  /*1330*/  STG.E desc[UR8][R12.64], R46 ;  /* 0x0000002e0c007986 */ /* 0x0003e8000c101908 */
.L_x_1753:
[----:B------:R-:W-:Y:S05]  /*1340*/  BSYNC.RECONVERGENT B0 ;  /* 0x0000000000007941 */ /* 0x000fea0003800200 */
.L_x_1752:
        /* <DEDUP_REMOVED lines=9> */
.L_x_1757:
[----:B-----5:R-:W-:-:S04]  /*13e0*/  IADD3 R5, P0, PT, R4, R12, RZ ;  /* 0x0000000c04057210 */ /* 0x020fc80007f1e0ff */
[----:B------:R-:W-:Y:S02]  /*13f0*/  LEA.HI.X.SX32 R12, R4, R13, 0x1, P0 ;  /* 0x0000000d040c7211 */ /* 0x000fe400000f0eff */
[----:B-1----:R-:W-:-:S04]  /*1400*/  LEA R4, P0, R5, UR4, 0x2 ;  /* 0x0000000405047c11 */ /* 0x002fc8000f8010ff */
[----:B------:R-:W-:-:S05]  /*1410*/  LEA.HI.X R5, R5, UR5, R12, 0x2, P0 ;  /* 0x0000000505057c11 */ /* 0x000fca00080f140c */
[----:B------:R1:W-:Y:S04]  /*1420*/  STG.E desc[UR8][R4.64], R32 ;  /* 0x0000002004007986 */ /* 0x0003e8000c101908 */
.L_x_1756:
[----:B------:R-:W-:Y:S05]  /*1430*/  BSYNC.RECONVERGENT B0 ;  /* 0x0000000000007941 */ /* 0x000fea0003800200 */
.L_x_1755:
        /* <DEDUP_REMOVED lines=9> */
.L_x_1760:
[----:B--2345:R-:W-:-:S04]  /*14d0*/  IADD3 R12, P0, PT, R3, R4, RZ ;  /* 0x00000004030c7210 */ /* 0x03cfc80007f1e0ff */
[----:B------:R-:W-:Y:S02]  /*14e0*/  LEA.HI.X.SX32 R3, R3, R5, 0x1, P0 ;  /* 0x0000000503037211 */ /* 0x000fe400000f0eff */
[----:B-1----:R-:W-:-:S04]  /*14f0*/  LEA R4, P0, R12, UR4, 0x2 ;  /* 0x000000040c047c11 */ /* 0x002fc8000f8010ff */
[----:B------:R-:W-:-:S05]  /*1500*/  LEA.HI.X R5, R12, UR5, R3, 0x2, P0 ;  /* 0x000000050c057c11 */ /* 0x000fca00080f1403 */
[----:B------:R1:W-:Y:S04]  /*1510*/  STG.E desc[UR8][R4.64], R33 ;  /* 0x0000002104007986 */ /* 0x0003e8000c101908 */
.L_x_1759:
[----:B------:R-:W-:Y:S05]  /*1520*/  BSYNC.RECONVERGENT B0 ;  /* 0x0000000000007941 */ /* 0x000fea0003800200 */
.L_x_1758:
        /* <DEDUP_REMOVED lines=9> */
.L_x_1763:
[----:B-----5:R-:W-:-:S04]  /*15c0*/  IADD3 R3, P0, PT, R2, R4, RZ ;  /* 0x0000000402037210 */ /* 0x020fc80007f1e0ff */
[----:B------:R-:W-:Y:S02]  /*15d0*/  LEA.HI.X.SX32 R4, R2, R5, 0x1, P0 ;  /* 0x0000000502047211 */ /* 0x000fe400000f0eff */
[----:B-1----:R-:W-:-:S04]  /*15e0*/  LEA R2, P0, R3, UR4, 0x2 ;  /* 0x0000000403027c11 */ /* 0x002fc8000f8010ff */
[----:B------:R-:W-:-:S05]  /*15f0*/  LEA.HI.X R3, R3, UR5, R4, 0x2, P0 ;  /* 0x0000000503037c11 */ /* 0x000fca00080f1404 */
[----:B------:R1:W-:Y:S04]  /*1600*/  STG.E desc[UR8][R2.64], R34 ;  /* 0x0000002202007986 */ /* 0x0003e8000c101908 */
.L_x_1762:
[----:B------:R-:W-:Y:S05]  /*1610*/  BSYNC.RECONVERGENT B0 ;  /* 0x0000000000007941 */ /* 0x000fea0003800200 */
.L_x_1761:
        /* <DEDUP_REMOVED lines=9> */
.L_x_1766:
[----:B-----5:R-:W-:-:S04]  /*16b0*/  IADD3 R4, P0, PT, R0, R2, RZ ;  /* 0x0000000200047210 */ /* 0x020fc80007f1e0ff */
[----:B------:R-:W-:Y:S02]  /*16c0*/  LEA.HI.X.SX32 R3, R0, R3, 0x1, P0 ;  /* 0x0000000300037211 */ /* 0x000fe400000f0eff */
[----:B-1----:R-:W-:-:S04]  /*16d0*/  LEA R2, P0, R4, UR4, 0x2 ;  /* 0x0000000404027c11 */ /* 0x002fc8000f8010ff */
[----:B------:R-:W-:-:S05]  /*16e0*/  LEA.HI.X R3, R4, UR5, R3, 0x2, P0 ;  /* 0x0000000504037c11 */ /* 0x000fca00080f1403 */
[----:B------:R1:W-:Y:S04]  /*16f0*/  STG.E desc[UR8][R2.64], R35 ;  /* 0x0000002302007986 */ /* 0x0003e8000c101908 */
.L_x_1765:
[----:B------:R-:W-:Y:S05]  /*1700*/  BSYNC.RECONVERGENT B0 ;  /* 0x0000000000007941 */ /* 0x000fea0003800200 */
.L_x_1764:
        /* <DEDUP_REMOVED lines=9> */
.L_x_1769:
[----:B-----5:R-:W-:-:S04]  /*17a0*/  IADD3 R0, P0, PT, R39, R2, RZ ;  /* 0x0000000227007210 */ /* 0x020fc80007f1e0ff */
[----:B------:R-:W-:Y:S02]  /*17b0*/  LEA.HI.X.SX32 R3, R39, R3, 0x1, P0 ;  /* 0x0000000327037211 */ /* 0x000fe400000f0eff */
[----:B-1----:R-:W-:-:S04]  /*17c0*/  LEA R2, P0, R0, UR4, 0x2 ;  /* 0x0000000400027c11 */ /* 0x002fc8000f8010ff */
[----:B------:R-:W-:-:S05]  /*17d0*/  LEA.HI.X R3, R0, UR5, R3, 0x2, P0 ;  /* 0x0000000500037c11 */ /* 0x000fca00080f1403 */
[----:B------:R1:W-:Y:S04]  /*17e0*/  STG.E desc[UR8][R2.64], R36 ;  /* 0x0000002402007986 */ /* 0x0003e8000c101908 */
.L_x_1768:
[----:B------:R-:W-:Y:S05]  /*17f0*/  BSYNC.RECONVERGENT B0 ;  /* 0x0000000000007941 */ /* 0x000fea0003800200 */
.L_x_1767:
        /* <DEDUP_REMOVED lines=9> */
.L_x_1772:
[----:B-----5:R-:W-:-:S04]  /*1890*/  IADD3 R0, P0, PT, R42, R2, RZ ;  /* 0x000000022a007210 */ /* 0x020fc80007f1e0ff */
[----:B------:R-:W-:Y:S02]  /*18a0*/  LEA.HI.X.SX32 R3, R42, R3, 0x1, P0 ;  /* 0x000000032a037211 */ /* 0x000fe400000f0eff */
[----:B-1----:R-:W-:-:S04]  /*18b0*/  LEA R2, P0, R0, UR4, 0x2 ;  /* 0x0000000400027c11 */ /* 0x002fc8000f8010ff */
[----:B------:R-:W-:-:S05]  /*18c0*/  LEA.HI.X R3, R0, UR5, R3, 0x2, P0 ;  /* 0x0000000500037c11 */ /* 0x000fca00080f1403 */
[----:B------:R1:W-:Y:S04]  /*18d0*/  STG.E desc[UR8][R2.64], R37 ;  /* 0x0000002502007986 */ /* 0x0003e8000c101908 */
.L_x_1771:
[----:B------:R-:W-:Y:S05]  /*18e0*/  BSYNC.RECONVERGENT B0 ;  /* 0x0000000000007941 */ /* 0x000fea0003800200 */
.L_x_1770:
        /* <DEDUP_REMOVED lines=9> */
.L_x_1775:
[----:B-----5:R-:W-:-:S04]  /*1980*/  IADD3 R0, P0, PT, R43, R2, RZ ;  /* 0x000000022b007210 */ /* 0x020fc80007f1e0ff */
[----:B------:R-:W-:Y:S02]  /*1990*/  LEA.HI.X.SX32 R3, R43, R3, 0x1, P0 ;  /* 0x000000032b037211 */ /* 0x000fe400000f0eff */
[----:B-1----:R-:W-:-:S04]  /*19a0*/  LEA R2, P0, R0, UR4, 0x2 ;  /* 0x0000000400027c11 */ /* 0x002fc8000f8010ff */
[----:B------:R-:W-:-:S05]  /*19b0*/  LEA.HI.X R3, R0, UR5, R3, 0x2, P0 ;  /* 0x0000000500037c11 */ /* 0x000fca00080f1403 */
[----:B------:R1:W-:Y:S04]  /*19c0*/  STG.E desc[UR8][R2.64], R38 ;  /* 0x0000002602007986 */ /* 0x0003e8000c101908 */
.L_x_1774:
[----:B------:R-:W-:Y:S05]  /*19d0*/  BSYNC.RECONVERGENT B0 ;  /* 0x0000000000007941 */ /* 0x000fea0003800200 */
.L_x_1773:
        /* <DEDUP_REMOVED lines=9> */
.L_x_1778:
[----:B-----5:R-:W-:-:S04]  /*1a70*/  IADD3 R0, P0, PT, R44, R2, RZ ;  /* 0x000000022c007210 */ /* 0x020fc80007f1e0ff */
[----:B------:R-:W-:Y:S02]  /*1a80*/  LEA.HI.X.SX32 R3, R44, R3, 0x1, P0 ;  /* 0x000000032c037211 */ /* 0x000fe400000f0eff */
[----:B-1----:R-:W-:-:S04]  /*1a90*/  LEA R2, P0, R0, UR4, 0x2 ;  /* 0x0000000400027c11 */ /* 0x002fc8000f8010ff */
[----:B------:R-:W-:-:S05]  /*1aa0*/  LEA.HI.X R3, R0, UR5, R3, 0x2, P0 ;  /* 0x0000000500037c11 */ /* 0x000fca00080f1403 */
[----:B------:R1:W-:Y:S04]  /*1ab0*/  STG.E desc[UR8][R2.64], R40 ;  /* 0x0000002802007986 */ /* 0x0003e8000c101908 */
.L_x_1777:
[----:B------:R-:W-:Y:S05]  /*1ac0*/  BSYNC.RECONVERGENT B0 ;  /* 0x0000000000007941 */ /* 0x000fea0003800200 */
.L_x_1776:
[----:B------:R-:W-:-:S13]  /*1ad0*/  ISETP.NE.AND P0, PT, R6, RZ, PT ;  /* 0x000000ff0600720c */ /* 0x000fda0003f05270 */
[----:B------:R-:W-:Y:S05]  /*1ae0*/  @!P0 EXIT ;  /* 0x000000000000894d */ /* 0x000fea0003800000 */
[----:B------:R-:W-:Y:S01]  /*1af0*/  UISETP.NE.AND UP0, UPT, UR6, URZ, UPT ;  /* 0x000000ff0600728c */ /* 0x000fe2000bf05270 */
[----:B-1---5:R-:W-:-:S08]  /*1b00*/  CS2R R2, SRZ ;  /* 0x0000000000027805 */ /* 0x022fd0000001ff00 */
[----:B------:R-:W-:Y:S05]  /*1b10*/  BRA.U UP0, `(.L_x_1779) ;  /* 0x0000000100087547 */ /* 0x000fea000b800000 */
[----:B------:R-:W1:Y:S02]  /*1b20*/  LDC.64 R2, c[0x0][0x3d8] ;  /* 0x0000f600ff027b82 */ /* 0x000e640000000a00 */
[----:B-1----:R-:W5:Y:S02]  /*1b30*/  LDG.E.64 R2, desc[UR8][R2.64] ;  /* 0x0000000802027981 */ /* 0x002f64000c1e1b00 */
.L_x_1779:
[----:B------:R-:W1:Y:S01]  /*1b40*/  LDCU.64 UR4, c[0x0][0x398] ;  /* 0x00007300ff0477ac */ /* 0x000e620008000a00 */
[----:B-----5:R-:W-:-:S04]  /*1b50*/  IADD3 R0, P0, PT, R45, R2, RZ ;  /* 0x000000022d007210 */ /* 0x020fc80007f1e0ff */
[----:B------:R-:W-:Y:S02]  /*1b60*/  LEA.HI.X.SX32 R3, R45, R3, 0x1, P0 ;  /* 0x000000032d037211 */ /* 0x000fe400000f0eff */
[----:B-1----:R-:W-:-:S04]  /*1b70*/  LEA R2, P0, R0, UR4, 0x2 ;  /* 0x0000000400027c11 */ /* 0x002fc8000f8010ff */
[----:B------:R-:W-:-:S05]  /*1b80*/  LEA.HI.X R3, R0, UR5, R3, 0x2, P0 ;  /* 0x0000000500037c11 */ /* 0x000fca00080f1403 */
[----:B------:R-:W-:Y:S01]  /*1b90*/  STG.E desc[UR8][R2.64], R41 ;  /* 0x0000002902007986 */ /* 0x000fe2000c101908 */
[----:B------:R-:W-:Y:S05]  /*1ba0*/  EXIT ;  /* 0x000000000000794d */ /* 0x000fea0003800000 */
.L_x_1739:
        /* <DEDUP_REMOVED lines=69> */
.L_x_1783:
        /* <DEDUP_REMOVED lines=18> */
.L_x_1782:
[----:B------:R-:W-:-:S07]  /*2120*/  IMAD.MOV.U32 R0, RZ, RZ, R7 ;  /* 0x000000ffff007224 */ /* 0x000fce00078e0007 */
.L_x_1781:
[----:B------:R-:W-:Y:S05]  /*2130*/  BSYNC.RECONVERGENT B0 ;  /* 0x0000000000007941 */ /* 0x000fea0003800200 */
.L_x_1780:
        /* <DEDUP_REMOVED lines=14> */
.L_x_1784:
        /* <DEDUP_REMOVED lines=44> */
.L_x_1736:
        /* <DEDUP_REMOVED lines=12> */
[----:B---3--:R-:W-:Y:S02]  /*25a0*/  IADD3 R12, P0, PT, R12, UR10, RZ ;  /* 0x0000000a0c0c7c10 */ /* 0x008fe4000ff1e0ff */
[----:B------:R-:W-:-:S04]  /*25b0*/  IADD3.X R2, PT, PT, RZ, UR4, R2, P1, P2 ;  /* 0x00000004ff027c10 */ /* 0x000fc80008fe4402 */
        /* <DEDUP_REMOVED lines=164> */
.L_x_1956:
[----:B------:R-:W-:Y:S05]  /*3000*/  @!P0 BRA `(.L_x_1787) ;  /* 0x0000000000748947 */ /* 0x000fea0003800000 */
[----:B------:R-:W-:-:S07]  /*3010*/  IMAD.MOV.U32 R39, RZ, RZ, 0x1a6 ;  /* 0x000001a6ff277424 */ /* 0x000fce00078e00ff */
.L_x_1789:
        /* <DEDUP_REMOVED lines=27> */
.L_x_1959:
[----:B------:R-:W-:Y:S05]  /*31d0*/  @P0 BRA `(.L_x_1789) ;  /* 0xfffffffc00900947 */ /* 0x000fea000383ffff */
.L_x_1787:
        /* <DEDUP_REMOVED lines=38> */
.L_x_1968:
[----:B------:R-:W-:Y:S05]  /*3440*/  @!P0 BRA `(.L_x_1791) ;  /* 0x0000000400248947 */ /* 0x000fea0003800000 */
[----:B------:R-:W-:-:S07]  /*3450*/  IMAD.MOV.U32 R51, RZ, RZ, 0x1a6 ;  /* 0x000001a6ff337424 */ /* 0x000fce00078e00ff */
.L_x_1797:
        /* <DEDUP_REMOVED lines=10> */
.L_x_1971:
[----:B------:R-:W-:Y:S05]  /*3500*/  @!P0 BRA `(.L_x_1793) ;  /* 0x0000000000748947 */ /* 0x000fea0003800000 */
[----:B------:R-:W-:-:S07]  /*3510*/  IMAD.MOV.U32 R39, RZ, RZ, R51 ;  /* 0x000000ffff277224 */ /* 0x000fce00078e0033 */
.L_x_1795:
        /* <DEDUP_REMOVED lines=27> */
.L_x_1974:
[----:B------:R-:W-:Y:S05]  /*36d0*/  @P0 BRA `(.L_x_1795) ;  /* 0xfffffffc00900947 */ /* 0x000fea000383ffff */
.L_x_1793:
        /* <DEDUP_REMOVED lines=31> */
.L_x_1983:
[----:B------:R-:W-:Y:S05]  /*38d0*/  @P0 BRA `(.L_x_1797) ;  /* 0xfffffff800e00947 */ /* 0x000fea000383ffff */
.L_x_1791:
        /* <DEDUP_REMOVED lines=16> */
.L_x_1785:
        /* <DEDUP_REMOVED lines=45> */
.L_x_1801:
[----:B-----5:R-:W-:-:S04]  /*3cb0*/  IADD3 R2, P0, PT, R23, R16, RZ ;  /* 0x0000001017027210 */ /* 0x020fc80007f1e0ff */
[----:B------:R-:W-:Y:S02]  /*3cc0*/  LEA.HI.X.SX32 R17, R23, R17, 0x1, P0 ;  /* 0x0000001117117211 */ /* 0x000fe400000f0eff */
[----:B0-----:R-:W-:-:S04]  /*3cd0*/  LEA R16, P0, R2, UR6, 0x2 ;  /* 0x0000000602107c11 */ /* 0x001fc8000f8010ff */
[----:B------:R-:W-:-:S05]  /*3ce0*/  LEA.HI.X R17, R2, UR7, R17, 0x2, P0 ;  /* 0x0000000702117c11 */ /* 0x000fca00080f1411 */
[----:B------:R1:W-:Y:S04]  /*3cf0*/  STG.E desc[UR8][R16.64], R12 ;  /* 0x0000000c10007986 */ /* 0x0003e8000c101908 */
.L_x_1800:
[----:B0-----:R-:W-:Y:S05]  /*3d00*/  BSYNC.RECONVERGENT B0 ;  /* 0x0000000000007941 */ /* 0x001fea0003800200 */
.L_x_1799:
        /* <DEDUP_REMOVED lines=9> */
.L_x_1804:
[----:B-1---5:R-:W-:-:S04]  /*3da0*/  IADD3 R12, P0, PT, R21, R2, RZ ;  /* 0x00000002150c7210 */ /* 0x022fc80007f1e0ff */
[----:B------:R-:W-:Y:S02]  /*3db0*/  LEA.HI.X.SX32 R3, R21, R3, 0x1, P0 ;  /* 0x0000000315037211 */ /* 0x000fe400000f0eff */
[----:B0-----:R-:W-:-:S04]  /*3dc0*/  LEA R2, P0, R12, UR6, 0x2 ;  /* 0x000000060c027c11 */ /* 0x001fc8000f8010ff */
[----:B------:R-:W-:-:S05]  /*3dd0*/  LEA.HI.X R3, R12, UR7, R3, 0x2, P0 ;  /* 0x000000070c037c11 */ /* 0x000fca00080f1403 */
[----:B------:R0:W-:Y:S04]  /*3de0*/  STG.E desc[UR8][R2.64], R56 ;  /* 0x0000003802007986 */ /* 0x0001e8000c101908 */
.L_x_1803:
[----:B------:R-:W-:Y:S05]  /*3df0*/  BSYNC.RECONVERGENT B0 ;  /* 0x0000000000007941 */ /* 0x000fea0003800200 */
.L_x_1802:
        /* <DEDUP_REMOVED lines=9> */
.L_x_1807:
[----:B-----5:R-:W-:-:S04]  /*3e90*/  IADD3 R4, P0, PT, R28, R2, RZ ;  /* 0x000000021c047210 */ /* 0x020fc80007f1e0ff */
[----:B------:R-:W-:Y:S02]  /*3ea0*/  LEA.HI.X.SX32 R3, R28, R3, 0x1, P0 ;  /* 0x000000031c037211 */ /* 0x000fe400000f0eff */
[----:B0-----:R-:W-:-:S04]  /*3eb0*/  LEA R2, P0, R4, UR6, 0x2 ;  /* 0x0000000604027c11 */ /* 0x001fc8000f8010ff */
[----:B------:R-:W-:-:S05]  /*3ec0*/  LEA.HI.X R3, R4, UR7, R3, 0x2, P0 ;  /* 0x0000000704037c11 */ /* 0x000fca00080f1403 */
[----:B------:R2:W-:Y:S04]  /*3ed0*/  STG.E desc[UR8][R2.64], R55 ;  /* 0x0000003702007986 */ /* 0x0005e8000c101908 */
.L_x_1806:
[----:B------:R-:W-:Y:S05]  /*3ee0*/  BSYNC.RECONVERGENT B0 ;  /* 0x0000000000007941 */ /* 0x000fea0003800200 */
.L_x_1805:
        /* <DEDUP_REMOVED lines=9> */
.L_x_1810:
[----:B-----5:R-:W-:-:S04]  /*3f80*/  IADD3 R4, P0, PT, R29, R2, RZ ;  /* 0x000000021d047210 */ /* 0x020fc80007f1e0ff */
[----:B------:R-:W-:Y:S02]  /*3f90*/  LEA.HI.X.SX32 R3, R29, R3, 0x1, P0 ;  /* 0x000000031d037211 */ /* 0x000fe400000f0eff */
[----:B0-----:R-:W-:-:S04]  /*3fa0*/  LEA R2, P0, R4, UR6, 0x2 ;  /* 0x0000000604027c11 */ /* 0x001fc8000f8010ff */
[----:B------:R-:W-:-:S05]  /*3fb0*/  LEA.HI.X R3, R4, UR7, R3, 0x2, P0 ;  /* 0x0000000704037c11 */ /* 0x000fca00080f1403 */
[----:B------:R3:W-:Y:S04]  /*3fc0*/  STG.E desc[UR8][R2.64], R54 ;  /* 0x0000003602007986 */ /* 0x0007e8000c101908 */
.L_x_1809:
[----:B------:R-:W-:Y:S05]  /*3fd0*/  BSYNC.RECONVERGENT B0 ;  /* 0x0000000000007941 */ /* 0x000fea0003800200 */
.L_x_1808:
        /* <DEDUP_REMOVED lines=9> */
.L_x_1813:
[----:B-----5:R-:W-:-:S04]  /*4070*/  IADD3 R4, P0, PT, R30, R2, RZ ;  /* 0x000000021e047210 */ /* 0x020fc80007f1e0ff */
[----:B------:R-:W-:Y:S02]  /*4080*/  LEA.HI.X.SX32 R3, R30, R3, 0x1, P0 ;  /* 0x000000031e037211 */ /* 0x000fe400000f0eff */
[----:B0-----:R-:W-:-:S04]  /*4090*/  LEA R2, P0, R4, UR6, 0x2 ;  /* 0x0000000604027c11 */ /* 0x001fc8000f8010ff */
[----:B------:R-:W-:-:S05]  /*40a0*/  LEA.HI.X R3, R4, UR7, R3, 0x2, P0 ;  /* 0x0000000704037c11 */ /* 0x000fca00080f1403 */
[----:B------:R4:W-:Y:S04]  /*40b0*/  STG.E desc[UR8][R2.64], R53 ;  /* 0x0000003502007986 */ /* 0x0009e8000c101908 */
.L_x_1812:
[----:B------:R-:W-:Y:S05]  /*40c0*/  BSYNC.RECONVERGENT B0 ;  /* 0x0000000000007941 */ /* 0x000fea0003800200 */
.L_x_1811:
        /* <DEDUP_REMOVED lines=9> */
.L_x_1816:
[----:B-----5:R-:W-:-:S04]  /*4160*/  IADD3 R4, P0, PT, R31, R2, RZ ;  /* 0x000000021f047210 */ /* 0x020fc80007f1e0ff */
[----:B------:R-:W-:Y:S02]  /*4170*/  LEA.HI.X.SX32 R3, R31, R3, 0x1, P0 ;  /* 0x000000031f037211 */ /* 0x000fe400000f0eff */
[----:B0-----:R-:W-:-:S04]  /*4180*/  LEA R2, P0, R4, UR6, 0x2 ;  /* 0x0000000604027c11 */ /* 0x001fc8000f8010ff */
[----:B------:R-:W-:-:S05]  /*4190*/  LEA.HI.X R3, R4, UR7, R3, 0x2, P0 ;  /* 0x0000000704037c11 */ /* 0x000fca00080f1403 */
[----:B------:R0:W-:Y:S04]  /*41a0*/  STG.E desc[UR8][R2.64], R52 ;  /* 0x0000003402007986 */ /* 0x0001e8000c101908 */
.L_x_1815:
[----:B------:R-:W-:Y:S05]  /*41b0*/  BSYNC.RECONVERGENT B0 ;  /* 0x0000000000007941 */ /* 0x000fea0003800200 */
.L_x_1814:
        /* <DEDUP_REMOVED lines=9> */
.L_x_1819:
[----:B-----5:R-:W-:-:S04]  /*4250*/  IADD3 R4, P0, PT, R32, R2, RZ ;  /* 0x0000000220047210 */ /* 0x020fc80007f1e0ff */
[----:B------:R-:W-:Y:S02]  /*4260*/  LEA.HI.X.SX32 R3, R32, R3, 0x1, P0 ;  /* 0x0000000320037211 */ /* 0x000fe400000f0eff */
[----:B0-----:R-:W-:-:S04]  /*4270*/  LEA R2, P0, R4, UR6, 0x2 ;  /* 0x0000000604027c11 */ /* 0x001fc8000f8010ff */
[----:B------:R-:W-:-:S05]  /*4280*/  LEA.HI.X R3, R4, UR7, R3, 0x2, P0 ;  /* 0x0000000704037c11 */ /* 0x000fca00080f1403 */
[----:B------:R0:W-:Y:S04]  /*4290*/  STG.E desc[UR8][R2.64], R43 ;  /* 0x0000002b02007986 */ /* 0x0001e8000c101908 */
.L_x_1818:
[----:B------:R-:W-:Y:S05]  /*42a0*/  BSYNC.RECONVERGENT B0 ;  /* 0x0000000000007941 */ /* 0x000fea0003800200 */
.L_x_1817:
        /* <DEDUP_REMOVED lines=9> */
.L_x_1822:
[----:B-----5:R-:W-:-:S04]  /*4340*/  IADD3 R4, P0, PT, R0, R2, RZ ;  /* 0x0000000200047210 */ /* 0x020fc80007f1e0ff */
[----:B------:R-:W-:Y:S02]  /*4350*/  LEA.HI.X.SX32 R3, R0, R3, 0x1, P0 ;  /* 0x0000000300037211 */ /* 0x000fe400000f0eff */
[----:B0-----:R-:W-:-:S04]  /*4360*/  LEA R2, P0, R4, UR6, 0x2 ;  /* 0x0000000604027c11 */ /* 0x001fc8000f8010ff */
[----:B------:R-:W-:-:S05]  /*4370*/  LEA.HI.X R3, R4, UR7, R3, 0x2, P0 ;  /* 0x0000000704037c11 */ /* 0x000fca00080f1403 */
[----:B------:R0:W-:Y:S04]  /*4380*/  STG.E desc[UR8][R2.64], R42 ;  /* 0x0000002a02007986 */ /* 0x0001e8000c101908 */
.L_x_1821:
[----:B------:R-:W-:Y:S05]  /*4390*/  BSYNC.RECONVERGENT B0 ;  /* 0x0000000000007941 */ /* 0x000fea0003800200 */
.L_x_1820:
        /* <DEDUP_REMOVED lines=9> */
.L_x_1825:
[----:B-----5:R-:W-:-:S04]  /*4430*/  IADD3 R0, P0, PT, R19, R2, RZ ;  /* 0x0000000213007210 */ /* 0x020fc80007f1e0ff */
[----:B------:R-:W-:Y:S02]  /*4440*/  LEA.HI.X.SX32 R3, R19, R3, 0x1, P0 ;  /* 0x0000000313037211 */ /* 0x000fe400000f0eff */
[----:B0-----:R-:W-:-:S04]  /*4450*/  LEA R2, P0, R0, UR6, 0x2 ;  /* 0x0000000600027c11 */ /* 0x001fc8000f8010ff */
[----:B------:R-:W-:-:S05]  /*4460*/  LEA.HI.X R3, R0, UR7, R3, 0x2, P0 ;  /* 0x0000000700037c11 */ /* 0x000fca00080f1403 */
[----:B------:R0:W-:Y:S04]  /*4470*/  STG.E desc[UR8][R2.64], R41 ;  /* 0x0000002902007986 */ /* 0x0001e8000c101908 */
.L_x_1824:
[----:B------:R-:W-:Y:S05]  /*4480*/  BSYNC.RECONVERGENT B0 ;  /* 0x0000000000007941 */ /* 0x000fea0003800200 */
.L_x_1823:
        /* <DEDUP_REMOVED lines=9> */
.L_x_1828:
[----:B-----5:R-:W-:-:S04]  /*4520*/  IADD3 R0, P0, PT, R33, R2, RZ ;  /* 0x0000000221007210 */ /* 0x020fc80007f1e0ff */
[----:B------:R-:W-:Y:S02]  /*4530*/  LEA.HI.X.SX32 R3, R33, R3, 0x1, P0 ;  /* 0x0000000321037211 */ /* 0x000fe400000f0eff */
[----:B0-----:R-:W-:-:S04]  /*4540*/  LEA R2, P0, R0, UR6, 0x2 ;  /* 0x0000000600027c11 */ /* 0x001fc8000f8010ff */
[----:B------:R-:W-:-:S05]  /*4550*/  LEA.HI.X R3, R0, UR7, R3, 0x2, P0 ;  /* 0x0000000700037c11 */ /* 0x000fca00080f1403 */
[----:B------:R0:W-:Y:S04]  /*4560*/  STG.E desc[UR8][R2.64], R40 ;  /* 0x0000002802007986 */ /* 0x0001e8000c101908 */
.L_x_1827:
[----:B------:R-:W-:Y:S05]  /*4570*/  BSYNC.RECONVERGENT B0 ;  /* 0x0000000000007941 */ /* 0x000fea0003800200 */
.L_x_1826:
        /* <DEDUP_REMOVED lines=9> */
.L_x_1831:
[----:B-----5:R-:W-:-:S04]  /*4610*/  IADD3 R0, P0, PT, R34, R2, RZ ;  /* 0x0000000222007210 */ /* 0x020fc80007f1e0ff */
[----:B------:R-:W-:Y:S02]  /*4620*/  LEA.HI.X.SX32 R3, R34, R3, 0x1, P0 ;  /* 0x0000000322037211 */ /* 0x000fe400000f0eff */
[----:B0-----:R-:W-:-:S04]  /*4630*/  LEA R2, P0, R0, UR6, 0x2 ;  /* 0x0000000600027c11 */ /* 0x001fc8000f8010ff */
[----:B------:R-:W-:-:S05]  /*4640*/  LEA.HI.X R3, R0, UR7, R3, 0x2, P0 ;  /* 0x0000000700037c11 */ /* 0x000fca00080f1403 */
[----:B------:R0:W-:Y:S04]  /*4650*/  STG.E desc[UR8][R2.64], R38 ;  /* 0x0000002602007986 */ /* 0x0001e8000c101908 */
.L_x_1830:
[----:B------:R-:W-:Y:S05]  /*4660*/  BSYNC.RECONVERGENT B0 ;  /* 0x0000000000007941 */ /* 0x000fea0003800200 */
.L_x_1829:
        /* <DEDUP_REMOVED lines=9> */
.L_x_1834:
[----:B-----5:R-:W-:-:S04]  /*4700*/  IADD3 R0, P0, PT, R14, R2, RZ ;  /* 0x000000020e007210 */ /* 0x020fc80007f1e0ff */
[----:B------:R-:W-:Y:S02]  /*4710*/  LEA.HI.X.SX32 R3, R14, R3, 0x1, P0 ;  /* 0x000000030e037211 */ /* 0x000fe400000f0eff */
[----:B0-----:R-:W-:-:S04]  /*4720*/  LEA R2, P0, R0, UR6, 0x2 ;  /* 0x0000000600027c11 */ /* 0x001fc8000f8010ff */
[----:B------:R-:W-:-:S05]  /*4730*/  LEA.HI.X R3, R0, UR7, R3, 0x2, P0 ;  /* 0x0000000700037c11 */ /* 0x000fca00080f1403 */
[----:B------:R0:W-:Y:S04]  /*4740*/  STG.E desc[UR8][R2.64], R37 ;  /* 0x0000002502007986 */ /* 0x0001e8000c101908 */
.L_x_1833:
[----:B------:R-:W-:Y:S05]  /*4750*/  BSYNC.RECONVERGENT B0 ;  /* 0x0000000000007941 */ /* 0x000fea0003800200 */
.L_x_1832:
        /* <DEDUP_REMOVED lines=9> */
.L_x_1837:
[----:B-----5:R-:W-:-:S04]  /*47f0*/  IADD3 R0, P0, PT, R35, R2, RZ ;  /* 0x0000000223007210 */ /* 0x020fc80007f1e0ff */
[----:B------:R-:W-:Y:S02]  /*4800*/  LEA.HI.X.SX32 R3, R35, R3, 0x1, P0 ;  /* 0x0000000323037211 */ /* 0x000fe400000f0eff */
[----:B0-----:R-:W-:-:S04]  /*4810*/  LEA R2, P0, R0, UR6, 0x2 ;  /* 0x0000000600027c11 */ /* 0x001fc8000f8010ff */
[----:B------:R-:W-:-:S05]  /*4820*/  LEA.HI.X R3, R0, UR7, R3, 0x2, P0 ;  /* 0x0000000700037c11 */ /* 0x000fca00080f1403 */
[----:B------:R0:W-:Y:S04]  /*4830*/  STG.E desc[UR8][R2.64], R36 ;  /* 0x0000002402007986 */ /* 0x0001e8000c101908 */
.L_x_1836:
[----:B------:R-:W-:Y:S05]  /*4840*/  BSYNC.RECONVERGENT B0 ;  /* 0x0000000000007941 */ /* 0x000fea0003800200 */
.L_x_1835:
[----:B------:R-:W-:-:S13]  /*4850*/  ISETP.NE.AND P0, PT, R27, RZ, PT ;  /* 0x000000ff1b00720c */ /* 0x000fda0003f05270 */
[----:B------:R-:W-:Y:S05]  /*4860*/  @!P0 EXIT ;  /* 0x000000000000894d */ /* 0x000fea0003800000 */
[----:B------:R-:W-:Y:S01]  /*4870*/  UISETP.NE.AND UP0, UPT, UR4, URZ, UPT ;  /* 0x000000ff0400728c */ /* 0x000fe2000bf05270 */
[----:B0-234-:R-:W-:-:S08]  /*4880*/  CS2R R2, SRZ ;  /* 0x0000000000027805 */ /* 0x01dfd0000001ff00 */
[----:B------:R-:W-:Y:S05]  /*4890*/  BRA.U UP0, `(.L_x_1838) ;  /* 0x0000000100087547 */ /* 0x000fea000b800000 */
[----:B------:R-:W0:Y:S02]  /*48a0*/  LDC.64 R2, c[0x0][0x3d8] ;  /* 0x0000f600ff027b82 */ /* 0x000e240000000a00 */
[----:B0-----:R-:W5:Y:S02]  /*48b0*/  LDG.E.64 R2, desc[UR8][R2.64] ;  /* 0x0000000802027981 */ /* 0x001f64000c1e1b00 */
.L_x_1838:
[----:B------:R-:W0:Y:S01]  /*48c0*/  LDCU.64 UR4, c[0x0][0x398] ;  /* 0x00007300ff0477ac */ /* 0x000e220008000a00 */
[----:B-----5:R-:W-:-:S04]  /*48d0*/  IADD3 R0, P0, PT, R18, R2, RZ ;  /* 0x0000000212007210 */ /* 0x020fc80007f1e0ff */
[----:B------:R-:W-:Y:S02]  /*48e0*/  LEA.HI.X.SX32 R3, R18, R3, 0x1, P0 ;  /* 0x0000000312037211 */ /* 0x000fe400000f0eff */
[----:B0-----:R-:W-:-:S04]  /*48f0*/  LEA R2, P0, R0, UR4, 0x2 ;  /* 0x0000000400027c11 */ /* 0x001fc8000f8010ff */
[----:B------:R-:W-:-:S05]  /*4900*/  LEA.HI.X R3, R0, UR5, R3, 0x2, P0 ;  /* 0x0000000500037c11 */ /* 0x000fca00080f1403 */
[----:B------:R-:W-:Y:S01]  /*4910*/  STG.E desc[UR8][R2.64], R15 ;  /* 0x0000000f02007986 */ /* 0x000fe2000c101908 */
[----:B------:R-:W-:Y:S05]  /*4920*/  EXIT ;  /* 0x000000000000794d */ /* 0x000fea0003800000 */
.L_x_1798:
        /* <DEDUP_REMOVED lines=78> */
.L_x_1841:
        /* <DEDUP_REMOVED lines=14> */
.L_x_1840:
[----:B------:R-:W-:Y:S05]  /*4ef0*/  BSYNC.RECONVERGENT B0 ;  /* 0x0000000000007941 */ /* 0x000fea0003800200 */
.L_x_1839:
        /* <DEDUP_REMOVED lines=10> */
.L_x_1842:
        /* <DEDUP_REMOVED lines=45> */
.L_x_1735:
        /* <DEDUP_REMOVED lines=23> */
[----:B----4-:R-:W-:-:S04]  /*53e0*/  SEL R3, R2, RZ, !P0 ;  /* 0x000000ff02037207 */ /* 0x010fc80004000000 */
[C---:B------:R-:W-:Y:S02]  /*53f0*/  IADD3 R4, P1, P2, R57.reuse, UR7, R0 ;  /* 0x0000000739047c10 */ /* 0x040fe4000fa3e000 */
[C---:B------:R-:W-:Y:S02]  /*5400*/  ISETP.GE.AND P0, PT, R57.reuse, UR4, PT ;  /* 0x0000000439007c0c */ /* 0x040fe4000bf06270 */
[----:B---3--:R-:W-:Y:S01]  /*5410*/  IADD3 R2, P3, PT, R4, UR12, RZ ;  /* 0x0000000c04027c10 */ /* 0x008fe2000ff7e0ff */
[----:B------:R-:W-:Y:S01]  /*5420*/  VIADD R4, R57, 0x1 ;  /* 0x0000000139047836 */ /* 0x000fe20000000000 */
[----:B------:R-:W-:-:S04]  /*5430*/  IADD3.X R3, PT, PT, RZ, R3, RZ, P1, P2 ;  /* 0x00000003ff037210 */ /* 0x000fc80000fe44ff */
[----:B------:R-:W-:Y:S02]  /*5440*/  IADD3.X R3, PT, PT, R3, UR13, RZ, P3, !PT ;  /* 0x0000000d03037c10 */ /* 0x000fe40009ffe4ff */
[----:B------:R-:W-:-:S03]  /*5450*/  ISETP.GE.AND P2, PT, R4, UR4, PT ;  /* 0x0000000404007c0c */ /* 0x000fc6000bf46270 */
[----:B------:R-:W3:Y:S10]  /*5460*/  @!P0 LDG.E.U8 R7, desc[UR8][R2.64] ;  /* 0x0000000802078981 */ /* 0x000ef4000c1e1100 */
[----:B------:R-:W4:Y:S01]  /*5470*/  @!P2 LDG.E.U8 R6, desc[UR8][R2.64+0x1] ;  /* 0x000001080206a981 */ /* 0x000f22000c1e1100 */
[----:B------:R-:W-:-:S02]  /*5480*/  VIADD R4, R57, 0x2 ;  /* 0x0000000239047836 */ /* 0x000fc40000000000 */
[----:B------:R-:W-:-:S03]  /*5490*/  VIADD R5, R57, 0x4 ;  /* 0x0000000439057836 */ /* 0x000fc60000000000 */
[----:B------:R-:W-:Y:S01]  /*54a0*/  ISETP.GE.AND P3, PT, R4, UR4, PT ;  /* 0x0000000404007c0c */ /* 0x000fe2000bf66270 */
[----:B------:R-:W-:Y:S01]  /*54b0*/  VIADD R4, R57, 0x3 ;  /* 0x0000000339047836 */ /* 0x000fe20000000000 */
[----:B------:R-:W-:Y:S01]  /*54c0*/  ISETP.GE.AND P4, PT, R5, UR4, PT ;  /* 0x0000000405007c0c */ /* 0x000fe2000bf86270 */
[----:B------:R-:W-:-:S03]  /*54d0*/  VIADD R5, R57, 0x6 ;  /* 0x0000000639057836 */ /* 0x000fc60000000000 */
[----:B------:R-:W-:Y:S01]  /*54e0*/  ISETP.GE.AND P1, PT, R4, UR4, PT ;  /* 0x0000000404007c0c */ /* 0x000fe2000bf26270 */
[----:B------:R-:W-:-:S06]  /*54f0*/  VIADD R4, R57, 0x5 ;  /* 0x0000000539047836 */ /* 0x000fcc0000000000 */
[----:B------:R-:W5:Y:S01]  /*5500*/  @!P3 LDG.E.U8 R10, desc[UR8][R2.64+0x2] ;  /* 0x00000208020ab981 */ /* 0x000f62000c1e1100 */
[----:B------:R-:W-:Y:S01]  /*5510*/  ISETP.GE.AND P5, PT, R4, UR4, PT ;  /* 0x0000000404007c0c */ /* 0x000fe2000bfa6270 */
[----:B------:R-:W-:Y:S01]  /*5520*/  VIADD R4, R57, 0x7 ;  /* 0x0000000739047836 */ /* 0x000fe20000000000 */
[----:B---3--:R-:W-:-:S11]  /*5530*/  @!P0 ISETP.NE.AND P6, PT, R7, RZ, PT ;  /* 0x000000ff0700820c */ /* 0x008fd60003fc5270 */
[----:B------:R-:W3:Y:S01]  /*5540*/  @!P5 LDG.E.U8 R7, desc[UR8][R2.64+0x5] ;  /* 0x000005080207d981 */ /* 0x000ee2000c1e1100 */
[----:B------:R-:W-:Y:S02]  /*5550*/  @!P0 SEL R61, RZ, 0x1, !P6 ;  /* 0x00000001ff3d8807 */ /* 0x000fe40007000000 */
[----:B------:R-:W-:Y:S02]  /*5560*/  ISETP.GE.AND P0, PT, R5, UR4, PT ;  /* 0x0000000405007c0c */ /* 0x000fe4000bf06270 */
[----:B------:R-:W2:Y:S01]  /*5570*/  @!P1 LDG.E.U8 R5, desc[UR8][R2.64+0x3] ;  /* 0x0000030802059981 */ /* 0x000ea2000c1e1100 */
[----:B----4-:R-:W-:-:S03]  /*5580*/  @!P2 ISETP.NE.AND P6, PT, R6, RZ, PT ;  /* 0x000000ff0600a20c */ /* 0x010fc60003fc5270 */
[----:B------:R-:W4:Y:S01]  /*5590*/  @!P4 LDG.E.U8 R6, desc[UR8][R2.64+0x4] ;  /* 0x000004080206c981 */ /* 0x000f22000c1e1100 */
[----:B------:R-:W-:Y:S02]  /*55a0*/  @!P2 SEL R56, RZ, 0x1, !P6 ;  /* 0x00000001ff38a807 */ /* 0x000fe40007000000 */
[----:B------:R-:W-:-:S04]  /*55b0*/  ISETP.GE.AND P2, PT, R4, UR4, PT ;  /* 0x0000000404007c0c */ /* 0x000fc8000bf46270 */
[----:B------:R-:W3:Y:S09]  /*55c0*/  @!P0 LDG.E.U8 R8, desc[UR8][R2.64+0x6] ;  /* 0x0000060802088981 */ /* 0x000ef2000c1e1100 */
[----:B------:R-:W3:Y:S01]  /*55d0*/  @!P2 LDG.E.U8 R9, desc[UR8][R2.64+0x7] ;  /* 0x000007080209a981 */ /* 0x000ee2000c1e1100 */
        /* <DEDUP_REMOVED lines=17> */
[----:B------:R-:W2:Y:S01]  /*56f0*/  @!P1 LDG.E.U8 R6, desc[UR8][R2.64+0x8] ;  /* 0x0000080802069981 */ /* 0x000ea2000c1e1100 */
[----:B------:R-:W-:Y:S01]  /*5700*/  ISETP.GE.AND P6, PT, R4, UR4, PT ;  /* 0x0000000404007c0c */ /* 0x000fe2000bfc6270 */
[C---:B------:R-:W-:Y:S01]  /*5710*/  VIADD R4, R57.reuse, 0xc ;  /* 0x0000000c39047836 */ /* 0x040fe20000000000 */
[----:B------:R-:W-:Y:S01]  /*5720*/  @!P0 SEL R10, RZ, 0x1, !P4 ;  /* 0x00000001ff0a8807 */ /* 0x000fe20006000000 */
[----:B------:R-:W-:Y:S01]  /*5730*/  VIADD R5, R57, 0xd ;  /* 0x0000000d39057836 */ /* 0x000fe20000000000 */
[----:B------:R-:W-:Y:S01]  /*5740*/  @!P2 ISETP.NE.AND P4, PT, R9, RZ, PT ;  /* 0x000000ff0900a20c */ /* 0x000fe20003f85270 */
[----:B------:R-:W-:Y:S01]  /*5750*/  IMAD.MOV.U32 R9, RZ, RZ, 0x1 ;  /* 0x00000001ff097424 */ /* 0x000fe200078e00ff */
[----:B------:R-:W-:-:S02]  /*5760*/  ISETP.GE.AND P0, PT, R4, UR4, PT ;  /* 0x0000000404007c0c */ /* 0x000fc4000bf06270 */
[----:B------:R-:W3:Y:S01]  /*5770*/  @!P3 LDG.E.U8 R4, desc[UR8][R2.64+0x9] ;  /* 0x000009080204b981 */ /* 0x000ee2000c1e1100 */
[----:B------:R-:W-:Y:S02]  /*5780*/  @!P2 SEL R9, RZ, 0x1, !P4 ;  /* 0x00000001ff09a807 */ /* 0x000fe40006000000 */
[----:B------:R-:W-:Y:S01]  /*5790*/  ISETP.GE.AND P2, PT, R5, UR4, PT ;  /* 0x0000000405007c0c */ /* 0x000fe2000bf46270 */
[----:B------:R-:W4:Y:S04]  /*57a0*/  @!P5 LDG.E.U8 R13, desc[UR8][R2.64+0xb] ;  /* 0x00000b08020dd981 */ /* 0x000f28000c1e1100 */
[----:B------:R-:W5:Y:S04]  /*57b0*/  @!P6 LDG.E.U8 R5, desc[UR8][R2.64+0xa] ;  /* 0x00000a080205e981 */ /* 0x000f68000c1e1100 */
[----:B------:R-:W5:Y:S04]  /*57c0*/  @!P0 LDG.E.U8 R14, desc[UR8][R2.64+0xc] ;  /* 0x00000c08020e8981 */ /* 0x000f68000c1e1100 */
[----:B------:R0:W5:Y:S01]  /*57d0*/  @!P2 LDG.E.U8 R15, desc[UR8][R2.64+0xd] ;  /* 0x00000d08020fa981 */ /* 0x000162000c1e1100 */
        /* <DEDUP_REMOVED lines=139> */
.L_x_1849:
[----:B-----5:R-:W-:-:S04]  /*6090*/  IADD3 R18, P0, PT, R58, R16, RZ ;  /* 0x000000103a127210 */ /* 0x020fc80007f1e0ff */
[----:B------:R-:W-:Y:S02]  /*60a0*/  LEA.HI.X.SX32 R17, R58, R17, 0x1, P0 ;  /* 0x000000113a117211 */ /* 0x000fe400000f0eff */
[----:B0-----:R-:W-:-:S04]  /*60b0*/  LEA R16, P0, R18, UR12, 0x2 ;  /* 0x0000000c12107c11 */ /* 0x001fc8000f8010ff */
[----:B------:R-:W-:-:S05]  /*60c0*/  LEA.HI.X R17, R18, UR13, R17, 0x2, P0 ;  /* 0x0000000d12117c11 */ /* 0x000fca00080f1411 */
[----:B------:R0:W-:Y:S04]  /*60d0*/  STG.E desc[UR8][R16.64], R57 ;  /* 0x0000003910007986 */ /* 0x0001e8000c101908 */
.L_x_1848:
[----:B------:R-:W-:Y:S05]  /*60e0*/  BSYNC.RECONVERGENT B2 ;  /* 0x0000000000027941 */ /* 0x000fea0003800200 */
.L_x_1847:
        /* <DEDUP_REMOVED lines=10> */
.L_x_1852:
[----:B-----5:R-:W-:-:S04]  /*6190*/  IADD3 R18, P0, PT, R55, R16, RZ ;  /* 0x0000001037127210 */ /* 0x020fc80007f1e0ff */
[----:B------:R-:W-:Y:S02]  /*61a0*/  LEA.HI.X.SX32 R17, R55, R17, 0x1, P0 ;  /* 0x0000001137117211 */ /* 0x000fe400000f0eff */
[----:B0-----:R-:W-:-:S04]  /*61b0*/  LEA R16, P0, R18, UR12, 0x2 ;  /* 0x0000000c12107c11 */ /* 0x001fc8000f8010ff */
[----:B------:R-:W-:-:S05]  /*61c0*/  LEA.HI.X R17, R18, UR13, R17, 0x2, P0 ;  /* 0x0000000d12117c11 */ /* 0x000fca00080f1411 */
[----:B------:R1:W-:Y:S04]  /*61d0*/  STG.E desc[UR8][R16.64], R52 ;  /* 0x0000003410007986 */ /* 0x0003e8000c101908 */
.L_x_1851:
[----:B------:R-:W-:Y:S05]  /*61e0*/  BSYNC.RECONVERGENT B2 ;  /* 0x0000000000027941 */ /* 0x000fea0003800200 */
.L_x_1850:
        /* <DEDUP_REMOVED lines=10> */
.L_x_1855:
[----:B-----5:R-:W-:-:S04]  /*6290*/  IADD3 R18, P0, PT, R51, R16, RZ ;  /* 0x0000001033127210 */ /* 0x020fc80007f1e0ff */
[----:B------:R-:W-:Y:S02]  /*62a0*/  LEA.HI.X.SX32 R17, R51, R17, 0x1, P0 ;  /* 0x0000001133117211 */ /* 0x000fe400000f0eff */
[----:B0-----:R-:W-:-:S04]  /*62b0*/  LEA R16, P0, R18, UR12, 0x2 ;  /* 0x0000000c12107c11 */ /* 0x001fc8000f8010ff */
[----:B------:R-:W-:-:S05]  /*62c0*/  LEA.HI.X R17, R18, UR13, R17, 0x2, P0 ;  /* 0x0000000d12117c11 */ /* 0x000fca00080f1411 */
[----:B------:R2:W-:Y:S04]  /*62d0*/  STG.E desc[UR8][R16.64], R48 ;  /* 0x0000003010007986 */ /* 0x0005e8000c101908 */
.L_x_1854:
[----:B------:R-:W-:Y:S05]  /*62e0*/  BSYNC.RECONVERGENT B2 ;  /* 0x0000000000027941 */ /* 0x000fea0003800200 */
.L_x_1853:
        /* <DEDUP_REMOVED lines=10> */
.L_x_1858:
[----:B-----5:R-:W-:-:S04]  /*6390*/  IADD3 R18, P0, PT, R47, R16, RZ ;  /* 0x000000102f127210 */ /* 0x020fc80007f1e0ff */
[----:B------:R-:W-:Y:S02]  /*63a0*/  LEA.HI.X.SX32 R17, R47, R17, 0x1, P0 ;  /* 0x000000112f117211 */ /* 0x000fe400000f0eff */
[----:B0-----:R-:W-:-:S04]  /*63b0*/  LEA R16, P0, R18, UR12, 0x2 ;  /* 0x0000000c12107c11 */ /* 0x001fc8000f8010ff */
[----:B------:R-:W-:-:S05]  /*63c0*/  LEA.HI.X R17, R18, UR13, R17, 0x2, P0 ;  /* 0x0000000d12117c11 */ /* 0x000fca00080f1411 */
[----:B------:R3:W-:Y:S04]  /*63d0*/  STG.E desc[UR8][R16.64], R50 ;  /* 0x0000003210007986 */ /* 0x0007e8000c101908 */
.L_x_1857:
[----:B------:R-:W-:Y:S05]  /*63e0*/  BSYNC.RECONVERGENT B2 ;  /* 0x0000000000027941 */ /* 0x000fea0003800200 */
.L_x_1856:
        /* <DEDUP_REMOVED lines=10> */
.L_x_1861:
[----:B-----5:R-:W-:-:S04]  /*6490*/  IADD3 R12, P0, PT, R44, R16, RZ ;  /* 0x000000102c0c7210 */ /* 0x020fc80007f1e0ff */
[----:B------:R-:W-:Y:S02]  /*64a0*/  LEA.HI.X.SX32 R17, R44, R17, 0x1, P0 ;  /* 0x000000112c117211 */ /* 0x000fe400000f0eff */
[----:B0-----:R-:W-:-:S04]  /*64b0*/  LEA R16, P0, R12, UR12, 0x2 ;  /* 0x0000000c0c107c11 */ /* 0x001fc8000f8010ff */
[----:B------:R-:W-:-:S05]  /*64c0*/  LEA.HI.X R17, R12, UR13, R17, 0x2, P0 ;  /* 0x0000000d0c117c11 */ /* 0x000fca00080f1411 */
[----:B------:R4:W-:Y:S04]  /*64d0*/  STG.E desc[UR8][R16.64], R54 ;  /* 0x0000003610007986 */ /* 0x0009e8000c101908 */
.L_x_1860:
[----:B------:R-:W-:Y:S05]  /*64e0*/  BSYNC.RECONVERGENT B2 ;  /* 0x0000000000027941 */ /* 0x000fea0003800200 */
.L_x_1859:
        /* <DEDUP_REMOVED lines=10> */
.L_x_1864:
[----:B-----5:R-:W-:-:S04]  /*6590*/  IADD3 R11, P0, PT, R43, R16, RZ ;  /* 0x000000102b0b7210 */ /* 0x020fc80007f1e0ff */
[----:B------:R-:W-:Y:S02]  /*65a0*/  LEA.HI.X.SX32 R12, R43, R17, 0x1, P0 ;  /* 0x000000112b0c7211 */ /* 0x000fe400000f0eff */
[----:B0-----:R-:W-:-:S04]  /*65b0*/  LEA R16, P0, R11, UR12, 0x2 ;  /* 0x0000000c0b107c11 */ /* 0x001fc8000f8010ff */
[----:B------:R-:W-:-:S05]  /*65c0*/  LEA.HI.X R17, R11, UR13, R12, 0x2, P0 ;  /* 0x0000000d0b117c11 */ /* 0x000fca00080f140c */
[----:B------:R0:W-:Y:S04]  /*65d0*/  STG.E desc[UR8][R16.64], R46 ;  /* 0x0000002e10007986 */ /* 0x0001e8000c101908 */
.L_x_1863:
[----:B------:R-:W-:Y:S05]  /*65e0*/  BSYNC.RECONVERGENT B2 ;  /* 0x0000000000027941 */ /* 0x000fea0003800200 */
.L_x_1862:
        /* <DEDUP_REMOVED lines=10> */
.L_x_1867:
[----:B-----5:R-:W-:-:S04]  /*6690*/  IADD3 R12, P0, PT, R2, R10, RZ ;  /* 0x0000000a020c7210 */ /* 0x020fc80007f1e0ff */
[----:B------:R-:W-:Y:S02]  /*66a0*/  LEA.HI.X.SX32 R11, R2, R11, 0x1, P0 ;  /* 0x0000000b020b7211 */ /* 0x000fe400000f0eff */
[----:B0-----:R-:W-:-:S04]  /*66b0*/  LEA R10, P0, R12, UR12, 0x2 ;  /* 0x0000000c0c0a7c11 */ /* 0x001fc8000f8010ff */
[----:B------:R-:W-:-:S05]  /*66c0*/  LEA.HI.X R11, R12, UR13, R11, 0x2, P0 ;  /* 0x0000000d0c0b7c11 */ /* 0x000fca00080f140b */
[----:B------:R0:W-:Y:S04]  /*66d0*/  STG.E desc[UR8][R10.64], R13 ;  /* 0x0000000d0a007986 */ /* 0x0001e8000c101908 */
.L_x_1866:
[----:B------:R-:W-:Y:S05]  /*66e0*/  BSYNC.RECONVERGENT B2 ;  /* 0x0000000000027941 */ /* 0x000fea0003800200 */
.L_x_1865:
        /* <DEDUP_REMOVED lines=10> */
.L_x_1870:
[----:B-----5:R-:W-:-:S04]  /*6790*/  IADD3 R2, P0, PT, R0, R10, RZ ;  /* 0x0000000a00027210 */ /* 0x020fc80007f1e0ff */
[----:B------:R-:W-:Y:S02]  /*67a0*/  LEA.HI.X.SX32 R11, R0, R11, 0x1, P0 ;  /* 0x0000000b000b7211 */ /* 0x000fe400000f0eff */
[----:B0-----:R-:W-:-:S04]  /*67b0*/  LEA R10, P0, R2, UR12, 0x2 ;  /* 0x0000000c020a7c11 */ /* 0x001fc8000f8010ff */
[----:B------:R-:W-:-:S05]  /*67c0*/  LEA.HI.X R11, R2, UR13, R11, 0x2, P0 ;  /* 0x0000000d020b7c11 */ /* 0x000fca00080f140b */
[----:B------:R0:W-:Y:S04]  /*67d0*/  STG.E desc[UR8][R10.64], R32 ;  /* 0x000000200a007986 */ /* 0x0001e8000c101908 */
.L_x_1869:
[----:B------:R-:W-:Y:S05]  /*67e0*/  BSYNC.RECONVERGENT B2 ;  /* 0x0000000000027941 */ /* 0x000fea0003800200 */
.L_x_1868:
        /* <DEDUP_REMOVED lines=10> */
.L_x_1873:
[----:B-----5:R-:W-:-:S04]  /*6890*/  IADD3 R0, P0, PT, R15, R8, RZ ;  /* 0x000000080f007210 */ /* 0x020fc80007f1e0ff */
[----:B------:R-:W-:Y:S02]  /*68a0*/  LEA.HI.X.SX32 R9, R15, R9, 0x1, P0 ;  /* 0x000000090f097211 */ /* 0x000fe400000f0eff */
[----:B0-----:R-:W-:-:S04]  /*68b0*/  LEA R8, P0, R0, UR12, 0x2 ;  /* 0x0000000c00087c11 */ /* 0x001fc8000f8010ff */
[----:B------:R-:W-:-:S05]  /*68c0*/  LEA.HI.X R9, R0, UR13, R9, 0x2, P0 ;  /* 0x0000000d00097c11 */ /* 0x000fca00080f1409 */
[----:B------:R0:W-:Y:S04]  /*68d0*/  STG.E desc[UR8][R8.64], R33 ;  /* 0x0000002108007986 */ /* 0x0001e8000c101908 */
.L_x_1872:
[----:B------:R-:W-:Y:S05]  /*68e0*/  BSYNC.RECONVERGENT B2 ;  /* 0x0000000000027941 */ /* 0x000fea0003800200 */
.L_x_1871:
        /* <DEDUP_REMOVED lines=10> */
.L_x_1876:
[----:B-----5:R-:W-:-:S04]  /*6990*/  IADD3 R0, P0, PT, R35, R8, RZ ;  /* 0x0000000823007210 */ /* 0x020fc80007f1e0ff */
[----:B------:R-:W-:Y:S02]  /*69a0*/  LEA.HI.X.SX32 R9, R35, R9, 0x1, P0 ;  /* 0x0000000923097211 */ /* 0x000fe400000f0eff */
[----:B0-----:R-:W-:-:S04]  /*69b0*/  LEA R8, P0, R0, UR12, 0x2 ;  /* 0x0000000c00087c11 */ /* 0x001fc8000f8010ff */
[----:B------:R-:W-:-:S05]  /*69c0*/  LEA.HI.X R9, R0, UR13, R9, 0x2, P0 ;  /* 0x0000000d00097c11 */ /* 0x000fca00080f1409 */
[----:B------:R0:W-:Y:S04]  /*69d0*/  STG.E desc[UR8][R8.64], R34 ;  /* 0x0000002208007986 */ /* 0x0001e8000c101908 */
.L_x_1875:
[----:B------:R-:W-:Y:S05]  /*69e0*/  BSYNC.RECONVERGENT B2 ;  /* 0x0000000000027941 */ /* 0x000fea0003800200 */
.L_x_1874:
        /* <DEDUP_REMOVED lines=10> */
.L_x_1879:
[----:B-----5:R-:W-:-:S04]  /*6a90*/  IADD3 R0, P0, PT, R38, R6, RZ ;  /* 0x0000000626007210 */ /* 0x020fc80007f1e0ff */
[----:B------:R-:W-:Y:S02]  /*6aa0*/  LEA.HI.X.SX32 R7, R38, R7, 0x1, P0 ;  /* 0x0000000726077211 */ /* 0x000fe400000f0eff */
[----:B0-----:R-:W-:-:S04]  /*6ab0*/  LEA R6, P0, R0, UR12, 0x2 ;  /* 0x0000000c00067c11 */ /* 0x001fc8000f8010ff */
[----:B------:R-:W-:-:S05]  /*6ac0*/  LEA.HI.X R7, R0, UR13, R7, 0x2, P0 ;  /* 0x0000000d00077c11 */ /* 0x000fca00080f1407 */
[----:B------:R0:W-:Y:S04]  /*6ad0*/  STG.E desc[UR8][R6.64], R36 ;  /* 0x0000002406007986 */ /* 0x0001e8000c101908 */
.L_x_1878:
[----:B------:R-:W-:Y:S05]  /*6ae0*/  BSYNC.RECONVERGENT B2 ;  /* 0x0000000000027941 */ /* 0x000fea0003800200 */
.L_x_1877:
        /* <DEDUP_REMOVED lines=10> */
.L_x_1882:
[----:B-----5:R-:W-:-:S04]  /*6b90*/  IADD3 R0, P0, PT, R40, R6, RZ ;  /* 0x0000000628007210 */ /* 0x020fc80007f1e0ff */
[----:B------:R-:W-:Y:S02]  /*6ba0*/  LEA.HI.X.SX32 R7, R40, R7, 0x1, P0 ;  /* 0x0000000728077211 */ /* 0x000fe400000f0eff */
[----:B0-----:R-:W-:-:S04]  /*6bb0*/  LEA R6, P0, R0, UR12, 0x2 ;  /* 0x0000000c00067c11 */ /* 0x001fc8000f8010ff */
[----:B------:R-:W-:-:S05]  /*6bc0*/  LEA.HI.X R7, R0, UR13, R7, 0x2, P0 ;  /* 0x0000000d00077c11 */ /* 0x000fca00080f1407 */
[----:B------:R0:W-:Y:S04]  /*6bd0*/  STG.E desc[UR8][R6.64], R37 ;  /* 0x0000002506007986 */ /* 0x0001e8000c101908 */
.L_x_1881:
[----:B------:R-:W-:Y:S05]  /*6be0*/  BSYNC.RECONVERGENT B2 ;  /* 0x0000000000027941 */ /* 0x000fea0003800200 */
.L_x_1880:
        /* <DEDUP_REMOVED lines=10> */
.L_x_1885:
[----:B-----5:R-:W-:-:S04]  /*6c90*/  IADD3 R0, P0, PT, R42, R4, RZ ;  /* 0x000000042a007210 */ /* 0x020fc80007f1e0ff */
[----:B------:R-:W-:Y:S02]  /*6ca0*/  LEA.HI.X.SX32 R5, R42, R5, 0x1, P0 ;  /* 0x000000052a057211 */ /* 0x000fe400000f0eff */
[----:B0-----:R-:W-:-:S04]  /*6cb0*/  LEA R4, P0, R0, UR12, 0x2 ;  /* 0x0000000c00047c11 */ /* 0x001fc8000f8010ff */
[----:B------:R-:W-:-:S05]  /*6cc0*/  LEA.HI.X R5, R0, UR13, R5, 0x2, P0 ;  /* 0x0000000d00057c11 */ /* 0x000fca00080f1405 */
[----:B------:R0:W-:Y:S04]  /*6cd0*/  STG.E desc[UR8][R4.64], R39 ;  /* 0x0000002704007986 */ /* 0x0001e8000c101908 */
.L_x_1884:
[----:B------:R-:W-:Y:S05]  /*6ce0*/  BSYNC.RECONVERGENT B2 ;  /* 0x0000000000027941 */ /* 0x000fea0003800200 */
.L_x_1883:
        /* <DEDUP_REMOVED lines=9> */
.L_x_1887:
[----:B-----5:R-:W-:-:S04]  /*6d80*/  IADD3 R0, P0, PT, R45, R2, RZ ;  /* 0x000000022d007210 */ /* 0x020fc80007f1e0ff */
[----:B------:R-:W-:Y:S02]  /*6d90*/  LEA.HI.X.SX32 R3, R45, R3, 0x1, P0 ;  /* 0x000000032d037211 */ /* 0x000fe400000f0eff */
[----:B0-----:R-:W-:-:S04]  /*6da0*/  LEA R2, P0, R0, UR12, 0x2 ;  /* 0x0000000c00027c11 */ /* 0x001fc8000f8010ff */
[----:B------:R-:W-:-:S05]  /*6db0*/  LEA.HI.X R3, R0, UR13, R3, 0x2, P0 ;  /* 0x0000000d00037c11 */ /* 0x000fca00080f1403 */
[----:B------:R0:W-:Y:S01]  /*6dc0*/  STG.E desc[UR8][R2.64], R41 ;  /* 0x0000002902007986 */ /* 0x0001e2000c101908 */
[----:B------:R-:W-:Y:S05]  /*6dd0*/  BRA `(.L_x_1886) ;  /* 0x0000000800347947 */ /* 0x000fea0003800000 */
.L_x_1846:
        /* <DEDUP_REMOVED lines=66> */
.L_x_1890:
        /* <DEDUP_REMOVED lines=17> */
.L_x_1889:
[----:B------:R-:W-:Y:S05]  /*7310*/  BSYNC.RECONVERGENT B2 ;  /* 0x0000000000027941 */ /* 0x000fea0003800200 */
.L_x_1888:
        /* <DEDUP_REMOVED lines=14> */
.L_x_1891:
        /* <DEDUP_REMOVED lines=43> */
.L_x_1886:
[----:B------:R-:W-:Y:S05]  /*76b0*/  BSYNC.RECONVERGENT B0 ;  /* 0x0000000000007941 */ /* 0x000fea0003800200 */
.L_x_1845:
[----:B------:R-:W-:Y:S05]  /*76c0*/  BRA `(.L_x_1892) ;  /* 0x0000003000007947 */ /* 0x000fea0003800000 */
.L_x_1844:
        /* <DEDUP_REMOVED lines=9> */
[----:B----4-:R-:W-:-:S04]  /*7760*/  SEL R3, R2, RZ, !P0 ;  /* 0x000000ff02037207 */ /* 0x010fc80004000000 */
[C---:B------:R-:W-:Y:S02]  /*7770*/  IADD3 R4, P1, P2, R29.reuse, UR7, R30 ;  /* 0x000000071d047c10 */ /* 0x040fe4000fa3e01e */
[C---:B------:R-:W-:Y:S02]  /*7780*/  ISETP.GE.AND P0, PT, R29.reuse, UR4, PT ;  /* 0x000000041d007c0c */ /* 0x040fe4000bf06270 */
[----:B---3--:R-:W-:Y:S01]  /*7790*/  IADD3 R2, P3, PT, R4, UR12, RZ ;  /* 0x0000000c04027c10 */ /* 0x008fe2000ff7e0ff */
[----:B------:R-:W-:Y:S01]  /*77a0*/  VIADD R4, R29, 0x1 ;  /* 0x000000011d047836 */ /* 0x000fe20000000000 */
[----:B------:R-:W-:-:S04]  /*77b0*/  IADD3.X R3, PT, PT, RZ, UR5, R3, P1, P2 ;  /* 0x00000005ff037c10 */ /* 0x000fc80008fe4403 */
[----:B------:R-:W-:Y:S02]  /*77c0*/  ISETP.GE.AND P2, PT, R4, UR4, PT ;  /* 0x0000000404007c0c */ /* 0x000fe4000bf46270 */
[----:B------:R-:W-:Y:S01]  /*77d0*/  IADD3.X R3, PT, PT, R3, UR13, RZ, P3, !PT ;  /* 0x0000000d03037c10 */ /* 0x000fe20009ffe4ff */
[----:B------:R-:W-:Y:S06]  /*77e0*/  BAR.SYNC.DEFER_BLOCKING 0x0 ;  /* 0x0000000000007b1d */ /* 0x000fec0000010000 */
[----:B------:R-:W2:Y:S04]  /*77f0*/  @!P0 LDG.E.U8 R7, desc[UR8][R2.64] ;  /* 0x0000000802078981 */ /* 0x000ea8000c1e1100 */
[----:B------:R-:W3:Y:S01]  /*7800*/  @!P2 LDG.E.U8 R4, desc[UR8][R2.64+0x1] ;  /* 0x000001080204a981 */ /* 0x000ee2000c1e1100 */
        /* <DEDUP_REMOVED lines=9> */
[----:B------:R-:W4:Y:S01]  /*78a0*/  @!P3 LDG.E.U8 R9, desc[UR8][R2.64+0x2] ;  /* 0x000002080209b981 */ /* 0x000f22000c1e1100 */
[----:B------:R-:W-:Y:S01]  /*78b0*/  ISETP.GE.AND P5, PT, R5, UR4, PT ;  /* 0x0000000405007c0c */ /* 0x000fe2000bfa6270 */
[----:B------:R-:W-:Y:S02]  /*78c0*/  IMAD.MOV.U32 R26, RZ, RZ, 0x1 ;  /* 0x00000001ff1a7424 */ /* 0x000fe400078e00ff */
[----:B------:R-:W5:Y:S01]  /*78d0*/  @!P4 LDG.E.U8 R5, desc[UR8][R2.64+0x4] ;  /* 0x000004080205c981 */ /* 0x000f62000c1e1100 */
[----:B--2---:R-:W-:-:S04]  /*78e0*/  @!P0 ISETP.NE.AND P6, PT, R7, RZ, PT ;  /* 0x000000ff0700820c */ /* 0x004fc80003fc5270 */
[----:B------:R-:W-:Y:S02]  /*78f0*/  @!P0 SEL R27, RZ, 0x1, !P6 ;  /* 0x00000001ff1b8807 */ /* 0x000fe40007000000 */
[----:B---3--:R-:W-:Y:S02]  /*7900*/  @!P2 ISETP.NE.AND P6, PT, R4, RZ, PT ;  /* 0x000000ff0400a20c */ /* 0x008fe40003fc5270 */
[----:B------:R-:W-:Y:S01]  /*7910*/  ISETP.GE.AND P0, PT, R6, UR4, PT ;  /* 0x0000000406007c0c */ /* 0x000fe2000bf06270 */
[----:B------:R-:W2:Y:S01]  /*7920*/  @!P1 LDG.E.U8 R4, desc[UR8][R2.64+0x3] ;  /* 0x0000030802049981 */ /* 0x000ea2000c1e1100 */
[----:B------:R-:W-:Y:S01]  /*7930*/  VIADD R6, R29, 0x7 ;  /* 0x000000071d067836 */ /* 0x000fe20000000000 */
[----:B------:R-:W-:-:S04]  /*7940*/  @!P2 SEL R26, RZ, 0x1, !P6 ;  /* 0x00000001ff1aa807 */ /* 0x000fc80007000000 */
[----:B------:R-:W-:Y:S02]  /*7950*/  ISETP.GE.AND P2, PT, R6, UR4, PT ;  /* 0x0000000406007c0c */ /* 0x000fe4000bf46270 */
[----:B------:R-:W3:Y:S04]  /*7960*/  @!P5 LDG.E.U8 R6, desc[UR8][R2.64+0x5] ;  /* 0x000005080206d981 */ /* 0x000ee8000c1e1100 */
[----:B------:R-:W3:Y:S07]  /*7970*/  @!P0 LDG.E.U8 R7, desc[UR8][R2.64+0x6] ;  /* 0x0000060802078981 */ /* 0x000eee000c1e1100 */
[----:B------:R-:W3:Y:S01]  /*7980*/  @!P2 LDG.E.U8 R8, desc[UR8][R2.64+0x7] ;  /* 0x000007080208a981 */ /* 0x000ee2000c1e1100 */
        /* <DEDUP_REMOVED lines=25> */
[----:B------:R-:W2:Y:S01]  /*7b20*/  @!P1 LDG.E.U8 R6, desc[UR8][R2.64+0x8] ;  /* 0x0000080802069981 */ /* 0x000ea2000c1e1100 */
[----:B------:R-:W-:Y:S01]  /*7b30*/  @!P2 ISETP.NE.AND P4, PT, R8, RZ, PT ;  /* 0x000000ff0800a20c */ /* 0x000fe20003f85270 */
[----:B------:R-:W-:Y:S01]  /*7b40*/  IMAD.MOV.U32 R8, RZ, RZ, 0x1 ;  /* 0x00000001ff087424 */ /* 0x000fe200078e00ff */
[----:B------:R-:W-:Y:S02]  /*7b50*/  ISETP.GE.AND P0, PT, R4, UR4, PT ;  /* 0x0000000404007c0c */ /* 0x000fe4000bf06270 */
[----:B------:R-:W-:Y:S01]  /*7b60*/  @!P2 SEL R8, RZ, 0x1, !P4 ;  /* 0x00000001ff08a807 */ /* 0x000fe20006000000 */
[----:B------:R-:W3:Y:S01]  /*7b70*/  @!P3 LDG.E.U8 R4, desc[UR8][R2.64+0x9] ;  /* 0x000009080204b981 */ /* 0x000ee2000c1e1100 */
[----:B------:R-:W-:-:S03]  /*7b80*/  ISETP.GE.AND P2, PT, R5, UR4, PT ;  /* 0x0000000405007c0c */ /* 0x000fc6000bf46270 */
[----:B------:R-:W4:Y:S04]  /*7b90*/  @!P6 LDG.E.U8 R5, desc[UR8][R2.64+0xa] ;  /* 0x00000a080205e981 */ /* 0x000f28000c1e1100 */
[----:B------:R-:W5:Y:S04]  /*7ba0*/  @!P5 LDG.E.U8 R12, desc[UR8][R2.64+0xb] ;  /* 0x00000b08020cd981 */ /* 0x000f68000c1e1100 */
[----:B------:R-:W5:Y:S04]  /*7bb0*/  @!P0 LDG.E.U8 R13, desc[UR8][R2.64+0xc] ;  /* 0x00000c08020d8981 */ /* 0x000f68000c1e1100 */
[----:B------:R0:W5:Y:S01]  /*7bc0*/  @!P2 LDG.E.U8 R14, desc[UR8][R2.64+0xd] ;  /* 0x00000d08020ea981 */ /* 0x000162000c1e1100 */
        /* <DEDUP_REMOVED lines=131> */
.L_x_1986:
[----:B------:R-:W-:Y:S05]  /*8400*/  @!P0 BRA `(.L_x_1895) ;  /* 0x0000000000748947 */ /* 0x000fea0003800000 */
[----:B------:R-:W-:-:S07]  /*8410*/  IMAD.MOV.U32 R12, RZ, RZ, 0x1a6 ;  /* 0x000001a6ff0c7424 */ /* 0x000fce00078e00ff */
.L_x_1897:
        /* <DEDUP_REMOVED lines=27> */
.L_x_1989:
[----:B------:R-:W-:Y:S05]  /*85d0*/  @P0 BRA `(.L_x_1897) ;  /* 0xfffffffc00900947 */ /* 0x000fea000383ffff */
.L_x_1895:
        /* <DEDUP_REMOVED lines=38> */
.L_x_1998:
[----:B------:R-:W-:Y:S05]  /*8840*/  @!P0 BRA `(.L_x_1899) ;  /* 0x0000000400248947 */ /* 0x000fea0003800000 */
[----:B------:R-:W-:-:S07]  /*8850*/  IMAD.MOV.U32 R52, RZ, RZ, 0x1a6 ;  /* 0x000001a6ff347424 */ /* 0x000fce00078e00ff */
.L_x_1905:
        /* <DEDUP_REMOVED lines=10> */
.L_x_2001:
[----:B------:R-:W-:Y:S05]  /*8900*/  @!P0 BRA `(.L_x_1901) ;  /* 0x0000000000748947 */ /* 0x000fea0003800000 */
[----:B------:R-:W-:-:S07]  /*8910*/  IMAD.MOV.U32 R21, RZ, RZ, R52 ;  /* 0x000000ffff157224 */ /* 0x000fce00078e0034 */
.L_x_1903:
        /* <DEDUP_REMOVED lines=27> */
.L_x_2004:
[----:B------:R-:W-:Y:S05]  /*8ad0*/  @P0 BRA `(.L_x_1903) ;  /* 0xfffffffc00900947 */ /* 0x000fea000383ffff */
.L_x_1901:
        /* <DEDUP_REMOVED lines=31> */
.L_x_2013:
[----:B------:R-:W-:Y:S05]  /*8cd0*/  @P0 BRA `(.L_x_1905) ;  /* 0xfffffff800e00947 */ /* 0x000fea000383ffff */
.L_x_1899:
        /* <DEDUP_REMOVED lines=16> */
.L_x_1893:
        /* <DEDUP_REMOVED lines=39> */
.L_x_1909:
[----:B-----5:R-:W-:-:S04]  /*9050*/  IADD3 R15, P0, PT, R46, R12, RZ ;  /* 0x0000000c2e0f7210 */ /* 0x020fc80007f1e0ff */
[----:B------:R-:W-:Y:S02]  /*9060*/  LEA.HI.X.SX32 R28, R46, R13, 0x1, P0 ;  /* 0x0000000d2e1c7211 */ /* 0x000fe400000f0eff */
[----:B0-----:R-:W-:-:S04]  /*9070*/  LEA R12, P0, R15, UR12, 0x2 ;  /* 0x0000000c0f0c7c11 */ /* 0x001fc8000f8010ff */
[----:B------:R-:W-:-:S05]  /*9080*/  LEA.HI.X R13, R15, UR13, R28, 0x2, P0 ;  /* 0x0000000d0f0d7c11 */ /* 0x000fca00080f141c */
[----:B------:R1:W-:Y:S04]  /*9090*/  STG.E desc[UR8][R12.64], R18 ;  /* 0x000000120c007986 */ /* 0x0003e8000c101908 */
.L_x_1908:
[----:B0-----:R-:W-:Y:S05]  /*90a0*/  BSYNC.RECONVERGENT B0 ;  /* 0x0000000000007941 */ /* 0x001fea0003800200 */
.L_x_1907:
        /* <DEDUP_REMOVED lines=10> */
.L_x_1912:
[----:B-----5:R-:W-:-:S04]  /*9150*/  IADD3 R15, P0, PT, R49, R12, RZ ;  /* 0x0000000c310f7210 */ /* 0x020fc80007f1e0ff */
[----:B------:R-:W-:Y:S02]  /*9160*/  LEA.HI.X.SX32 R18, R49, R13, 0x1, P0 ;  /* 0x0000000d31127211 */ /* 0x000fe400000f0eff */
[----:B0-----:R-:W-:-:S04]  /*9170*/  LEA R12, P0, R15, UR12, 0x2 ;  /* 0x0000000c0f0c7c11 */ /* 0x001fc8000f8010ff */
[----:B------:R-:W-:-:S05]  /*9180*/  LEA.HI.X R13, R15, UR13, R18, 0x2, P0 ;  /* 0x0000000d0f0d7c11 */ /* 0x000fca00080f1412 */
[----:B------:R0:W-:Y:S04]  /*9190*/  STG.E desc[UR8][R12.64], R44 ;  /* 0x0000002c0c007986 */ /* 0x0001e8000c101908 */
.L_x_1911:
[----:B------:R-:W-:Y:S05]  /*91a0*/  BSYNC.RECONVERGENT B0 ;  /* 0x0000000000007941 */ /* 0x000fea0003800200 */
.L_x_1910:
        /* <DEDUP_REMOVED lines=10> */
.L_x_1915:
[----:B-----5:R-:W-:-:S04]  /*9250*/  IADD3 R15, P0, PT, R45, R12, RZ ;  /* 0x0000000c2d0f7210 */ /* 0x020fc80007f1e0ff */
[----:B------:R-:W-:Y:S02]  /*9260*/  LEA.HI.X.SX32 R18, R45, R13, 0x1, P0 ;  /* 0x0000000d2d127211 */ /* 0x000fe400000f0eff */
[----:B0-----:R-:W-:-:S04]  /*9270*/  LEA R12, P0, R15, UR12, 0x2 ;  /* 0x0000000c0f0c7c11 */ /* 0x001fc8000f8010ff */
[----:B------:R-:W-:-:S05]  /*9280*/  LEA.HI.X R13, R15, UR13, R18, 0x2, P0 ;  /* 0x0000000d0f0d7c11 */ /* 0x000fca00080f1412 */
[----:B------:R2:W-:Y:S04]  /*9290*/  STG.E desc[UR8][R12.64], R43 ;  /* 0x0000002b0c007986 */ /* 0x0005e8000c101908 */
.L_x_1914:
[----:B------:R-:W-:Y:S05]  /*92a0*/  BSYNC.RECONVERGENT B0 ;  /* 0x0000000000007941 */ /* 0x000fea0003800200 */
.L_x_1913:
        /* <DEDUP_REMOVED lines=10> */
.L_x_1918:
[----:B-----5:R-:W-:-:S04]  /*9350*/  IADD3 R15, P0, PT, R42, R12, RZ ;  /* 0x0000000c2a0f7210 */ /* 0x020fc80007f1e0ff */
[----:B------:R-:W-:Y:S02]  /*9360*/  LEA.HI.X.SX32 R42, R42, R13, 0x1, P0 ;  /* 0x0000000d2a2a7211 */ /* 0x000fe400000f0eff */
[----:B0-----:R-:W-:-:S04]  /*9370*/  LEA R12, P0, R15, UR12, 0x2 ;  /* 0x0000000c0f0c7c11 */ /* 0x001fc8000f8010ff */
[----:B------:R-:W-:-:S05]  /*9380*/  LEA.HI.X R13, R15, UR13, R42, 0x2, P0 ;  /* 0x0000000d0f0d7c11 */ /* 0x000fca00080f142a */
[----:B------:R3:W-:Y:S04]  /*9390*/  STG.E desc[UR8][R12.64], R41 ;  /* 0x000000290c007986 */ /* 0x0007e8000c101908 */
.L_x_1917:
[----:B------:R-:W-:Y:S05]  /*93a0*/  BSYNC.RECONVERGENT B0 ;  /* 0x0000000000007941 */ /* 0x000fea0003800200 */
.L_x_1916:
        /* <DEDUP_REMOVED lines=10> */
.L_x_1921:
[----:B-----5:R-:W-:-:S04]  /*9450*/  IADD3 R11, P0, PT, R0, R12, RZ ;  /* 0x0000000c000b7210 */ /* 0x020fc80007f1e0ff */
[----:B------:R-:W-:Y:S02]  /*9460*/  LEA.HI.X.SX32 R0, R0, R13, 0x1, P0 ;  /* 0x0000000d00007211 */ /* 0x000fe400000f0eff */
[----:B0-----:R-:W-:-:S04]  /*9470*/  LEA R12, P0, R11, UR12, 0x2 ;  /* 0x0000000c0b0c7c11 */ /* 0x001fc8000f8010ff */
[----:B------:R-:W-:-:S05]  /*9480*/  LEA.HI.X R13, R11, UR13, R0, 0x2, P0 ;  /* 0x0000000d0b0d7c11 */ /* 0x000fca00080f1400 */
[----:B------:R4:W-:Y:S04]  /*9490*/  STG.E desc[UR8][R12.64], R19 ;  /* 0x000000130c007986 */ /* 0x0009e8000c101908 */
.L_x_1920:
[----:B------:R-:W-:Y:S05]  /*94a0*/  BSYNC.RECONVERGENT B0 ;  /* 0x0000000000007941 */ /* 0x000fea0003800200 */
.L_x_1919:
        /* <DEDUP_REMOVED lines=10> */
.L_x_1924:
[----:B-----5:R-:W-:-:S04]  /*9550*/  IADD3 R0, P0, PT, R16, R10, RZ ;  /* 0x0000000a10007210 */ /* 0x020fc80007f1e0ff */
[----:B------:R-:W-:Y:S02]  /*9560*/  LEA.HI.X.SX32 R11, R16, R11, 0x1, P0 ;  /* 0x0000000b100b7211 */ /* 0x000fe400000f0eff */
[----:B0-----:R-:W-:-:S04]  /*9570*/  LEA R10, P0, R0, UR12, 0x2 ;  /* 0x0000000c000a7c11 */ /* 0x001fc8000f8010ff */
[----:B------:R-:W-:-:S05]  /*9580*/  LEA.HI.X R11, R0, UR13, R11, 0x2, P0 ;  /* 0x0000000d000b7c11 */ /* 0x000fca00080f140b */
[----:B------:R0:W-:Y:S04]  /*9590*/  STG.E desc[UR8][R10.64], R20 ;  /* 0x000000140a007986 */ /* 0x0001e8000c101908 */
.L_x_1923:
[----:B------:R-:W-:Y:S05]  /*95a0*/  BSYNC.RECONVERGENT B0 ;  /* 0x0000000000007941 */ /* 0x000fea0003800200 */
.L_x_1922:
        /* <DEDUP_REMOVED lines=10> */
.L_x_1927:
[----:B-----5:R-:W-:-:S04]  /*9650*/  IADD3 R0, P0, PT, R17, R10, RZ ;  /* 0x0000000a11007210 */ /* 0x020fc80007f1e0ff */
[----:B------:R-:W-:Y:S02]  /*9660*/  LEA.HI.X.SX32 R11, R17, R11, 0x1, P0 ;  /* 0x0000000b110b7211 */ /* 0x000fe400000f0eff */
[----:B0-----:R-:W-:-:S04]  /*9670*/  LEA R10, P0, R0, UR12, 0x2 ;  /* 0x0000000c000a7c11 */ /* 0x001fc8000f8010ff */
[----:B------:R-:W-:-:S05]  /*9680*/  LEA.HI.X R11, R0, UR13, R11, 0x2, P0 ;  /* 0x0000000d000b7c11 */ /* 0x000fca00080f140b */
[----:B------:R0:W-:Y:S04]  /*9690*/  STG.E desc[UR8][R10.64], R23 ;  /* 0x000000170a007986 */ /* 0x0001e8000c101908 */
.L_x_1926:
[----:B------:R-:W-:Y:S05]  /*96a0*/  BSYNC.RECONVERGENT B0 ;  /* 0x0000000000007941 */ /* 0x000fea0003800200 */
.L_x_1925:
        /* <DEDUP_REMOVED lines=10> */
.L_x_1930:
[----:B-----5:R-:W-:-:S04]  /*9750*/  IADD3 R0, P0, PT, R21, R8, RZ ;  /* 0x0000000815007210 */ /* 0x020fc80007f1e0ff */
[----:B------:R-:W-:Y:S02]  /*9760*/  LEA.HI.X.SX32 R9, R21, R9, 0x1, P0 ;  /* 0x0000000915097211 */ /* 0x000fe400000f0eff */
[----:B0-----:R-:W-:-:S04]  /*9770*/  LEA R8, P0, R0, UR12, 0x2 ;  /* 0x0000000c00087c11 */ /* 0x001fc8000f8010ff */
[----:B------:R-:W-:-:S05]  /*9780*/  LEA.HI.X R9, R0, UR13, R9, 0x2, P0 ;  /* 0x0000000d00097c11 */ /* 0x000fca00080f1409 */
[----:B------:R0:W-:Y:S04]  /*9790*/  STG.E desc[UR8][R8.64], R29 ;  /* 0x0000001d08007986 */ /* 0x0001e8000c101908 */
.L_x_1929:
[----:B------:R-:W-:Y:S05]  /*97a0*/  BSYNC.RECONVERGENT B0 ;  /* 0x0000000000007941 */ /* 0x000fea0003800200 */
.L_x_1928:
        /* <DEDUP_REMOVED lines=10> */
.L_x_1933:
[----:B-----5:R-:W-:-:S04]  /*9850*/  IADD3 R0, P0, PT, R22, R8, RZ ;  /* 0x0000000816007210 */ /* 0x020fc80007f1e0ff */
[----:B------:R-:W-:Y:S02]  /*9860*/  LEA.HI.X.SX32 R9, R22, R9, 0x1, P0 ;  /* 0x0000000916097211 */ /* 0x000fe400000f0eff */
[----:B0-----:R-:W-:-:S04]  /*9870*/  LEA R8, P0, R0, UR12, 0x2 ;  /* 0x0000000c00087c11 */ /* 0x001fc8000f8010ff */
[----:B------:R-:W-:-:S05]  /*9880*/  LEA.HI.X R9, R0, UR13, R9, 0x2, P0 ;  /* 0x0000000d00097c11 */ /* 0x000fca00080f1409 */
[----:B------:R0:W-:Y:S04]  /*9890*/  STG.E desc[UR8][R8.64], R34 ;  /* 0x0000002208007986 */ /* 0x0001e8000c101908 */
.L_x_1932:
[----:B------:R-:W-:Y:S05]  /*98a0*/  BSYNC.RECONVERGENT B0 ;  /* 0x0000000000007941 */ /* 0x000fea0003800200 */
.L_x_1931:
        /* <DEDUP_REMOVED lines=10> */
.L_x_1936:
[----:B-----5:R-:W-:-:S04]  /*9950*/  IADD3 R0, P0, PT, R30, R6, RZ ;  /* 0x000000061e007210 */ /* 0x020fc80007f1e0ff */
[----:B------:R-:W-:Y:S02]  /*9960*/  LEA.HI.X.SX32 R7, R30, R7, 0x1, P0 ;  /* 0x000000071e077211 */ /* 0x000fe400000f0eff */
[----:B0-----:R-:W-:-:S04]  /*9970*/  LEA R6, P0, R0, UR12, 0x2 ;  /* 0x0000000c00067c11 */ /* 0x001fc8000f8010ff */
[----:B------:R-:W-:-:S05]  /*9980*/  LEA.HI.X R7, R0, UR13, R7, 0x2, P0 ;  /* 0x0000000d00077c11 */ /* 0x000fca00080f1407 */
[----:B------:R0:W-:Y:S04]  /*9990*/  STG.E desc[UR8][R6.64], R35 ;  /* 0x0000002306007986 */ /* 0x0001e8000c101908 */
.L_x_1935:
[----:B------:R-:W-:Y:S05]  /*99a0*/  BSYNC.RECONVERGENT B0 ;  /* 0x0000000000007941 */ /* 0x000fea0003800200 */
.L_x_1934:
        /* <DEDUP_REMOVED lines=10> */
.L_x_1939:
[----:B-----5:R-:W-:-:S04]  /*9a50*/  IADD3 R0, P0, PT, R31, R6, RZ ;  /* 0x000000061f007210 */ /* 0x020fc80007f1e0ff */
[----:B------:R-:W-:Y:S02]  /*9a60*/  LEA.HI.X.SX32 R7, R31, R7, 0x1, P0 ;  /* 0x000000071f077211 */ /* 0x000fe400000f0eff */
[----:B0-----:R-:W-:-:S04]  /*9a70*/  LEA R6, P0, R0, UR12, 0x2 ;  /* 0x0000000c00067c11 */ /* 0x001fc8000f8010ff */
[----:B------:R-:W-:-:S05]  /*9a80*/  LEA.HI.X R7, R0, UR13, R7, 0x2, P0 ;  /* 0x0000000d00077c11 */ /* 0x000fca00080f1407 */
[----:B------:R0:W-:Y:S04]  /*9a90*/  STG.E desc[UR8][R6.64], R36 ;  /* 0x0000002406007986 */ /* 0x0001e8000c101908 */
.L_x_1938:
[----:B------:R-:W-:Y:S05]  /*9aa0*/  BSYNC.RECONVERGENT B0 ;  /* 0x0000000000007941 */ /* 0x000fea0003800200 */
.L_x_1937:
        /* <DEDUP_REMOVED lines=10> */
.L_x_1942:
[----:B-----5:R-:W-:-:S04]  /*9b50*/  IADD3 R0, P0, PT, R32, R4, RZ ;  /* 0x0000000420007210 */ /* 0x020fc80007f1e0ff */
[----:B------:R-:W-:Y:S02]  /*9b60*/  LEA.HI.X.SX32 R5, R32, R5, 0x1, P0 ;  /* 0x0000000520057211 */ /* 0x000fe400000f0eff */
[----:B0-----:R-:W-:-:S04]  /*9b70*/  LEA R4, P0, R0, UR12, 0x2 ;  /* 0x0000000c00047c11 */ /* 0x001fc8000f8010ff */
[----:B------:R-:W-:-:S05]  /*9b80*/  LEA.HI.X R5, R0, UR13, R5, 0x2, P0 ;  /* 0x0000000d00057c11 */ /* 0x000fca00080f1405 */
[----:B------:R0:W-:Y:S04]  /*9b90*/  STG.E desc[UR8][R4.64], R37 ;  /* 0x0000002504007986 */ /* 0x0001e8000c101908 */
.L_x_1941:
[----:B------:R-:W-:Y:S05]  /*9ba0*/  BSYNC.RECONVERGENT B0 ;  /* 0x0000000000007941 */ /* 0x000fea0003800200 */
.L_x_1940:
        /* <DEDUP_REMOVED lines=10> */
.L_x_1945:
[----:B-----5:R-:W-:-:S04]  /*9c50*/  IADD3 R0, P0, PT, R33, R4, RZ ;  /* 0x0000000421007210 */ /* 0x020fc80007f1e0ff */
[----:B------:R-:W-:Y:S02]  /*9c60*/  LEA.HI.X.SX32 R5, R33, R5, 0x1, P0 ;  /* 0x0000000521057211 */ /* 0x000fe400000f0eff */
[----:B0-----:R-:W-:-:S04]  /*9c70*/  LEA R4, P0, R0, UR12, 0x2 ;  /* 0x0000000c00047c11 */ /* 0x001fc8000f8010ff */
[----:B------:R-:W-:-:S05]  /*9c80*/  LEA.HI.X R5, R0, UR13, R5, 0x2, P0 ;  /* 0x0000000d00057c11 */ /* 0x000fca00080f1405 */
[----:B------:R0:W-:Y:S04]  /*9c90*/  STG.E desc[UR8][R4.64], R38 ;  /* 0x0000002604007986 */ /* 0x0001e8000c101908 */
.L_x_1944:
[----:B------:R-:W-:Y:S05]  /*9ca0*/  BSYNC.RECONVERGENT B0 ;  /* 0x0000000000007941 */ /* 0x000fea0003800200 */
.L_x_1943:
        /* <DEDUP_REMOVED lines=9> */
.L_x_1946:
[----:B-----5:R-:W-:-:S04]  /*9d40*/  IADD3 R0, P0, PT, R39, R2, RZ ;  /* 0x0000000227007210 */ /* 0x020fc80007f1e0ff */
[----:B------:R-:W-:Y:S02]  /*9d50*/  LEA.HI.X.SX32 R3, R39, R3, 0x1, P0 ;  /* 0x0000000327037211 */ /* 0x000fe400000f0eff */
[----:B0-----:R-:W-:-:S04]  /*9d60*/  LEA R2, P0, R0, UR12, 0x2 ;  /* 0x0000000c00027c11 */ /* 0x001fc8000f8010ff */
[----:B------:R-:W-:-:S05]  /*9d70*/  LEA.HI.X R3, R0, UR13, R3, 0x2, P0 ;  /* 0x0000000d00037c11 */ /* 0x000fca00080f1403 */
[----:B------:R0:W-:Y:S01]  /*9d80*/  STG.E desc[UR8][R2.64], R40 ;  /* 0x0000002802007986 */ /* 0x0001e2000c101908 */
[----:B------:R-:W-:Y:S05]  /*9d90*/  BRA `(.L_x_1892) ;  /* 0x00000008004c7947 */ /* 0x000fea0003800000 */
.L_x_1906:
        /* <DEDUP_REMOVED lines=81> */
.L_x_1949:
        /* <DEDUP_REMOVED lines=14> */
.L_x_1948:
[----:B------:R-:W-:Y:S05]  /*a390*/  BSYNC.RECONVERGENT B0 ;  /* 0x0000000000007941 */ /* 0x000fea0003800200 */
.L_x_1947:
        /* <DEDUP_REMOVED lines=8> */
.L_x_1950:
        /* <DEDUP_REMOVED lines=43> */
.L_x_1892:
[----:B------:R-:W-:Y:S05]  /*a6d0*/  BSYNC.RECONVERGENT B1 ;  /* 0x0000000000017941 */ /* 0x000fea0003800200 */
.L_x_1843:
        /* <DEDUP_REMOVED lines=13> */
.L_x_1952:
[----:B-----5:R-:W-:-:S05]  /*a7b0*/  IMAD.IADD R5, R5, 0x1, R14 ;  /* 0x0000000105057824 */ /* 0x020fca00078e020e */
[----:B0-----:R-:W-:Y:S01]  /*a7c0*/  STG.E desc[UR8][R2.64], R5 ;  /* 0x0000000502007986 */ /* 0x001fe2000c101908 */
[----:B------:R-:W-:Y:S05]  /*a7d0*/  EXIT ;  /* 0x000000000000794d */ /* 0x000fea0003800000 */
.L_x_1951:
[----:B------:R-:W1:Y:S01]  /*a7e0*/  LDCU.U8 UR4, c[0x0][0x3c0] ;  /* 0x00007800ff0477ac */ /* 0x000e620008000000 */
[----:B0---4-:R-:W0:Y:S01]  /*a7f0*/  LDC.64 R4, c[0x0][0x3e0] ;  /* 0x0000f800ff047b82 */ /* 0x011e220000000a00 */
[----:B------:R-:W-:Y:S01]  /*a800*/  CS2R R2, SRZ ;  /* 0x0000000000027805 */ /* 0x000fe2000001ff00 */
[----:B-1----:R-:W-:-:S09]  /*a810*/  UISETP.NE.AND UP0, UPT, UR4, URZ, UPT ;  /* 0x000000ff0400728c */ /* 0x002fd2000bf05270 */
[----:B------:R-:W-:Y:S05]  /*a820*/  BRA.U UP0, `(.L_x_1953) ;  /* 0x0000000100087547 */ /* 0x000fea000b800000 */
[----:B------:R-:W1:Y:S02]  /*a830*/  LDC.64 R2, c[0x0][0x3d8] ;  /* 0x0000f600ff027b82 */ /* 0x000e640000000a00 */
[----:B-1----:R-:W5:Y:S02]  /*a840*/  LDG.E.64 R2, desc[UR8][R2.64] ;  /* 0x0000000802027981 */ /* 0x002f64000c1e1b00 */
.L_x_1953:
[----:B-----5:R-:W-:-:S04]  /*a850*/  IADD3 R2, P0, PT, R14, R2, RZ ;  /* 0x000000020e027210 */ /* 0x020fc80007f1e0ff */
[----:B------:R-:W-:-:S05]  /*a860*/  LEA.HI.X.SX32 R3, R14, R3, 0x1, P0 ;  /* 0x000000030e037211 */ /* 0x000fca00000f0eff */
[----:B0-----:R-:W-:Y:S01]  /*a870*/  STG.E.64 desc[UR8][R4.64], R2 ;  /* 0x0000000204007986 */ /* 0x001fe2000c101b08 */
[----:B------:R-:W-:Y:S05]  /*a880*/  EXIT ;  /* 0x000000000000794d */ /* 0x000fea0003800000 */
.L_x_1786:
[----:B------:R-:W-:Y:S01]  /*a890*/  BSSY B0, `(.L_x_1954) ;  /* 0x0000006000007945 */ /* 0x000fe20003800000 */
[----:B------:R-:W-:Y:S01]  /*a8a0*/  PLOP3.LUT P0, PT, P0, PT, PT, 0x8, 0x80 ;  /* 0x000000000080781c */ /* 0x000fe2000070e170 */
[----:B------:R-:W-:-:S12]  /*a8b0*/  IMAD.MOV.U32 R22, RZ, RZ, -0x1 ;  /* 0xffffffffff167424 */ /* 0x000fd800078e00ff */
[----:B------:R-:W-:Y:S05]  /*a8c0*/  WARPSYNC.COLLECTIVE R22, `(.L_x_1955) ;  /* 0x0000000016087348 */ /* 0x000fea0003c00000 */
[----:B------:R-:W-:Y:S01]  /*a8d0*/  VOTE.ANY P0, P0 ;  /* 0x0000000000ff7806 */ /* 0x000fe20000000100 */
[----:B------:R-:W-:-:S12]  /*a8e0*/  ENDCOLLECTIVE ;  /* 0x000000000000791b */ /* 0x000fd80003800000 */
.L_x_1955:
[----:B------:R-:W-:Y:S05]  /*a8f0*/  BSYNC B0 ;  /* 0x0000000000007941 */ /* 0x000fea0003800000 */
.L_x_1954:
[----:B------:R-:W-:Y:S05]  /*a900*/  BRA `(.L_x_1956) ;  /* 0xffffff8400bc7947 */ /* 0x000fea000383ffff */
.L_x_1788:
[----:B------:R-:W-:Y:S01]  /*a910*/  BSSY B0, `(.L_x_1957) ;  /* 0x0000006000007945 */ /* 0x000fe20003800000 */
[----:B------:R-:W-:Y:S01]  /*a920*/  PLOP3.LUT P0, PT, P0, PT, PT, 0x8, 0x80 ;  /* 0x000000000080781c */ /* 0x000fe2000070e170 */
[----:B------:R-:W-:-:S12]  /*a930*/  IMAD.MOV.U32 R22, RZ, RZ, -0x1 ;  /* 0xffffffffff167424 */ /* 0x000fd800078e00ff */
[----:B------:R-:W-:Y:S05]  /*a940*/  WARPSYNC.COLLECTIVE R22, `(.L_x_1958) ;  /* 0x0000000016087348 */ /* 0x000fea0003c00000 */
[----:B------:R-:W-:Y:S01]  /*a950*/  VOTE.ANY P0, P0 ;  /* 0x0000000000ff7806 */ /* 0x000fe20000000100 */
[----:B------:R-:W-:-:S12]  /*a960*/  ENDCOLLECTIVE ;  /* 0x000000000000791b */ /* 0x000fd80003800000 */
.L_x_1958:
[----:B------:R-:W-:Y:S05]  /*a970*/  BSYNC B0 ;  /* 0x0000000000007941 */ /* 0x000fea0003800000 */
.L_x_1957:
[----:B------:R-:W-:Y:S05]  /*a980*/  BRA `(.L_x_1959) ;  /* 0xffffff8800107947 */ /* 0x000fea000383ffff */
.L_x_1790:
[----:B------:R-:W0:Y:S01]  /*a990*/  S2R R59, SR_GEMASK ;  /* 0x00000000003b7919 */ /* 0x000e220000003c00 */
[----:B------:R-:W-:Y:S01]  /*a9a0*/  BSSY B0, `(.L_x_1960) ;  /* 0x0000006000007945 */ /* 0x000fe20003800000 */
[----:B------:R-:W-:Y:S01]  /*a9b0*/  PLOP3.LUT P0, PT, P0, PT, PT, 0x8, 0x80 ;  /* 0x000000000080781c */ /* 0x000fe2000070e170 */
[----:B------:R-:W-:-:S12]  /*a9c0*/  IMAD.MOV.U32 R22, RZ, RZ, -0x1 ;  /* 0xffffffffff167424 */ /* 0x000fd800078e00ff */
[----:B0-----:R-:W-:Y:S05]  /*a9d0*/  WARPSYNC.COLLECTIVE R22, `(.L_x_1961) ;  /* 0x0000000016087348 */ /* 0x001fea0003c00000 */
[----:B------:R-:W-:Y:S01]  /*a9e0*/  VOTE.ANY R22, PT, P0 ;  /* 0x0000000000167806 */ /* 0x000fe200000e0100 */
[----:B0-----:R-:W-:Y:S06]  /*a9f0*/  ENDCOLLECTIVE ;  /* 0x000000000000791b */ /* 0x001fec0003800000 */
.L_x_1961:
[----:B------:R-:W-:Y:S05]  /*aa00*/  BSYNC B0 ;  /* 0x0000000000007941 */ /* 0x000fea0003800000 */
.L_x_1960:
        /* <DEDUP_REMOVED lines=13> */
.L_x_1962:
        /* <DEDUP_REMOVED lines=8> */
.L_x_1963:
        /* <DEDUP_REMOVED lines=10> */
.L_x_1964:
        /* <DEDUP_REMOVED lines=9> */
.L_x_1965:
        /* <DEDUP_REMOVED lines=8> */
.L_x_1966:
[----:B------:R-:W-:Y:S05]  /*ad10*/  WARPSYNC.COLLECTIVE R22, `(.L_x_1967) ;  /* 0x0000000016087348 */ /* 0x000fea0003c00000 */
[----:B------:R-:W-:Y:S01]  /*ad20*/  VOTE.ALL P0, P0 ;  /* 0x0000000000ff7806 */ /* 0x000fe20000000000 */
[----:B------:R-:W-:-:S12]  /*ad30*/  ENDCOLLECTIVE ;  /* 0x000000000000791b */ /* 0x000fd80003800000 */
.L_x_1967:
[----:B------:R-:W0:Y:S01]  /*ad40*/  LDC.64 R16, c[0x0][0x3a8] ;  /* 0x0000ea00ff107b82 */ /* 0x000e220000000a00 */
[----:B------:R-:W-:-:S05]  /*ad50*/  SEL R48, R39, RZ, !P1 ;  /* 0x000000ff27307207 */ /* 0x000fca0004800000 */
[----:B------:R-:W-:Y:S01]  /*ad60*/  IMAD.IADD R48, R51, 0x1, R48 ;  /* 0x0000000133307824 */ /* 0x000fe200078e0230 */
[----:B0-----:R-:W-:-:S05]  /*ad70*/  IADD3 R49, P2, PT, R16, 0x100, RZ ;  /* 0x0000010010317810 */ /* 0x001fca0007f5e0ff */
[----:B------:R-:W-:Y:S01]  /*ad80*/  IMAD.X R50, RZ, RZ, R17, P2 ;  /* 0x000000ffff327224 */ /* 0x000fe200010e0611 */
[----:B------:R-:W-:Y:S07]  /*ad90*/  BRA `(.L_x_1968) ;  /* 0xffffff8400a87947 */ /* 0x000fee000383ffff */
.L_x_1792:
[----:B------:R-:W-:Y:S01]  /*ada0*/  BSSY B0, `(.L_x_1969) ;  /* 0x0000006000007945 */ /* 0x000fe20003800000 */
[----:B------:R-:W-:Y:S01]  /*adb0*/  PLOP3.LUT P0, PT, P0, PT, PT, 0x8, 0x80 ;  /* 0x000000000080781c */ /* 0x000fe2000070e170 */
[----:B------:R-:W-:-:S12]  /*adc0*/  IMAD.MOV.U32 R22, RZ, RZ, -0x1 ;  /* 0xffffffffff167424 */ /* 0x000fd800078e00ff */
[----:B------:R-:W-:Y:S05]  /*add0*/  WARPSYNC.COLLECTIVE R22, `(.L_x_1970) ;  /* 0x0000000016087348 */ /* 0x000fea0003c00000 */
[----:B------:R-:W-:Y:S01]  /*ade0*/  VOTE.ANY P0, P0 ;  /* 0x0000000000ff7806 */ /* 0x000fe20000000100 */
[----:B------:R-:W-:-:S12]  /*adf0*/  ENDCOLLECTIVE ;  /* 0x000000000000791b */ /* 0x000fd80003800000 */
.L_x_1970:
[----:B------:R-:W-:Y:S05]  /*ae00*/  BSYNC B0 ;  /* 0x0000000000007941 */ /* 0x000fea0003800000 */
.L_x_1969:
[----:B------:R-:W-:Y:S05]  /*ae10*/  BRA `(.L_x_1971) ;  /* 0xffffff8400b87947 */ /* 0x000fea000383ffff */
.L_x_1794:
[----:B------:R-:W-:Y:S01]  /*ae20*/  BSSY B0, `(.L_x_1972) ;  /* 0x0000006000007945 */ /* 0x000fe20003800000 */
[----:B------:R-:W-:Y:S01]  /*ae30*/  PLOP3.LUT P0, PT, P0, PT, PT, 0x8, 0x80 ;  /* 0x000000000080781c */ /* 0x000fe2000070e170 */
[----:B------:R-:W-:-:S12]  /*ae40*/  IMAD.MOV.U32 R22, RZ, RZ, -0x1 ;  /* 0xffffffffff167424 */ /* 0x000fd800078e00ff */
[----:B------:R-:W-:Y:S05]  /*ae50*/  WARPSYNC.COLLECTIVE R22, `(.L_x_1973) ;  /* 0x0000000016087348 */ /* 0x000fea0003c00000 */
[----:B------:R-:W-:Y:S01]  /*ae60*/  VOTE.ANY P0, P0 ;  /* 0x0000000000ff7806 */ /* 0x000fe20000000100 */
[----:B------:R-:W-:-:S12]  /*ae70*/  ENDCOLLECTIVE ;  /* 0x000000000000791b */ /* 0x000fd80003800000 */
.L_x_1973:
[----:B------:R-:W-:Y:S05]  /*ae80*/  BSYNC B0 ;  /* 0x0000000000007941 */ /* 0x000fea0003800000 */
.L_x_1972:
[----:B------:R-:W-:Y:S05]  /*ae90*/  BRA `(.L_x_1974) ;  /* 0xffffff88000c7947 */ /* 0x000fea000383ffff */
.L_x_1796:
[----:B------:R-:W-:Y:S01]  /*aea0*/  BSSY B0, `(.L_x_1975) ;  /* 0x0000006000007945 */ /* 0x000fe20003800000 */
[----:B------:R-:W-:Y:S01]  /*aeb0*/  PLOP3.LUT P0, PT, P0, PT, PT, 0x8, 0x80 ;  /* 0x000000000080781c */ /* 0x000fe2000070e170 */
[----:B------:R-:W-:-:S12]  /*aec0*/  IMAD.MOV.U32 R22, RZ, RZ, -0x1 ;  /* 0xffffffffff167424 */ /* 0x000fd800078e00ff */
[----:B------:R-:W-:Y:S05]  /*aed0*/  WARPSYNC.COLLECTIVE R22, `(.L_x_1976) ;  /* 0x0000000016087348 */ /* 0x000fea0003c00000 */
[----:B------:R-:W-:Y:S01]  /*aee0*/  VOTE.ANY R22, PT, P0 ;  /* 0x0000000000167806 */ /* 0x000fe200000e0100 */
[----:B------:R-:W-:Y:S06]  /*aef0*/  ENDCOLLECTIVE ;  /* 0x000000000000791b */ /* 0x000fec0003800000 */
.L_x_1976:
[----:B------:R-:W-:Y:S05]  /*af00*/  BSYNC B0 ;  /* 0x0000000000007941 */ /* 0x000fea0003800000 */
.L_x_1975:
        /* <DEDUP_REMOVED lines=10> */
.L_x_1977:
        /* <DEDUP_REMOVED lines=9> */
.L_x_1978:
        /* <DEDUP_REMOVED lines=8> */
.L_x_1979:
[----:B------:R-:W-:Y:S01]  /*b0c0*/  IMAD.MOV.U32 R17, RZ, RZ, 0x8 ;  /* 0x00000008ff117424 */ /* 0x000fe200078e00ff */
[----:B------:R-:W-:Y:S02]  /*b0d0*/  SEL R39, R39, RZ, !P0 ;  /* 0x000000ff27277207 */ /* 0x000fe40004000000 */
[----:B------:R-:W-:-:S03]  /*b0e0*/  ISETP.GT.AND P0, PT, R44, R16, PT ;  /* 0x000000102c00720c */ /* 0x000fc60003f04270 */
[----:B------:R-:W-:-:S10]  /*b0f0*/  IMAD.IADD R21, R60, 0x1, R39 ;  /* 0x000000013c157824 */ /* 0x000fd400078e0227 */
[----:B------:R-:W-:Y:S05]  /*b100*/  WARPSYNC.COLLECTIVE R22, `(.L_x_1980) ;  /* 0x0000000016087348 */ /* 0x000fea0003c00000 */
[----:B------:R0:W1:Y:S02]  /*b110*/  SHFL.DOWN P2, R39, R21, R17, R16 ;  /* 0x0800001115277389 */ /* 0x0000640000040010 */
[----:B01----:R-:W-:Y:S05]  /*b120*/  ENDCOLLECTIVE ;  /* 0x000000000000791b */ /* 0x003fea0003800000 */
.L_x_1980:
        /* <DEDUP_REMOVED lines=8> */
.L_x_1981:
[----:B------:R-:W-:Y:S02]  /*b1b0*/  SEL R39, R39, RZ, !P0 ;  /* 0x000000ff27277207 */ /* 0x000fe40004000000 */
[----:B------:R-:W-:Y:S02]  /*b1c0*/  ISETP.NE.AND P0, PT, R20, 0x65, PT ;  /* 0x000000651400780c */ /* 0x000fe40003f05270 */
[----:B------:R-:W-:-:S11]  /*b1d0*/  IADD3 R48, PT, PT, R61, R39, R48 ;  /* 0x000000273d307210 */ /* 0x000fd60007ffe030 */
[----:B------:R-:W-:Y:S05]  /*b1e0*/  WARPSYNC.COLLECTIVE R22, `(.L_x_1982) ;  /* 0x0000000016087348 */ /* 0x000fea0003c00000 */
[----:B------:R-:W-:Y:S01]  /*b1f0*/  VOTE.ALL P0, P0 ;  /* 0x0000000000ff7806 */ /* 0x000fe20000000000 */
[----:B------:R-:W-:-:S12]  /*b200*/  ENDCOLLECTIVE ;  /* 0x000000000000791b */ /* 0x000fd80003800000 */
.L_x_1982:
[----:B------:R-:W-:Y:S05]  /*b210*/  BRA `(.L_x_1983) ;  /* 0xffffff8400ac7947 */ /* 0x000fea000383ffff */
.L_x_1894:
[----:B------:R-:W-:Y:S01]  /*b220*/  BSSY B0, `(.L_x_1984) ;  /* 0x0000006000007945 */ /* 0x000fe20003800000 */
[----:B------:R-:W-:Y:S01]  /*b230*/  PLOP3.LUT P0, PT, P0, PT, PT, 0x8, 0x80 ;  /* 0x000000000080781c */ /* 0x000fe2000070e170 */
[----:B------:R-:W-:-:S12]  /*b240*/  IMAD.MOV.U32 R22, RZ, RZ, -0x1 ;  /* 0xffffffffff167424 */ /* 0x000fd800078e00ff */
[----:B------:R-:W-:Y:S05]  /*b250*/  WARPSYNC.COLLECTIVE R22, `(.L_x_1985) ;  /* 0x0000000016087348 */ /* 0x000fea0003c00000 */
[----:B------:R-:W-:Y:S01]  /*b260*/  VOTE.ANY P0, P0 ;  /* 0x0000000000ff7806 */ /* 0x000fe20000000100 */
[----:B------:R-:W-:-:S12]  /*b270*/  ENDCOLLECTIVE ;  /* 0x000000000000791b */ /* 0x000fd80003800000 */
.L_x_1985:
[----:B------:R-:W-:Y:S05]  /*b280*/  BSYNC B0 ;  /* 0x0000000000007941 */ /* 0x000fea0003800000 */
.L_x_1984:
[----:B------:R-:W-:Y:S05]  /*b290*/  BRA `(.L_x_1986) ;  /* 0xffffffd000587947 */ /* 0x000fea000383ffff */
.L_x_1896:
[----:B------:R-:W-:Y:S01]  /*b2a0*/  BSSY B0, `(.L_x_1987) ;  /* 0x0000006000007945 */ /* 0x000fe20003800000 */
[----:B------:R-:W-:Y:S01]  /*b2b0*/  PLOP3.LUT P0, PT, P0, PT, PT, 0x8, 0x80 ;  /* 0x000000000080781c */ /* 0x000fe2000070e170 */
[----:B------:R-:W-:-:S12]  /*b2c0*/  IMAD.MOV.U32 R22, RZ, RZ, -0x1 ;  /* 0xffffffffff167424 */ /* 0x000fd800078e00ff */
[----:B------:R-:W-:Y:S05]  /*b2d0*/  WARPSYNC.COLLECTIVE R22, `(.L_x_1988) ;  /* 0x0000000016087348 */ /* 0x000fea0003c00000 */
[----:B------:R-:W-:Y:S01]  /*b2e0*/  VOTE.ANY P0, P0 ;  /* 0x0000000000ff7806 */ /* 0x000fe20000000100 */
[----:B------:R-:W-:-:S12]  /*b2f0*/  ENDCOLLECTIVE ;  /* 0x000000000000791b */ /* 0x000fd80003800000 */
.L_x_1988:
[----:B------:R-:W-:Y:S05]  /*b300*/  BSYNC B0 ;  /* 0x0000000000007941 */ /* 0x000fea0003800000 */
.L_x_1987:
[----:B------:R-:W-:Y:S05]  /*b310*/  BRA `(.L_x_1989) ;  /* 0xffffffd000ac7947 */ /* 0x000fea000383ffff */
.L_x_1898:
[----:B------:R-:W0:Y:S01]  /*b320*/  S2R R53, SR_GEMASK ;  /* 0x0000000000357919 */ /* 0x000e220000003c00 */
[----:B------:R-:W-:Y:S01]  /*b330*/  BSSY B0, `(.L_x_1990) ;  /* 0x0000006000007945 */ /* 0x000fe20003800000 */
[----:B------:R-:W-:Y:S01]  /*b340*/  PLOP3.LUT P0, PT, P0, PT, PT, 0x8, 0x80 ;  /* 0x000000000080781c */ /* 0x000fe2000070e170 */
[----:B------:R-:W-:-:S12]  /*b350*/  IMAD.MOV.U32 R22, RZ, RZ, -0x1 ;  /* 0xffffffffff167424 */ /* 0x000fd800078e00ff */
[----:B0-----:R-:W-:Y:S05]  /*b360*/  WARPSYNC.COLLECTIVE R22, `(.L_x_1991) ;  /* 0x0000000016087348 */ /* 0x001fea0003c00000 */
[----:B------:R-:W-:Y:S01]  /*b370*/  VOTE.ANY R22, PT, P0 ;  /* 0x0000000000167806 */ /* 0x000fe200000e0100 */
[----:B0-----:R-:W-:Y:S06]  /*b380*/  ENDCOLLECTIVE ;  /* 0x000000000000791b */ /* 0x001fec0003800000 */
.L_x_1991:
[----:B------:R-:W-:Y:S05]  /*b390*/  BSYNC B0 ;  /* 0x0000000000007941 */ /* 0x000fea0003800000 */
.L_x_1990:
        /* <DEDUP_REMOVED lines=16> */
.L_x_1992:
        /* <DEDUP_REMOVED lines=8> */
.L_x_1993:
        /* <DEDUP_REMOVED lines=9> */
.L_x_1994:
        /* <DEDUP_REMOVED lines=9> */
.L_x_1995:
        /* <DEDUP_REMOVED lines=8> */
.L_x_1996:
[----:B------:R-:W-:Y:S05]  /*b6c0*/  WARPSYNC.COLLECTIVE R22, `(.L_x_1997) ;  /* 0x0000000016087348 */ /* 0x000fea0003c00000 */
[----:B------:R-:W-:Y:S01]  /*b6d0*/  VOTE.ALL P0, P0 ;  /* 0x0000000000ff7806 */ /* 0x000fe20000000000 */
[----:B------:R-:W-:-:S12]  /*b6e0*/  ENDCOLLECTIVE ;  /* 0x000000000000791b */ /* 0x000fd80003800000 */
.L_x_1997:
[----:B------:R-:W-:Y:S02]  /*b6f0*/  IADD3 R32, P2, PT, R32, 0x100, RZ ;  /* 0x0000010020207810 */ /* 0x000fe40007f5e0ff */
[----:B------:R-:W-:-:S03]  /*b700*/  SEL R39, R39, RZ, !P1 ;  /* 0x000000ff27277207 */ /* 0x000fc60004800000 */
[----:B------:R-:W-:Y:S02]  /*b710*/  IMAD.X R51, RZ, RZ, R33, P2 ;  /* 0x000000ffff337224 */ /* 0x000fe400010e0621 */
[----:B------:R-:W-:Y:S01]  /*b720*/  IMAD.IADD R33, R54, 0x1, R39 ;  /* 0x0000000136217824 */ /* 0x000fe200078e0227 */
[----:B------:R-:W-:Y:S06]  /*b730*/  BRA `(.L_x_1998) ;  /* 0xffffffd000407947 */ /* 0x000fec000383ffff */
.L_x_1900:
[----:B------:R-:W-:Y:S01]  /*b740*/  BSSY B0, `(.L_x_1999) ;  /* 0x0000006000007945 */ /* 0x000fe20003800000 */
[----:B------:R-:W-:Y:S01]  /*b750*/  PLOP3.LUT P0, PT, P0, PT, PT, 0x8, 0x80 ;  /* 0x000000000080781c */ /* 0x000fe2000070e170 */
[----:B------:R-:W-:-:S12]  /*b760*/  IMAD.MOV.U32 R22, RZ, RZ, -0x1 ;  /* 0xffffffffff167424 */ /* 0x000fd800078e00ff */
[----:B------:R-:W-:Y:S05]  /*b770*/  WARPSYNC.COLLECTIVE R22, `(.L_x_2000) ;  /* 0x0000000016087348 */ /* 0x000fea0003c00000 */
[----:B------:R-:W-:Y:S01]  /*b780*/  VOTE.ANY P0, P0 ;  /* 0x0000000000ff7806 */ /* 0x000fe20000000100 */
[----:B------:R-:W-:-:S12]  /*b790*/  ENDCOLLECTIVE ;  /* 0x000000000000791b */ /* 0x000fd80003800000 */
.L_x_2000:
[----:B------:R-:W-:Y:S05]  /*b7a0*/  BSYNC B0 ;  /* 0x0000000000007941 */ /* 0x000fea0003800000 */
.L_x_1999:
[----:B------:R-:W-:Y:S05]  /*b7b0*/  BRA `(.L_x_2001) ;  /* 0xffffffd000507947 */ /* 0x000fea000383ffff */
.L_x_1902:
[----:B------:R-:W-:Y:S01]  /*b7c0*/  BSSY B0, `(.L_x_2002) ;  /* 0x0000006000007945 */ /* 0x000fe20003800000 */
[----:B------:R-:W-:Y:S01]  /*b7d0*/  PLOP3.LUT P0, PT, P0, PT, PT, 0x8, 0x80 ;  /* 0x000000000080781c */ /* 0x000fe2000070e170 */
[----:B------:R-:W-:-:S12]  /*b7e0*/  IMAD.MOV.U32 R22, RZ, RZ, -0x1 ;  /* 0xffffffffff167424 */ /* 0x000fd800078e00ff */
[----:B------:R-:W-:Y:S05]  /*b7f0*/  WARPSYNC.COLLECTIVE R22, `(.L_x_2003) ;  /* 0x0000000016087348 */ /* 0x000fea0003c00000 */
[----:B------:R-:W-:Y:S01]  /*b800*/  VOTE.ANY P0, P0 ;  /* 0x0000000000ff7806 */ /* 0x000fe20000000100 */
[----:B------:R-:W-:-:S12]  /*b810*/  ENDCOLLECTIVE ;  /* 0x000000000000791b */ /* 0x000fd80003800000 */
.L_x_2003:
[----:B------:R-:W-:Y:S05]  /*b820*/  BSYNC B0 ;  /* 0x0000000000007941 */ /* 0x000fea0003800000 */
.L_x_2002:
[----:B------:R-:W-:Y:S05]  /*b830*/  BRA `(.L_x_2004) ;  /* 0xffffffd000a47947 */ /* 0x000fea000383ffff */
.L_x_1904:
[----:B------:R-:W-:Y:S01]  /*b840*/  BSSY B0, `(.L_x_2005) ;  /* 0x0000006000007945 */ /* 0x000fe20003800000 */
[----:B------:R-:W-:Y:S01]  /*b850*/  PLOP3.LUT P0, PT, P0, PT, PT, 0x8, 0x80 ;  /* 0x000000000080781c */ /* 0x000fe2000070e170 */
[----:B------:R-:W-:-:S12]  /*b860*/  IMAD.MOV.U32 R22, RZ, RZ, -0x1 ;  /* 0xffffffffff167424 */ /* 0x000fd800078e00ff */
[----:B------:R-:W-:Y:S05]  /*b870*/  WARPSYNC.COLLECTIVE R22, `(.L_x_2006) ;  /* 0x0000000016087348 */ /* 0x000fea0003c00000 */
[----:B------:R-:W-:Y:S01]  /*b880*/  VOTE.ANY R22, PT, P0 ;  /* 0x0000000000167806 */ /* 0x000fe200000e0100 */
[----:B------:R-:W-:Y:S06]  /*b890*/  ENDCOLLECTIVE ;  /* 0x000000000000791b */ /* 0x000fec0003800000 */
.L_x_2006:
[----:B------:R-:W-:Y:S05]  /*b8a0*/  BSYNC B0 ;  /* 0x0000000000007941 */ /* 0x000fea0003800000 */
.L_x_2005:
        /* <DEDUP_REMOVED lines=11> */
.L_x_2007:
        /* <DEDUP_REMOVED lines=10> */
.L_x_2008:
        /* <DEDUP_REMOVED lines=8> */
.L_x_2009:
        /* <DEDUP_REMOVED lines=8> */
.L_x_2010:
        /* <DEDUP_REMOVED lines=8> */
.L_x_2011:
[----:B------:R-:W-:Y:S05]  /*bb80*/  WARPSYNC.COLLECTIVE R22, `(.L_x_2012) ;  /* 0x0000000016087348 */ /* 0x000fea0003c00000 */
[----:B------:R-:W-:Y:S01]  /*bb90*/  VOTE.ALL P0, P0 ;  /* 0x0000000000ff7806 */ /* 0x000fe20000000000 */
[----:B------:R-:W-:-:S12]  /*bba0*/  ENDCOLLECTIVE ;  /* 0x000000000000791b */ /* 0x000fd80003800000 */
.L_x_2012:
[----:B------:R-:W-:-:S04]  /*bbb0*/  SEL R39, R39, RZ, !P1 ;  /* 0x000000ff27277207 */ /* 0x000fc80004800000 */
[----:B------:R-:W-:Y:S01]  /*bbc0*/  IADD3 R33, PT, PT, R54, R39, R33 ;  /* 0x0000002736217210 */ /* 0x000fe20007ffe021 */
[----:B------:R-:W-:Y:S06]  /*bbd0*/  BRA `(.L_x_2013) ;  /* 0xffffffd0003c7947 */ /* 0x000fec000383ffff */
.L_x_2014:
        /* <DEDUP_REMOVED lines=10> */
.L_x_3674:


//--------------------- .text._ZN3cub18CUB_300001_SM_10006detail6select23DeviceSelectSweepKernelINS2_10policy_hubIjbiLb0ELNS0_10SelectImplE0EE10Policy1000EN6thrust24THRUST_300001_SM_1000_NS17counting_iteratorIjNS9_11use_defaultESB_SB_EENS9_18transform_iteratorI9NonZeroOpIdEPKdSB_SB_EEPjSJ_NS0_13ScanTileStateIiLb1EEENS0_8NullTypeESM_iNS2_19streaming_context_tIlLb1EEELS5_0EEEvT0_T1_T2_T3_T4_T5_T6_T7_iT8_NS1_7vsmem_tE --------------------------
	.section	.text._ZN3cub18CUB_300001_SM_10006detail6select23DeviceSelectSweepKernelINS2_10policy_hubIjbiLb0ELNS0_10SelectImplE0EE10Policy1000EN6thrust24THRUST_300001_SM_1000_NS17counting_iteratorIjNS9_11use_defaultESB_SB_EENS9_18transform_iteratorI9NonZeroOpIdEPKdSB_SB_EEPjSJ_NS0_13ScanTileStateIiLb1EEENS0_8NullTypeESM_iNS2_19streaming_context_tIlLb1EEELS5_0EEEvT0_T1_T2_T3_T4_T5_T6_T7_iT8_NS1_7vsmem_tE,"ax",@progbits
	.align	128
        .global         _ZN3cub18CUB_300001_SM_10006detail6select23DeviceSelectSweepKernelINS2_10policy_hubIjbiLb0ELNS0_10SelectImplE0EE10Policy1000EN6thrust24THRUST_300001_SM_1000_NS17counting_iteratorIjNS9_11use_defaultESB_SB_EENS9_18transform_iteratorI9NonZeroOpIdEPKdSB_SB_EEPjSJ_NS0_13ScanTileStateIiLb1EEENS0_8NullTypeESM_iNS2_19streaming_context_tIlLb1EEELS5_0EEEvT0_T1_T2_T3_T4_T5_T6_T7_iT8_NS1_7vsmem_tE
        .type           _ZN3cub18CUB_300001_SM_10006detail6select23DeviceSelectSweepKernelINS2_10policy_hubIjbiLb0ELNS0_10SelectImplE0EE10Policy1000EN6thrust24THRUST_300001_SM_1000_NS17counting_iteratorIjNS9_11use_defaultESB_SB_EENS9_18transform_iteratorI9NonZeroOpIdEPKdSB_SB_EEPjSJ_NS0_13ScanTileStateIiLb1EEENS0_8NullTypeESM_iNS2_19streaming_context_tIlLb1EEELS5_0EEEvT0_T1_T2_T3_T4_T5_T6_T7_iT8_NS1_7vsmem_tE,@function
        .size           _ZN3cub18CUB_300001_SM_10006detail6select23DeviceSelectSweepKernelINS2_10policy_hubIjbiLb0ELNS0_10SelectImplE0EE10Policy1000EN6thrust24THRUST_300001_SM_1000_NS17counting_iteratorIjNS9_11use_defaultESB_SB_EENS9_18transform_iteratorI9NonZeroOpIdEPKdSB_SB_EEPjSJ_NS0_13ScanTileStateIiLb1EEENS0_8NullTypeESM_iNS2_19streaming_context_tIlLb1EEELS5_0EEEvT0_T1_T2_T3_T4_T5_T6_T7_iT8_NS1_7vsmem_tE,(.L_x_3675 - _ZN3cub18CUB_300001_SM_10006detail6select23DeviceSelectSweepKernelINS2_10policy_hubIjbiLb0ELNS0_10SelectImplE0EE10Policy1000EN6thrust24THRUST_300001_SM_1000_NS17counting_iteratorIjNS9_11use_defaultESB_SB_EENS9_18transform_iteratorI9NonZeroOpIdEPKdSB_SB_EEPjSJ_NS0_13ScanTileStateIiLb1EEENS0_8NullTypeESM_iNS2_19streaming_context_tIlLb1EEELS5_0EEEvT0_T1_T2_T3_T4_T5_T6_T7_iT8_NS1_7vsmem_tE)
        .other          _ZN3cub18CUB_300001_SM_10006detail6select23DeviceSelectSweepKernelINS2_10policy_hubIjbiLb0ELNS0_10SelectImplE0EE10Policy1000EN6thrust24THRUST_300001_SM_1000_NS17counting_iteratorIjNS9_11use_defaultESB_SB_EENS9_18transform_iteratorI9NonZeroOpIdEPKdSB_SB_EEPjSJ_NS0_13ScanTileStateIiLb1EEENS0_8NullTypeESM_iNS2_19streaming_context_tIlLb1EEELS5_0EEEvT0_T1_T2_T3_T4_T5_T6_T7_iT8_NS1_7vsmem_tE,@"STO_CUDA_ENTRY STV_DEFAULT"
_ZN3cub18CUB_300001_SM_10006detail6select23DeviceSelectSweepKernelINS2_10policy_hubIjbiLb0ELNS0_10SelectImplE0EE10Policy1000EN6thrust24THRUST_300001_SM_1000_NS17counting_iteratorIjNS9_11use_defaultESB_SB_EENS9_18transform_iteratorI9NonZeroOpIdEPKdSB_SB_EEPjSJ_NS0_13ScanTileStateIiLb1EEENS0_8NullTypeESM_iNS2_19streaming_context_tIlLb1EEELS5_0EEEvT0_T1_T2_T3_T4_T5_T6_T7_iT8_NS1_7vsmem_tE:
.text._ZN3cub18CUB_300001_SM_10006detail6select23DeviceSelectSweepKernelINS2_10policy_hubIjbiLb0ELNS0_10SelectImplE0EE10Policy1000EN6thrust24THRUST_300001_SM_1000_NS17counting_iteratorIjNS9_11use_defaultESB_SB_EENS9_18transform_iteratorI9NonZeroOpIdEPKdSB_SB_EEPjSJ_NS0_13ScanTileStateIiLb1EEENS0_8NullTypeESM_iNS2_19streaming_context_tIlLb1EEELS5_0EEEvT0_T1_T2_T3_T4_T5_T6_T7_iT8_NS1_7vsmem_tE:
        /* <DEDUP_REMOVED lines=25> */
[----:B0-----:R-:W-:Y:S01]  /*0190*/  IMAD R2, R3, 0xe, RZ ;  /* 0x0000000e03027824 */ /* 0x001fe200078e02ff */
[----:B-----5:R-:W-:-:S04]  /*01a0*/  SEL R5, R5, RZ, !P0 ;  /* 0x000000ff05057207 */ /* 0x020fc80004000000 */
        /* <DEDUP_REMOVED lines=18> */
[----:B------:R-:W-:Y:S01]  /*02d0*/  LOP3.LUT R32, R32, 0xfffffffe, RZ, 0xc0, !PT ;  /* 0xfffffffe20207812 */ /* 0x000fe200078ec0ff */
[----:B------:R-:W-:Y:S01]  /*02e0*/  IMAD.MOV.U32 R0, RZ, RZ, 0x2 ;  /* 0x00000002ff007424 */ /* 0x000fe200078e00ff */
[----:B------:R-:W1:Y:S01]  /*02f0*/  S2UR UR6, SR_CgaCtaId ;  /* 0x00000000000679c3 */ /* 0x000e620000008800 */
[----:B------:R-:W-:Y:S01]  /*0300*/  UMOV UR5, 0x400 ;  /* 0x0000040000057882 */ /* 0x000fe20000000000 */
[----:B------:R-:W-:Y:S01]  /*0310*/  BSSY.RECONVERGENT B0, `(.L_x_2017) ;  /* 0x00000d1000007945 */ /* 0x000fe20003800200 */
[----:B-1----:R-:W-:-:S05]  /*0320*/  ULEA UR5, UR6, UR5, 0x18 ;  /* 0x0000000506057291 */ /* 0x002fca000f8ec0ff */
[----:B------:R-:W-:Y:S06]  /*0330*/  BAR.SYNC.DEFER_BLOCKING 0x0 ;  /* 0x0000000000007b1d */ /* 0x000fec0000010000 */
[----:B--2---:R-:W-:Y:S02]  /*0340*/  DSETP.NEU.AND P5, PT, R36, RZ, PT ;  /* 0x000000ff2400722a */ /* 0x004fe40003fad000 */
[----:B---3--:R-:W-:-:S04]  /*0350*/  DSETP.NEU.AND P4, PT, R16, RZ, PT ;  /* 0x000000ff1000722a */ /* 0x008fc80003f8d000 */
[----:B------:R-:W-:Y:S01]  /*0360*/  SEL R44, RZ, 0x1, !P5 ;  /* 0x00000001ff2c7807 */ /* 0x000fe20006800000 */
[----:B----4-:R-:W-:-:S04]  /*0370*/  DSETP.NEU.AND P3, PT, R18, RZ, PT ;  /* 0x000000ff1200722a */ /* 0x010fc80003f6d000 */
[----:B------:R-:W-:Y:S01]  /*0380*/  VIADD R60, R44, 0x1 ;  /* 0x000000012c3c7836 */ /* 0x000fe20000000000 */
[----:B-----5:R-:W-:Y:S02]  /*0390*/  DSETP.NEU.AND P1, PT, R20, RZ, PT ;  /* 0x000000ff1400722a */ /* 0x020fe40003f2d000 */
[----:B------:R-:W-:Y:S01]  /*03a0*/  @P5 LOP3.LUT R32, R32, 0x1, RZ, 0xfc, !PT ;  /* 0x0000000120205812 */ /* 0x000fe200078efcff */
[----:B------:R-:W-:Y:S01]  /*03b0*/  @!P5 IMAD.MOV R0, RZ, RZ, 0x1 ;  /* 0x00000001ff00d424 */ /* 0x000fe200078e02ff */
[----:B------:R-:W-:Y:S02]  /*03c0*/  DSETP.NEU.AND P0, PT, R24, RZ, PT ;  /* 0x000000ff1800722a */ /* 0x000fe40003f0d000 */
[----:B------:R-:W-:Y:S01]  /*03d0*/  LOP3.LUT R32, R32, 0xfffffffd, RZ, 0xc0, !PT ;  /* 0xfffffffd20207812 */ /* 0x000fe200078ec0ff */
[----:B------:R-:W-:Y:S01]  /*03e0*/  @!P4 IMAD.MOV R0, RZ, RZ, R44 ;  /* 0x000000ffff00c224 */ /* 0x000fe200078e022c */
[----:B------:R-:W-:Y:S02]  /*03f0*/  SHF.R.U32.HI R24, RZ, 0x5, R3 ;  /* 0x00000005ff187819 */ /* 0x000fe40000011603 */
[----:B------:R-:W-:Y:S01]  /*0400*/  @P4 LOP3.LUT R32, R32, 0x2, RZ, 0xfc, !PT ;  /* 0x0000000220204812 */ /* 0x000fe200078efcff */
[----:B------:R-:W-:-:S02]  /*0410*/  VIADD R16, R0, 0x1 ;  /* 0x0000000100107836 */ /* 0x000fc40000000000 */
[----:B------:R-:W-:Y:S01]  /*0420*/  @!P3 IMAD.MOV R16, RZ, RZ, R0 ;  /* 0x000000ffff10b224 */ /* 0x000fe200078e0200 */
[----:B------:R-:W-:-:S03]  /*0430*/  LOP3.LUT R32, R32, 0xfffffffb, RZ, 0xc0, !PT ;  /* 0xfffffffb20207812 */ /* 0x000fc600078ec0ff */
[----:B------:R-:W-:Y:S01]  /*0440*/  VIADD R0, R16, 0x1 ;  /* 0x0000000110007836 */ /* 0x000fe20000000000 */
[----:B------:R-:W-:Y:S01]  /*0450*/  @P3 LOP3.LUT R32, R32, 0x4, RZ, 0xfc, !PT ;  /* 0x0000000420203812 */ /* 0x000fe200078efcff */
[----:B------:R-:W-:-:S03]  /*0460*/  @!P1 IMAD.MOV R0, RZ, RZ, R16 ;  /* 0x000000ffff009224 */ /* 0x000fc600078e0210 */
[----:B------:R-:W-:Y:S01]  /*0470*/  LOP3.LUT R32, R32, 0xfffffff7, RZ, 0xc0, !PT ;  /* 0xfffffff720207812 */ /* 0x000fe200078ec0ff */
[----:B0-----:R-:W-:Y:S02]  /*0480*/  VIADD R14, R0, 0x1 ;  /* 0x00000001000e7836 */ /* 0x001fe40000000000 */
[----:B------:R-:W-:Y:S01]  /*0490*/  @!P0 IMAD.MOV R14, RZ, RZ, R0 ;  /* 0x000000ffff0e8224 */ /* 0x000fe200078e0200 */
[----:B------:R-:W-:Y:S01]  /*04a0*/  @P1 LOP3.LUT R32, R32, 0x8, RZ, 0xfc, !PT ;  /* 0x0000000820201812 */ /* 0x000fe200078efcff */
[----:B------:R-:W-:Y:S02]  /*04b0*/  DSETP.NEU.AND P1, PT, R26, RZ, PT ;  /* 0x000000ff1a00722a */ /* 0x000fe40003f2d000 */
[----:B------:R-:W-:Y:S01]  /*04c0*/  VIADD R0, R14, 0x1 ;  /* 0x000000010e007836 */ /* 0x000fe20000000000 */
[----:B------:R-:W-:Y:S01]  /*04d0*/  LOP3.LUT R32, R32, 0xffffffef, RZ, 0xc0, !PT ;  /* 0xffffffef20207812 */ /* 0x000fe200078ec0ff */
[----:B------:R-:W-:Y:S02]  /*04e0*/  DSETP.NEU.AND P2, PT, R6, RZ, PT ;  /* 0x000000ff0600722a */ /* 0x000fe40003f4d000 */
[----:B------:R-:W-:Y:S01]  /*04f0*/  DSETP.NEU.AND P3, PT, R8, RZ, PT ;  /* 0x000000ff0800722a */ /* 0x000fe20003f6d000 */
[----:B------:R-:W-:Y:S01]  /*0500*/  @P0 LOP3.LUT R32, R32, 0x10, RZ, 0xfc, !PT ;  /* 0x0000001020200812 */ /* 0x000fe200078efcff */
[----:B------:R-:W-:Y:S01]  /*0510*/  DSETP.NEU.AND P0, PT, R28, RZ, PT ;  /* 0x000000ff1c00722a */ /* 0x000fe20003f0d000 */
[----:B------:R-:W0:Y:S01]  /*0520*/  S2R R8, SR_LANEID ;  /* 0x0000000000087919 */ /* 0x000e220000000000 */
[----:B------:R-:W-:Y:S01]  /*0530*/  DSETP.NEU.AND P4, PT, R10, RZ, PT ;  /* 0x000000ff0a00722a */ /* 0x000fe20003f8d000 */
[----:B------:R-:W-:Y:S01]  /*0540*/  LOP3.LUT R32, R32, 0xffffffdf, RZ, 0xc0, !PT ;  /* 0xffffffdf20207812 */ /* 0x000fe200078ec0ff */
[----:B------:R-:W-:-:S02]  /*0550*/  DSETP.NEU.AND P5, PT, R12, RZ, PT ;  /* 0x000000ff0c00722a */ /* 0x000fc40003fad000 */
[----:B------:R-:W-:Y:S01]  /*0560*/  @!P1 IMAD.MOV R0, RZ, RZ, R14 ;  /* 0x000000ffff009224 */ /* 0x000fe200078e020e */
[----:B------:R-:W-:Y:S01]  /*0570*/  @P1 LOP3.LUT R32, R32, 0x20, RZ, 0xfc, !PT ;  /* 0x0000002020201812 */ /* 0x000fe200078efcff */
[----:B------:R-:W-:Y:S02]  /*0580*/  DSETP.NEU.AND P1, PT, R4, RZ, PT ;  /* 0x000000ff0400722a */ /* 0x000fe40003f2d000 */
[----:B------:R-:W-:Y:S01]  /*0590*/  VIADD R14, R0, 0x1 ;  /* 0x00000001000e7836 */ /* 0x000fe20000000000 */
[----:B------:R-:W-:-:S03]  /*05a0*/  LOP3.LUT R32, R32, 0xffffffbf, RZ, 0xc0, !PT ;  /* 0xffffffbf20207812 */ /* 0x000fc600078ec0ff */
[----:B------:R-:W-:Y:S01]  /*05b0*/  @!P0 IMAD.MOV R14, RZ, RZ, R0 ;  /* 0x000000ffff0e8224 */ /* 0x000fe200078e0200 */
[----:B------:R-:W-:Y:S01]  /*05c0*/  @P0 LOP3.LUT R32, R32, 0x40, RZ, 0xfc, !PT ;  /* 0x0000004020200812 */ /* 0x000fe200078efcff */
[----:B------:R-:W-:Y:S02]  /*05d0*/  DSETP.NEU.AND P0, PT, R30, RZ, PT ;  /* 0x000000ff1e00722a */ /* 0x000fe40003f0d000 */
[----:B------:R-:W-:Y:S01]  /*05e0*/  VIADD R0, R14, 0x1 ;  /* 0x000000010e007836 */ /* 0x000fe20000000000 */
[----:B------:R-:W-:-:S11]  /*05f0*/  LOP3.LUT R32, R32, 0xffffff7f, RZ, 0xc0, !PT ;  /* 0xffffff7f20207812 */ /* 0x000fd600078ec0ff */
[----:B------:R-:W-:Y:S01]  /*0600*/  @P0 LOP3.LUT R32, R32, 0x80, RZ, 0xfc, !PT ;  /* 0x0000008020200812 */ /* 0x000fe200078efcff */
[----:B------:R-:W-:Y:S01]  /*0610*/  @!P0 IMAD.MOV R0, RZ, RZ, R14 ;  /* 0x000000ffff008224 */ /* 0x000fe200078e020e */
[----:B------:R-:W-:-:S03]  /*0620*/  DSETP.NEU.AND P0, PT, R34, RZ, PT ;  /* 0x000000ff2200722a */ /* 0x000fc60003f0d000 */
[----:B------:R-:W-:-:S03]  /*0630*/  VIADD R20, R0, 0x1 ;  /* 0x0000000100147836 */ /* 0x000fc60000000000 */
[----:B------:R-:W-:-:S08]  /*0640*/  P2R R19, PR, RZ, 0x1 ;  /* 0x00000001ff137803 */ /* 0x000fd00000000000 */
[----:B------:R-:W-:Y:S01]  /*0650*/  @!P0 IMAD.MOV R20, RZ, RZ, R0 ;  /* 0x000000ffff148224 */ /* 0x000fe200078e0200 */
[----:B------:R-:W-:-:S03]  /*0660*/  LOP3.LUT P0, RZ, R32, 0x40, RZ, 0xc0, !PT ;  /* 0x0000004020ff7812 */ /* 0x000fc6000780c0ff */
[----:B------:R-:W-:Y:S01]  /*0670*/  VIADD R0, R20, 0x1 ;  /* 0x0000000114007836 */ /* 0x000fe20000000000 */
[----:B------:R-:W-:Y:S01]  /*0680*/  P2R R18, PR, RZ, 0x1 ;  /* 0x00000001ff127803 */ /* 0x000fe20000000000 */
        /* <DEDUP_REMOVED lines=17> */
[----:B------:R-:W-:-:S04]  /*07a0*/  LOP3.LUT P0, RZ, R32, 0x2, RZ, 0xc0, !PT ;  /* 0x0000000220ff7812 */ /* 0x000fc8000780c0ff */
[----:B------:R-:W1:Y:S09]  /*07b0*/  SHFL.UP P6, R5, R0, 0x1, RZ ;  /* 0x0420000000057989 */ /* 0x000e7200000c00ff */
[----:B------:R-:W-:Y:S01]  /*07c0*/  @!P0 IMAD.MOV R60, RZ, RZ, R44 ;  /* 0x000000ffff3c8224 */ /* 0x000fe200078e022c */
[----:B------:R-:W-:-:S03]  /*07d0*/  ISETP.NE.AND P0, PT, R14, RZ, PT ;  /* 0x000000ff0e00720c */ /* 0x000fc60003f05270 */
[----:B------:R-:W-:-:S10]  /*07e0*/  VIADD R58, R60, 0x1 ;  /* 0x000000013c3a7836 */ /* 0x000fd40000000000 */
[----:B------:R-:W-:Y:S01]  /*07f0*/  @!P0 IMAD.MOV R58, RZ, RZ, R60 ;  /* 0x000000ffff3a8224 */ /* 0x000fe200078e023c */
[----:B------:R-:W-:Y:S01]  /*0800*/  ISETP.NE.AND P0, PT, R15, RZ, PT ;  /* 0x000000ff0f00720c */ /* 0x000fe20003f05270 */
[----:B-1----:R-:W-:Y:S02]  /*0810*/  @P6 IMAD.IADD R5, R5, 0x1, R0 ;  /* 0x0000000105056824 */ /* 0x002fe400078e0200 */
[----:B------:R-:W-:-:S03]  /*0820*/  VIADD R56, R58, 0x1 ;  /* 0x000000013a387836 */ /* 0x000fc60000000000 */
[----:B------:R-:W1:Y:S07]  /*0830*/  SHFL.UP P6, R4, R5, 0x2, RZ ;  /* 0x0440000005047989 */ /* 0x000e6e00000c00ff */
        /* <DEDUP_REMOVED lines=15> */
[----:B------:R-:W1:Y:S02]  /*0930*/  SHFL.UP P6, R6, R7, 0x8, RZ ;  /* 0x0500000007067989 */ /* 0x000e6400000c00ff */
[----:B-1----:R-:W-:-:S05]  /*0940*/  @P6 IMAD.IADD R6, R7, 0x1, R6 ;  /* 0x0000000107066824 */ /* 0x002fca00078e0206 */
[----:B------:R-:W1:Y:S02]  /*0950*/  SHFL.UP P6, R9, R6, 0x10, RZ ;  /* 0x0600000006097989 */ /* 0x000e6400000c00ff */
[----:B-1----:R-:W-:Y:S01]  /*0960*/  @P6 IMAD.IADD R9, R6, 0x1, R9 ;  /* 0x0000000106096824 */ /* 0x002fe200078e0209 */
[----:B0-----:R-:W-:-:S13]  /*0970*/  ISETP.NE.AND P6, PT, R8, 0x1f, PT ;  /* 0x0000001f0800780c */ /* 0x001fda0003fc5270 */
[----:B------:R-:W-:-:S04]  /*0980*/  @!P6 SHF.R.U32.HI R0, RZ, 0x3, R3 ;  /* 0x00000003ff00e819 */ /* 0x000fc80000011603 */
[----:B------:R-:W-:-:S05]  /*0990*/  @!P6 LOP3.LUT R0, R0, 0x7c, RZ, 0xc0, !PT ;  /* 0x0000007c0000e812 */ /* 0x000fca00078ec0ff */
[----:B------:R0:W-:Y:S01]  /*09a0*/  @!P6 STS [R0+UR5], R9 ;  /* 0x000000090000e988 */ /* 0x0001e20008000805 */
[----:B------:R-:W-:Y:S01]  /*09b0*/  BAR.SYNC.DEFER_BLOCKING 0x0 ;  /* 0x0000000000007b1d */ /* 0x000fe20000010000 */
[----:B------:R-:W-:-:S13]  /*09c0*/  LOP3.LUT P6, RZ, R32, 0x80, RZ, 0xc0, !PT ;  /* 0x0000008020ff7812 */ /* 0x000fda00078cc0ff */
[----:B------:R-:W-:Y:S01]  /*09d0*/  @!P6 IMAD.MOV R48, RZ, RZ, R50 ;  /* 0x000000ffff30e224 */ /* 0x000fe200078e0232 */
[----:B------:R-:W-:-:S03]  /*09e0*/  ISETP.NE.AND P6, PT, R8, RZ, PT ;  /* 0x000000ff0800720c */ /* 0x000fc60003fc5270 */
[----:B------:R-:W-:Y:S02]  /*09f0*/  VIADD R46, R48, 0x1 ;  /* 0x00000001302e7836 */ /* 0x000fe40000000000 */
[----:B------:R-:W-:Y:S01]  /*0a00*/  @!P0 IMAD.MOV R46, RZ, RZ, R48 ;  /* 0x000000ffff2e8224 */ /* 0x000fe200078e0230 */
[----:B------:R-:W1:Y:S03]  /*0a10*/  LDS.128 R16, [UR5] ;  /* 0x00000005ff107984 */ /* 0x000e660008000c00 */
[----:B------:R-:W-:Y:S02]  /*0a20*/  VIADD R42, R46, 0x1 ;  /* 0x000000012e2a7836 */ /* 0x000fe40000000000 */
[----:B------:R-:W-:Y:S01]  /*0a30*/  @!P1 IMAD.MOV R42, RZ, RZ, R46 ;  /* 0x000000ffff2a9224 */ /* 0x000fe200078e022e */
[----:B------:R-:W2:Y:S03]  /*0a40*/  LDS.128 R12, [UR5+0x10] ;  /* 0x00001005ff0c7984 */ /* 0x000ea60008000c00 */
[----:B------:R-:W-:-:S02]  /*0a50*/  VIADD R40, R42, 0x1 ;  /* 0x000000012a287836 */ /* 0x000fc40000000000 */
[----:B------:R-:W-:-:S04]  /*0a60*/  @!P2 IMAD.MOV R40, RZ, RZ, R42 ;  /* 0x000000ffff28a224 */ /* 0x000fc800078e022a */
[----:B------:R-:W-:Y:S02]  /*0a70*/  VIADD R22, R40, 0x1 ;  /* 0x0000000128167836 */ /* 0x000fe40000000000 */
[----:B------:R-:W-:-:S04]  /*0a80*/  @!P3 IMAD.MOV R22, RZ, RZ, R40 ;  /* 0x000000ffff16b224 */ /* 0x000fc800078e0228 */
[----:B0-----:R-:W-:Y:S02]  /*0a90*/  VIADD R0, R22, 0x1 ;  /* 0x0000000116007836 */ /* 0x001fe40000000000 */
[----:B------:R-:W-:-:S04]  /*0aa0*/  @!P4 IMAD.MOV R0, RZ, RZ, R22 ;  /* 0x000000ffff00c224 */ /* 0x000fc800078e0216 */
[----:B------:R-:W-:Y:S02]  /*0ab0*/  VIADD R4, R0, 0x1 ;  /* 0x0000000100047836 */ /* 0x000fe40000000000 */
[----:B------:R-:W-:-:S04]  /*0ac0*/  @!P5 IMAD.MOV R4, RZ, RZ, R0 ;  /* 0x000000ffff04d224 */ /* 0x000fc800078e0200 */
[----:B------:R-:W-:Y:S02]  /*0ad0*/  IMAD.IADD R4, R9, 0x1, -R4 ;  /* 0x0000000109047824 */ /* 0x000fe400078e0a04 */
[----:B------:R-:W0:Y:S03]  /*0ae0*/  LDS.128 R8, [UR5+0x20] ;  /* 0x00002005ff087984 */ /* 0x000e260008000c00 */
[----:B------:R-:W-:Y:S02]  /*0af0*/  SEL R25, R4, RZ, P6 ;  /* 0x000000ff04197207 */ /* 0x000fe40003000000 */
[----:B------:R-:W-:Y:S01]  /*0b00*/  ISETP.NE.AND P6, PT, R24, 0x2, PT ;  /* 0x000000021800780c */ /* 0x000fe20003fc5270 */
[----:B-1----:R-:W-:-:S05]  /*0b10*/  IMAD.IADD R5, R16, 0x1, R17 ;  /* 0x0000000110057824 */ /* 0x002fca00078e0211 */
[----:B------:R-:W-:Y:S01]  /*0b20*/  SEL R4, R5, R16, !P6 ;  /* 0x0000001005047207 */ /* 0x000fe20007000000 */
[----:B------:R-:W-:Y:S01]  /*0b30*/  IMAD.IADD R5, R18, 0x1, R5 ;  /* 0x0000000112057824 */ /* 0x000fe200078e0205 */
[----:B------:R-:W-:-:S04]  /*0b40*/  ISETP.NE.AND P6, PT, R24, 0x3, PT ;  /* 0x000000031800780c */ /* 0x000fc80003fc5270 */
[----:B------:R-:W-:Y:S01]  /*0b50*/  SEL R4, R5, R4, !P6 ;  /* 0x0000000405047207 */ /* 0x000fe20007000000 */
[----:B------:R-:W-:Y:S01]  /*0b60*/  IMAD.IADD R5, R19, 0x1, R5 ;  /* 0x0000000113057824 */ /* 0x000fe200078e0205 */
[----:B------:R-:W-:-:S04]  /*0b70*/  ISETP.NE.AND P6, PT, R24, 0x4, PT ;  /* 0x000000041800780c */ /* 0x000fc80003fc5270 */
        /* <DEDUP_REMOVED lines=17> */
[----:B------:R-:W-:-:S04]  /*0c90*/  ISETP.NE.AND P6, PT, R24, 0xa, PT ;  /* 0x0000000a1800780c */ /* 0x000fc80003fc5270 */
[----:B------:R-:W-:Y:S01]  /*0ca0*/  SEL R4, R5, R4, !P6 ;  /* 0x0000000405047207 */ /* 0x000fe20007000000 */
[----:B------:R-:W-:Y:S01]  /*0cb0*/  IMAD.IADD R5, R10, 0x1, R5 ;  /* 0x000000010a057824 */ /* 0x000fe200078e0205 */
[----:B------:R-:W-:-:S03]  /*0cc0*/  ISETP.NE.AND P6, PT, R24, 0xb, PT ;  /* 0x0000000b1800780c */ /* 0x000fc60003fc5270 */
[----:B------:R-:W-:Y:S01]  /*0cd0*/  IMAD.IADD R21, R11, 0x1, R5 ;  /* 0x000000010b157824 */ /* 0x000fe200078e0205 */
[----:B------:R-:W-:Y:S02]  /*0ce0*/  SEL R4, R5, R4, !P6 ;  /* 0x0000000405047207 */ /* 0x000fe40007000000 */
        /* <DEDUP_REMOVED lines=8> */
[----:B------:R-:W-:Y:S02]  /*0d70*/  SEL R20, R21, R20, !P6 ;  /* 0x0000001415147207 */ /* 0x000fe40007000000 */
[----:B------:R-:W-:-:S13]  /*0d80*/  ISETP.NE.AND P6, PT, R24, 0xf, PT ;  /* 0x0000000f1800780c */ /* 0x000fda0003fc5270 */
[----:B------:R-:W-:Y:S01]  /*0d90*/  @!P6 IMAD.IADD R20, R6, 0x1, R21 ;  /* 0x000000010614e824 */ /* 0x000fe200078e0215 */
[----:B------:R-:W-:Y:S01]  /*0da0*/  ISETP.GE.U32.AND P6, PT, R3, 0x20, PT ;  /* 0x000000200300780c */ /* 0x000fe20003fc6070 */
[----:B------:R-:W0:Y:S01]  /*0db0*/  S2R R21, SR_TID.X ;  /* 0x0000000000157919 */ /* 0x000e220000002100 */
[----:B------:R-:W1:Y:S02]  /*0dc0*/  LDC R3, c[0x0][0x380] ;  /* 0x0000e000ff037b82 */ /* 0x000e640000000800 */
[----:B------:R-:W-:-:S05]  /*0dd0*/  SEL R20, R20, RZ, P6 ;  /* 0x000000ff14147207 */ /* 0x000fca0003000000 */
[----:B------:R-:W-:Y:S01]  /*0de0*/  IMAD.IADD R25, R20, 0x1, R25 ;  /* 0x0000000114197824 */ /* 0x000fe200078e0219 */
[----:B-1----:R-:W-:Y:S02]  /*0df0*/  IADD3 R2, PT, PT, R3, UR4, R2 ;  /* 0x0000000403027c10 */ /* 0x002fe4000fffe002 */
[----:B------:R-:W-:-:S03]  /*0e00*/  IADD3 R3, PT, PT, R18, R17, R16 ;  /* 0x0000001112037210 */ /* 0x000fc60007ffe010 */
[----:B------:R-:W-:Y:S01]  /*0e10*/  IMAD.IADD R23, R23, 0x1, R2 ;  /* 0x0000000117177824 */ /* 0x000fe200078e0202 */
[----:B------:R-:W-:Y:S02]  /*0e20*/  IADD3 R3, PT, PT, R12, R3, R19 ;  /* 0x000000030c037210 */ /* 0x000fe40007ffe013 */
[----:B0-----:R-:W-:Y:S01]  /*0e30*/  ISETP.NE.AND P6, PT, R21, RZ, PT ;  /* 0x000000ff1500720c */ /* 0x001fe20003fc5270 */
[C---:B------:R-:W-:Y:S01]  /*0e40*/  VIADD R24, R23.reuse, 0x1 ;  /* 0x0000000117187836 */ /* 0x040fe20000000000 */
[----:B------:R-:W-:Y:S01]  /*0e50*/  IADD3 R3, PT, PT, R14, R3, R13 ;  /* 0x000000030e037210 */ /* 0x000fe20007ffe00d */
[C---:B------:R-:W-:Y:S02]  /*0e60*/  VIADD R26, R23.reuse, 0x2 ;  /* 0x00000002171a7836 */ /* 0x040fe40000000000 */
[C---:B------:R-:W-:Y:S01]  /*0e70*/  VIADD R27, R23.reuse, 0x3 ;  /* 0x00000003171b7836 */ /* 0x040fe20000000000 */
[----:B------:R-:W-:Y:S01]  /*0e80*/  IADD3 R3, PT, PT, R8, R3, R15 ;  /* 0x0000000308037210 */ /* 0x000fe20007ffe00f */
[----:B------:R-:W-:-:S02]  /*0e90*/  VIADD R28, R23, 0x4 ;  /* 0x00000004171c7836 */ /* 0x000fc40000000000 */
[C---:B------:R-:W-:Y:S01]  /*0ea0*/  VIADD R29, R23.reuse, 0x5 ;  /* 0x00000005171d7836 */ /* 0x040fe20000000000 */
[----:B------:R-:W-:Y:S01]  /*0eb0*/  IADD3 R3, PT, PT, R10, R3, R9 ;  /* 0x000000030a037210 */ /* 0x000fe20007ffe009 */
[C---:B------:R-:W-:Y:S02]  /*0ec0*/  VIADD R30, R23.reuse, 0x6 ;  /* 0x00000006171e7836 */ /* 0x040fe40000000000 */
[C---:B------:R-:W-:Y:S01]  /*0ed0*/  VIADD R31, R23.reuse, 0x7 ;  /* 0x00000007171f7836 */ /* 0x040fe20000000000 */
[----:B------:R-:W-:Y:S01]  /*0ee0*/  IADD3 R3, PT, PT, R4, R3, R11 ;  /* 0x0000000304037210 */ /* 0x000fe20007ffe00b */
[C---:B------:R-:W-:Y:S02]  /*0ef0*/  VIADD R33, R23.reuse, 0x8 ;  /* 0x0000000817217836 */ /* 0x040fe40000000000 */
[C---:B------:R-:W-:Y:S01]  /*0f00*/  VIADD R34, R23.reuse, 0x9 ;  /* 0x0000000917227836 */ /* 0x040fe20000000000 */
[----:B------:R-:W-:Y:S01]  /*0f10*/  IADD3 R45, PT, PT, R6, R3, R5 ;  /* 0x00000003062d7210 */ /* 0x000fe20007ffe005 */
[----:B------:R-:W-:-:S02]  /*0f20*/  VIADD R35, R23, 0xa ;  /* 0x0000000a17237836 */ /* 0x000fc40000000000 */
[C---:B------:R-:W-:Y:S02]  /*0f30*/  VIADD R36, R23.reuse, 0xb ;  /* 0x0000000b17247836 */ /* 0x040fe40000000000 */
[C---:B------:R-:W-:Y:S02]  /*0f40*/  VIADD R37, R23.reuse, 0xc ;  /* 0x0000000c17257836 */ /* 0x040fe40000000000 */
[----:B------:R-:W-:Y:S01]  /*0f50*/  VIADD R38, R23, 0xd ;  /* 0x0000000d17267836 */ /* 0x000fe20000000000 */
[----:B------:R-:W-:Y:S06]  /*0f60*/  @P6 BRA `(.L_x_2018) ;  /* 0x00000000002c6947 */ /* 0x000fec0003800000 */
[----:B------:R-:W-:-:S04]  /*0f70*/  IADD3 R2, PT, PT, R18, R17, R16 ;  /* 0x0000001112027210 */ /* 0x000fc80007ffe010 */
[----:B------:R-:W-:-:S04]  /*0f80*/  IADD3 R2, PT, PT, R12, R2, R19 ;  /* 0x000000020c027210 */ /* 0x000fc80007ffe013 */
[----:B------:R-:W-:Y:S02]  /*0f90*/  IADD3 R20, PT, PT, R14, R2, R13 ;  /* 0x000000020e147210 */ /* 0x000fe40007ffe00d */
[----:B------:R-:W0:Y:S02]  /*0fa0*/  LDC.64 R2, c[0x0][0x3a8] ;  /* 0x0000ea00ff027b82 */ /* 0x000e240000000a00 */
[----:B------:R-:W-:-:S04]  /*0fb0*/  IADD3 R20, PT, PT, R8, R20, R15 ;  /* 0x0000001408147210 */ /* 0x000fc80007ffe00f */
[----:B------:R-:W-:-:S04]  /*0fc0*/  IADD3 R20, PT, PT, R10, R20, R9 ;  /* 0x000000140a147210 */ /* 0x000fc80007ffe009 */
[----:B------:R-:W-:-:S04]  /*0fd0*/  IADD3 R20, PT, PT, R4, R20, R11 ;  /* 0x0000001404147210 */ /* 0x000fc80007ffe00b */
[----:B------:R-:W-:Y:S01]  /*0fe0*/  IADD3 R21, PT, PT, R6, R20, R5 ;  /* 0x0000001406157210 */ /* 0x000fe20007ffe005 */
[----:B------:R-:W-:-:S04]  /*0ff0*/  IMAD.MOV.U32 R20, RZ, RZ, 0x65 ;  /* 0x00000065ff147424 */ /* 0x000fc800078e00ff */
[----:B------:R-:W-:-:S05]  /*1000*/  IMAD.IADD R21, R7, 0x1, R21 ;  /* 0x0000000107157824 */ /* 0x000fca00078e0215 */
[----:B0-----:R0:W-:Y:S02]  /*1010*/  ST.E.64.STRONG.GPU desc[UR8][R2.64+0x100], R20 ;  /* 0x0001001402007985 */ /* 0x0011e4000c10fb08 */
.L_x_2018:
[----:B------:R-:W-:Y:S05]  /*1020*/  BSYNC.RECONVERGENT B0 ;  /* 0x0000000000007941 */ /* 0x000fea0003800200 */
.L_x_2017:
[----:B------:R-:W-:Y:S02]  /*1030*/  IMAD.IADD R45, R7, 0x1, R45 ;  /* 0x00000001072d7824 */ /* 0x000fe400078e022d */
[----:B0-----:R-:W-:Y:S02]  /*1040*/  IMAD.IADD R2, R44, 0x1, R25 ;  /* 0x000000012c027824 */ /* 0x001fe400078e0219 */
[----:B------:R-:W-:Y:S01]  /*1050*/  IMAD.IADD R3, R25, 0x1, R60 ;  /* 0x0000000119037824 */ /* 0x000fe200078e023c */
[----:B------:R-:W-:Y:S01]  /*1060*/  ISETP.GT.AND P6, PT, R45, 0x200, PT ;  /* 0x000002002d00780c */ /* 0x000fe20003fc4270 */
[C---:B------:R-:W-:Y:S02]  /*1070*/  IMAD.IADD R20, R25.reuse, 0x1, R58 ;  /* 0x0000000119147824 */ /* 0x040fe400078e023a */
        /* <DEDUP_REMOVED lines=10> */
[----:B------:R-:W-:Y:S06]  /*1120*/  @P6 BRA `(.L_x_2019) ;  /* 0x0000000c00306947 */ /* 0x000fec0003800000 */
[----:B------:R-:W-:Y:S01]  /*1130*/  LOP3.LUT P6, RZ, R32, 0x1, RZ, 0xc0, !PT ;  /* 0x0000000120ff7812 */ /* 0x000fe200078cc0ff */
[----:B------:R-:W0:Y:S01]  /*1140*/  LDCU.U8 UR6, c[0x0][0x3c0] ;  /* 0x00007800ff0677ac */ /* 0x000e220008000000 */
[----:B------:R-:W-:Y:S11]  /*1150*/  BSSY.RECONVERGENT B0, `(.L_x_2020) ;  /* 0x000000d000007945 */ /* 0x000ff60003800200 */
[----:B------:R-:W-:Y:S05]  /*1160*/  @!P6 BRA `(.L_x_2021) ;  /* 0x00000000002ce947 */ /* 0x000fea0003800000 */
[----:B0-----:R-:W-:Y:S01]  /*1170*/  UISETP.NE.AND UP0, UPT, UR6, URZ, UPT ;  /* 0x000000ff0600728c */ /* 0x001fe2000bf05270 */
[----:B------:R-:W-:-:S08]  /*1180*/  CS2R R4, SRZ ;  /* 0x0000000000047805 */ /* 0x000fd0000001ff00 */
[----:B------:R-:W-:Y:S05]  /*1190*/  BRA.U UP0, `(.L_x_2022) ;  /* 0x0000000100087547 */ /* 0x000fea000b800000 */
[----:B------:R-:W0:Y:S02]  /*11a0*/  LDC.64 R4, c[0x0][0x3d8] ;  /* 0x0000f600ff047b82 */ /* 0x000e240000000a00 */
[----:B0-----:R-:W5:Y:S02]  /*11b0*/  LDG.E.64 R4, desc[UR8][R4.64] ;  /* 0x0000000804047981 */ /* 0x001f64000c1e1b00 */
.L_x_2022:
[----:B------:R-:W0:Y:S01]  /*11c0*/  LDCU.64 UR4, c[0x0][0x398] ;  /* 0x00007300ff0477ac */ /* 0x000e220008000a00 */
[----:B-----5:R-:W-:-:S04]  /*11d0*/  IADD3 R6, P6, PT, R25, R4, RZ ;  /* 0x0000000419067210 */ /* 0x020fc80007fde0ff */
[----:B------:R-:W-:Y:S02]  /*11e0*/  LEA.HI.X.SX32 R5, R25, R5, 0x1, P6 ;  /* 0x0000000519057211 */ /* 0x000fe400030f0eff */
[----:B0-----:R-:W-:-:S04]  /*11f0*/  LEA R4, P6, R6, UR4, 0x2 ;  /* 0x0000000406047c11 */ /* 0x001fc8000f8c10ff */
[----:B------:R-:W-:-:S05]  /*1200*/  LEA.HI.X R5, R6, UR5, R5, 0x2, P6 ;  /* 0x0000000506057c11 */ /* 0x000fca000b0f1405 */
[----:B------:R1:W-:Y:S04]  /*1210*/  STG.E desc[UR8][R4.64], R23 ;  /* 0x0000001704007986 */ /* 0x0003e8000c101908 */
.L_x_2021:
[----:B0-----:R-:W-:Y:S05]  /*1220*/  BSYNC.RECONVERGENT B0 ;  /* 0x0000000000007941 */ /* 0x001fea0003800200 */
.L_x_2020:
[----:B------:R-:W-:Y:S01]  /*1230*/  LOP3.LUT P6, RZ, R32, 0x2, RZ, 0xc0, !PT ;  /* 0x0000000220ff7812 */ /* 0x000fe200078cc0ff */
[----:B------:R-:W-:-:S12]  /*1240*/  BSSY.RECONVERGENT B0, `(.L_x_2023) ;  /* 0x000000d000007945 */ /* 0x000fd80003800200 */
[----:B------:R-:W-:Y:S05]  /*1250*/  @!P6 BRA `(.L_x_2024) ;  /* 0x00000000002ce947 */ /* 0x000fea0003800000 */
[----:B------:R-:W-:Y:S01]  /*1260*/  UISETP.NE.AND UP0, UPT, UR6, URZ, UPT ;  /* 0x000000ff0600728c */ /* 0x000fe2000bf05270 */
[----:B-1----:R-:W-:-:S08]  /*1270*/  CS2R R4, SRZ ;  /* 0x0000000000047805 */ /* 0x002fd0000001ff00 */
[----:B------:R-:W-:Y:S05]  /*1280*/  BRA.U UP0, `(.L_x_2025) ;  /* 0x0000000100087547 */ /* 0x000fea000b800000 */
[----:B------:R-:W0:Y:S02]  /*1290*/  LDC.64 R4, c[0x0][0x3d8] ;  /* 0x0000f600ff047b82 */ /* 0x000e240000000a00 */
[----:B0-----:R-:W5:Y:S02]  /*12a0*/  LDG.E.64 R4, desc[UR8][R4.64] ;  /* 0x0000000804047981 */ /* 0x001f64000c1e1b00 */
.L_x_2025:
[----:B------:R-:W0:Y:S01]  /*12b0*/  LDCU.64 UR4, c[0x0][0x398] ;  /* 0x00007300ff0477ac */ /* 0x000e220008000a00 */
[----:B-----5:R-:W-:-:S04]  /*12c0*/  IADD3 R6, P6, PT, R2, R4, RZ ;  /* 0x0000000402067210 */ /* 0x020fc80007fde0ff */
[----:B------:R-:W-:Y:S02]  /*12d0*/  LEA.HI.X.SX32 R5, R2, R5, 0x1, P6 ;  /* 0x0000000502057211 */ /* 0x000fe400030f0eff */
[----:B0-----:R-:W-:-:S04]  /*12e0*/  LEA R4, P6, R6, UR4, 0x2 ;  /* 0x0000000406047c11 */ /* 0x001fc8000f8c10ff */
[----:B------:R-:W-:-:S05]  /*12f0*/  LEA.HI.X R5, R6, UR5, R5, 0x2, P6 ;  /* 0x0000000506057c11 */ /* 0x000fca000b0f1405 */
[----:B------:R0:W-:Y:S04]  /*1300*/  STG.E desc[UR8][R4.64], R24 ;  /* 0x0000001804007986 */ /* 0x0001e8000c101908 */
.L_x_2024:
[----:B------:R-:W-:Y:S05]  /*1310*/  BSYNC.RECONVERGENT B0 ;  /* 0x0000000000007941 */ /* 0x000fea0003800200 */
.L_x_2023:
[----:B------:R-:W-:Y:S01]  /*1320*/  LOP3.LUT P6, RZ, R32, 0x4, RZ, 0xc0, !PT ;  /* 0x0000000420ff7812 */ /* 0x000fe200078cc0ff */
[----:B------:R-:W-:-:S12]  /*1330*/  BSSY.RECONVERGENT B0, `(.L_x_2026) ;  /* 0x000000d000007945 */ /* 0x000fd80003800200 */
[----:B------:R-:W-:Y:S05]  /*1340*/  @!P6 BRA `(.L_x_2027) ;  /* 0x00000000002ce947 */ /* 0x000fea0003800000 */
[----:B------:R-:W-:Y:S01]  /*1350*/  UISETP.NE.AND UP0, UPT, UR6, URZ, UPT ;  /* 0x000000ff0600728c */ /* 0x000fe2000bf05270 */
[----:B01----:R-:W-:-:S08]  /*1360*/  CS2R R4, SRZ ;  /* 0x0000000000047805 */ /* 0x003fd0000001ff00 */
[----:B------:R-:W-:Y:S05]  /*1370*/  BRA.U UP0, `(.L_x_2028) ;  /* 0x0000000100087547 */ /* 0x000fea000b800000 */
[----:B------:R-:W0:Y:S02]  /*1380*/  LDC.64 R4, c[0x0][0x3d8] ;  /* 0x0000f600ff047b82 */ /* 0x000e240000000a00 */
[----:B0-----:R-:W5:Y:S02]  /*1390*/  LDG.E.64 R4, desc[UR8][R4.64] ;  /* 0x0000000804047981 */ /* 0x001f64000c1e1b00 */
.L_x_2028:
[----:B------:R-:W0:Y:S01]  /*13a0*/  LDCU.64 UR4, c[0x0][0x398] ;  /* 0x00007300ff0477ac */ /* 0x000e220008000a00 */
[----:B-----5:R-:W-:-:S04]  /*13b0*/  IADD3 R4, P6, PT, R3, R4, RZ ;  /* 0x0000000403047210 */ /* 0x020fc80007fde0ff */
[----:B------:R-:W-:Y:S02]  /*13c0*/  LEA.HI.X.SX32 R3, R3, R5, 0x1, P6 ;  /* 0x0000000503037211 */ /* 0x000fe400030f0eff */
[----:B0-----:R-:W-:-:S04]  /*13d0*/  LEA R2, P6, R4, UR4, 0x2 ;  /* 0x0000000404027c11 */ /* 0x001fc8000f8c10ff */
[----:B------:R-:W-:-:S05]  /*13e0*/  LEA.HI.X R3, R4, UR5, R3, 0x2, P6 ;  /* 0x0000000504037c11 */ /* 0x000fca000b0f1403 */
[----:B------:R2:W-:Y:S04]  /*13f0*/  STG.E desc[UR8][R2.64], R26 ;  /* 0x0000001a02007986 */ /* 0x0005e8000c101908 */
.L_x_2027:
[----:B------:R-:W-:Y:S05]  /*1400*/  BSYNC.RECONVERGENT B0 ;  /* 0x0000000000007941 */ /* 0x000fea0003800200 */
.L_x_2026:
[----:B------:R-:W-:Y:S01]  /*1410*/  LOP3.LUT P6, RZ, R32, 0x8, RZ, 0xc0, !PT ;  /* 0x0000000820ff7812 */ /* 0x000fe200078cc0ff */
[----:B------:R-:W-:-:S12]  /*1420*/  BSSY.RECONVERGENT B0, `(.L_x_2029) ;  /* 0x000000d000007945 */ /* 0x000fd80003800200 */
[----:B------:R-:W-:Y:S05]  /*1430*/  @!P6 BRA `(.L_x_2030) ;  /* 0x00000000002ce947 */ /* 0x000fea0003800000 */
[----:B------:R-:W-:Y:S01]  /*1440*/  UISETP.NE.AND UP0, UPT, UR6, URZ, UPT ;  /* 0x000000ff0600728c */ /* 0x000fe2000bf05270 */
[----:B--2---:R-:W-:-:S08]  /*1450*/  CS2R R2, SRZ ;  /* 0x0000000000027805 */ /* 0x004fd0000001ff00 */
[----:B------:R-:W-:Y:S05]  /*1460*/  BRA.U UP0, `(.L_x_2031) ;  /* 0x0000000100087547 */ /* 0x000fea000b800000 */
[----:B------:R-:W2:Y:S02]  /*1470*/  LDC.64 R2, c[0x0][0x3d8] ;  /* 0x0000f600ff027b82 */ /* 0x000ea40000000a00 */
[----:B--2---:R-:W5:Y:S02]  /*1480*/  LDG.E.64 R2, desc[UR8][R2.64] ;  /* 0x0000000802027981 */ /* 0x004f64000c1e1b00 */
.L_x_2031:
[----:B------:R-:W2:Y:S01]  /*1490*/  LDCU.64 UR4, c[0x0][0x398] ;  /* 0x00007300ff0477ac */ /* 0x000ea20008000a00 */
[----:B01---5:R-:W-:-:S04]  /*14a0*/  IADD3 R4, P6, PT, R20, R2, RZ ;  /* 0x0000000214047210 */ /* 0x023fc80007fde0ff */
[----:B------:R-:W-:Y:S02]  /*14b0*/  LEA.HI.X.SX32 R3, R20, R3, 0x1, P6 ;  /* 0x0000000314037211 */ /* 0x000fe400030f0eff */
[----:B--2---:R-:W-:-:S04]  /*14c0*/  LEA R2, P6, R4, UR4, 0x2 ;  /* 0x0000000404027c11 */ /* 0x004fc8000f8c10ff */
[----:B------:R-:W-:-:S05]  /*14d0*/  LEA.HI.X R3, R4, UR5, R3, 0x2, P6 ;  /* 0x0000000504037c11 */ /* 0x000fca000b0f1403 */
[----:B------:R3:W-:Y:S04]  /*14e0*/  STG.E desc[UR8][R2.64], R27 ;  /* 0x0000001b02007986 */ /* 0x0007e8000c101908 */
.L_x_2030:
[----:B------:R-:W-:Y:S05]  /*14f0*/  BSYNC.RECONVERGENT B0 ;  /* 0x0000000000007941 */ /* 0x000fea0003800200 */
.L_x_2029:
[----:B------:R-:W-:Y:S01]  /*1500*/  LOP3.LUT P6, RZ, R32, 0x10, RZ, 0xc0, !PT ;  /* 0x0000001020ff7812 */ /* 0x000fe200078cc0ff */
[----:B------:R-:W-:-:S12]  /*1510*/  BSSY.RECONVERGENT B0, `(.L_x_2032) ;  /* 0x000000d000007945 */ /* 0x000fd80003800200 */
[----:B------:R-:W-:Y:S05]  /*1520*/  @!P6 BRA `(.L_x_2033) ;  /* 0x00000000002ce947 */ /* 0x000fea0003800000 */
[----:B------:R-:W-:Y:S01]  /*1530*/  UISETP.NE.AND UP0, UPT, UR6, URZ, UPT ;  /* 0x000000ff0600728c */ /* 0x000fe2000bf05270 */
[----:B--23--:R-:W-:-:S08]  /*1540*/  CS2R R2, SRZ ;  /* 0x0000000000027805 */ /* 0x00cfd0000001ff00 */
[----:B------:R-:W-:Y:S05]  /*1550*/  BRA.U UP0, `(.L_x_2034) ;  /* 0x0000000100087547 */ /* 0x000fea000b800000 */
[----:B------:R-:W2:Y:S02]  /*1560*/  LDC.64 R2, c[0x0][0x3d8] ;  /* 0x0000f600ff027b82 */ /* 0x000ea40000000a00 */
[----:B--2---:R-:W5:Y:S02]  /*1570*/  LDG.E.64 R2, desc[UR8][R2.64] ;  /* 0x0000000802027981 */ /* 0x004f64000c1e1b00 */
.L_x_2034:
[----:B------:R-:W2:Y:S01]  /*1580*/  LDCU.64 UR4, c[0x0][0x398] ;  /* 0x00007300ff0477ac */ /* 0x000ea20008000a00 */
[----:B01---5:R-:W-:-:S04]  /*1590*/  IADD3 R4, P6, PT, R39, R2, RZ ;  /* 0x0000000227047210 */ /* 0x023fc80007fde0ff */
[----:B------:R-:W-:Y:S02]  /*15a0*/  LEA.HI.X.SX32 R3, R39, R3, 0x1, P6 ;  /* 0x0000000327037211 */ /* 0x000fe400030f0eff */
[----:B--2---:R-:W-:-:S04]  /*15b0*/  LEA R2, P6, R4, UR4, 0x2 ;  /* 0x0000000404027c11 */ /* 0x004fc8000f8c10ff */
[----:B------:R-:W-:-:S05]  /*15c0*/  LEA.HI.X R3, R4, UR5, R3, 0x2, P6 ;  /* 0x0000000504037c11 */ /* 0x000fca000b0f1403 */
[----:B------:R4:W-:Y:S04]  /*15d0*/  STG.E desc[UR8][R2.64], R28 ;  /* 0x0000001c02007986 */ /* 0x0009e8000c101908 */
.L_x_2033:
[----:B------:R-:W-:Y:S05]  /*15e0*/  BSYNC.RECONVERGENT B0 ;  /* 0x0000000000007941 */ /* 0x000fea0003800200 */
.L_x_2032:
[----:B------:R-:W-:Y:S01]  /*15f0*/  LOP3.LUT P6, RZ, R32, 0x20, RZ, 0xc0, !PT ;  /* 0x0000002020ff7812 */ /* 0x000fe200078cc0ff */
[----:B------:R-:W-:-:S12]  /*1600*/  BSSY.RECONVERGENT B0, `(.L_x_2035) ;  /* 0x000000d000007945 */ /* 0x000fd80003800200 */
[----:B------:R-:W-:Y:S05]  /*1610*/  @!P6 BRA `(.L_x_2036) ;  /* 0x00000000002ce947 */ /* 0x000fea0003800000 */
[----:B------:R-:W-:Y:S01]  /*1620*/  UISETP.NE.AND UP0, UPT, UR6, URZ, UPT ;  /* 0x000000ff0600728c */ /* 0x000fe2000bf05270 */
[----:B--234-:R-:W-:-:S08]  /*1630*/  CS2R R2, SRZ ;  /* 0x0000000000027805 */ /* 0x01cfd0000001ff00 */
[----:B------:R-:W-:Y:S05]  /*1640*/  BRA.U UP0, `(.L_x_2037) ;  /* 0x0000000100087547 */ /* 0x000fea000b800000 */
[----:B------:R-:W2:Y:S02]  /*1650*/  LDC.64 R2, c[0x0][0x3d8] ;  /* 0x0000f600ff027b82 */ /* 0x000ea40000000a00 */
[----:B--2---:R-:W5:Y:S02]  /*1660*/  LDG.E.64 R2, desc[UR8][R2.64] ;  /* 0x0000000802027981 */ /* 0x004f64000c1e1b00 */
.L_x_2037:
[----:B------:R-:W2:Y:S01]  /*1670*/  LDCU.64 UR4, c[0x0][0x398] ;  /* 0x00007300ff0477ac */ /* 0x000ea20008000a00 */
[----:B01---5:R-:W-:-:S04]  /*1680*/  IADD3 R4, P6, PT, R21, R2, RZ ;  /* 0x0000000215047210 */ /* 0x023fc80007fde0ff */
[----:B------:R-:W-:Y:S02]  /*1690*/  LEA.HI.X.SX32 R3, R21, R3, 0x1, P6 ;  /* 0x0000000315037211 */ /* 0x000fe400030f0eff */
[----:B--2---:R-:W-:-:S04]  /*16a0*/  LEA R2, P6, R4, UR4, 0x2 ;  /* 0x0000000404027c11 */ /* 0x004fc8000f8c10ff */
[----:B------:R-:W-:-:S05]  /*16b0*/  LEA.HI.X R3, R4, UR5, R3, 0x2, P6 ;  /* 0x0000000504037c11 */ /* 0x000fca000b0f1403 */
[----:B------:R0:W-:Y:S04]  /*16c0*/  STG.E desc[UR8][R2.64], R29 ;  /* 0x0000001d02007986 */ /* 0x0001e8000c101908 */
.L_x_2036:
[----:B------:R-:W-:Y:S05]  /*16d0*/  BSYNC.RECONVERGENT B0 ;  /* 0x0000000000007941 */ /* 0x000fea0003800200 */
.L_x_2035:
[----:B------:R-:W-:Y:S01]  /*16e0*/  LOP3.LUT P6, RZ, R32, 0x40, RZ, 0xc0, !PT ;  /* 0x0000004020ff7812 */ /* 0x000fe200078cc0ff */
[----:B------:R-:W-:-:S12]  /*16f0*/  BSSY.RECONVERGENT B0, `(.L_x_2038) ;  /* 0x000000d000007945 */ /* 0x000fd80003800200 */
[----:B------:R-:W-:Y:S05]  /*1700*/  @!P6 BRA `(.L_x_2039) ;  /* 0x00000000002ce947 */ /* 0x000fea0003800000 */
[----:B------:R-:W-:Y:S01]  /*1710*/  UISETP.NE.AND UP0, UPT, UR6, URZ, UPT ;  /* 0x000000ff0600728c */ /* 0x000fe2000bf05270 */
[----:B0-234-:R-:W-:-:S08]  /*1720*/  CS2R R2, SRZ ;  /* 0x0000000000027805 */ /* 0x01dfd0000001ff00 */
[----:B------:R-:W-:Y:S05]  /*1730*/  BRA.U UP0, `(.L_x_2040) ;  /* 0x0000000100087547 */ /* 0x000fea000b800000 */
[----:B------:R-:W0:Y:S02]  /*1740*/  LDC.64 R2, c[0x0][0x3d8] ;  /* 0x0000f600ff027b82 */ /* 0x000e240000000a00 */
[----:B0-----:R-:W5:Y:S02]  /*1750*/  LDG.E.64 R2, desc[UR8][R2.64] ;  /* 0x0000000802027981 */ /* 0x001f64000c1e1b00 */
.L_x_2040:
[----:B------:R-:W0:Y:S01]  /*1760*/  LDCU.64 UR4, c[0x0][0x398] ;  /* 0x00007300ff0477ac */ /* 0x000e220008000a00 */
[----:B-1---5:R-:W-:-:S04]  /*1770*/  IADD3 R4, P6, PT, R43, R2, RZ ;  /* 0x000000022b047210 */ /* 0x022fc80007fde0ff */
[----:B------:R-:W-:Y:S02]  /*1780*/  LEA.HI.X.SX32 R3, R43, R3, 0x1, P6 ;  /* 0x000000032b037211 */ /* 0x000fe400030f0eff */
[----:B0-----:R-:W-:-:S04]  /*1790*/  LEA R2, P6, R4, UR4, 0x2 ;  /* 0x0000000404027c11 */ /* 0x001fc8000f8c10ff */
[----:B------:R-:W-:-:S05]  /*17a0*/  LEA.HI.X R3, R4, UR5, R3, 0x2, P6 ;  /* 0x0000000504037c11 */ /* 0x000fca000b0f1403 */
[----:B------:R0:W-:Y:S04]  /*17b0*/  STG.E desc[UR8][R2.64], R30 ;  /* 0x0000001e02007986 */ /* 0x0001e8000c101908 */
.L_x_2039:
[----:B------:R-:W-:Y:S05]  /*17c0*/  BSYNC.RECONVERGENT B0 ;  /* 0x0000000000007941 */ /* 0x000fea0003800200 */
.L_x_2038:
[----:B------:R-:W-:Y:S01]  /*17d0*/  LOP3.LUT P6, RZ, R32, 0x80, RZ, 0xc0, !PT ;  /* 0x0000008020ff7812 */ /* 0x000fe200078cc0ff */
        /* <DEDUP_REMOVED lines=8> */
.L_x_2043:
[----:B-1---5:R-:W-:-:S04]  /*1860*/  IADD3 R4, P6, PT, R41, R2, RZ ;  /* 0x0000000229047210 */ /* 0x022fc80007fde0ff */
[----:B------:R-:W-:Y:S02]  /*1870*/  LEA.HI.X.SX32 R3, R41, R3, 0x1, P6 ;  /* 0x0000000329037211 */ /* 0x000fe400030f0eff */
[----:B0-----:R-:W-:-:S04]  /*1880*/  LEA R2, P6, R4, UR4, 0x2 ;  /* 0x0000000404027c11 */ /* 0x001fc8000f8c10ff */
[----:B------:R-:W-:-:S05]  /*1890*/  LEA.HI.X R3, R4, UR5, R3, 0x2, P6 ;  /* 0x0000000504037c11 */ /* 0x000fca000b0f1403 */
[----:B------:R0:W-:Y:S04]  /*18a0*/  STG.E desc[UR8][R2.64], R31 ;  /* 0x0000001f02007986 */ /* 0x0001e8000c101908 */
.L_x_2042:
[----:B------:R-:W-:Y:S05]  /*18b0*/  BSYNC.RECONVERGENT B0 ;  /* 0x0000000000007941 */ /* 0x000fea0003800200 */
.L_x_2041:
[----:B------:R-:W-:Y:S04]  /*18c0*/  BSSY.RECONVERGENT B0, `(.L_x_2044) ;  /* 0x000000d000007945 */ /* 0x000fe80003800200 */
[----:B------:R-:W-:Y:S05]  /*18d0*/  @!P0 BRA `(.L_x_2045) ;  /* 0x00000000002c8947 */ /* 0x000fea0003800000 */
[----:B------:R-:W-:Y:S01]  /*18e0*/  UISETP.NE.AND UP0, UPT, UR6, URZ, UPT ;  /* 0x000000ff0600728c */ /* 0x000fe2000bf05270 */
[----:B0-234-:R-:W-:Y:S01]  /*18f0*/  CS2R R2, SRZ ;  /* 0x0000000000027805 */ /* 0x01dfe2000001ff00 */
[----:B------:R-:W0:Y:S07]  /*1900*/  LDCU.64 UR4, c[0x0][0x398] ;  /* 0x00007300ff0477ac */ /* 0x000e2e0008000a00 */
[----:B------:R-:W-:Y:S05]  /*1910*/  BRA.U UP0, `(.L_x_2046) ;  /* 0x0000000100087547 */ /* 0x000fea000b800000 */
[----:B------:R-:W2:Y:S02]  /*1920*/  LDC.64 R2, c[0x0][0x3d8] ;  /* 0x0000f600ff027b82 */ /* 0x000ea40000000a00 */
[----:B--2---:R-:W5:Y:S02]  /*1930*/  LDG.E.64 R2, desc[UR8][R2.64] ;  /* 0x0000000802027981 */ /* 0x004f64000c1e1b00 */
.L_x_2046:
[----:B-1---5:R-:W-:-:S04]  /*1940*/  IADD3 R4, P0, PT, R44, R2, RZ ;  /* 0x000000022c047210 */ /* 0x022fc80007f1e0ff */
[----:B------:R-:W-:Y:S02]  /*1950*/  LEA.HI.X.SX32 R3, R44, R3, 0x1, P0 ;  /* 0x000000032c037211 */ /* 0x000fe400000f0eff */
[----:B0-----:R-:W-:-:S04]  /*1960*/  LEA R2, P0, R4, UR4, 0x2 ;  /* 0x0000000404027c11 */ /* 0x001fc8000f8010ff */
[----:B------:R-:W-:-:S05]  /*1970*/  LEA.HI.X R3, R4, UR5, R3, 0x2, P0 ;  /* 0x0000000504037c11 */ /* 0x000fca00080f1403 */
[----:B------:R0:W-:Y:S04]  /*1980*/  STG.E desc[UR8][R2.64], R33 ;  /* 0x0000002102007986 */ /* 0x0001e8000c101908 */
.L_x_2045:
[----:B------:R-:W-:Y:S05]  /*1990*/  BSYNC.RECONVERGENT B0 ;  /* 0x0000000000007941 */ /* 0x000fea0003800200 */
.L_x_2044:
        /* <DEDUP_REMOVED lines=8> */
.L_x_2049:
[----:B-1---5:R-:W-:-:S04]  /*1a20*/  IADD3 R4, P0, PT, R46, R2, RZ ;  /* 0x000000022e047210 */ /* 0x022fc80007f1e0ff */
[----:B------:R-:W-:Y:S02]  /*1a30*/  LEA.HI.X.SX32 R3, R46, R3, 0x1, P0 ;  /* 0x000000032e037211 */ /* 0x000fe400000f0eff */
[----:B0-----:R-:W-:-:S04]  /*1a40*/  LEA R2, P0, R4, UR4, 0x2 ;  /* 0x0000000404027c11 */ /* 0x001fc8000f8010ff */
[----:B------:R-:W-:-:S05]  /*1a50*/  LEA.HI.X R3, R4, UR5, R3, 0x2, P0 ;  /* 0x0000000504037c11 */ /* 0x000fca00080f1403 */
[----:B------:R0:W-:Y:S04]  /*1a60*/  STG.E desc[UR8][R2.64], R34 ;  /* 0x0000002202007986 */ /* 0x0001e8000c101908 */
.L_x_2048:
[----:B------:R-:W-:Y:S05]  /*1a70*/  BSYNC.RECONVERGENT B0 ;  /* 0x0000000000007941 */ /* 0x000fea0003800200 */
.L_x_2047:
        /* <DEDUP_REMOVED lines=8> */
.L_x_2052:
[----:B-1---5:R-:W-:-:S04]  /*1b00*/  IADD3 R4, P0, PT, R42, R2, RZ ;  /* 0x000000022a047210 */ /* 0x022fc80007f1e0ff */
[----:B------:R-:W-:Y:S02]  /*1b10*/  LEA.HI.X.SX32 R3, R42, R3, 0x1, P0 ;  /* 0x000000032a037211 */ /* 0x000fe400000f0eff */
[----:B0-----:R-:W-:-:S04]  /*1b20*/  LEA R2, P0, R4, UR4, 0x2 ;  /* 0x0000000404027c11 */ /* 0x001fc8000f8010ff */
[----:B------:R-:W-:-:S05]  /*1b30*/  LEA.HI.X R3, R4, UR5, R3, 0x2, P0 ;  /* 0x0000000504037c11 */ /* 0x000fca00080f1403 */
[----:B------:R0:W-:Y:S04]  /*1b40*/  STG.E desc[UR8][R2.64], R35 ;  /* 0x0000002302007986 */ /* 0x0001e8000c101908 */
.L_x_2051:
[----:B------:R-:W-:Y:S05]  /*1b50*/  BSYNC.RECONVERGENT B0 ;  /* 0x0000000000007941 */ /* 0x000fea0003800200 */
.L_x_2050:
        /* <DEDUP_REMOVED lines=8> */
.L_x_2055:
[----:B-1---5:R-:W-:-:S04]  /*1be0*/  IADD3 R4, P0, PT, R40, R2, RZ ;  /* 0x0000000228047210 */ /* 0x022fc80007f1e0ff */
[----:B------:R-:W-:Y:S02]  /*1bf0*/  LEA.HI.X.SX32 R3, R40, R3, 0x1, P0 ;  /* 0x0000000328037211 */ /* 0x000fe400000f0eff */
[----:B0-----:R-:W-:-:S04]  /*1c00*/  LEA R2, P0, R4, UR4, 0x2 ;  /* 0x0000000404027c11 */ /* 0x001fc8000f8010ff */
[----:B------:R-:W-:-:S05]  /*1c10*/  LEA.HI.X R3, R4, UR5, R3, 0x2, P0 ;  /* 0x0000000504037c11 */ /* 0x000fca00080f1403 */
[----:B------:R0:W-:Y:S04]  /*1c20*/  STG.E desc[UR8][R2.64], R36 ;  /* 0x0000002402007986 */ /* 0x0001e8000c101908 */
.L_x_2054:
[----:B------:R-:W-:Y:S05]  /*1c30*/  BSYNC.RECONVERGENT B0 ;  /* 0x0000000000007941 */ /* 0x000fea0003800200 */
.L_x_2053:
        /* <DEDUP_REMOVED lines=8> */
.L_x_2058:
[----:B-1---5:R-:W-:-:S04]  /*1cc0*/  IADD3 R4, P0, PT, R22, R2, RZ ;  /* 0x0000000216047210 */ /* 0x022fc80007f1e0ff */
[----:B------:R-:W-:Y:S02]  /*1cd0*/  LEA.HI.X.SX32 R3, R22, R3, 0x1, P0 ;  /* 0x0000000316037211 */ /* 0x000fe400000f0eff */
[----:B0-----:R-:W-:-:S04]  /*1ce0*/  LEA R2, P0, R4, UR4, 0x2 ;  /* 0x0000000404027c11 */ /* 0x001fc8000f8010ff */
[----:B------:R-:W-:-:S05]  /*1cf0*/  LEA.HI.X R3, R4, UR5, R3, 0x2, P0 ;  /* 0x0000000504037c11 */ /* 0x000fca00080f1403 */
[----:B------:R0:W-:Y:S04]  /*1d00*/  STG.E desc[UR8][R2.64], R37 ;  /* 0x0000002502007986 */ /* 0x0001e8000c101908 */
.L_x_2057:
[----:B------:R-:W-:Y:S05]  /*1d10*/  BSYNC.RECONVERGENT B0 ;  /* 0x0000000000007941 */ /* 0x000fea0003800200 */
.L_x_2056:
[----:B------:R-:W-:Y:S05]  /*1d20*/  @!P5 EXIT ;  /* 0x000000000000d94d */ /* 0x000fea0003800000 */
[----:B------:R-:W-:Y:S01]  /*1d30*/  UISETP.NE.AND UP0, UPT, UR6, URZ, UPT ;  /* 0x000000ff0600728c */ /* 0x000fe2000bf05270 */
[----:B0-234-:R-:W-:-:S08]  /*1d40*/  CS2R R2, SRZ ;  /* 0x0000000000027805 */ /* 0x01dfd0000001ff00 */
[----:B------:R-:W-:Y:S05]  /*1d50*/  BRA.U UP0, `(.L_x_2059) ;  /* 0x0000000100087547 */ /* 0x000fea000b800000 */
[----:B------:R-:W0:Y:S02]  /*1d60*/  LDC.64 R2, c[0x0][0x3d8] ;  /* 0x0000f600ff027b82 */ /* 0x000e240000000a00 */
[----:B0-----:R-:W5:Y:S02]  /*1d70*/  LDG.E.64 R2, desc[UR8][R2.64] ;  /* 0x0000000802027981 */ /* 0x001f64000c1e1b00 */
.L_x_2059:
[----:B------:R-:W0:Y:S01]  /*1d80*/  LDCU.64 UR4, c[0x0][0x398] ;  /* 0x00007300ff0477ac */ /* 0x000e220008000a00 */
[----:B-1---5:R-:W-:-:S04]  /*1d90*/  IADD3 R4, P0, PT, R0, R2, RZ ;  /* 0x0000000200047210 */ /* 0x022fc80007f1e0ff */
[----:B------:R-:W-:Y:S02]  /*1da0*/  LEA.HI.X.SX32 R3, R0, R3, 0x1, P0 ;  /* 0x0000000300037211 */ /* 0x000fe400000f0eff */
[----:B0-----:R-:W-:-:S04]  /*1db0*/  LEA R2, P0, R4, UR4, 0x2 ;  /* 0x0000000404027c11 */ /* 0x001fc8000f8010ff */
[----:B------:R-:W-:-:S05]  /*1dc0*/  LEA.HI.X R3, R4, UR5, R3, 0x2, P0 ;  /* 0x0000000504037c11 */ /* 0x000fca00080f1403 */
[----:B------:R-:W-:Y:S01]  /*1dd0*/  STG.E desc[UR8][R2.64], R38 ;  /* 0x0000002602007986 */ /* 0x000fe2000c101908 */
[----:B------:R-:W-:Y:S05]  /*1de0*/  EXIT ;  /* 0x000000000000794d */ /* 0x000fea0003800000 */
.L_x_2019:
[----:B------:R-:W0:Y:S01]  /*1df0*/  S2UR UR5, SR_CgaCtaId ;  /* 0x00000000000579c3 */ /* 0x000e220000008800 */
[----:B------:R-:W-:-:S07]  /*1e00*/  P2R R48, PR, RZ, 0x1 ;  /* 0x00000001ff307803 */ /* 0x000fce0000000000 */
[----:B------:R-:W-:Y:S01]  /*1e10*/  BAR.SYNC.DEFER_BLOCKING 0x0 ;  /* 0x0000000000007b1d */ /* 0x000fe20000010000 */
[C---:B------:R-:W-:Y:S02]  /*1e20*/  LOP3.LUT P0, RZ, R32.reuse, 0x2, RZ, 0xc0, !PT ;  /* 0x0000000220ff7812 */ /* 0x040fe4000780c0ff */
[----:B------:R-:W-:Y:S02]  /*1e30*/  P2R R49, PR, RZ, 0x2 ;  /* 0x00000002ff317803 */ /* 0x000fe40000000000 */
[----:B------:R-:W-:Y:S01]  /*1e40*/  P2R R47, PR, RZ, 0x1 ;  /* 0x00000001ff2f7803 */ /* 0x000fe20000000000 */
[----:B------:R-:W-:Y:S01]  /*1e50*/  UMOV UR4, 0x400 ;  /* 0x0000040000047882 */ /* 0x000fe20000000000 */
[----:B------:R-:W-:Y:S02]  /*1e60*/  LOP3.LUT P0, RZ, R32, 0x1, RZ, 0xc0, !PT ;  /* 0x0000000120ff7812 */ /* 0x000fe4000780c0ff */
[----:B------:R-:W-:Y:S02]  /*1e70*/  P2R R50, PR, RZ, 0x4 ;  /* 0x00000004ff327803 */ /* 0x000fe40000000000 */
[----:B------:R-:W-:-:S02]  /*1e80*/  P2R R51, PR, RZ, 0x8 ;  /* 0x00000008ff337803 */ /* 0x000fc40000000000 */
[----:B------:R-:W-:Y:S02]  /*1e90*/  P2R R52, PR, RZ, 0x10 ;  /* 0x00000010ff347803 */ /* 0x000fe40000000000 */
[----:B------:R-:W-:Y:S02]  /*1ea0*/  P2R R53, PR, RZ, 0x20 ;  /* 0x00000020ff357803 */ /* 0x000fe40000000000 */
[C---:B------:R-:W-:Y:S02]  /*1eb0*/  LOP3.LUT P1, RZ, R32.reuse, 0x4, RZ, 0xc0, !PT ;  /* 0x0000000420ff7812 */ /* 0x040fe4000782c0ff */
[C---:B------:R-:W-:Y:S02]  /*1ec0*/  LOP3.LUT P2, RZ, R32.reuse, 0x8, RZ, 0xc0, !PT ;  /* 0x0000000820ff7812 */ /* 0x040fe4000784c0ff */
[C---:B------:R-:W-:Y:S01]  /*1ed0*/  LOP3.LUT P3, RZ, R32.reuse, 0x10, RZ, 0xc0, !PT ;  /* 0x0000001020ff7812 */ /* 0x040fe2000786c0ff */
[----:B0-----:R-:W-:Y:S01]  /*1ee0*/  ULEA UR4, UR5, UR4, 0x18 ;  /* 0x0000000405047291 */ /* 0x001fe2000f8ec0ff */
[----:B------:R-:W-:-:S02]  /*1ef0*/  LOP3.LUT P4, RZ, R32, 0x20, RZ, 0xc0, !PT ;  /* 0x0000002020ff7812 */ /* 0x000fc4000788c0ff */
[C---:B------:R-:W-:Y:S02]  /*1f00*/  LOP3.LUT P5, RZ, R32.reuse, 0x40, RZ, 0xc0, !PT ;  /* 0x0000004020ff7812 */ /* 0x040fe400078ac0ff */
[----:B------:R-:W-:Y:S02]  /*1f10*/  LOP3.LUT P6, RZ, R32, 0x80, RZ, 0xc0, !PT ;  /* 0x0000008020ff7812 */ /* 0x000fe400078cc0ff */
[----:B------:R-:W-:Y:S02]  /*1f20*/  @P0 LEA R32, R25, UR4, 0x2 ;  /* 0x0000000419200c11 */ /* 0x000fe4000f8e10ff */
[----:B------:R-:W-:Y:S02]  /*1f30*/  @P1 LEA R3, R3, UR4, 0x2 ;  /* 0x0000000403031c11 */ /* 0x000fe4000f8e10ff */
[----:B------:R-:W-:Y:S01]  /*1f40*/  @P2 LEA R20, R20, UR4, 0x2 ;  /* 0x0000000414142c11 */ /* 0x000fe2000f8e10ff */
[----:B------:R0:W-:Y:S01]  /*1f50*/  @P0 STS [R32], R23 ;  /* 0x0000001720000388 */ /* 0x0001e20000000800 */
[----:B------:R-:W-:-:S02]  /*1f60*/  ISETP.NE.AND P0, PT, R47, RZ, PT ;  /* 0x000000ff2f00720c */ /* 0x000fc40003f05270 */
[----:B------:R-:W-:Y:S02]  /*1f70*/  @P3 LEA R39, R39, UR4, 0x2 ;  /* 0x0000000427273c11 */ /* 0x000fe4000f8e10ff */
[----:B------:R-:W-:Y:S01]  /*1f80*/  @P5 LEA R43, R43, UR4, 0x2 ;  /* 0x000000042b2b5c11 */ /* 0x000fe2000f8e10ff */
[----:B0-----:R-:W0:Y:S08]  /*1f90*/  S2R R32, SR_TID.X ;  /* 0x0000000000207919 */ /* 0x001e300000002100 */
[----:B------:R-:W-:-:S02]  /*1fa0*/  @P0 LEA R25, R2, UR4, 0x2 ;  /* 0x0000000402190c11 */ /* 0x000fc4000f8e10ff */
[----:B------:R-:W-:-:S03]  /*1fb0*/  @P4 LEA R2, R21, UR4, 0x2 ;  /* 0x0000000415024c11 */ /* 0x000fc6000f8e10ff */
[----:B------:R1:W-:Y:S01]  /*1fc0*/  @P0 STS [R25], R24 ;  /* 0x0000001819000388 */ /* 0x0003e20000000800 */
[----:B------:R-:W-:-:S03]  /*1fd0*/  ISETP.NE.AND P0, PT, R48, RZ, PT ;  /* 0x000000ff3000720c */ /* 0x000fc60003f05270 */
[----:B------:R2:W-:Y:S01]  /*1fe0*/  @P1 STS [R3], R26 ;  /* 0x0000001a03001388 */ /* 0x0005e20000000800 */
[----:B------:R-:W-:-:S03]  /*1ff0*/  ISETP.NE.AND P1, PT, R49, RZ, PT ;  /* 0x000000ff3100720c */ /* 0x000fc60003f25270 */
[----:B------:R3:W-:Y:S01]  /*2000*/  @P2 STS [R20], R27 ;  /* 0x0000001b14002388 */ /* 0x0007e20000000800 */
[----:B------:R-:W-:Y:S02]  /*2010*/  ISETP.NE.AND P2, PT, R50, RZ, PT ;  /* 0x000000ff3200720c */ /* 0x000fe40003f45270 */
[----:B-1----:R-:W-:Y:S01]  /*2020*/  @P6 LEA R24, R41, UR4, 0x2 ;  /* 0x0000000429186c11 */ /* 0x002fe2000f8e10ff */
[----:B------:R3:W-:Y:S01]  /*2030*/  @P3 STS [R39], R28 ;  /* 0x0000001c27003388 */ /* 0x0007e20000000800 */
[----:B------:R-:W-:Y:S02]  /*2040*/  ISETP.NE.AND P3, PT, R51, RZ, PT ;  /* 0x000000ff3300720c */ /* 0x000fe40003f65270 */
[----:B------:R-:W-:Y:S01]  /*2050*/  @P0 LEA R44, R44, UR4, 0x2 ;  /* 0x000000042c2c0c11 */ /* 0x000fe2000f8e10ff */
[----:B------:R3:W-:Y:S01]  /*2060*/  @P4 STS [R2], R29 ;  /* 0x0000001d02004388 */ /* 0x0007e20000000800 */
[----:B------:R-:W-:Y:S02]  /*2070*/  ISETP.NE.AND P4, PT, R52, RZ, PT ;  /* 0x000000ff3400720c */ /* 0x000fe40003f85270 */
[----:B--2---:R-:W-:Y:S01]  /*2080*/  @P1 LEA R3, R46, UR4, 0x2 ;  /* 0x000000042e031c11 */ /* 0x004fe2000f8e10ff */
[----:B------:R3:W-:Y:S01]  /*2090*/  @P5 STS [R43], R30 ;  /* 0x0000001e2b005388 */ /* 0x0007e20000000800 */
[----:B------:R-:W-:-:S02]  /*20a0*/  ISETP.NE.AND P5, PT, R53, RZ, PT ;  /* 0x000000ff3500720c */ /* 0x000fc40003fa5270 */
[----:B------:R-:W-:Y:S01]  /*20b0*/  @P2 LEA R42, R42, UR4, 0x2 ;  /* 0x000000042a2a2c11 */ /* 0x000fe2000f8e10ff */
[----:B------:R3:W-:Y:S01]  /*20c0*/  @P6 STS [R24], R31 ;  /* 0x0000001f18006388 */ /* 0x0007e20000000800 */
[----:B0-----:R-:W-:Y:S02]  /*20d0*/  ISETP.GE.U32.AND P6, PT, R32, R45, PT ;  /* 0x0000002d2000720c */ /* 0x001fe40003fc6070 */
[----:B------:R-:W-:Y:S01]  /*20e0*/  @P3 LEA R21, R40, UR4, 0x2 ;  /* 0x0000000428153c11 */ /* 0x000fe2000f8e10ff */
[----:B------:R3:W-:Y:S02]  /*20f0*/  @P0 STS [R44], R33 ;  /* 0x000000212c000388 */ /* 0x0007e40000000800 */
[----:B------:R-:W-:Y:S02]  /*2100*/  @P4 LEA R22, R22, UR4, 0x2 ;  /* 0x0000000416164c11 */ /* 0x000fe4000f8e10ff */
        /* <DEDUP_REMOVED lines=9> */
[----:B------:R-:W-:Y:S01]  /*21a0*/  IMAD.MOV.U32 R0, RZ, RZ, R32 ;  /* 0x000000ffff007224 */ /* 0x000fe200078e0020 */
[----:B------:R-:W0:Y:S01]  /*21b0*/  LDCU.U8 UR10, c[0x0][0x3c0] ;  /* 0x00007800ff0a77ac */ /* 0x000e220008000000 */
[----:B------:R-:W-:Y:S01]  /*21c0*/  BSSY.RECONVERGENT B0, `(.L_x_2060) ;  /* 0x0000027000007945 */ /* 0x000fe20003800200 */
[----:B------:R-:W-:Y:S02]  /*21d0*/  IADD3 R17, PT, PT, R13, R17, R12 ;  /* 0x000000110d117210 */ /* 0x000fe40007ffe00c */
[----:B---3--:R-:W-:Y:S01]  /*21e0*/  LOP3.LUT R2, RZ, R0, RZ, 0x33, !PT ;  /* 0x00000000ff027212 */ /* 0x008fe200078e33ff */
[----:B------:R-:W1:Y:S01]  /*21f0*/  LDCU.64 UR6, c[0x0][0x398] ;  /* 0x00007300ff0677ac */ /* 0x000e620008000a00 */
        /* <DEDUP_REMOVED lines=8> */
[----:B01----:R-:W-:Y:S05]  /*2280*/  @!P0 BRA `(.L_x_2061) ;  /* 0x0000000000688947 */ /* 0x003fea0003800000 */
[----:B------:R-:W-:Y:S01]  /*2290*/  LEA.HI R2, R17, 0x1, RZ, 0x17 ;  /* 0x0000000111027811 */ /* 0x000fe200078fb8ff */
[----:B------:R-:W-:Y:S01]  /*22a0*/  BSSY.RECONVERGENT B1, `(.L_x_2062) ;  /* 0x0000017000017945 */ /* 0x000fe20003800200 */
[----:B------:R-:W-:Y:S01]  /*22b0*/  LEA R6, R0, UR4, 0x2 ;  /* 0x0000000400067c11 */ /* 0x000fe2000f8e10ff */
[----:B------:R-:W-:Y:S01]  /*22c0*/  IMAD.MOV.U32 R9, RZ, RZ, R0 ;  /* 0x000000ffff097224 */ /* 0x000fe200078e0000 */
[----:B------:R-:W-:Y:S01]  /*22d0*/  LOP3.LUT R2, R2, 0x3, RZ, 0xc0, !PT ;  /* 0x0000000302027812 */ /* 0x000fe200078ec0ff */
[----:B------:R-:W-:-:S04]  /*22e0*/  IMAD.MOV.U32 R11, RZ, RZ, RZ ;  /* 0x000000ffff0b7224 */ /* 0x000fc800078e00ff */
[----:B------:R-:W-:-:S07]  /*22f0*/  IMAD.MOV R0, RZ, RZ, -R2 ;  /* 0x000000ffff007224 */ /* 0x000fce00078e0a02 */
.L_x_2063:
[----:B------:R-:W-:Y:S02]  /*2300*/  ISETP.NE.AND P0, PT, RZ, UR10, PT ;  /* 0x0000000aff007c0c */ /* 0x000fe4000bf05270 */
[----:B0-----:R-:W-:Y:S01]  /*2310*/  CS2R R2, SRZ ;  /* 0x0000000000027805 */ /* 0x001fe2000001ff00 */
[----:B------:R0:W1:Y:S10]  /*2320*/  LDS R13, [R6] ;  /* 0x00000000060d7984 */ /* 0x0000740000000800 */
[----:B------:R-:W2:Y:S02]  /*2330*/  @!P0 LDC.64 R4, c[0x0][0x3d8] ;  /* 0x0000f600ff048b82 */ /* 0x000ea40000000a00 */
[----:B--2---:R-:W2:Y:S01]  /*2340*/  @!P0 LDG.E.64 R2, desc[UR8][R4.64] ;  /* 0x0000000804028981 */ /* 0x004ea2000c1e1b00 */
[----:B------:R-:W-:-:S02]  /*2350*/  VIADD R0, R0, 0x1 ;  /* 0x0000000100007836 */ /* 0x000fc40000000000 */
[----:B0-----:R-:W-:Y:S01]  /*2360*/  VIADD R6, R6, 0x800 ;  /* 0x0000080006067836 */ /* 0x001fe20000000000 */
[----:B--2---:R-:W-:-:S05]  /*2370*/  IADD3 R7, P0, PT, R9, R2, RZ ;  /* 0x0000000209077210 */ /* 0x004fca0007f1e0ff */
[----:B------:R-:W-:Y:S01]  /*2380*/  IMAD.X R8, R11, 0x1, R3, P0 ;  /* 0x000000010b087824 */ /* 0x000fe200000e0603 */
[----:B------:R-:W-:-:S04]  /*2390*/  LEA R2, P0, R7, UR6, 0x2 ;  /* 0x0000000607027c11 */ /* 0x000fc8000f8010ff */
[----:B------:R-:W-:Y:S02]  /*23a0*/  LEA.HI.X R3, R7, UR7, R8, 0x2, P0 ;  /* 0x0000000707037c11 */ /* 0x000fe400080f1408 */
[----:B------:R-:W-:Y:S02]  /*23b0*/  ISETP.NE.AND P0, PT, R0, RZ, PT ;  /* 0x000000ff0000720c */ /* 0x000fe40003f05270 */
[----:B------:R-:W-:Y:S01]  /*23c0*/  IADD3 R7, P1, PT, R9, 0x200, RZ ;  /* 0x0000020009077810 */ /* 0x000fe20007f3e0ff */
[----:B-1----:R0:W-:Y:S04]  /*23d0*/  STG.E desc[UR8][R2.64], R13 ;  /* 0x0000000d02007986 */ /* 0x0021e8000c101908 */
[----:B------:R-:W-:Y:S02]  /*23e0*/  IMAD.MOV.U32 R9, RZ, RZ, R7 ;  /* 0x000000ffff097224 */ /* 0x000fe400078e0007 */
[----:B------:R-:W-:-:S04]  /*23f0*/  IMAD.X R11, RZ, RZ, R11, P1 ;  /* 0x000000ffff0b7224 */ /* 0x000fc800008e060b */
[----:B------:R-:W-:Y:S05]  /*2400*/  @P0 BRA `(.L_x_2063) ;  /* 0xfffffffc00bc0947 */ /* 0x000fea000383ffff */
[----:B------:R-:W-:Y:S05]  /*2410*/  BSYNC.RECONVERGENT B1 ;  /* 0x0000000000017941 */ /* 0x000fea0003800200 */
.L_x_2062:
[----:B------:R-:W-:-:S07]  /*2420*/  IMAD.MOV.U32 R0, RZ, RZ, R7 ;  /* 0x000000ffff007224 */ /* 0x000fce00078e0007 */
.L_x_2061:
[----:B------:R-:W-:Y:S05]  /*2430*/  BSYNC.RECONVERGENT B0 ;  /* 0x0000000000007941 */ /* 0x000fea0003800200 */
.L_x_2060:
        /* <DEDUP_REMOVED lines=14> */
.L_x_2064:
        /* <DEDUP_REMOVED lines=43> */
[----:B------:R-:W-:Y:S05]  /*27d0*/  EXIT ;  /* 0x000000000000794d */ /* 0x000fea0003800000 */
.L_x_2016:
        /* <DEDUP_REMOVED lines=38> */
[----:B------:R-:W-:Y:S06]  /*2a40*/  BAR.SYNC.DEFER_BLOCKING 0x0 ;  /* 0x0000000000007b1d */ /* 0x000fec0000010000 */
[----:B--2---:R-:W-:Y:S02]  /*2a50*/  DSETP.NEU.AND P0, PT, R44, RZ, PT ;  /* 0x000000ff2c00722a */ /* 0x004fe40003f0d000 */
[----:B---3--:R-:W-:-:S04]  /*2a60*/  DSETP.NEU.AND P1, PT, R42, RZ, PT ;  /* 0x000000ff2a00722a */ /* 0x008fc80003f2d000 */
[----:B------:R-:W-:Y:S01]  /*2a70*/  SEL R28, RZ, 0x1, !P0 ;  /* 0x00000001ff1c7807 */ /* 0x000fe20004000000 */
[----:B----4-:R-:W-:-:S07]  /*2a80*/  DSETP.NEU.AND P2, PT, R40, RZ, PT ;  /* 0x000000ff2800722a */ /* 0x010fce0003f4d000 */
[----:B------:R-:W-:Y:S01]  /*2a90*/  @!P0 IMAD.MOV R29, RZ, RZ, 0x1 ;  /* 0x00000001ff1d8424 */ /* 0x000fe200078e02ff */
[----:B-----5:R-:W-:Y:S01]  /*2aa0*/  DSETP.NEU.AND P0, PT, R26, RZ, PT ;  /* 0x000000ff1a00722a */ /* 0x020fe20003f0d000 */
[----:B------:R-:W-:Y:S01]  /*2ab0*/  @!P1 IMAD.MOV R29, RZ, RZ, R28 ;  /* 0x000000ffff1d9224 */ /* 0x000fe200078e021c */
[----:B------:R-:W-:-:S03]  /*2ac0*/  DSETP.NEU.AND P1, PT, R24, RZ, PT ;  /* 0x000000ff1800722a */ /* 0x000fc60003f2d000 */
[----:B------:R-:W-:Y:S02]  /*2ad0*/  VIADD R28, R29, 0x1 ;  /* 0x000000011d1c7836 */ /* 0x000fe40000000000 */
[----:B------:R-:W-:Y:S01]  /*2ae0*/  @!P2 IMAD.MOV R28, RZ, RZ, R29 ;  /* 0x000000ffff1ca224 */ /* 0x000fe200078e021d */
[----:B0-----:R-:W-:-:S03]  /*2af0*/  ISETP.NE.AND P2, PT, R59, RZ, PT ;  /* 0x000000ff3b00720c */ /* 0x001fc60003f45270 */
[----:B------:R-:W-:-:S03]  /*2b00*/  VIADD R12, R28, 0x1 ;  /* 0x000000011c0c7836 */ /* 0x000fc60000000000 */
[----:B------:R-:W-:Y:S01]  /*2b10*/  @!P0 IMAD.MOV R12, RZ, RZ, R28 ;  /* 0x000000ffff0c8224 */ /* 0x000fe200078e021c */
[----:B------:R-:W-:-:S03]  /*2b20*/  DSETP.NEU.AND P0, PT, R22, RZ, PT ;  /* 0x000000ff1600722a */ /* 0x000fc60003f0d000 */
[----:B------:R-:W-:Y:S02]  /*2b30*/  VIADD R13, R12, 0x1 ;  /* 0x000000010c0d7836 */ /* 0x000fe40000000000 */
[----:B------:R-:W-:Y:S01]  /*2b40*/  @!P1 IMAD.MOV R13, RZ, RZ, R12 ;  /* 0x000000ffff0d9224 */ /* 0x000fe200078e020c */
[----:B------:R-:W-:-:S03]  /*2b50*/  DSETP.NEU.AND P1, PT, R20, RZ, PT ;  /* 0x000000ff1400722a */ /* 0x000fc60003f2d000 */
[----:B------:R-:W-:-:S05]  /*2b60*/  VIADD R12, R13, 0x1 ;  /* 0x000000010d0c7836 */ /* 0x000fca0000000000 */
        /* <DEDUP_REMOVED lines=22> */
[----:B------:R-:W-:-:S03]  /*2cd0*/  ISETP.NE.AND P1, PT, R59, 0x1f, PT ;  /* 0x0000001f3b00780c */ /* 0x000fc60003f25270 */
[----:B------:R-:W-:-:S05]  /*2ce0*/  VIADD R12, R13, 0x1 ;  /* 0x000000010d0c7836 */ /* 0x000fca0000000000 */
        /* <DEDUP_REMOVED lines=101> */
.L_x_2236:
[----:B------:R-:W-:Y:S05]  /*3340*/  @!P0 BRA `(.L_x_2067) ;  /* 0x0000000000848947 */ /* 0x000fea0003800000 */
[----:B------:R-:W-:Y:S02]  /*3350*/  VIADD R35, R50, UR4 ;  /* 0x0000000432237c36 */ /* 0x000fe40008000000 */
[----:B------:R-:W-:Y:S02]  /*3360*/  IMAD.MOV.U32 R36, RZ, RZ, 0x1a6 ;  /* 0x000001a6ff247424 */ /* 0x000fe400078e00ff */
[----:B------:R-:W-:-:S07]  /*3370*/  IMAD.WIDE R34, R35, 0x8, R38 ;  /* 0x0000000823227825 */ /* 0x000fce00078e0226 */
.L_x_2069:
        /* <DEDUP_REMOVED lines=27> */
.L_x_2239:
[----:B------:R-:W-:Y:S05]  /*3530*/  @P0 BRA `(.L_x_2069) ;  /* 0xfffffffc00900947 */ /* 0x000fea000383ffff */
[----:B------:R-:W-:Y:S02]  /*3540*/  IMAD.MOV.U32 R34, RZ, RZ, R38 ;  /* 0x000000ffff227224 */ /* 0x000fe400078e0026 */
[----:B------:R-:W-:-:S07]  /*3550*/  IMAD.MOV.U32 R35, RZ, RZ, R39 ;  /* 0x000000ffff237224 */ /* 0x000fce00078e0027 */
.L_x_2067:
        /* <DEDUP_REMOVED lines=39> */
.L_x_2248:
[----:B------:R-:W-:Y:S05]  /*37d0*/  @!P0 BRA `(.L_x_2071) ;  /* 0x0000000400388947 */ /* 0x000fea0003800000 */
[----:B------:R-:W-:-:S07]  /*37e0*/  IMAD.MOV.U32 R51, RZ, RZ, 0x1a6 ;  /* 0x000001a6ff337424 */ /* 0x000fce00078e00ff */
.L_x_2077:
        /* <DEDUP_REMOVED lines=10> */
.L_x_2251:
[----:B------:R-:W-:Y:S05]  /*3890*/  @!P0 BRA `(.L_x_2073) ;  /* 0x0000000000748947 */ /* 0x000fea0003800000 */
[----:B------:R-:W-:-:S07]  /*38a0*/  IMAD.MOV.U32 R36, RZ, RZ, R51 ;  /* 0x000000ffff247224 */ /* 0x000fce00078e0033 */
.L_x_2075:
        /* <DEDUP_REMOVED lines=27> */
.L_x_2254:
[----:B------:R-:W-:Y:S05]  /*3a60*/  @P0 BRA `(.L_x_2075) ;  /* 0xfffffffc00900947 */ /* 0x000fea000383ffff */
.L_x_2073:
        /* <DEDUP_REMOVED lines=36> */
.L_x_2263:
[----:B------:R-:W-:Y:S05]  /*3cb0*/  @P0 BRA `(.L_x_2077) ;  /* 0xfffffff800cc0947 */ /* 0x000fea000383ffff */
.L_x_2071:
[----:B------:R-:W0:Y:S01]  /*3cc0*/  S2R R12, SR_TID.X ;  /* 0x00000000000c7919 */ /* 0x000e220000002100 */
[----:B------:R-:W-:-:S13]  /*3cd0*/  ISETP.NE.AND P0, PT, R59, RZ, PT ;  /* 0x000000ff3b00720c */ /* 0x000fda0003f05270 */
[----:B------:R-:W1:Y:S01]  /*3ce0*/  @!P0 S2R R39, SR_CgaCtaId ;  /* 0x0000000000278919 */ /* 0x000e620000008800 */
[----:B------:R-:W-:Y:S02]  /*3cf0*/  @!P0 MOV R34, 0x400 ;  /* 0x0000040000228802 */ /* 0x000fe40000000f00 */
[----:B0-----:R-:W-:-:S13]  /*3d00*/  ISETP.NE.AND P1, PT, R12, RZ, PT ;  /* 0x000000ff0c00720c */ /* 0x001fda0003f25270 */
[----:B------:R-:W0:Y:S01]  /*3d10*/  @!P1 S2R R35, SR_CgaCtaId ;  /* 0x0000000000239919 */ /* 0x000e220000008800 */
[----:B------:R-:W-:Y:S01]  /*3d20*/  @!P1 MOV R12, 0x400 ;  /* 0x00000400000c9802 */ /* 0x000fe20000000f00 */
[----:B------:R-:W-:Y:S01]  /*3d30*/  @!P1 IMAD.IADD R37, R37, 0x1, R47 ;  /* 0x0000000125259824 */ /* 0x000fe200078e022f */
[----:B-1----:R-:W-:Y:S01]  /*3d40*/  @!P0 LEA R34, R39, R34, 0x18 ;  /* 0x0000002227228211 */ /* 0x002fe200078ec0ff */
[----:B------:R-:W-:-:S05]  /*3d50*/  @!P1 IMAD.MOV.U32 R36, RZ, RZ, 0x65 ;  /* 0x00000065ff249424 */ /* 0x000fca00078e00ff */
[----:B------:R1:W-:Y:S01]  /*3d60*/  @!P1 ST.E.64.STRONG.GPU desc[UR8][R32.64+0x100], R36 ;  /* 0x0001002420009985 */ /* 0x0003e2000c10fb08 */
[----:B0-----:R-:W-:Y:S01]  /*3d70*/  @!P1 LEA R12, R35, R12, 0x18 ;  /* 0x0000000c230c9211 */ /* 0x001fe200078ec0ff */
[----:B------:R-:W-:Y:S02]  /*3d80*/  IMAD.MOV.U32 R35, RZ, RZ, R60 ;  /* 0x000000ffff237224 */ /* 0x000fe400078e003c */
[----:B------:R-:W-:Y:S02]  /*3d90*/  @!P0 IMAD.MOV.U32 R35, RZ, RZ, R47 ;  /* 0x000000ffff238224 */ /* 0x000fe400078e002f */
[----:B------:R1:W-:Y:S04]  /*3da0*/  @!P1 STS [R12+0x68], R37 ;  /* 0x000068250c009388 */ /* 0x0003e80000000800 */
[----:B------:R1:W-:Y:S04]  /*3db0*/  @!P1 STS [R12+0x64], R47 ;  /* 0x0000642f0c009388 */ /* 0x0003e80000000800 */
[----:B------:R1:W-:Y:S02]  /*3dc0*/  @!P0 STS [R34+0x50], R47 ;  /* 0x0000502f22008388 */ /* 0x0003e40000000800 */
.L_x_2065:
[----:B------:R-:W-:Y:S05]  /*3dd0*/  WARPSYNC.ALL ;  /* 0x0000000000007948 */ /* 0x000fea0003800000 */
[----:B------:R-:W0:Y:S08]  /*3de0*/  S2UR UR5, SR_CgaCtaId ;  /* 0x00000000000579c3 */ /* 0x000e300000008800 */
[----:B------:R-:W-:Y:S01]  /*3df0*/  BAR.SYNC.DEFER_BLOCKING 0x0 ;  /* 0x0000000000007b1d */ /* 0x000fe20000010000 */
[----:B-1----:R-:W-:-:S05]  /*3e00*/  LOP3.LUT R32, R32, 0xfffffffe, RZ, 0xc0, !PT ;  /* 0xfffffffe20207812 */ /* 0x002fca00078ec0ff */
[----:B------:R-:W-:Y:S01]  /*3e10*/  UMOV UR4, 0x400 ;  /* 0x0000040000047882 */ /* 0x000fe20000000000 */
[----:B------:R-:W-:Y:S02]  /*3e20*/  DSETP.NEU.AND P0, PT, R44, RZ, PT ;  /* 0x000000ff2c00722a */ /* 0x000fe40003f0d000 */
[----:B------:R-:W-:Y:S02]  /*3e30*/  DSETP.NEU.AND P1, PT, R42, RZ, PT ;  /* 0x000000ff2a00722a */ /* 0x000fe40003f2d000 */
[----:B------:R-:W-:Y:S02]  /*3e40*/  DSETP.NEU.AND P2, PT, R40, RZ, PT ;  /* 0x000000ff2800722a */ /* 0x000fe40003f4d000 */
[----:B------:R-:W-:Y:S01]  /*3e50*/  SEL R36, RZ, 0x1, !P0 ;  /* 0x00000001ff247807 */ /* 0x000fe20004000000 */
[----:B------:R-:W-:Y:S02]  /*3e60*/  DSETP.NEU.AND P3, PT, R10, RZ, PT ;  /* 0x000000ff0a00722a */ /* 0x000fe40003f6d000 */
[----:B------:R-:W-:-:S02]  /*3e70*/  DSETP.NEU.AND P4, PT, R8, RZ, PT ;  /* 0x000000ff0800722a */ /* 0x000fc40003f8d000 */
[----:B------:R-:W-:Y:S01]  /*3e80*/  VIADD R34, R36, 0x1 ;  /* 0x0000000124227836 */ /* 0x000fe20000000000 */
[----:B------:R-:W-:Y:S02]  /*3e90*/  DSETP.NEU.AND P5, PT, R6, RZ, PT ;  /* 0x000000ff0600722a */ /* 0x000fe40003fad000 */
[----:B------:R-:W-:Y:S01]  /*3ea0*/  @P0 LOP3.LUT R32, R32, 0x1, RZ, 0xfc, !PT ;  /* 0x0000000120200812 */ /* 0x000fe200078efcff */
[----:B0-----:R-:W-:Y:S01]  /*3eb0*/  ULEA UR4, UR5, UR4, 0x18 ;  /* 0x0000000405047291 */ /* 0x001fe2000f8ec0ff */
[----:B------:R-:W-:Y:S01]  /*3ec0*/  ISETP.NE.AND P0, PT, R0, RZ, PT ;  /* 0x000000ff0000720c */ /* 0x000fe20003f05270 */
[----:B------:R-:W-:Y:S01]  /*3ed0*/  @!P1 IMAD.MOV R34, RZ, RZ, R36 ;  /* 0x000000ffff229224 */ /* 0x000fe200078e0224 */
[----:B------:R-:W-:-:S04]  /*3ee0*/  LOP3.LUT R32, R32, 0xfffffffd, RZ, 0xc0, !PT ;  /* 0xfffffffd20207812 */ /* 0x000fc800078ec0ff */
[----:B------:R-:W-:Y:S01]  /*3ef0*/  @P1 LOP3.LUT R32, R32, 0x2, RZ, 0xfc, !PT ;  /* 0x0000000220201812 */ /* 0x000fe200078efcff */
[----:B------:R-:W-:Y:S01]  /*3f00*/  DSETP.NEU.AND P1, PT, R26, RZ, PT ;  /* 0x000000ff1a00722a */ /* 0x000fe20003f2d000 */
[----:B------:R-:W0:Y:S02]  /*3f10*/  LDS R12, [UR4+0x50] ;  /* 0x00005004ff0c7984 */ /* 0x000e240008000800 */
[----:B------:R-:W-:Y:S02]  /*3f20*/  LOP3.LUT R32, R32, 0xfffffffb, RZ, 0xc0, !PT ;  /* 0xfffffffb20207812 */ /* 0x000fe400078ec0ff */
[----:B------:R-:W-:Y:S02]  /*3f30*/  LDS R11, [UR4+0x64] ;  /* 0x00006404ff0b7984 */ /* 0x000fe40008000800 */
[----:B------:R-:W-:-:S04]  /*3f40*/  @P2 LOP3.LUT R32, R32, 0x4, RZ, 0xfc, !PT ;  /* 0x0000000420202812 */ /* 0x000fc800078efcff */
[----:B------:R-:W-:-:S04]  /*3f50*/  LOP3.LUT R32, R32, 0xfffffff7, RZ, 0xc0, !PT ;  /* 0xfffffff720207812 */ /* 0x000fc800078ec0ff */
[----:B------:R-:W-:-:S04]  /*3f60*/  @P1 LOP3.LUT R32, R32, 0x8, RZ, 0xfc, !PT ;  /* 0x0000000820201812 */ /* 0x000fc800078efcff */
[----:B------:R-:W-:Y:S02]  /*3f70*/  LOP3.LUT R32, R32, 0xffffffef, RZ, 0xc0, !PT ;  /* 0xffffffef20207812 */ /* 0x000fe400078ec0ff */
[----:B0-----:R-:W-:Y:S01]  /*3f80*/  SEL R12, R12, RZ, P0 ;  /* 0x000000ff0c0c7207 */ /* 0x001fe20000000000 */
[----:B------:R-:W-:-:S04]  /*3f90*/  DSETP.NEU.AND P0, PT, R24, RZ, PT ;  /* 0x000000ff1800722a */ /* 0x000fc80003f0d000 */
[----:B------:R-:W-:-:S04]  /*3fa0*/  IMAD.IADD R33, R12, 0x1, R35 ;  /* 0x000000010c217824 */ /* 0x000fc800078e0223 */
[----:B------:R-:W-:Y:S02]  /*3fb0*/  IMAD.IADD R12, R33, 0x1, R34 ;  /* 0x00000001210c7824 */ /* 0x000fe400078e0222 */
[----:B------:R-:W-:Y:S02]  /*3fc0*/  IMAD.IADD R9, R36, 0x1, R33 ;  /* 0x0000000124097824 */ /* 0x000fe400078e0221 */
[----:B------:R-:W-:Y:S02]  /*3fd0*/  VIADD R26, R12, 0x1 ;  /* 0x000000010c1a7836 */ /* 0x000fe40000000000 */
[----:B------:R-:W-:Y:S01]  /*3fe0*/  @!P2 IMAD.MOV R26, RZ, RZ, R12 ;  /* 0x000000ffff1aa224 */ /* 0x000fe200078e020c */
[----:B------:R-:W-:Y:S01]  /*3ff0*/  @P0 LOP3.LUT R32, R32, 0x10, RZ, 0xfc, !PT ;  /* 0x0000001020200812 */ /* 0x000fe200078efcff */
[----:B------:R-:W-:Y:S02]  /*4000*/  DSETP.NEU.AND P2, PT, R14, RZ, PT ;  /* 0x000000ff0e00722a */ /* 0x000fe40003f4d000 */
[----:B------:R-:W-:Y:S01]  /*4010*/  VIADD R24, R26, 0x1 ;  /* 0x000000011a187836 */ /* 0x000fe20000000000 */
[----:B------:R-:W0:Y:S01]  /*4020*/  LDS R15, [UR4+0x6c] ;  /* 0x00006c04ff0f7984 */ /* 0x000e220008000800 */
[----:B------:R-:W-:Y:S01]  /*4030*/  @!P1 IMAD.MOV R24, RZ, RZ, R26 ;  /* 0x000000ffff189224 */ /* 0x000fe200078e021a */
[----:B------:R-:W-:Y:S01]  /*4040*/  DSETP.NEU.AND P1, PT, R22, RZ, PT ;  /* 0x000000ff1600722a */ /* 0x000fe20003f2d000 */
[----:B------:R-:W-:-:S02]  /*4050*/  LOP3.LUT R32, R32, 0xffffffdf, RZ, 0xc0, !PT ;  /* 0xffffffdf20207812 */ /* 0x000fc400078ec0ff */
[----:B------:R-:W-:Y:S02]  /*4060*/  VIADD R22, R24, 0x1 ;  /* 0x0000000118167836 */ /* 0x000fe40000000000 */
[----:B------:R-:W-:Y:S01]  /*4070*/  @!P0 IMAD.MOV R22, RZ, RZ, R24 ;  /* 0x000000ffff168224 */ /* 0x000fe200078e0218 */
[----:B------:R-:W-:-:S03]  /*4080*/  DSETP.NEU.AND P0, PT, R20, RZ, PT ;  /* 0x000000ff1400722a */ /* 0x000fc60003f0d000 */
[----:B------:R-:W-:-:S05]  /*4090*/  VIADD R23, R22, 0x1 ;  /* 0x0000000116177836 */ /* 0x000fca0000000000 */
[----:B------:R-:W-:Y:S01]  /*40a0*/  @P1 LOP3.LUT R32, R32, 0x20, RZ, 0xfc, !PT ;  /* 0x0000002020201812 */ /* 0x000fe200078efcff */
[----:B------:R-:W-:Y:S01]  /*40b0*/  @!P1 IMAD.MOV R23, RZ, RZ, R22 ;  /* 0x000000ffff179224 */ /* 0x000fe200078e0216 */
[----:B------:R-:W-:Y:S02]  /*40c0*/  DSETP.NEU.AND P1, PT, R16, RZ, PT ;  /* 0x000000ff1000722a */ /* 0x000fe40003f2d000 */
[----:B------:R-:W-:Y:S01]  /*40d0*/  LOP3.LUT R32, R32, 0xffffffbf, RZ, 0xc0, !PT ;  /* 0xffffffbf20207812 */ /* 0x000fe200078ec0ff */
[----:B------:R-:W-:Y:S02]  /*40e0*/  VIADD R21, R23, 0x1 ;  /* 0x0000000117157836 */ /* 0x000fe40000000000 */
[----:B------:R-:W-:Y:S01]  /*40f0*/  @!P0 IMAD.MOV R21, RZ, RZ, R23 ;  /* 0x000000ffff158224 */ /* 0x000fe200078e0217 */
[----:B------:R-:W-:Y:S01]  /*4100*/  @P0 LOP3.LUT R32, R32, 0x40, RZ, 0xfc, !PT ;  /* 0x0000004020200812 */ /* 0x000fe200078efcff */
[----:B------:R-:W-:Y:S02]  /*4110*/  DSETP.NEU.AND P0, PT, R18, RZ, PT ;  /* 0x000000ff1200722a */ /* 0x000fe40003f0d000 */
[----:B------:R-:W-:-:S12]  /*4120*/  VIADD R20, R21, 0x1 ;  /* 0x0000000115147836 */ /* 0x000fd80000000000 */
[----:B------:R-:W-:Y:S01]  /*4130*/  @!P0 IMAD.MOV R20, RZ, RZ, R21 ;  /* 0x000000ffff148224 */ /* 0x000fe200078e0215 */
[----:B0-----:R-:W-:-:S03]  /*4140*/  ISETP.GT.AND P6, PT, R15, 0x200, PT ;  /* 0x000002000f00780c */ /* 0x001fc60003fc4270 */
[----:B------:R-:W-:Y:S02]  /*4150*/  VIADD R18, R20, 0x1 ;  /* 0x0000000114127836 */ /* 0x000fe40000000000 */
[----:B------:R-:W-:-:S04]  /*4160*/  @!P1 IMAD.MOV R18, RZ, RZ, R20 ;  /* 0x000000ffff129224 */ /* 0x000fc800078e0214 */
[----:B------:R-:W-:Y:S02]  /*4170*/  VIADD R16, R18, 0x1 ;  /* 0x0000000112107836 */ /* 0x000fe40000000000 */
[----:B------:R-:W-:-:S04]  /*4180*/  @!P2 IMAD.MOV R16, RZ, RZ, R18 ;  /* 0x000000ffff10a224 */ /* 0x000fc800078e0212 */
[----:B------:R-:W-:Y:S02]  /*4190*/  VIADD R14, R16, 0x1 ;  /* 0x00000001100e7836 */ /* 0x000fe40000000000 */
[----:B------:R-:W-:-:S04]  /*41a0*/  @!P3 IMAD.MOV R14, RZ, RZ, R16 ;  /* 0x000000ffff0eb224 */ /* 0x000fc800078e0210 */
[----:B------:R-:W-:Y:S02]  /*41b0*/  VIADD R10, R14, 0x1 ;  /* 0x000000010e0a7836 */ /* 0x000fe40000000000 */
[----:B------:R-:W-:-:S04]  /*41c0*/  @!P4 IMAD.MOV R10, RZ, RZ, R14 ;  /* 0x000000ffff0ac224 */ /* 0x000fc800078e020e */
[----:B------:R-:W-:Y:S02]  /*41d0*/  VIADD R8, R10, 0x1 ;  /* 0x000000010a087836 */ /* 0x000fe40000000000 */
[----:B------:R-:W-:Y:S01]  /*41e0*/  @!P5 IMAD.MOV R8, RZ, RZ, R10 ;  /* 0x000000ffff08d224 */ /* 0x000fe200078e020a */
        /* <DEDUP_REMOVED lines=10> */
.L_x_2081:
[----:B------:R-:W0:Y:S01]  /*4290*/  LDCU.64 UR6, c[0x0][0x398] ;  /* 0x00007300ff0677ac */ /* 0x000e220008000a00 */
[----:B-----5:R-:W-:-:S04]  /*42a0*/  IADD3 R0, P6, PT, R33, R6, RZ ;  /* 0x0000000621007210 */ /* 0x020fc80007fde0ff */
[----:B------:R-:W-:Y:S02]  /*42b0*/  LEA.HI.X.SX32 R7, R33, R7, 0x1, P6 ;  /* 0x0000000721077211 */ /* 0x000fe400030f0eff */
[----:B0-----:R-:W-:-:S04]  /*42c0*/  LEA R6, P6, R0, UR6, 0x2 ;  /* 0x0000000600067c11 */ /* 0x001fc8000f8c10ff */
[----:B------:R-:W-:-:S05]  /*42d0*/  LEA.HI.X R7, R0, UR7, R7, 0x2, P6 ;  /* 0x0000000700077c11 */ /* 0x000fca000b0f1407 */
[----:B------:R1:W-:Y:S04]  /*42e0*/  STG.E desc[UR8][R6.64], R2 ;  /* 0x0000000206007986 */ /* 0x0003e8000c101908 */
.L_x_2080:
[----:B0-----:R-:W-:Y:S05]  /*42f0*/  BSYNC.RECONVERGENT B0 ;  /* 0x0000000000007941 */ /* 0x001fea0003800200 */
.L_x_2079:
        /* <DEDUP_REMOVED lines=8> */
.L_x_2084:
[----:B------:R-:W0:Y:S01]  /*4380*/  LDCU.64 UR6, c[0x0][0x398] ;  /* 0x00007300ff0677ac */ /* 0x000e220008000a00 */
[----:B-----5:R-:W-:-:S04]  /*4390*/  IADD3 R0, P6, PT, R9, R6, RZ ;  /* 0x0000000609007210 */ /* 0x020fc80007fde0ff */
[----:B------:R-:W-:Y:S02]  /*43a0*/  LEA.HI.X.SX32 R7, R9, R7, 0x1, P6 ;  /* 0x0000000709077211 */ /* 0x000fe400030f0eff */
[----:B0-----:R-:W-:-:S04]  /*43b0*/  LEA R6, P6, R0, UR6, 0x2 ;  /* 0x0000000600067c11 */ /* 0x001fc8000f8c10ff */
[----:B------:R-:W-:-:S05]  /*43c0*/  LEA.HI.X R7, R0, UR7, R7, 0x2, P6 ;  /* 0x0000000700077c11 */ /* 0x000fca000b0f1407 */
[----:B------:R0:W-:Y:S04]  /*43d0*/  STG.E desc[UR8][R6.64], R58 ;  /* 0x0000003a06007986 */ /* 0x0001e8000c101908 */
.L_x_2083:
[----:B------:R-:W-:Y:S05]  /*43e0*/  BSYNC.RECONVERGENT B0 ;  /* 0x0000000000007941 */ /* 0x000fea0003800200 */
.L_x_2082:
        /* <DEDUP_REMOVED lines=8> */
.L_x_2087:
[----:B------:R-:W0:Y:S01]  /*4470*/  LDCU.64 UR6, c[0x0][0x398] ;  /* 0x00007300ff0677ac */ /* 0x000e220008000a00 */
[----:B-----5:R-:W-:-:S04]  /*4480*/  IADD3 R0, P6, PT, R12, R6, RZ ;  /* 0x000000060c007210 */ /* 0x020fc80007fde0ff */
[----:B------:R-:W-:Y:S02]  /*4490*/  LEA.HI.X.SX32 R7, R12, R7, 0x1, P6 ;  /* 0x000000070c077211 */ /* 0x000fe400030f0eff */
[----:B0-----:R-:W-:-:S04]  /*44a0*/  LEA R6, P6, R0, UR6, 0x2 ;  /* 0x0000000600067c11 */ /* 0x001fc8000f8c10ff */
[----:B------:R-:W-:-:S05]  /*44b0*/  LEA.HI.X R7, R0, UR7, R7, 0x2, P6 ;  /* 0x0000000700077c11 */ /* 0x000fca000b0f1407 */
[----:B------:R2:W-:Y:S04]  /*44c0*/  STG.E desc[UR8][R6.64], R57 ;  /* 0x0000003906007986 */ /* 0x0005e8000c101908 */
.L_x_2086:
[----:B------:R-:W-:Y:S05]  /*44d0*/  BSYNC.RECONVERGENT B0 ;  /* 0x0000000000007941 */ /* 0x000fea0003800200 */
.L_x_2085:
[----:B------:R-:W-:Y:S01]  /*44e0*/  LOP3.LUT P6, RZ, R32, 0x8, RZ, 0xc0, !PT ;  /* 0x0000000820ff7812 */ /* 0x000fe200078cc0ff */
[----:B------:R-:W-:-:S12]  /*44f0*/  BSSY.RECONVERGENT B0, `(.L_x_2088) ;  /* 0x000000d000007945 */ /* 0x000fd80003800200 */
[----:B------:R-:W-:Y:S05]  /*4500*/  @!P6 BRA `(.L_x_2089) ;  /* 0x00000000002ce947 */ /* 0x000fea0003800000 */
[----:B------:R-:W-:Y:S01]  /*4510*/  UISETP.NE.AND UP0, UPT, UR4, URZ, UPT ;  /* 0x000000ff0400728c */ /* 0x000fe2000bf05270 */
[----:B012---:R-:W-:-:S08]  /*4520*/  CS2R R6, SRZ ;  /* 0x0000000000067805 */ /* 0x007fd0000001ff00 */
[----:B------:R-:W-:Y:S05]  /*4530*/  BRA.U UP0, `(.L_x_2090) ;  /* 0x0000000100087547 */ /* 0x000fea000b800000 */
[----:B------:R-:W0:Y:S02]  /*4540*/  LDC.64 R6, c[0x0][0x3d8] ;  /* 0x0000f600ff067b82 */ /* 0x000e240000000a00 */
[----:B0-----:R-:W5:Y:S02]  /*4550*/  LDG.E.64 R6, desc[UR8][R6.64] ;  /* 0x0000000806067981 */ /* 0x001f64000c1e1b00 */
.L_x_2090:
[----:B------:R-:W0:Y:S01]  /*4560*/  LDCU.64 UR6, c[0x0][0x398] ;  /* 0x00007300ff0677ac */ /* 0x000e220008000a00 */
[----:B-----5:R-:W-:-:S04]  /*4570*/  IADD3 R0, P6, PT, R26, R6, RZ ;  /* 0x000000061a007210 */ /* 0x020fc80007fde0ff */
[----:B------:R-:W-:Y:S02]  /*4580*/  LEA.HI.X.SX32 R7, R26, R7, 0x1, P6 ;  /* 0x000000071a077211 */ /* 0x000fe400030f0eff */
[----:B0-----:R-:W-:-:S04]  /*4590*/  LEA R6, P6, R0, UR6, 0x2 ;  /* 0x0000000600067c11 */ /* 0x001fc8000f8c10ff */
[----:B------:R-:W-:-:S05]  /*45a0*/  LEA.HI.X R7, R0, UR7, R7, 0x2, P6 ;  /* 0x0000000700077c11 */ /* 0x000fca000b0f1407 */
[----:B------:R3:W-:Y:S04]  /*45b0*/  STG.E desc[UR8][R6.64], R56 ;  /* 0x0000003806007986 */ /* 0x0007e8000c101908 */
.L_x_2089:
[----:B------:R-:W-:Y:S05]  /*45c0*/  BSYNC.RECONVERGENT B0 ;  /* 0x0000000000007941 */ /* 0x000fea0003800200 */
.L_x_2088:
[----:B------:R-:W-:Y:S01]  /*45d0*/  LOP3.LUT P6, RZ, R32, 0x10, RZ, 0xc0, !PT ;  /* 0x0000001020ff7812 */ /* 0x000fe200078cc0ff */
[----:B------:R-:W-:-:S12]  /*45e0*/  BSSY.RECONVERGENT B0, `(.L_x_2091) ;  /* 0x000000d000007945 */ /* 0x000fd80003800200 */
[----:B------:R-:W-:Y:S05]  /*45f0*/  @!P6 BRA `(.L_x_2092) ;  /* 0x00000000002ce947 */ /* 0x000fea0003800000 */
[----:B------:R-:W-:Y:S01]  /*4600*/  UISETP.NE.AND UP0, UPT, UR4, URZ, UPT ;  /* 0x000000ff0400728c */ /* 0x000fe2000bf05270 */
[----:B0123--:R-:W-:-:S08]  /*4610*/  CS2R R6, SRZ ;  /* 0x0000000000067805 */ /* 0x00ffd0000001ff00 */
[----:B------:R-:W-:Y:S05]  /*4620*/  BRA.U UP0, `(.L_x_2093) ;  /* 0x0000000100087547 */ /* 0x000fea000b800000 */
[----:B------:R-:W0:Y:S02]  /*4630*/  LDC.64 R6, c[0x0][0x3d8] ;  /* 0x0000f600ff067b82 */ /* 0x000e240000000a00 */
[----:B0-----:R-:W5:Y:S02]  /*4640*/  LDG.E.64 R6, desc[UR8][R6.64] ;  /* 0x0000000806067981 */ /* 0x001f64000c1e1b00 */
.L_x_2093:
[----:B------:R-:W0:Y:S01]  /*4650*/  LDCU.64 UR6, c[0x0][0x398] ;  /* 0x00007300ff0677ac */ /* 0x000e220008000a00 */
[----:B-----5:R-:W-:-:S04]  /*4660*/  IADD3 R0, P6, PT, R24, R6, RZ ;  /* 0x0000000618007210 */ /* 0x020fc80007fde0ff */
[----:B------:R-:W-:Y:S02]  /*4670*/  LEA.HI.X.SX32 R7, R24, R7, 0x1, P6 ;  /* 0x0000000718077211 */ /* 0x000fe400030f0eff */
[----:B0-----:R-:W-:-:S04]  /*4680*/  LEA R6, P6, R0, UR6, 0x2 ;  /* 0x0000000600067c11 */ /* 0x001fc8000f8c10ff */
[----:B------:R-:W-:-:S05]  /*4690*/  LEA.HI.X R7, R0, UR7, R7, 0x2, P6 ;  /* 0x0000000700077c11 */ /* 0x000fca000b0f1407 */
[----:B------:R4:W-:Y:S04]  /*46a0*/  STG.E desc[UR8][R6.64], R55 ;  /* 0x0000003706007986 */ /* 0x0009e8000c101908 */
.L_x_2092:
[----:B------:R-:W-:Y:S05]  /*46b0*/  BSYNC.RECONVERGENT B0 ;  /* 0x0000000000007941 */ /* 0x000fea0003800200 */
.L_x_2091:
[----:B------:R-:W-:Y:S01]  /*46c0*/  LOP3.LUT P6, RZ, R32, 0x20, RZ, 0xc0, !PT ;  /* 0x0000002020ff7812 */ /* 0x000fe200078cc0ff */
[----:B------:R-:W-:-:S12]  /*46d0*/  BSSY.RECONVERGENT B0, `(.L_x_2094) ;  /* 0x000000d000007945 */ /* 0x000fd80003800200 */
[----:B------:R-:W-:Y:S05]  /*46e0*/  @!P6 BRA `(.L_x_2095) ;  /* 0x00000000002ce947 */ /* 0x000fea0003800000 */
[----:B------:R-:W-:Y:S01]  /*46f0*/  UISETP.NE.AND UP0, UPT, UR4, URZ, UPT ;  /* 0x000000ff0400728c */ /* 0x000fe2000bf05270 */
[----:B01234-:R-:W-:-:S08]  /*4700*/  CS2R R6, SRZ ;  /* 0x0000000000067805 */ /* 0x01ffd0000001ff00 */
[----:B------:R-:W-:Y:S05]  /*4710*/  BRA.U UP0, `(.L_x_2096) ;  /* 0x0000000100087547 */ /* 0x000fea000b800000 */
[----:B------:R-:W0:Y:S02]  /*4720*/  LDC.64 R6, c[0x0][0x3d8] ;  /* 0x0000f600ff067b82 */ /* 0x000e240000000a00 */
[----:B0-----:R-:W5:Y:S02]  /*4730*/  LDG.E.64 R6, desc[UR8][R6.64] ;  /* 0x0000000806067981 */ /* 0x001f64000c1e1b00 */
.L_x_2096:
[----:B------:R-:W0:Y:S01]  /*4740*/  LDCU.64 UR6, c[0x0][0x398] ;  /* 0x00007300ff0677ac */ /* 0x000e220008000a00 */
[----:B-----5:R-:W-:-:S04]  /*4750*/  IADD3 R0, P6, PT, R22, R6, RZ ;  /* 0x0000000616007210 */ /* 0x020fc80007fde0ff */
[----:B------:R-:W-:Y:S02]  /*4760*/  LEA.HI.X.SX32 R7, R22, R7, 0x1, P6 ;  /* 0x0000000716077211 */ /* 0x000fe400030f0eff */
[----:B0-----:R-:W-:-:S04]  /*4770*/  LEA R6, P6, R0, UR6, 0x2 ;  /* 0x0000000600067c11 */ /* 0x001fc8000f8c10ff */
[----:B------:R-:W-:-:S05]  /*4780*/  LEA.HI.X R7, R0, UR7, R7, 0x2, P6 ;  /* 0x0000000700077c11 */ /* 0x000fca000b0f1407 */
[----:B------:R0:W-:Y:S04]  /*4790*/  STG.E desc[UR8][R6.64], R54 ;  /* 0x0000003606007986 */ /* 0x0001e8000c101908 */
.L_x_2095:
[----:B------:R-:W-:Y:S05]  /*47a0*/  BSYNC.RECONVERGENT B0 ;  /* 0x0000000000007941 */ /* 0x000fea0003800200 */
.L_x_2094:
[----:B------:R-:W-:Y:S01]  /*47b0*/  LOP3.LUT P6, RZ, R32, 0x40, RZ, 0xc0, !PT ;  /* 0x0000004020ff7812 */ /* 0x000fe200078cc0ff */
[----:B------:R-:W-:-:S12]  /*47c0*/  BSSY.RECONVERGENT B0, `(.L_x_2097) ;  /* 0x000000d000007945 */ /* 0x000fd80003800200 */
[----:B------:R-:W-:Y:S05]  /*47d0*/  @!P6 BRA `(.L_x_2098) ;  /* 0x00000000002ce947 */ /* 0x000fea0003800000 */
[----:B------:R-:W-:Y:S01]  /*47e0*/  UISETP.NE.AND UP0, UPT, UR4, URZ, UPT ;  /* 0x000000ff0400728c */ /* 0x000fe2000bf05270 */
[----:B01234-:R-:W-:Y:S01]  /*47f0*/  CS2R R6, SRZ ;  /* 0x0000000000067805 */ /* 0x01ffe2000001ff00 */
[----:B------:R-:W0:Y:S07]  /*4800*/  LDCU.64 UR6, c[0x0][0x398] ;  /* 0x00007300ff0677ac */ /* 0x000e2e0008000a00 */
[----:B------:R-:W-:Y:S05]  /*4810*/  BRA.U UP0, `(.L_x_2099) ;  /* 0x0000000100087547 */ /* 0x000fea000b800000 */
[----:B------:R-:W1:Y:S02]  /*4820*/  LDC.64 R6, c[0x0][0x3d8] ;  /* 0x0000f600ff067b82 */ /* 0x000e640000000a00 */
[----:B-1----:R-:W5:Y:S02]  /*4830*/  LDG.E.64 R6, desc[UR8][R6.64] ;  /* 0x0000000806067981 */ /* 0x002f64000c1e1b00 */
.L_x_2099:
[----:B-----5:R-:W-:-:S04]  /*4840*/  IADD3 R0, P6, PT, R23, R6, RZ ;  /* 0x0000000617007210 */ /* 0x020fc80007fde0ff */
[----:B------:R-:W-:Y:S02]  /*4850*/  LEA.HI.X.SX32 R7, R23, R7, 0x1, P6 ;  /* 0x0000000717077211 */ /* 0x000fe400030f0eff */
[----:B0-----:R-:W-:-:S04]  /*4860*/  LEA R6, P6, R0, UR6, 0x2 ;  /* 0x0000000600067c11 */ /* 0x001fc8000f8c10ff */
[----:B------:R-:W-:-:S05]  /*4870*/  LEA.HI.X R7, R0, UR7, R7, 0x2, P6 ;  /* 0x0000000700077c11 */ /* 0x000fca000b0f1407 */
[----:B------:R0:W-:Y:S04]  /*4880*/  STG.E desc[UR8][R6.64], R53 ;  /* 0x0000003506007986 */ /* 0x0001e8000c101908 */
.L_x_2098:
[----:B------:R-:W-:Y:S05]  /*4890*/  BSYNC.RECONVERGENT B0 ;  /* 0x0000000000007941 */ /* 0x000fea0003800200 */
.L_x_2097:
[----:B------:R-:W-:Y:S04]  /*48a0*/  BSSY.RECONVERGENT B0, `(.L_x_2100) ;  /* 0x000000d000007945 */ /* 0x000fe80003800200 */
[----:B------:R-:W-:Y:S05]  /*48b0*/  @!P0 BRA `(.L_x_2101) ;  /* 0x00000000002c8947 */ /* 0x000fea0003800000 */
[----:B------:R-:W-:Y:S01]  /*48c0*/  UISETP.NE.AND UP0, UPT, UR4, URZ, UPT ;  /* 0x000000ff0400728c */ /* 0x000fe2000bf05270 */
[----:B01234-:R-:W-:Y:S01]  /*48d0*/  CS2R R6, SRZ ;  /* 0x0000000000067805 */ /* 0x01ffe2000001ff00 */
[----:B------:R-:W0:Y:S07]  /*48e0*/  LDCU.64 UR6, c[0x0][0x398] ;  /* 0x00007300ff0677ac */ /* 0x000e2e0008000a00 */
[----:B------:R-:W-:Y:S05]  /*48f0*/  BRA.U UP0, `(.L_x_2102) ;  /* 0x0000000100087547 */ /* 0x000fea000b800000 */
[----:B------:R-:W1:Y:S02]  /*4900*/  LDC.64 R6, c[0x0][0x3d8] ;  /* 0x0000f600ff067b82 */ /* 0x000e640000000a00 */
[----:B-1----:R-:W5:Y:S02]  /*4910*/  LDG.E.64 R6, desc[UR8][R6.64] ;  /* 0x0000000806067981 */ /* 0x002f64000c1e1b00 */
.L_x_2102:
[----:B-----5:R-:W-:-:S04]  /*4920*/  IADD3 R0, P0, PT, R21, R6, RZ ;  /* 0x0000000615007210 */ /* 0x020fc80007f1e0ff */
[----:B------:R-:W-:Y:S02]  /*4930*/  LEA.HI.X.SX32 R7, R21, R7, 0x1, P0 ;  /* 0x0000000715077211 */ /* 0x000fe400000f0eff */
[----:B0-----:R-:W-:-:S04]  /*4940*/  LEA R6, P0, R0, UR6, 0x2 ;  /* 0x0000000600067c11 */ /* 0x001fc8000f8010ff */
[----:B------:R-:W-:-:S05]  /*4950*/  LEA.HI.X R7, R0, UR7, R7, 0x2, P0 ;  /* 0x0000000700077c11 */ /* 0x000fca00080f1407 */
[----:B------:R0:W-:Y:S04]  /*4960*/  STG.E desc[UR8][R6.64], R52 ;  /* 0x0000003406007986 */ /* 0x0001e8000c101908 */
.L_x_2101:
[----:B------:R-:W-:Y:S05]  /*4970*/  BSYNC.RECONVERGENT B0 ;  /* 0x0000000000007941 */ /* 0x000fea0003800200 */
.L_x_2100:
        /* <DEDUP_REMOVED lines=8> */
.L_x_2105:
[----:B-----5:R-:W-:-:S04]  /*4a00*/  IADD3 R0, P0, PT, R20, R6, RZ ;  /* 0x0000000614007210 */ /* 0x020fc80007f1e0ff */
[----:B------:R-:W-:Y:S02]  /*4a10*/  LEA.HI.X.SX32 R7, R20, R7, 0x1, P0 ;  /* 0x0000000714077211 */ /* 0x000fe400000f0eff */
[----:B0-----:R-:W-:-:S04]  /*4a20*/  LEA R6, P0, R0, UR6, 0x2 ;  /* 0x0000000600067c11 */ /* 0x001fc8000f8010ff */
[----:B------:R-:W-:-:S05]  /*4a30*/  LEA.HI.X R7, R0, UR7, R7, 0x2, P0 ;  /* 0x0000000700077c11 */ /* 0x000fca00080f1407 */
[----:B------:R0:W-:Y:S04]  /*4a40*/  STG.E desc[UR8][R6.64], R3 ;  /* 0x0000000306007986 */ /* 0x0001e8000c101908 */
.L_x_2104:
[----:B------:R-:W-:Y:S05]  /*4a50*/  BSYNC.RECONVERGENT B0 ;  /* 0x0000000000007941 */ /* 0x000fea0003800200 */
.L_x_2103:
[----:B------:R-:W-:Y:S04]  /*4a60*/  BSSY.RECONVERGENT B0, `(.L_x_2106) ;  /* 0x000000d000007945 */ /* 0x000fe80003800200 */
[----:B------:R-:W-:Y:S05]  /*4a70*/  @!P2 BRA `(.L_x_2107) ;  /* 0x00000000002ca947 */ /* 0x000fea0003800000 */
[----:B------:R-:W-:Y:S01]  /*4a80*/  UISETP.NE.AND UP0, UPT, UR4, URZ, UPT ;  /* 0x000000ff0400728c */ /* 0x000fe2000bf05270 */
[----:B01----:R-:W-:Y:S01]  /*4a90*/  CS2R R2, SRZ ;  /* 0x0000000000027805 */ /* 0x003fe2000001ff00 */
[----:B------:R-:W0:Y:S07]  /*4aa0*/  LDCU.64 UR6, c[0x0][0x398] ;  /* 0x00007300ff0677ac */ /* 0x000e2e0008000a00 */
[----:B------:R-:W-:Y:S05]  /*4ab0*/  BRA.U UP0, `(.L_x_2108) ;  /* 0x0000000100087547 */ /* 0x000fea000b800000 */
[----:B------:R-:W1:Y:S02]  /*4ac0*/  LDC.64 R2, c[0x0][0x3d8] ;  /* 0x0000f600ff027b82 */ /* 0x000e640000000a00 */
[----:B-1----:R-:W5:Y:S02]  /*4ad0*/  LDG.E.64 R2, desc[UR8][R2.64] ;  /* 0x0000000802027981 */ /* 0x002f64000c1e1b00 */
.L_x_2108:
[----:B-----5:R-:W-:-:S04]  /*4ae0*/  IADD3 R0, P0, PT, R18, R2, RZ ;  /* 0x0000000212007210 */ /* 0x020fc80007f1e0ff */
[----:B------:R-:W-:Y:S02]  /*4af0*/  LEA.HI.X.SX32 R3, R18, R3, 0x1, P0 ;  /* 0x0000000312037211 */ /* 0x000fe400000f0eff */
[----:B0-----:R-:W-:-:S04]  /*4b00*/  LEA R2, P0, R0, UR6, 0x2 ;  /* 0x0000000600027c11 */ /* 0x001fc8000f8010ff */
[----:B------:R-:W-:-:S05]  /*4b10*/  LEA.HI.X R3, R0, UR7, R3, 0x2, P0 ;  /* 0x0000000700037c11 */ /* 0x000fca00080f1403 */
[----:B------:R0:W-:Y:S04]  /*4b20*/  STG.E desc[UR8][R2.64], R13 ;  /* 0x0000000d02007986 */ /* 0x0001e8000c101908 */
.L_x_2107:
[----:B------:R-:W-:Y:S05]  /*4b30*/  BSYNC.RECONVERGENT B0 ;  /* 0x0000000000007941 */ /* 0x000fea0003800200 */
.L_x_2106:
        /* <DEDUP_REMOVED lines=8> */
.L_x_2111:
[----:B-----5:R-:W-:-:S04]  /*4bc0*/  IADD3 R0, P0, PT, R16, R2, RZ ;  /* 0x0000000210007210 */ /* 0x020fc80007f1e0ff */
[----:B------:R-:W-:Y:S02]  /*4bd0*/  LEA.HI.X.SX32 R3, R16, R3, 0x1, P0 ;  /* 0x0000000310037211 */ /* 0x000fe400000f0eff */
[----:B0-----:R-:W-:-:S04]  /*4be0*/  LEA R2, P0, R0, UR6, 0x2 ;  /* 0x0000000600027c11 */ /* 0x001fc8000f8010ff */
[----:B------:R-:W-:-:S05]  /*4bf0*/  LEA.HI.X R3, R0, UR7, R3, 0x2, P0 ;  /* 0x0000000700037c11 */ /* 0x000fca00080f1403 */
[----:B------:R0:W-:Y:S04]  /*4c00*/  STG.E desc[UR8][R2.64], R28 ;  /* 0x0000001c02007986 */ /* 0x0001e8000c101908 */
.L_x_2110:
[----:B------:R-:W-:Y:S05]  /*4c10*/  BSYNC.RECONVERGENT B0 ;  /* 0x0000000000007941 */ /* 0x000fea0003800200 */
.L_x_2109:
        /* <DEDUP_REMOVED lines=8> */
.L_x_2114:
[----:B-----5:R-:W-:-:S04]  /*4ca0*/  IADD3 R0, P0, PT, R14, R2, RZ ;  /* 0x000000020e007210 */ /* 0x020fc80007f1e0ff */
[----:B------:R-:W-:Y:S02]  /*4cb0*/  LEA.HI.X.SX32 R3, R14, R3, 0x1, P0 ;  /* 0x000000030e037211 */ /* 0x000fe400000f0eff */
[----:B0-----:R-:W-:-:S04]  /*4cc0*/  LEA R2, P0, R0, UR6, 0x2 ;  /* 0x0000000600027c11 */ /* 0x001fc8000f8010ff */
[----:B------:R-:W-:-:S05]  /*4cd0*/  LEA.HI.X R3, R0, UR7, R3, 0x2, P0 ;  /* 0x0000000700037c11 */ /* 0x000fca00080f1403 */
[----:B------:R0:W-:Y:S04]  /*4ce0*/  STG.E desc[UR8][R2.64], R29 ;  /* 0x0000001d02007986 */ /* 0x0001e8000c101908 */
.L_x_2113:
[----:B------:R-:W-:Y:S05]  /*4cf0*/  BSYNC.RECONVERGENT B0 ;  /* 0x0000000000007941 */ /* 0x000fea0003800200 */
.L_x_2112:
        /* <DEDUP_REMOVED lines=8> */
.L_x_2117:
[----:B-----5:R-:W-:-:S04]  /*4d80*/  IADD3 R0, P0, PT, R10, R2, RZ ;  /* 0x000000020a007210 */ /* 0x020fc80007f1e0ff */
[----:B------:R-:W-:Y:S02]  /*4d90*/  LEA.HI.X.SX32 R3, R10, R3, 0x1, P0 ;  /* 0x000000030a037211 */ /* 0x000fe400000f0eff */
[----:B0-----:R-:W-:-:S04]  /*4da0*/  LEA R2, P0, R0, UR6, 0x2 ;  /* 0x0000000600027c11 */ /* 0x001fc8000f8010ff */
[----:B------:R-:W-:-:S05]  /*4db0*/  LEA.HI.X R3, R0, UR7, R3, 0x2, P0 ;  /* 0x0000000700037c11 */ /* 0x000fca00080f1403 */
[----:B------:R0:W-:Y:S04]  /*4dc0*/  STG.E desc[UR8][R2.64], R30 ;  /* 0x0000001e02007986 */ /* 0x0001e8000c101908 */
.L_x_2116:
[----:B------:R-:W-:Y:S05]  /*4dd0*/  BSYNC.RECONVERGENT B0 ;  /* 0x0000000000007941 */ /* 0x000fea0003800200 */
.L_x_2115:
[----:B------:R-:W-:-:S14]  /*4de0*/  DSETP.NEU.AND P0, PT, R4, RZ, PT ;  /* 0x000000ff0400722a */ /* 0x000fdc0003f0d000 */
[----:B------:R-:W-:Y:S05]  /*4df0*/  @!P0 EXIT ;  /* 0x000000000000894d */ /* 0x000fea0003800000 */
[----:B------:R-:W-:Y:S01]  /*4e00*/  UISETP.NE.AND UP0, UPT, UR4, URZ, UPT ;  /* 0x000000ff0400728c */ /* 0x000fe2000bf05270 */
[----:B01----:R-:W-:-:S08]  /*4e10*/  CS2R R2, SRZ ;  /* 0x0000000000027805 */ /* 0x003fd0000001ff00 */
[----:B------:R-:W-:Y:S05]  /*4e20*/  BRA.U UP0, `(.L_x_2118) ;  /* 0x0000000100087547 */ /* 0x000fea000b800000 */
[----:B------:R-:W0:Y:S02]  /*4e30*/  LDC.64 R2, c[0x0][0x3d8] ;  /* 0x0000f600ff027b82 */ /* 0x000e240000000a00 */
[----:B0-----:R-:W5:Y:S02]  /*4e40*/  LDG.E.64 R2, desc[UR8][R2.64] ;  /* 0x0000000802027981 */ /* 0x001f64000c1e1b00 */
.L_x_2118:
[----:B------:R-:W0:Y:S01]  /*4e50*/  LDCU.64 UR4, c[0x0][0x398] ;  /* 0x00007300ff0477ac */ /* 0x000e220008000a00 */
[----:B-----5:R-:W-:-:S04]  /*4e60*/  IADD3 R0, P0, PT, R8, R2, RZ ;  /* 0x0000000208007210 */ /* 0x020fc80007f1e0ff */
[----:B------:R-:W-:Y:S02]  /*4e70*/  LEA.HI.X.SX32 R3, R8, R3, 0x1, P0 ;  /* 0x0000000308037211 */ /* 0x000fe400000f0eff */
[----:B0-----:R-:W-:-:S04]  /*4e80*/  LEA R2, P0, R0, UR4, 0x2 ;  /* 0x0000000400027c11 */ /* 0x001fc8000f8010ff */
[----:B------:R-:W-:-:S05]  /*4e90*/  LEA.HI.X R3, R0, UR5, R3, 0x2, P0 ;  /* 0x0000000500037c11 */ /* 0x000fca00080f1403 */
[----:B------:R-:W-:Y:S01]  /*4ea0*/  STG.E desc[UR8][R2.64], R31 ;  /* 0x0000001f02007986 */ /* 0x000fe2000c101908 */
[----:B------:R-:W-:Y:S05]  /*4eb0*/  EXIT ;  /* 0x000000000000794d */ /* 0x000fea0003800000 */
.L_x_2078:
[----:B------:R-:W-:Y:S01]  /*4ec0*/  P2R R6, PR, RZ, 0x1 ;  /* 0x00000001ff067803 */ /* 0x000fe20000000000 */
[----:B------:R-:W-:Y:S01]  /*4ed0*/  BAR.SYNC.DEFER_BLOCKING 0x0 ;  /* 0x0000000000007b1d */ /* 0x000fe20000010000 */
[C---:B------:R-:W-:Y:S02]  /*4ee0*/  LOP3.LUT P0, RZ, R32.reuse, 0x1, RZ, 0xc0, !PT ;  /* 0x0000000120ff7812 */ /* 0x040fe4000780c0ff */
[----:B------:R-:W-:Y:S02]  /*4ef0*/  P2R R17, PR, RZ, 0x2 ;  /* 0x00000002ff117803 */ /* 0x000fe40000000000 */
[C---:B------:R-:W-:Y:S02]  /*4f00*/  LOP3.LUT P1, RZ, R32.reuse, 0x2, RZ, 0xc0, !PT ;  /* 0x0000000220ff7812 */ /* 0x040fe4000782c0ff */
[----:B------:R-:W-:Y:S02]  /*4f10*/  P2R R19, PR, RZ, 0x4 ;  /* 0x00000004ff137803 */ /* 0x000fe40000000000 */
[----:B------:R-:W-:-:S02]  /*4f20*/  LOP3.LUT P2, RZ, R32, 0x4, RZ, 0xc0, !PT ;  /* 0x0000000420ff7812 */ /* 0x000fc4000784c0ff */
[----:B------:R-:W-:Y:S02]  /*4f30*/  P2R R25, PR, RZ, 0x8 ;  /* 0x00000008ff197803 */ /* 0x000fe40000000000 */
[C---:B------:R-:W-:Y:S01]  /*4f40*/  LOP3.LUT P3, RZ, R32.reuse, 0x8, RZ, 0xc0, !PT ;  /* 0x0000000820ff7812 */ /* 0x040fe2000786c0ff */
[--C-:B------:R-:W-:Y:S01]  /*4f50*/  @P0 IMAD.IADD R33, R33, 0x1, -R11.reuse ;  /* 0x0000000121210824 */ /* 0x100fe200078e0a0b */
[----:B------:R-:W-:Y:S02]  /*4f60*/  P2R R27, PR, RZ, 0x10 ;  /* 0x00000010ff1b7803 */ /* 0x000fe40000000000 */
[C---:B------:R-:W-:Y:S02]  /*4f70*/  LOP3.LUT P4, RZ, R32.reuse, 0x10, RZ, 0xc0, !PT ;  /* 0x0000001020ff7812 */ /* 0x040fe4000788c0ff */
[----:B------:R-:W-:Y:S02]  /*4f80*/  P2R R34, PR, RZ, 0x20 ;  /* 0x00000020ff227803 */ /* 0x000fe40000000000 */
[----:B------:R-:W-:Y:S01]  /*4f90*/  LOP3.LUT P5, RZ, R32, 0x20, RZ, 0xc0, !PT ;  /* 0x0000002020ff7812 */ /* 0x000fe200078ac0ff */
[----:B------:R-:W-:Y:S01]  /*4fa0*/  @P2 IMAD.IADD R12, R12, 0x1, -R11 ;  /* 0x000000010c0c2824 */ /* 0x000fe200078e0a0b */
[----:B------:R-:W-:-:S02]  /*4fb0*/  @P0 LEA R33, R33, UR4, 0x2 ;  /* 0x0000000421210c11 */ /* 0x000fc4000f8e10ff */
[----:B------:R-:W-:Y:S01]  /*4fc0*/  LOP3.LUT P6, RZ, R32, 0x40, RZ, 0xc0, !PT ;  /* 0x0000004020ff7812 */ /* 0x000fe200078cc0ff */
[--C-:B------:R-:W-:Y:S01]  /*4fd0*/  @P3 IMAD.IADD R26, R26, 0x1, -R11.reuse ;  /* 0x000000011a1a3824 */ /* 0x100fe200078e0a0b */
[----:B------:R-:W-:Y:S01]  /*4fe0*/  @P2 LEA R12, R12, UR4, 0x2 ;  /* 0x000000040c0c2c11 */ /* 0x000fe2000f8e10ff */
[----:B------:R0:W-:Y:S01]  /*4ff0*/  @P0 STS [R33], R2 ;  /* 0x0000000221000388 */ /* 0x0001e20000000800 */
[----:B------:R-:W-:Y:S01]  /*5000*/  ISETP.NE.AND P0, PT, R6, RZ, PT ;  /* 0x000000ff0600720c */ /* 0x000fe20003f05270 */
[--C-:B------:R-:W-:Y:S01]  /*5010*/  @P1 IMAD.IADD R6, R9, 0x1, -R11.reuse ;  /* 0x0000000109061824 */ /* 0x100fe200078e0a0b */
[----:B------:R-:W-:Y:S01]  /*5020*/  @P3 LEA R9, R26, UR4, 0x2 ;  /* 0x000000041a093c11 */ /* 0x000fe2000f8e10ff */
[--C-:B------:R-:W-:Y:S02]  /*5030*/  @P4 IMAD.IADD R24, R24, 0x1, -R11.reuse ;  /* 0x0000000118184824 */ /* 0x100fe400078e0a0b */
[----:B------:R-:W-:Y:S01]  /*5040*/  @P5 IMAD.IADD R22, R22, 0x1, -R11 ;  /* 0x0000000116165824 */ /* 0x000fe200078e0a0b */
[----:B------:R-:W-:-:S02]  /*5050*/  @P1 LEA R7, R6, UR4, 0x2 ;  /* 0x0000000406071c11 */ /* 0x000fc4000f8e10ff */
[----:B------:R-:W-:Y:S01]  /*5060*/  @P4 LEA R24, R24, UR4, 0x2 ;  /* 0x0000000418184c11 */ /* 0x000fe2000f8e10ff */
[--C-:B------:R-:W-:Y:S02]  /*5070*/  @P6 IMAD.IADD R23, R23, 0x1, -R11.reuse ;  /* 0x0000000117176824 */ /* 0x100fe400078e0a0b */
[----:B------:R1:W-:Y:S01]  /*5080*/  @P1 STS [R7], R58 ;  /* 0x0000003a07001388 */ /* 0x0003e20000000800 */
[----:B------:R-:W-:Y:S01]  /*5090*/  ISETP.NE.AND P1, PT, R17, RZ, PT ;  /* 0x000000ff1100720c */ /* 0x000fe20003f25270 */
[----:B------:R-:W-:Y:S01]  /*50a0*/  @P0 IMAD.IADD R21, R21, 0x1, -R11 ;  /* 0x0000000115150824 */ /* 0x000fe200078e0a0b */
[----:B0-----:R-:W-:Y:S01]  /*50b0*/  @P6 LEA R2, R23, UR4, 0x2 ;  /* 0x0000000417026c11 */ /* 0x001fe2000f8e10ff */
[----:B------:R-:W-:Y:S01]  /*50c0*/  @P2 STS [R12], R57 ;  /* 0x000000390c002388 */ /* 0x000fe20000000800 */
[----:B------:R-:W-:Y:S02]  /*50d0*/  ISETP.NE.AND P2, PT, R19, RZ, PT ;  /* 0x000000ff1300720c */ /* 0x000fe40003f45270 */
[----:B------:R-:W-:Y:S01]  /*50e0*/  @P0 LEA R21, R21, UR4, 0x2 ;  /* 0x0000000415150c11 */ /* 0x000fe2000f8e10ff */
[----:B------:R-:W-:Y:S01]  /*50f0*/  @P3 STS [R9], R56 ;  /* 0x0000003809003388 */ /* 0x000fe20000000800 */
[----:B------:R-:W-:-:S02]  /*5100*/  ISETP.NE.AND P3, PT, R25, RZ, PT ;  /* 0x000000ff1900720c */ /* 0x000fc40003f65270 */
[----:B-1----:R-:W-:Y:S01]  /*5110*/  @P5 LEA R7, R22, UR4, 0x2 ;  /* 0x0000000416075c11 */ /* 0x002fe2000f8e10ff */
[----:B------:R-:W-:Y:S01]  /*5120*/  @P4 STS [R24], R55 ;  /* 0x0000003718004388 */ /* 0x000fe20000000800 */
[----:B------:R-:W-:Y:S01]  /*5130*/  ISETP.NE.AND P4, PT, R27, RZ, PT ;  /* 0x000000ff1b00720c */ /* 0x000fe20003f85270 */
[--C-:B------:R-:W-:Y:S02]  /*5140*/  @P1 IMAD.IADD R20, R20, 0x1, -R11.reuse ;  /* 0x0000000114141824 */ /* 0x100fe400078e0a0b */
[----:B------:R0:W-:Y:S01]  /*5150*/  @P5 STS [R7], R54 ;  /* 0x0000003607005388 */ /* 0x0001e20000000800 */
[----:B------:R-:W-:Y:S01]  /*5160*/  ISETP.NE.AND P5, PT, R34, RZ, PT ;  /* 0x000000ff2200720c */ /* 0x000fe20003fa5270 */
[--C-:B------:R-:W-:Y:S01]  /*5170*/  @P2 IMAD.IADD R18, R18, 0x1, -R11.reuse ;  /* 0x0000000112122824 */ /* 0x100fe200078e0a0b */
[----:B------:R-:W-:Y:S01]  /*5180*/  @P1 LEA R20, R20, UR4, 0x2 ;  /* 0x0000000414141c11 */ /* 0x000fe2000f8e10ff */
[----:B------:R1:W-:Y:S01]  /*5190*/  @P6 STS [R2], R53 ;  /* 0x0000003502006388 */ /* 0x0003e20000000800 */
[----:B------:R-:W-:Y:S01]  /*51a0*/  DSETP.NEU.AND P6, PT, R4, RZ, PT ;  /* 0x000000ff0400722a */ /* 0x000fe20003fcd000 */
[--C-:B------:R-:W-:Y:S01]  /*51b0*/  @P3 IMAD.IADD R16, R16, 0x1, -R11.reuse ;  /* 0x0000000110103824 */ /* 0x100fe200078e0a0b */
[----:B------:R-:W-:Y:S01]  /*51c0*/  @P2 LEA R18, R18, UR4, 0x2 ;  /* 0x0000000412122c11 */ /* 0x000fe2000f8e10ff */
[----:B------:R1:W-:Y:S01]  /*51d0*/  @P0 STS [R21], R52 ;  /* 0x0000003415000388 */ /* 0x0003e20000000800 */
[----:B------:R-:W-:Y:S01]  /*51e0*/  ISETP.GE.AND P0, PT, R0, R15, PT ;  /* 0x0000000f0000720c */ /* 0x000fe20003f06270 */
[--C-:B------:R-:W-:Y:S01]  /*51f0*/  @P4 IMAD.IADD R14, R14, 0x1, -R11.reuse ;  /* 0x000000010e0e4824 */ /* 0x100fe200078e0a0b */
[----:B------:R-:W-:Y:S01]  /*5200*/  @P3 LEA R5, R16, UR4, 0x2 ;  /* 0x0000000410053c11 */ /* 0x000fe2000f8e10ff */
[----:B------:R1:W-:Y:S02]  /*5210*/  @P1 STS [R20], R3 ;  /* 0x0000000314001388 */ /* 0x0003e40000000800 */
[--C-:B------:R-:W-:Y:S01]  /*5220*/  @P5 IMAD.IADD R10, R10, 0x1, -R11.reuse ;  /* 0x000000010a0a5824 */ /* 0x100fe200078e0a0b */
[----:B------:R-:W-:Y:S01]  /*5230*/  @P4 LEA R14, R14, UR4, 0x2 ;  /* 0x000000040e0e4c11 */ /* 0x000fe2000f8e10ff */
[----:B------:R1:W-:Y:S03]  /*5240*/  @P2 STS [R18], R13 ;  /* 0x0000000d12002388 */ /* 0x0003e60000000800 */
[----:B------:R-:W-:Y:S01]  /*5250*/  @P6 IMAD.IADD R8, R8, 0x1, -R11 ;  /* 0x0000000108086824 */ /* 0x000fe200078e0a0b */
[----:B0-----:R-:W-:Y:S01]  /*5260*/  @P5 LEA R7, R10, UR4, 0x2 ;  /* 0x000000040a075c11 */ /* 0x001fe2000f8e10ff */
[----:B------:R1:W-:Y:S03]  /*5270*/  @P3 STS [R5], R28 ;  /* 0x0000001c05003388 */ /* 0x0003e60000000800 */
[----:B------:R-:W-:Y:S01]  /*5280*/  @P6 LEA R8, R8, UR4, 0x2 ;  /* 0x0000000408086c11 */ /* 0x000fe2000f8e10ff */
        /* <DEDUP_REMOVED lines=23> */
.L_x_2121:
        /* <DEDUP_REMOVED lines=14> */
.L_x_2120:
[----:B------:R-:W-:Y:S05]  /*54e0*/  BSYNC.RECONVERGENT B0 ;  /* 0x0000000000007941 */ /* 0x000fea0003800200 */
.L_x_2119:
[----:B------:R-:W-:Y:S05]  /*54f0*/  @!P1 EXIT ;  /* 0x000000000000994d */ /* 0x000fea0003800000 */
[----:B------:R-:W1:Y:S01]  /*5500*/  S2UR UR5, SR_CgaCtaId ;  /* 0x00000000000579c3 */ /* 0x000e620000008800 */
[----:B------:R-:W-:Y:S01]  /*5510*/  UMOV UR4, 0x400 ;  /* 0x0000040000047882 */ /* 0x000fe20000000000 */
[----:B------:R-:W-:Y:S01]  /*5520*/  UISETP.NE.AND UP0, UPT, UR6, URZ, UPT ;  /* 0x000000ff0600728c */ /* 0x000fe2000bf05270 */
[----:B0-----:R-:W-:Y:S01]  /*5530*/  IMAD.IADD R13, R0, 0x1, R11 ;  /* 0x00000001000d7824 */ /* 0x001fe200078e020b */
[----:B------:R-:W0:Y:S04]  /*5540*/  LDCU.64 UR10, c[0x0][0x398] ;  /* 0x00007300ff0a77ac */ /* 0x000e280008000a00 */
[----:B------:R-:W-:Y:S01]  /*5550*/  PLOP3.LUT P0, PT, PT, PT, UP0, 0x80, 0x8 ;  /* 0x000000000008781c */ /* 0x000fe20003f0f008 */
[----:B-1----:R-:W-:-:S06]  /*5560*/  ULEA UR4, UR5, UR4, 0x18 ;  /* 0x0000000405047291 */ /* 0x002fcc000f8ec0ff */
[----:B------:R-:W-:-:S05]  /*5570*/  LEA R12, R0, UR4, 0x2 ;  /* 0x00000004000c7c11 */ /* 0x000fca000f8e10ff */
[----:B0-----:R-:W-:-:S07]  /*5580*/  VIADD R12, R12, 0x1000 ;  /* 0x000010000c0c7836 */ /* 0x001fce0000000000 */
.L_x_2122:
[----:B-1----:R-:W0:Y:S01]  /*5590*/  @!P0 LDC.64 R6, c[0x0][0x3d8] ;  /* 0x0000f600ff068b82 */ /* 0x002e220000000a00 */
[----:B------:R-:W-:Y:S01]  /*55a0*/  CS2R R2, SRZ ;  /* 0x0000000000027805 */ /* 0x000fe2000001ff00 */
[----:B------:R-:W-:Y:S01]  /*55b0*/  UISETP.NE.AND UP0, UPT, UR6, URZ, UPT ;  /* 0x000000ff0600728c */ /* 0x000fe2000bf05270 */
[----:B------:R-:W1:Y:S01]  /*55c0*/  LDS R19, [R12+-0x1000] ;  /* 0xfff000000c137984 */ /* 0x000e620000000800 */
[----:B------:R-:W-:-:S03]  /*55d0*/  SHF.R.S32.HI R17, RZ, 0x1f, R13 ;  /* 0x0000001fff117819 */ /* 0x000fc6000001140d */
[----:B------:R-:W2:Y:S04]  /*55e0*/  LDS R21, [R12+-0x800] ;  /* 0xfff800000c157984 */ /* 0x000ea80000000800 */
[----:B0-----:R-:W3:Y:S01]  /*55f0*/  @!P0 LDG.E.64 R2, desc[UR8][R6.64] ;  /* 0x0000000806028981 */ /* 0x001ee2000c1e1b00 */
[----:B------:R-:W-:-:S13]  /*5600*/  PLOP3.LUT P0, PT, PT, PT, UP0, 0x80, 0x8 ;  /* 0x000000000008781c */ /* 0x000fda0003f0f008 */
[----:B------:R-:W0:Y:S01]  /*5610*/  @!P0 LDC.64 R8, c[0x0][0x3d8] ;  /* 0x0000f600ff088b82 */ /* 0x000e220000000a00 */
[----:B---3--:R-:W-:-:S05]  /*5620*/  IADD3 R2, P1, PT, R13, R2, RZ ;  /* 0x000000020d027210 */ /* 0x008fca0007f3e0ff */
[----:B------:R-:W-:Y:S01]  /*5630*/  IMAD.X R3, R17, 0x1, R3, P1 ;  /* 0x0000000111037824 */ /* 0x000fe200008e0603 */
[----:B------:R-:W-:-:S04]  /*5640*/  LEA R4, P1, R2, UR10, 0x2 ;  /* 0x0000000a02047c11 */ /* 0x000fc8000f8210ff */
[----:B------:R-:W-:Y:S02]  /*5650*/  LEA.HI.X R5, R2, UR11, R3, 0x2, P1 ;  /* 0x0000000b02057c11 */ /* 0x000fe400088f1403 */
[----:B------:R-:W-:-:S03]  /*5660*/  CS2R R2, SRZ ;  /* 0x0000000000027805 */ /* 0x000fc6000001ff00 */
[----:B-1----:R1:W-:Y:S04]  /*5670*/  STG.E desc[UR8][R4.64], R19 ;  /* 0x0000001304007986 */ /* 0x0023e8000c101908 */
[----:B0-----:R-:W3:Y:S01]  /*5680*/  @!P0 LDG.E.64 R2, desc[UR8][R8.64] ;  /* 0x0000000808028981 */ /* 0x001ee2000c1e1b00 */
[----:B------:R-:W0:Y:S03]  /*5690*/  @!P0 LDC.64 R10, c[0x0][0x3d8] ;  /* 0x0000f600ff0a8b82 */ /* 0x000e260000000a00 */
[----:B------:R-:W4:Y:S01]  /*56a0*/  LDS R19, [R12] ;  /* 0x000000000c137984 */ /* 0x000f220000000800 */
[----:B---3--:R-:W-:-:S05]  /*56b0*/  IADD3 R2, P1, PT, R13, R2, RZ ;  /* 0x000000020d027210 */ /* 0x008fca0007f3e0ff */
[----:B------:R-:W-:Y:S01]  /*56c0*/  IMAD.X R3, R17, 0x1, R3, P1 ;  /* 0x0000000111037824 */ /* 0x000fe200008e0603 */
[----:B------:R-:W-:-:S04]  /*56d0*/  LEA R6, P1, R2, UR10, 0x2 ;  /* 0x0000000a02067c11 */ /* 0x000fc8000f8210ff */
[----:B------:R-:W-:Y:S02]  /*56e0*/  LEA.HI.X R7, R2, UR11, R3, 0x2, P1 ;  /* 0x0000000b02077c11 */ /* 0x000fe400088f1403 */
[----:B------:R-:W-:-:S03]  /*56f0*/  CS2R R2, SRZ ;  /* 0x0000000000027805 */ /* 0x000fc6000001ff00 */
[----:B--2---:R-:W-:Y:S04]  /*5700*/  STG.E desc[UR8][R6.64+0x800], R21 ;  /* 0x0008001506007986 */ /* 0x004fe8000c101908 */
[----:B0-----:R-:W2:Y:S01]  /*5710*/  @!P0 LDG.E.64 R2, desc[UR8][R10.64] ;  /* 0x000000080a028981 */ /* 0x001ea2000c1e1b00 */
[----:B------:R-:W0:Y:S03]  /*5720*/  @!P0 LDC.64 R8, c[0x0][0x3d8] ;  /* 0x0000f600ff088b82 */ /* 0x000e260000000a00 */
[----:B------:R3:W5:Y:S01]  /*5730*/  LDS R7, [R12+0x800] ;  /* 0x000800000c077984 */ /* 0x0007620000000800 */
[----:B--2---:R-:W-:-:S05]  /*5740*/  IADD3 R2, P1, PT, R13, R2, RZ ;  /* 0x000000020d027210 */ /* 0x004fca0007f3e0ff */
[----:B------:R-:W-:Y:S01]  /*5750*/  IMAD.X R3, R17, 0x1, R3, P1 ;  /* 0x0000000111037824 */ /* 0x000fe200008e0603 */
[----:B-1----:R-:W-:-:S04]  /*5760*/  LEA R4, P1, R2, UR10, 0x2 ;  /* 0x0000000a02047c11 */ /* 0x002fc8000f8210ff */
[----:B------:R-:W-:Y:S02]  /*5770*/  LEA.HI.X R5, R2, UR11, R3, 0x2, P1 ;  /* 0x0000000b02057c11 */ /* 0x000fe400088f1403 */
[----:B------:R-:W-:-:S03]  /*5780*/  CS2R R2, SRZ ;  /* 0x0000000000027805 */ /* 0x000fc6000001ff00 */
[----:B----4-:R1:W-:Y:S04]  /*5790*/  STG.E desc[UR8][R4.64+0x1000], R19 ;  /* 0x0010001304007986 */ /* 0x0103e8000c101908 */
[----:B0-----:R-:W2:Y:S01]  /*57a0*/  @!P0 LDG.E.64 R2, desc[UR8][R8.64] ;  /* 0x0000000808028981 */ /* 0x001ea2000c1e1b00 */
        /* <DEDUP_REMOVED lines=11> */
.L_x_2015:
        /* <DEDUP_REMOVED lines=26> */
[----:B------:R-:W-:Y:S02]  /*5a00*/  IADD3.X R3, PT, PT, RZ, R3, RZ, P0, P1 ;  /* 0x00000003ff037210 */ /* 0x000fe400007e24ff */
[----:B------:R-:W-:Y:S02]  /*5a10*/  ISETP.GE.AND P0, PT, R4, UR4, PT ;  /* 0x0000000404007c0c */ /* 0x000fe4000bf06270 */
[----:B------:R-:W-:-:S05]  /*5a20*/  LEA.HI.X R3, R0, UR13, R3, 0x3, P3 ;  /* 0x0000000d00037c11 */ /* 0x000fca00098f1c03 */
[----:B------:R-:W2:Y:S06]  /*5a30*/  @!P2 LDG.E.64 R10, desc[UR8][R2.64] ;  /* 0x00000008020aa981 */ /* 0x000eac000c1e1b00 */
[----:B------:R-:W3:Y:S01]  /*5a40*/  @!P0 LDG.E.64 R4, desc[UR8][R2.64+0x8] ;  /* 0x0000080802048981 */ /* 0x000ee2000c1e1b00 */
[C---:B------:R-:W-:Y:S02]  /*5a50*/  VIADD R0, R57.reuse, 0x2 ;  /* 0x0000000239007836 */ /* 0x040fe40000000000 */
[----:B------:R-:W-:-:S03]  /*5a60*/  VIADD R8, R57, 0x5 ;  /* 0x0000000539087836 */ /* 0x000fc60000000000 */
[----:B------:R-:W-:Y:S01]  /*5a70*/  ISETP.GE.AND P3, PT, R0, UR4, PT ;  /* 0x0000000400007c0c */ /* 0x000fe2000bf66270 */
[----:B------:R-:W-:-:S05]  /*5a80*/  VIADD R0, R57, 0x3 ;  /* 0x0000000339007836 */ /* 0x000fca0000000000 */
[----:B------:R-:W-:Y:S01]  /*5a90*/  ISETP.GE.AND P1, PT, R0, UR4, PT ;  /* 0x0000000400007c0c */ /* 0x000fe2000bf26270 */
[----:B------:R-:W-:Y:S01]  /*5aa0*/  VIADD R0, R57, 0x4 ;  /* 0x0000000439007836 */ /* 0x000fe20000000000 */
[----:B------:R-:W-:-:S04]  /*5ab0*/  ISETP.GE.AND P4, PT, R8, UR4, PT ;  /* 0x0000000408007c0c */ /* 0x000fc8000bf86270 */
[----:B------:R-:W-:Y:S01]  /*5ac0*/  ISETP.GE.AND P5, PT, R0, UR4, PT ;  /* 0x0000000400007c0c */ /* 0x000fe2000bfa6270 */
[----:B------:R-:W4:Y:S01]  /*5ad0*/  @!P3 LDG.E.64 R6, desc[UR8][R2.64+0x10] ;  /* 0x000010080206b981 */ /* 0x000f22000c1e1b00 */
[----:B------:R-:W-:-:S05]  /*5ae0*/  VIADD R0, R57, 0x6 ;  /* 0x0000000639007836 */ /* 0x000fca0000000000 */
[----:B------:R-:W5:Y:S01]  /*5af0*/  @!P1 LDG.E.64 R8, desc[UR8][R2.64+0x18] ;  /* 0x0000180802089981 */ /* 0x000f62000c1e1b00 */
[----:B--2---:R-:W-:-:S03]  /*5b00*/  @!P2 DSETP.NEU.AND P6, PT, R10, RZ, PT ;  /* 0x000000ff0a00a22a */ /* 0x004fc60003fcd000 */
[----:B------:R-:W2:Y:S03]  /*5b10*/  @!P4 LDG.E.64 R10, desc[UR8][R2.64+0x28] ;  /* 0x00002808020ac981 */ /* 0x000ea6000c1e1b00 */
[----:B------:R-:W-:Y:S01]  /*5b20*/  @!P2 SEL R59, RZ, 0x1, !P6 ;  /* 0x00000001ff3ba807 */ /* 0x000fe20007000000 */
[----:B---3--:R-:W-:Y:S01]  /*5b30*/  @!P0 DSETP.NEU.AND P6, PT, R4, RZ, PT ;  /* 0x000000ff0400822a */ /* 0x008fe20003fcd000 */
[----:B------:R-:W-:Y:S01]  /*5b40*/  ISETP.GE.AND P2, PT, R0, UR4, PT ;  /* 0x0000000400007c0c */ /* 0x000fe2000bf46270 */
[----:B------:R-:W-:Y:S01]  /*5b50*/  VIADD R0, R57, 0x7 ;  /* 0x0000000739007836 */ /* 0x000fe20000000000 */
[----:B------:R-:W3:Y:S03]  /*5b60*/  @!P5 LDG.E.64 R4, desc[UR8][R2.64+0x20] ;  /* 0x000020080204d981 */ /* 0x000ee6000c1e1b00 */
[----:B------:R-:W-:-:S02]  /*5b70*/  @!P0 SEL R56, RZ, 0x1, !P6 ;  /* 0x00000001ff388807 */ /* 0x000fc40007000000 */
[----:B------:R-:W-:-:S06]  /*5b80*/  ISETP.GE.AND P0, PT, R0, UR4, PT ;  /* 0x0000000400007c0c */ /* 0x000fcc000bf06270 */
[----:B------:R-:W3:Y:S07]  /*5b90*/  @!P2 LDG.E.64 R12, desc[UR8][R2.64+0x30] ;  /* 0x00003008020ca981 */ /* 0x000eee000c1e1b00 */
[----:B------:R-:W3:Y:S01]  /*5ba0*/  @!P0 LDG.E.64 R14, desc[UR8][R2.64+0x38] ;  /* 0x00003808020e8981 */ /* 0x000ee2000c1e1b00 */
[----:B----4-:R-:W-:Y:S01]  /*5bb0*/  @!P3 DSETP.NEU.AND P6, PT, R6, RZ, PT ;  /* 0x000000ff0600b22a */ /* 0x010fe20003fcd000 */
[----:B------:R-:W-:-:S05]  /*5bc0*/  VIADD R0, R57, 0x8 ;  /* 0x0000000839007836 */ /* 0x000fca0000000000 */
[----:B------:R-:W-:Y:S01]  /*5bd0*/  @!P3 SEL R53, RZ, 0x1, !P6 ;  /* 0x00000001ff35b807 */ /* 0x000fe20007000000 */
[----:B-----5:R-:W-:-:S06]  /*5be0*/  @!P1 DSETP.NEU.AND P3, PT, R8, RZ, PT ;  /* 0x000000ff0800922a */ /* 0x020fcc0003f6d000 */
[----:B------:R-:W-:Y:S02]  /*5bf0*/  @!P1 SEL R49, RZ, 0x1, !P3 ;  /* 0x00000001ff319807 */ /* 0x000fe40005800000 */
[----:B------:R-:W-:Y:S01]  /*5c00*/  ISETP.GE.AND P1, PT, R0, UR4, PT ;  /* 0x0000000400007c0c */ /* 0x000fe2000bf26270 */
[----:B------:R-:W-:Y:S02]  /*5c10*/  VIADD R0, R57, 0x9 ;  /* 0x0000000939007836 */ /* 0x000fe40000000000 */
[----:B------:R-:W-:Y:S02]  /*5c20*/  IMAD.MOV.U32 R9, RZ, RZ, 0x1 ;  /* 0x00000001ff097424 */ /* 0x000fe400078e00ff */
[----:B------:R-:W-:-:S08]  /*5c30*/  IMAD.MOV.U32 R8, RZ, RZ, 0x1 ;  /* 0x00000001ff087424 */ /* 0x000fd000078e00ff */
[----:B------:R-:W4:Y:S01]  /*5c40*/  @!P1 LDG.E.64 R20, desc[UR8][R2.64+0x40] ;  /* 0x0000400802149981 */ /* 0x000f22000c1e1b00 */
[----:B------:R-:W-:Y:S01]  /*5c50*/  IMAD.MOV.U32 R7, RZ, RZ, 0x1 ;  /* 0x00000001ff077424 */ /* 0x000fe200078e00ff */
[----:B--2---:R-:W-:Y:S01]  /*5c60*/  @!P4 DSETP.NEU.AND P3, PT, R10, RZ, PT ;  /* 0x000000ff0a00c22a */ /* 0x004fe20003f6d000 */
[----:B------:R-:W-:Y:S01]  /*5c70*/  IMAD.MOV.U32 R10, RZ, RZ, 0x1 ;  /* 0x00000001ff0a7424 */ /* 0x000fe200078e00ff */
[----:B---3--:R-:W-:Y:S01]  /*5c80*/  @!P5 DSETP.NEU.AND P6, PT, R4, RZ, PT ;  /* 0x000000ff0400d22a */ /* 0x008fe20003fcd000 */
[----:B------:R-:W-:-:S03]  /*5c90*/  VIADD R4, R57, 0xa ;  /* 0x0000000a39047836 */ /* 0x000fc60000000000 */
[----:B------:R-:W-:Y:S02]  /*5ca0*/  @!P4 SEL R9, RZ, 0x1, !P3 ;  /* 0x00000001ff09c807 */ /* 0x000fe40005800000 */
[----:B------:R-:W-:Y:S02]  /*5cb0*/  @!P5 SEL R10, RZ, 0x1, !P6 ;  /* 0x00000001ff0ad807 */ /* 0x000fe40007000000 */
[----:B------:R-:W-:Y:S02]  /*5cc0*/  ISETP.GE.AND P6, PT, R0, UR4, PT ;  /* 0x0000000400007c0c */ /* 0x000fe4000bfc6270 */
[----:B------:R-:W-:Y:S01]  /*5cd0*/  ISETP.GE.AND P5, PT, R4, UR4, PT ;  /* 0x0000000404007c0c */ /* 0x000fe2000bfa6270 */
[----:B------:R-:W-:Y:S01]  /*5ce0*/  @!P2 DSETP.NEU.AND P4, PT, R12, RZ, PT ;  /* 0x000000ff0c00a22a */ /* 0x000fe20003f8d000 */
[C---:B------:R-:W-:Y:S02]  /*5cf0*/  VIADD R4, R57.reuse, 0xb ;  /* 0x0000000b39047836 */ /* 0x040fe40000000000 */
[----:B------:R-:W-:-:S03]  /*5d00*/  VIADD R0, R57, 0xc ;  /* 0x0000000c39007836 */ /* 0x000fc60000000000 */
[----:B------:R-:W-:Y:S02]  /*5d10*/  ISETP.GE.AND P3, PT, R4, UR4, PT ;  /* 0x0000000404007c0c */ /* 0x000fe4000bf66270 */
[----:B------:R-:W-:Y:S01]  /*5d20*/  @!P2 SEL R8, RZ, 0x1, !P4 ;  /* 0x00000001ff08a807 */ /* 0x000fe20006000000 */
[----:B------:R-:W-:Y:S01]  /*5d30*/  @!P0 DSETP.NEU.AND P4, PT, R14, RZ, PT ;  /* 0x000000ff0e00822a */ /* 0x000fe20003f8d000 */
[----:B------:R-:W-:Y:S01]  /*5d40*/  ISETP.GE.AND P2, PT, R0, UR4, PT ;  /* 0x0000000400007c0c */ /* 0x000fe2000bf46270 */
[----:B------:R-:W-:Y:S01]  /*5d50*/  VIADD R0, R57, 0xd ;  /* 0x0000000d39007836 */ /* 0x000fe20000000000 */
[----:B------:R-:W2:Y:S03]  /*5d60*/  @!P6 LDG.E.64 R4, desc[UR8][R2.64+0x48] ;  /* 0x000048080204e981 */ /* 0x000ea6000c1e1b00 */
[----:B------:R-:W-:Y:S01]  /*5d70*/  @!P0 SEL R7, RZ, 0x1, !P4 ;  /* 0x00000001ff078807 */ /* 0x000fe20006000000 */
[----:B------:R-:W3:Y:S01]  /*5d80*/  @!P5 LDG.E.64 R12, desc[UR8][R2.64+0x50] ;  /* 0x00005008020cd981 */ /* 0x000ee2000c1e1b00 */
[----:B------:R-:W-:-:S03]  /*5d90*/  ISETP.GE.AND P0, PT, R0, UR4, PT ;  /* 0x0000000400007c0c */ /* 0x000fc6000bf06270 */
[----:B------:R-:W5:Y:S04]  /*5da0*/  @!P3 LDG.E.64 R14, desc[UR8][R2.64+0x58] ;  /* 0x00005808020eb981 */ /* 0x000f68000c1e1b00 */
[----:B------:R-:W5:Y:S06]  /*5db0*/  @!P2 LDG.E.64 R16, desc[UR8][R2.64+0x60] ;  /* 0x000060080210a981 */ /* 0x000f6c000c1e1b00 */
[----:B------:R0:W5:Y:S01]  /*5dc0*/  @!P0 LDG.E.64 R18, desc[UR8][R2.64+0x68] ;  /* 0x0000680802128981 */ /* 0x000162000c1e1b00 */
[----:B------:R-:W-:Y:S01]  /*5dd0*/  IADD3 R0, PT, PT, R53, R56, R59 ;  /* 0x0000003835007210 */ /* 0x000fe20007ffe03b */
[----:B----4-:R-:W-:Y:S01]  /*5de0*/  @!P1 DSETP.NEU.AND P4, PT, R20, RZ, PT ;  /* 0x000000ff1400922a */ /* 0x010fe20003f8d000 */
[----:B------:R-:W-:-:S02]  /*5df0*/  IMAD.MOV.U32 R6, RZ, RZ, 0x1 ;  /* 0x00000001ff067424 */ /* 0x000fc400078e00ff */
[----:B------:R-:W-:-:S03]  /*5e00*/  IADD3 R0, PT, PT, R10, R49, R0 ;  /* 0x000000310a007210 */ /* 0x000fc60007ffe000 */
[----:B------:R-:W-:Y:S02]  /*5e10*/  @!P1 SEL R6, RZ, 0x1, !P4 ;  /* 0x00000001ff069807 */ /* 0x000fe40006000000 */
[----:B------:R-:W-:-:S04]  /*5e20*/  IADD3 R0, PT, PT, R8, R9, R0 ;  /* 0x0000000908007210 */ /* 0x000fc80007ffe000 */
[----:B------:R-:W-:Y:S01]  /*5e30*/  IADD3 R0, PT, PT, R6, R7, R0 ;  /* 0x0000000706007210 */ /* 0x000fe20007ffe000 */
[----:B0-----:R-:W-:Y:S02]  /*5e40*/  IMAD.MOV.U32 R3, RZ, RZ, 0x1 ;  /* 0x00000001ff037424 */ /* 0x001fe400078e00ff */
[----:B------:R-:W-:Y:S01]  /*5e50*/  IMAD.MOV.U32 R2, RZ, RZ, 0x1 ;  /* 0x00000001ff027424 */ /* 0x000fe200078e00ff */
[----:B------:R-:W0:Y:S01]  /*5e60*/  S2R R11, SR_LANEID ;  /* 0x00000000000b7919 */ /* 0x000e220000000000 */
[----:B------:R-:W-:Y:S01]  /*5e70*/  ULEA UR5, UR6, UR5, 0x18 ;  /* 0x0000000506057291 */ /* 0x000fe2000f8ec0ff */
[----:B------:R-:W-:Y:S01]  /*5e80*/  BAR.SYNC.DEFER_BLOCKING 0x0 ;  /* 0x0000000000007b1d */ /* 0x000fe20000010000 */
[----:B------:R-:W-:-:S05]  /*5e90*/  SHF.R.U32.HI R30, RZ, 0x5, R31 ;  /* 0x00000005ff1e7819 */ /* 0x000fca000001161f */
[----:B--2---:R-:W-:Y:S01]  /*5ea0*/  @!P6 DSETP.NEU.AND P4, PT, R4, RZ, PT ;  /* 0x000000ff0400e22a */ /* 0x004fe20003f8d000 */
[----:B------:R-:W-:Y:S01]  /*5eb0*/  IMAD.MOV.U32 R5, RZ, RZ, 0x1 ;  /* 0x00000001ff057424 */ /* 0x000fe200078e00ff */
[----:B---3--:R-:W-:-:S04]  /*5ec0*/  @!P5 DSETP.NEU.AND P1, PT, R12, RZ, PT ;  /* 0x000000ff0c00d22a */ /* 0x008fc80003f2d000 */
[----:B------:R-:W-:Y:S01]  /*5ed0*/  @!P6 SEL R5, RZ, 0x1, !P4 ;  /* 0x00000001ff05e807 */ /* 0x000fe20006000000 */
[----:B------:R-:W-:Y:S01]  /*5ee0*/  IMAD.MOV.U32 R4, RZ, RZ, 0x1 ;  /* 0x00000001ff047424 */ /* 0x000fe200078e00ff */
[----:B-----5:R-:W-:Y:S01]  /*5ef0*/  @!P3 DSETP.NEU.AND P4, PT, R14, RZ, PT ;  /* 0x000000ff0e00b22a */ /* 0x020fe20003f8d000 */
[----:B------:R-:W-:Y:S02]  /*5f00*/  @!P5 SEL R4, RZ, 0x1, !P1 ;  /* 0x00000001ff04d807 */ /* 0x000fe40004800000 */
[----:B------:R-:W-:Y:S01]  /*5f10*/  IMAD.IADD R55, R0, 0x1, R5 ;  /* 0x0000000100377824 */ /* 0x000fe200078e0205 */
[----:B------:R-:W-:Y:S02]  /*5f20*/  @!P2 DSETP.NEU.AND P1, PT, R16, RZ, PT ;  /* 0x000000ff1000a22a */ /* 0x000fe40003f2d000 */
[----:B------:R-:W-:Y:S01]  /*5f30*/  @!P3 SEL R3, RZ, 0x1, !P4 ;  /* 0x00000001ff03b807 */ /* 0x000fe20006000000 */
[----:B------:R-:W-:Y:S01]  /*5f40*/  IMAD.IADD R41, R55, 0x1, R4 ;  /* 0x0000000137297824 */ /* 0x000fe200078e0204 */
[----:B------:R-:W-:-:S02]  /*5f50*/  @!P0 DSETP.NEU.AND P3, PT, R18, RZ, PT ;  /* 0x000000ff1200822a */ /* 0x000fc40003f6d000 */
[----:B------:R-:W-:Y:S01]  /*5f60*/  @!P2 SEL R2, RZ, 0x1, !P1 ;  /* 0x00000001ff02a807 */ /* 0x000fe20004800000 */
[----:B------:R-:W-:Y:S02]  /*5f70*/  IMAD.IADD R43, R41, 0x1, R3 ;  /* 0x00000001292b7824 */ /* 0x000fe400078e0203 */
[----:B------:R-:W-:Y:S01]  /*5f80*/  IMAD.MOV.U32 R0, RZ, RZ, 0x1 ;  /* 0x00000001ff007424 */ /* 0x000fe200078e00ff */
[----:B------:R-:W-:Y:S01]  /*5f90*/  @!P0 SEL R0, RZ, 0x1, !P3 ;  /* 0x00000001ff008807 */ /* 0x000fe20005800000 */
[----:B------:R-:W-:-:S04]  /*5fa0*/  IMAD.IADD R45, R43, 0x1, R2 ;  /* 0x000000012b2d7824 */ /* 0x000fc800078e0202 */
        /* <DEDUP_REMOVED lines=26> */
[C---:B------:R-:W-:Y:S01]  /*6150*/  ISETP.NE.AND P1, PT, R30.reuse, 0x5, PT ;  /* 0x000000051e00780c */ /* 0x040fe20003f25270 */
        /* <DEDUP_REMOVED lines=33> */
[----:B------:R-:W-:Y:S02]  /*6370*/  ISETP.GE.U32.AND P0, PT, R31, 0x20, PT ;  /* 0x000000201f00780c */ /* 0x000fe40003f06070 */
[----:B------:R-:W-:Y:S02]  /*6380*/  ISETP.NE.AND P2, PT, R11, RZ, PT ;  /* 0x000000ff0b00720c */ /* 0x000fe40003f45270 */
        /* <DEDUP_REMOVED lines=48> */
.L_x_2129:
[----:B-----5:R-:W-:-:S04]  /*6690*/  IADD3 R14, P0, PT, R58, R12, RZ ;  /* 0x0000000c3a0e7210 */ /* 0x020fc80007f1e0ff */
[----:B------:R-:W-:Y:S02]  /*66a0*/  LEA.HI.X.SX32 R13, R58, R13, 0x1, P0 ;  /* 0x0000000d3a0d7211 */ /* 0x000fe400000f0eff */
[----:B0-----:R-:W-:-:S04]  /*66b0*/  LEA R12, P0, R14, UR4, 0x2 ;  /* 0x000000040e0c7c11 */ /* 0x001fc8000f8010ff */
[----:B------:R-:W-:-:S05]  /*66c0*/  LEA.HI.X R13, R14, UR5, R13, 0x2, P0 ;  /* 0x000000050e0d7c11 */ /* 0x000fca00080f140d */
[----:B------:R0:W-:Y:S04]  /*66d0*/  STG.E desc[UR8][R12.64], R57 ;  /* 0x000000390c007986 */ /* 0x0001e8000c101908 */
.L_x_2128:
[----:B------:R-:W-:Y:S05]  /*66e0*/  BSYNC.RECONVERGENT B2 ;  /* 0x0000000000027941 */ /* 0x000fea0003800200 */
.L_x_2127:
        /* <DEDUP_REMOVED lines=10> */
.L_x_2132:
[----:B-----5:R-:W-:-:S04]  /*6790*/  IADD3 R14, P0, PT, R55, R12, RZ ;  /* 0x0000000c370e7210 */ /* 0x020fc80007f1e0ff */
[----:B------:R-:W-:Y:S02]  /*67a0*/  LEA.HI.X.SX32 R13, R55, R13, 0x1, P0 ;  /* 0x0000000d370d7211 */ /* 0x000fe400000f0eff */
[----:B0-----:R-:W-:-:S04]  /*67b0*/  LEA R12, P0, R14, UR4, 0x2 ;  /* 0x000000040e0c7c11 */ /* 0x001fc8000f8010ff */
[----:B------:R-:W-:-:S05]  /*67c0*/  LEA.HI.X R13, R14, UR5, R13, 0x2, P0 ;  /* 0x000000050e0d7c11 */ /* 0x000fca00080f140d */
[----:B------:R1:W-:Y:S04]  /*67d0*/  STG.E desc[UR8][R12.64], R52 ;  /* 0x000000340c007986 */ /* 0x0003e8000c101908 */
.L_x_2131:
[----:B------:R-:W-:Y:S05]  /*67e0*/  BSYNC.RECONVERGENT B2 ;  /* 0x0000000000027941 */ /* 0x000fea0003800200 */
.L_x_2130:
        /* <DEDUP_REMOVED lines=10> */
.L_x_2135:
[----:B-----5:R-:W-:-:S04]  /*6890*/  IADD3 R14, P0, PT, R51, R12, RZ ;  /* 0x0000000c330e7210 */ /* 0x020fc80007f1e0ff */
[----:B------:R-:W-:Y:S02]  /*68a0*/  LEA.HI.X.SX32 R13, R51, R13, 0x1, P0 ;  /* 0x0000000d330d7211 */ /* 0x000fe400000f0eff */
[----:B0-----:R-:W-:-:S04]  /*68b0*/  LEA R12, P0, R14, UR4, 0x2 ;  /* 0x000000040e0c7c11 */ /* 0x001fc8000f8010ff */
[----:B------:R-:W-:-:S05]  /*68c0*/  LEA.HI.X R13, R14, UR5, R13, 0x2, P0 ;  /* 0x000000050e0d7c11 */ /* 0x000fca00080f140d */
[----:B------:R2:W-:Y:S04]  /*68d0*/  STG.E desc[UR8][R12.64], R48 ;  /* 0x000000300c007986 */ /* 0x0005e8000c101908 */
.L_x_2134:
[----:B------:R-:W-:Y:S05]  /*68e0*/  BSYNC.RECONVERGENT B2 ;  /* 0x0000000000027941 */ /* 0x000fea0003800200 */
.L_x_2133:
        /* <DEDUP_REMOVED lines=10> */
.L_x_2138:
[----:B-----5:R-:W-:-:S04]  /*6990*/  IADD3 R14, P0, PT, R47, R12, RZ ;  /* 0x0000000c2f0e7210 */ /* 0x020fc80007f1e0ff */
[----:B------:R-:W-:Y:S02]  /*69a0*/  LEA.HI.X.SX32 R13, R47, R13, 0x1, P0 ;  /* 0x0000000d2f0d7211 */ /* 0x000fe400000f0eff */
[----:B0-----:R-:W-:-:S04]  /*69b0*/  LEA R12, P0, R14, UR4, 0x2 ;  /* 0x000000040e0c7c11 */ /* 0x001fc8000f8010ff */
[----:B------:R-:W-:-:S05]  /*69c0*/  LEA.HI.X R13, R14, UR5, R13, 0x2, P0 ;  /* 0x000000050e0d7c11 */ /* 0x000fca00080f140d */
[----:B------:R3:W-:Y:S04]  /*69d0*/  STG.E desc[UR8][R12.64], R50 ;  /* 0x000000320c007986 */ /* 0x0007e8000c101908 */
.L_x_2137:
[----:B------:R-:W-:Y:S05]  /*69e0*/  BSYNC.RECONVERGENT B2 ;  /* 0x0000000000027941 */ /* 0x000fea0003800200 */
.L_x_2136:
        /* <DEDUP_REMOVED lines=10> */
.L_x_2141:
[----:B-----5:R-:W-:-:S04]  /*6a90*/  IADD3 R10, P0, PT, R28, R12, RZ ;  /* 0x0000000c1c0a7210 */ /* 0x020fc80007f1e0ff */
[----:B------:R-:W-:Y:S02]  /*6aa0*/  LEA.HI.X.SX32 R13, R28, R13, 0x1, P0 ;  /* 0x0000000d1c0d7211 */ /* 0x000fe400000f0eff */
[----:B0-----:R-:W-:-:S04]  /*6ab0*/  LEA R12, P0, R10, UR4, 0x2 ;  /* 0x000000040a0c7c11 */ /* 0x001fc8000f8010ff */
[----:B------:R-:W-:-:S05]  /*6ac0*/  LEA.HI.X R13, R10, UR5, R13, 0x2, P0 ;  /* 0x000000050a0d7c11 */ /* 0x000fca00080f140d */
[----:B------:R4:W-:Y:S04]  /*6ad0*/  STG.E desc[UR8][R12.64], R54 ;  /* 0x000000360c007986 */ /* 0x0009e8000c101908 */
.L_x_2140:
[----:B------:R-:W-:Y:S05]  /*6ae0*/  BSYNC.RECONVERGENT B2 ;  /* 0x0000000000027941 */ /* 0x000fea0003800200 */
.L_x_2139:
        /* <DEDUP_REMOVED lines=10> */
.L_x_2144:
[----:B-----5:R-:W-:-:S04]  /*6b90*/  IADD3 R9, P0, PT, R32, R12, RZ ;  /* 0x0000000c20097210 */ /* 0x020fc80007f1e0ff */
[----:B------:R-:W-:Y:S02]  /*6ba0*/  LEA.HI.X.SX32 R32, R32, R13, 0x1, P0 ;  /* 0x0000000d20207211 */ /* 0x000fe400000f0eff */
[----:B0-----:R-:W-:-:S04]  /*6bb0*/  LEA R12, P0, R9, UR4, 0x2 ;  /* 0x00000004090c7c11 */ /* 0x001fc8000f8010ff */
[----:B------:R-:W-:-:S05]  /*6bc0*/  LEA.HI.X R13, R9, UR5, R32, 0x2, P0 ;  /* 0x00000005090d7c11 */ /* 0x000fca00080f1420 */
[----:B------:R0:W-:Y:S04]  /*6bd0*/  STG.E desc[UR8][R12.64], R46 ;  /* 0x0000002e0c007986 */ /* 0x0001e8000c101908 */
.L_x_2143:
[----:B------:R-:W-:Y:S05]  /*6be0*/  BSYNC.RECONVERGENT B2 ;  /* 0x0000000000027941 */ /* 0x000fea0003800200 */
.L_x_2142:
        /* <DEDUP_REMOVED lines=10> */
.L_x_2147:
[----:B-----5:R-:W-:-:S04]  /*6c90*/  IADD3 R10, P0, PT, R35, R8, RZ ;  /* 0x00000008230a7210 */ /* 0x020fc80007f1e0ff */
[----:B------:R-:W-:Y:S02]  /*6ca0*/  LEA.HI.X.SX32 R9, R35, R9, 0x1, P0 ;  /* 0x0000000923097211 */ /* 0x000fe400000f0eff */
[----:B0-----:R-:W-:-:S04]  /*6cb0*/  LEA R8, P0, R10, UR4, 0x2 ;  /* 0x000000040a087c11 */ /* 0x001fc8000f8010ff */
[----:B------:R-:W-:-:S05]  /*6cc0*/  LEA.HI.X R9, R10, UR5, R9, 0x2, P0 ;  /* 0x000000050a097c11 */ /* 0x000fca00080f1409 */
[----:B------:R0:W-:Y:S04]  /*6cd0*/  STG.E desc[UR8][R8.64], R11 ;  /* 0x0000000b08007986 */ /* 0x0001e8000c101908 */
.L_x_2146:
[----:B------:R-:W-:Y:S05]  /*6ce0*/  BSYNC.RECONVERGENT B2 ;  /* 0x0000000000027941 */ /* 0x000fea0003800200 */
.L_x_2145:
        /* <DEDUP_REMOVED lines=10> */
.L_x_2150:
[----:B-----5:R-:W-:-:S04]  /*6d90*/  IADD3 R7, P0, PT, R39, R8, RZ ;  /* 0x0000000827077210 */ /* 0x020fc80007f1e0ff */
[----:B------:R-:W-:Y:S02]  /*6da0*/  LEA.HI.X.SX32 R10, R39, R9, 0x1, P0 ;  /* 0x00000009270a7211 */ /* 0x000fe400000f0eff */
[----:B0-----:R-:W-:-:S04]  /*6db0*/  LEA R8, P0, R7, UR4, 0x2 ;  /* 0x0000000407087c11 */ /* 0x001fc8000f8010ff */
[----:B------:R-:W-:-:S05]  /*6dc0*/  LEA.HI.X R9, R7, UR5, R10, 0x2, P0 ;  /* 0x0000000507097c11 */ /* 0x000fca00080f140a */
[----:B------:R0:W-:Y:S04]  /*6dd0*/  STG.E desc[UR8][R8.64], R29 ;  /* 0x0000001d08007986 */ /* 0x0001e8000c101908 */
.L_x_2149:
[----:B------:R-:W-:Y:S05]  /*6de0*/  BSYNC.RECONVERGENT B2 ;  /* 0x0000000000027941 */ /* 0x000fea0003800200 */
.L_x_2148:
        /* <DEDUP_REMOVED lines=10> */
.L_x_2153:
[----:B0----5:R-:W-:-:S04]  /*6e90*/  IADD3 R8, P0, PT, R42, R6, RZ ;  /* 0x000000062a087210 */ /* 0x021fc80007f1e0ff */
[----:B------:R-:W-:Y:S02]  /*6ea0*/  LEA.HI.X.SX32 R7, R42, R7, 0x1, P0 ;  /* 0x000000072a077211 */ /* 0x000fe400000f0eff */
[----:B------:R-:W-:-:S04]  /*6eb0*/  LEA R6, P0, R8, UR4, 0x2 ;  /* 0x0000000408067c11 */ /* 0x000fc8000f8010ff */
[----:B------:R-:W-:-:S05]  /*6ec0*/  LEA.HI.X R7, R8, UR5, R7, 0x2, P0 ;  /* 0x0000000508077c11 */ /* 0x000fca00080f1407 */
[----:B------:R0:W-:Y:S04]  /*6ed0*/  STG.E desc[UR8][R6.64], R30 ;  /* 0x0000001e06007986 */ /* 0x0001e8000c101908 */
.L_x_2152:
[----:B------:R-:W-:Y:S05]  /*6ee0*/  BSYNC.RECONVERGENT B2 ;  /* 0x0000000000027941 */ /* 0x000fea0003800200 */
.L_x_2151:
        /* <DEDUP_REMOVED lines=10> */
.L_x_2156:
[----:B-----5:R-:W-:-:S04]  /*6f90*/  IADD3 R5, P0, PT, R45, R6, RZ ;  /* 0x000000062d057210 */ /* 0x020fc80007f1e0ff */
[----:B------:R-:W-:Y:S02]  /*6fa0*/  LEA.HI.X.SX32 R8, R45, R7, 0x1, P0 ;  /* 0x000000072d087211 */ /* 0x000fe400000f0eff */
[----:B0-----:R-:W-:-:S04]  /*6fb0*/  LEA R6, P0, R5, UR4, 0x2 ;  /* 0x0000000405067c11 */ /* 0x001fc8000f8010ff */
[----:B------:R-:W-:-:S05]  /*6fc0*/  LEA.HI.X R7, R5, UR5, R8, 0x2, P0 ;  /* 0x0000000505077c11 */ /* 0x000fca00080f1408 */
[----:B------:R0:W-:Y:S04]  /*6fd0*/  STG.E desc[UR8][R6.64], R31 ;  /* 0x0000001f06007986 */ /* 0x0001e8000c101908 */
.L_x_2155:
[----:B------:R-:W-:Y:S05]  /*6fe0*/  BSYNC.RECONVERGENT B2 ;  /* 0x0000000000027941 */ /* 0x000fea0003800200 */
.L_x_2154:
        /* <DEDUP_REMOVED lines=10> */
.L_x_2159:
[----:B0----5:R-:W-:-:S04]  /*7090*/  IADD3 R6, P0, PT, R40, R4, RZ ;  /* 0x0000000428067210 */ /* 0x021fc80007f1e0ff */
[----:B------:R-:W-:Y:S02]  /*70a0*/  LEA.HI.X.SX32 R5, R40, R5, 0x1, P0 ;  /* 0x0000000528057211 */ /* 0x000fe400000f0eff */
[----:B------:R-:W-:-:S04]  /*70b0*/  LEA R4, P0, R6, UR4, 0x2 ;  /* 0x0000000406047c11 */ /* 0x000fc8000f8010ff */
[----:B------:R-:W-:-:S05]  /*70c0*/  LEA.HI.X R5, R6, UR5, R5, 0x2, P0 ;  /* 0x0000000506057c11 */ /* 0x000fca00080f1405 */
[----:B------:R0:W-:Y:S04]  /*70d0*/  STG.E desc[UR8][R4.64], R33 ;  /* 0x0000002104007986 */ /* 0x0001e8000c101908 */
.L_x_2158:
[----:B------:R-:W-:Y:S05]  /*70e0*/  BSYNC.RECONVERGENT B2 ;  /* 0x0000000000027941 */ /* 0x000fea0003800200 */
.L_x_2157:
        /* <DEDUP_REMOVED lines=10> */
.L_x_2162:
[----:B-----5:R-:W-:-:S04]  /*7190*/  IADD3 R3, P0, PT, R41, R4, RZ ;  /* 0x0000000429037210 */ /* 0x020fc80007f1e0ff */
[----:B------:R-:W-:Y:S02]  /*71a0*/  LEA.HI.X.SX32 R6, R41, R5, 0x1, P0 ;  /* 0x0000000529067211 */ /* 0x000fe400000f0eff */
[----:B0-----:R-:W-:-:S04]  /*71b0*/  LEA R4, P0, R3, UR4, 0x2 ;  /* 0x0000000403047c11 */ /* 0x001fc8000f8010ff */
[----:B------:R-:W-:-:S05]  /*71c0*/  LEA.HI.X R5, R3, UR5, R6, 0x2, P0 ;  /* 0x0000000503057c11 */ /* 0x000fca00080f1406 */
[----:B------:R0:W-:Y:S04]  /*71d0*/  STG.E desc[UR8][R4.64], R34 ;  /* 0x0000002204007986 */ /* 0x0001e8000c101908 */
.L_x_2161:
[----:B------:R-:W-:Y:S05]  /*71e0*/  BSYNC.RECONVERGENT B2 ;  /* 0x0000000000027941 */ /* 0x000fea0003800200 */
.L_x_2160:
        /* <DEDUP_REMOVED lines=10> */
.L_x_2165:
[----:B0----5:R-:W-:-:S04]  /*7290*/  IADD3 R4, P0, PT, R43, R2, RZ ;  /* 0x000000022b047210 */ /* 0x021fc80007f1e0ff */
[----:B------:R-:W-:Y:S02]  /*72a0*/  LEA.HI.X.SX32 R3, R43, R3, 0x1, P0 ;  /* 0x000000032b037211 */ /* 0x000fe400000f0eff */
[----:B------:R-:W-:-:S04]  /*72b0*/  LEA R2, P0, R4, UR4, 0x2 ;  /* 0x0000000404027c11 */ /* 0x000fc8000f8010ff */
[----:B------:R-:W-:-:S05]  /*72c0*/  LEA.HI.X R3, R4, UR5, R3, 0x2, P0 ;  /* 0x0000000504037c11 */ /* 0x000fca00080f1403 */
[----:B------:R0:W-:Y:S04]  /*72d0*/  STG.E desc[UR8][R2.64], R37 ;  /* 0x0000002502007986 */ /* 0x0001e8000c101908 */
.L_x_2164:
[----:B------:R-:W-:Y:S05]  /*72e0*/  BSYNC.RECONVERGENT B2 ;  /* 0x0000000000027941 */ /* 0x000fea0003800200 */
.L_x_2163:
        /* <DEDUP_REMOVED lines=9> */
.L_x_2167:
[----:B-----5:R-:W-:-:S04]  /*7380*/  IADD3 R0, P0, PT, R44, R2, RZ ;  /* 0x000000022c007210 */ /* 0x020fc80007f1e0ff */
[----:B------:R-:W-:Y:S02]  /*7390*/  LEA.HI.X.SX32 R3, R44, R3, 0x1, P0 ;  /* 0x000000032c037211 */ /* 0x000fe400000f0eff */
[----:B0-----:R-:W-:-:S04]  /*73a0*/  LEA R2, P0, R0, UR4, 0x2 ;  /* 0x0000000400027c11 */ /* 0x001fc8000f8010ff */
[----:B------:R-:W-:-:S05]  /*73b0*/  LEA.HI.X R3, R0, UR5, R3, 0x2, P0 ;  /* 0x0000000500037c11 */ /* 0x000fca00080f1403 */
[----:B------:R0:W-:Y:S01]  /*73c0*/  STG.E desc[UR8][R2.64], R38 ;  /* 0x0000002602007986 */ /* 0x0001e2000c101908 */
[----:B------:R-:W-:Y:S05]  /*73d0*/  BRA `(.L_x_2166) ;  /* 0x0000000800487947 */ /* 0x000fea0003800000 */
.L_x_2126:
[----:B------:R-:W0:Y:S08]  /*73e0*/  S2UR UR5, SR_CgaCtaId ;  /* 0x00000000000579c3 */ /* 0x000e300000008800 */
[----:B------:R-:W-:Y:S01]  /*73f0*/  BAR.SYNC.DEFER_BLOCKING 0x0 ;  /* 0x0000000000007b1d */ /* 0x000fe20000010000 */
[----:B------:R-:W-:Y:S02]  /*7400*/  ISETP.NE.AND P0, PT, R59, RZ, PT ;  /* 0x000000ff3b00720c */ /* 0x000fe40003f05270 */
[----:B------:R-:W-:-:S02]  /*7410*/  ISETP.NE.AND P4, PT, R56, RZ, PT ;  /* 0x000000ff3800720c */ /* 0x000fc40003f85270 */
[----:B------:R-:W-:Y:S01]  /*7420*/  ISETP.NE.AND P3, PT, R53, RZ, PT ;  /* 0x000000ff3500720c */ /* 0x000fe20003f65270 */
[----:B------:R-:W-:Y:S01]  /*7430*/  UMOV UR4, 0x400 ;  /* 0x0000040000047882 */ /* 0x000fe20000000000 */
[----:B------:R-:W-:Y:S01]  /*7440*/  ISETP.NE.AND P6, PT, R49, RZ, PT ;  /* 0x000000ff3100720c */ /* 0x000fe20003fc5270 */
[----:B------:R-:W1:Y:S01]  /*7450*/  LDCU.64 UR12, c[0x0][0x398] ;  /* 0x00007300ff0c77ac */ /* 0x000e620008000a00 */
[----:B------:R-:W-:Y:S02]  /*7460*/  ISETP.NE.AND P2, PT, R9, RZ, PT ;  /* 0x000000ff0900720c */ /* 0x000fe40003f45270 */
[----:B------:R-:W2:Y:S01]  /*7470*/  S2R R9, SR_TID.X ;  /* 0x0000000000097919 */ /* 0x000ea20000002100 */
[----:B------:R-:W-:Y:S02]  /*7480*/  ISETP.NE.AND P5, PT, R10, RZ, PT ;  /* 0x000000ff0a00720c */ /* 0x000fe40003fa5270 */
[----:B------:R-:W-:Y:S01]  /*7490*/  ISETP.NE.AND P1, PT, R8, RZ, PT ;  /* 0x000000ff0800720c */ /* 0x000fe20003f25270 */
[----:B0-----:R-:W-:-:S06]  /*74a0*/  ULEA UR6, UR5, UR4, 0x18 ;  /* 0x0000000405067291 */ /* 0x001fcc000f8ec0ff */
[----:B------:R-:W-:Y:S02]  /*74b0*/  @P0 LEA R58, R58, UR6, 0x2 ;  /* 0x000000063a3a0c11 */ /* 0x000fe4000f8e10ff */
[----:B------:R-:W-:Y:S02]  /*74c0*/  @P4 LEA R55, R55, UR6, 0x2 ;  /* 0x0000000637374c11 */ /* 0x000fe4000f8e10ff */
[----:B------:R-:W-:Y:S01]  /*74d0*/  @P3 LEA R51, R51, UR6, 0x2 ;  /* 0x0000000633333c11 */ /* 0x000fe2000f8e10ff */
[----:B------:R-:W-:Y:S01]  /*74e0*/  @P0 STS [R58], R57 ;  /* 0x000000393a000388 */ /* 0x000fe20000000800 */
[----:B------:R-:W-:Y:S02]  /*74f0*/  @P6 LEA R47, R47, UR6, 0x2 ;  /* 0x000000062f2f6c11 */ /* 0x000fe4000f8e10ff */
[----:B------:R-:W-:Y:S01]  /*7500*/  ISETP.NE.AND P0, PT, R7, RZ, PT ;  /* 0x000000ff0700720c */ /* 0x000fe20003f05270 */
[----:B------:R-:W-:Y:S01]  /*7510*/  @P4 STS [R55], R52 ;  /* 0x0000003437004388 */ /* 0x000fe20000000800 */
[----:B------:R-:W-:-:S02]  /*7520*/  @P5 LEA R7, R28, UR6, 0x2 ;  /* 0x000000061c075c11 */ /* 0x000fc4000f8e10ff */
[----:B------:R-:W-:Y:S01]  /*7530*/  ISETP.NE.AND P4, PT, R6, RZ, PT ;  /* 0x000000ff0600720c */ /* 0x000fe20003f85270 */
[----:B------:R-:W-:Y:S01]  /*7540*/  @P3 STS [R51], R48 ;  /* 0x0000003033003388 */ /* 0x000fe20000000800 */
[----:B------:R-:W-:Y:S02]  /*7550*/  ISETP.NE.AND P3, PT, R5, RZ, PT ;  /* 0x000000ff0500720c */ /* 0x000fe40003f65270 */
[----:B------:R-:W-:Y:S01]  /*7560*/  @P2 LEA R5, R32, UR6, 0x2 ;  /* 0x0000000620052c11 */ /* 0x000fe2000f8e10ff */
[----:B------:R-:W-:Y:S01]  /*7570*/  @P6 STS [R47], R50 ;  /* 0x000000322f006388 */ /* 0x000fe20000000800 */
[----:B------:R-:W-:Y:S02]  /*7580*/  ISETP.NE.AND P6, PT, R4, RZ, PT ;  /* 0x000000ff0400720c */ /* 0x000fe40003fc5270 */
[----:B------:R-:W-:Y:S01]  /*7590*/  @P1 LEA R4, R35, UR6, 0x2 ;  /* 0x0000000623041c11 */ /* 0x000fe2000f8e10ff */
[----:B------:R-:W-:Y:S01]  /*75a0*/  @P5 STS [R7], R54 ;  /* 0x0000003607005388 */ /* 0x000fe20000000800 */
        /* <DEDUP_REMOVED lines=10> */
[----:B--2---:R-:W-:-:S02]  /*7650*/  ISETP.GE.U32.AND P0, PT, R9, R36, PT ;  /* 0x000000240900720c */ /* 0x004fc40003f06070 */
[----:B------:R-:W-:Y:S01]  /*7660*/  @P5 LEA R41, R41, UR6, 0x2 ;  /* 0x0000000629295c11 */ /* 0x000fe2000f8e10ff */
[----:B------:R3:W-:Y:S01]  /*7670*/  @P4 STS [R3], R30 ;  /* 0x0000001e03004388 */ /* 0x0007e20000000800 */
[----:B------:R-:W-:Y:S02]  /*7680*/  @P2 LEA R6, R43, UR6, 0x2 ;  /* 0x000000062b062c11 */ /* 0x000fe4000f8e10ff */
[----:B0-----:R-:W-:Y:S01]  /*7690*/  @P1 LEA R5, R44, UR6, 0x2 ;  /* 0x000000062c051c11 */ /* 0x001fe2000f8e10ff */
[----:B------:R3:W-:Y:S04]  /*76a0*/  @P3 STS [R2], R31 ;  /* 0x0000001f02003388 */ /* 0x0007e80000000800 */
[----:B------:R3:W-:Y:S04]  /*76b0*/  @P6 STS [R40], R33 ;  /* 0x0000002128006388 */ /* 0x0007e80000000800 */
[----:B------:R3:W-:Y:S04]  /*76c0*/  @P5 STS [R41], R34 ;  /* 0x0000002229005388 */ /* 0x0007e80000000800 */
[----:B------:R3:W-:Y:S04]  /*76d0*/  @P2 STS [R6], R37 ;  /* 0x0000002506002388 */ /* 0x0007e80000000800 */
[----:B------:R3:W-:Y:S01]  /*76e0*/  @P1 STS [R5], R38 ;  /* 0x0000002605001388 */ /* 0x0007e20000000800 */
[----:B------:R-:W-:Y:S06]  /*76f0*/  BAR.SYNC.DEFER_BLOCKING 0x0 ;  /* 0x0000000000007b1d */ /* 0x000fec0000010000 */
[----:B-1----:R-:W-:Y:S05]  /*7700*/  @P0 BRA `(.L_x_2166) ;  /* 0x00000004007c0947 */ /* 0x002fea0003800000 */
[----:B------:R-:W-:Y:S01]  /*7710*/  IADD3 R25, PT, PT, R27, R25, R26 ;  /* 0x000000191b197210 */ /* 0x000fe20007ffe01a */
[----:B------:R-:W-:Y:S03]  /*7720*/  BSSY.RECONVERGENT B2, `(.L_x_2168) ;  /* 0x0000024000027945 */ /* 0x000fe60003800200 */
[----:B------:R-:W-:-:S04]  /*7730*/  IADD3 R25, PT, PT, R21, R25, R20 ;  /* 0x0000001915197210 */ /* 0x000fc80007ffe014 */
[----:B------:R-:W-:-:S04]  /*7740*/  IADD3 R25, PT, PT, R23, R25, R22 ;  /* 0x0000001917197210 */ /* 0x000fc80007ffe016 */
[----:B------:R-:W-:-:S04]  /*7750*/  IADD3 R25, PT, PT, R17, R25, R16 ;  /* 0x0000001911197210 */ /* 0x000fc80007ffe010 */
[----:B------:R-:W-:-:S04]  /*7760*/  IADD3 R25, PT, PT, R19, R25, R18 ;  /* 0x0000001913197210 */ /* 0x000fc80007ffe012 */
[----:B------:R-:W-:-:S04]  /*7770*/  IADD3 R25, PT, PT, R13, R25, R12 ;  /* 0x000000190d197210 */ /* 0x000fc80007ffe00c */
[----:B------:R-:W-:Y:S01]  /*7780*/  IADD3 R25, PT, PT, R15, R25, R14 ;  /* 0x000000190f197210 */ /* 0x000fe20007ffe00e */
[----:B------:R-:W-:-:S03]  /*7790*/  IMAD.MOV.U32 R15, RZ, RZ, R9 ;  /* 0x000000ffff0f7224 */ /* 0x000fc600078e0009 */
[----:B------:R-:W-:-:S04]  /*77a0*/  IADD3 R24, PT, PT, R25, UR7, R24 ;  /* 0x0000000719187c10 */ /* 0x000fc8000fffe018 */
[----:B------:R-:W-:-:S04]  /*77b0*/  IADD3 R24, PT, PT, R24, -0x1c01, -R15 ;  /* 0xffffe3ff18187810 */ /* 0x000fc80007ffe80f */
[----:B---3--:R-:W-:-:S04]  /*77c0*/  LOP3.LUT R0, R24, 0x600, RZ, 0xc0, !PT ;  /* 0x0000060018007812 */ /* 0x008fc800078ec0ff */
        /* <DEDUP_REMOVED lines=8> */
.L_x_2170:
        /* <DEDUP_REMOVED lines=17> */
.L_x_2169:
[----:B------:R-:W-:Y:S05]  /*7960*/  BSYNC.RECONVERGENT B2 ;  /* 0x0000000000027941 */ /* 0x000fea0003800200 */
.L_x_2168:
        /* <DEDUP_REMOVED lines=14> */
.L_x_2171:
        /* <DEDUP_REMOVED lines=43> */
.L_x_2166:
[----:B------:R-:W-:Y:S05]  /*7d00*/  BSYNC.RECONVERGENT B0 ;  /* 0x0000000000007941 */ /* 0x000fea0003800200 */
.L_x_2125:
[----:B------:R-:W-:Y:S05]  /*7d10*/  BRA `(.L_x_2172) ;  /* 0x0000003000047947 */ /* 0x000fea0003800000 */
.L_x_2124:
        /* <DEDUP_REMOVED lines=20> */
[----:B------:R-:W-:-:S02]  /*7e60*/  VIADD R0, R30, 0x2 ;  /* 0x000000021e007836 */ /* 0x000fc40000000000 */
[----:B------:R-:W-:Y:S02]  /*7e70*/  VIADD R6, R30, 0x4 ;  /* 0x000000041e067836 */ /* 0x000fe40000000000 */
[----:B------:R-:W-:Y:S01]  /*7e80*/  IMAD.MOV.U32 R26, RZ, RZ, 0x1 ;  /* 0x00000001ff1a7424 */ /* 0x000fe200078e00ff */
[----:B------:R-:W-:Y:S01]  /*7e90*/  ISETP.GE.AND P3, PT, R0, UR4, PT ;  /* 0x0000000400007c0c */ /* 0x000fe2000bf66270 */
[----:B------:R-:W-:Y:S01]  /*7ea0*/  VIADD R0, R30, 0x3 ;  /* 0x000000031e007836 */ /* 0x000fe20000000000 */
[----:B------:R-:W-:-:S04]  /*7eb0*/  ISETP.GE.AND P2, PT, R6, UR4, PT ;  /* 0x0000000406007c0c */ /* 0x000fc8000bf46270 */
[----:B------:R-:W-:Y:S01]  /*7ec0*/  ISETP.GE.AND P0, PT, R0, UR4, PT ;  /* 0x0000000400007c0c */ /* 0x000fe2000bf06270 */
[----:B------:R-:W-:-:S06]  /*7ed0*/  VIADD R0, R30, 0x5 ;  /* 0x000000051e007836 */ /* 0x000fcc0000000000 */
[----:B------:R-:W4:Y:S01]  /*7ee0*/  @!P3 LDG.E.64 R6, desc[UR8][R2.64+0x10] ;  /* 0x000010080206b981 */ /* 0x000f22000c1e1b00 */
[----:B------:R-:W-:Y:S01]  /*7ef0*/  ISETP.GE.AND P5, PT, R0, UR4, PT ;  /* 0x0000000400007c0c */ /* 0x000fe2000bfa6270 */
[----:B------:R-:W-:Y:S02]  /*7f00*/  VIADD R0, R30, 0x7 ;  /* 0x000000071e007836 */ /* 0x000fe40000000000 */
[----:B------:R-:W-:-:S10]  /*7f10*/  IMAD.MOV.U32 R25, RZ, RZ, 0x1 ;  /* 0x00000001ff197424 */ /* 0x000fd400078e00ff */
[----:B------:R-:W5:Y:S01]  /*7f20*/  @!P5 LDG.E.64 R12, desc[UR8][R2.64+0x28] ;  /* 0x00002808020cd981 */ /* 0x000f62000c1e1b00 */
[----:B--2---:R-:W-:Y:S01]  /*7f30*/  @!P4 DSETP.NEU.AND P6, PT, R8, RZ, PT ;  /* 0x000000ff0800c22a */ /* 0x004fe20003fcd000 */
[----:B------:R-:W-:-:S05]  /*7f40*/  VIADD R8, R30, 0x6 ;  /* 0x000000061e087836 */ /* 0x000fca0000000000 */
[----:B------:R-:W-:Y:S01]  /*7f50*/  @!P4 SEL R26, RZ, 0x1, !P6 ;  /* 0x00000001ff1ac807 */ /* 0x000fe20007000000 */
[----:B---3--:R-:W-:Y:S01]  /*7f60*/  @!P1 DSETP.NEU.AND P6, PT, R4, RZ, PT ;  /* 0x000000ff0400922a */ /* 0x008fe20003fcd000 */
[----:B------:R-:W-:Y:S01]  /*7f70*/  ISETP.GE.AND P4, PT, R8, UR4, PT ;  /* 0x0000000408007c0c */ /* 0x000fe2000bf86270 */
[----:B------:R-:W2:Y:S04]  /*7f80*/  @!P0 LDG.E.64 R4, desc[UR8][R2.64+0x18] ;  /* 0x0000180802048981 */ /* 0x000ea8000c1e1b00 */
[----:B------:R-:W3:Y:S01]  /*7f90*/  @!P2 LDG.E.64 R8, desc[UR8][R2.64+0x20] ;  /* 0x000020080208a981 */ /* 0x000ee2000c1e1b00 */
[----:B------:R-:W-:Y:S02]  /*7fa0*/  @!P1 SEL R25, RZ, 0x1, !P6 ;  /* 0x00000001ff199807 */ /* 0x000fe40007000000 */
[----:B------:R-:W-:-:S05]  /*7fb0*/  ISETP.GE.AND P1, PT, R0, UR4, PT ;  /* 0x0000000400007c0c */ /* 0x000fca000bf26270 */
[----:B------:R-:W5:Y:S08]  /*7fc0*/  @!P4 LDG.E.64 R14, desc[UR8][R2.64+0x30] ;  /* 0x00003008020ec981 */ /* 0x000f70000c1e1b00 */
[----:B------:R-:W5:Y:S01]  /*7fd0*/  @!P1 LDG.E.64 R16, desc[UR8][R2.64+0x38] ;  /* 0x0000380802109981 */ /* 0x000f62000c1e1b00 */
[----:B----4-:R-:W-:Y:S01]  /*7fe0*/  @!P3 DSETP.NEU.AND P6, PT, R6, RZ, PT ;  /* 0x000000ff0600b22a */ /* 0x010fe20003fcd000 */
[----:B------:R-:W-:-:S02]  /*7ff0*/  IMAD.MOV.U32 R24, RZ, RZ, 0x1 ;  /* 0x00000001ff187424 */ /* 0x000fc400078e00ff */
[----:B------:R-:W-:-:S03]  /*8000*/  VIADD R0, R30, 0x8 ;  /* 0x000000081e007836 */ /* 0x000fc60000000000 */
[----:B------:R-:W-:Y:S01]  /*8010*/  @!P3 SEL R24, RZ, 0x1, !P6 ;  /* 0x00000001ff18b807 */ /* 0x000fe20007000000 */
[----:B------:R-:W-:Y:S02]  /*8020*/  IMAD.MOV.U32 R11, RZ, RZ, 0x1 ;  /* 0x00000001ff0b7424 */ /* 0x000fe400078e00ff */
[----:B------:R-:W-:Y:S02]  /*8030*/  IMAD.MOV.U32 R10, RZ, RZ, 0x1 ;  /* 0x00000001ff0a7424 */ /* 0x000fe400078e00ff */
[----:B------:R-:W-:Y:S02]  /*8040*/  VIADD R6, R30, 0xd ;  /* 0x0000000d1e067836 */ /* 0x000fe40000000000 */
[----:B------:R-:W-:Y:S01]  /*8050*/  IMAD.MOV.U32 R7, RZ, RZ, 0x1 ;  /* 0x00000001ff077424 */ /* 0x000fe200078e00ff */
[----:B--2---:R-:W-:Y:S02]  /*8060*/  @!P0 DSETP.NEU.AND P6, PT, R4, RZ, PT ;  /* 0x000000ff0400822a */ /* 0x004fe40003fcd000 */
[----:B---3--:R-:W-:-:S04]  /*8070*/  @!P2 DSETP.NEU.AND P3, PT, R8, RZ, PT ;  /* 0x000000ff0800a22a */ /* 0x008fc80003f6d000 */
[----:B------:R-:W-:Y:S01]  /*8080*/  @!P0 SEL R11, RZ, 0x1, !P6 ;  /* 0x00000001ff0b8807 */ /* 0x000fe20007000000 */
[----:B-----5:R-:W-:Y:S01]  /*8090*/  @!P5 DSETP.NEU.AND P6, PT, R12, RZ, PT ;  /* 0x000000ff0c00d22a */ /* 0x020fe20003fcd000 */
[----:B------:R-:W-:Y:S01]  /*80a0*/  ISETP.GE.AND P0, PT, R0, UR4, PT ;  /* 0x0000000400007c0c */ /* 0x000fe2000bf06270 */
[C---:B------:R-:W-:Y:S01]  /*80b0*/  VIADD R4, R30.reuse, 0x9 ;  /* 0x000000091e047836 */ /* 0x040fe20000000000 */
[----:B------:R-:W-:Y:S01]  /*80c0*/  @!P2 SEL R10, RZ, 0x1, !P3 ;  /* 0x00000001ff0aa807 */ /* 0x000fe20005800000 */
[----:B------:R-:W-:Y:S01]  /*80d0*/  VIADD R0, R30, 0xa ;  /* 0x0000000a1e007836 */ /* 0x000fe20000000000 */
[----:B------:R-:W-:Y:S01]  /*80e0*/  @!P4 DSETP.NEU.AND P3, PT, R14, RZ, PT ;  /* 0x000000ff0e00c22a */ /* 0x000fe20003f6d000 */
[----:B------:R-:W-:Y:S01]  /*80f0*/  IMAD.MOV.U32 R9, RZ, RZ, 0x1 ;  /* 0x00000001ff097424 */ /* 0x000fe200078e00ff */
[----:B------:R-:W-:Y:S02]  /*8100*/  ISETP.GE.AND P2, PT, R4, UR4, PT ;  /* 0x0000000404007c0c */ /* 0x000fe4000bf46270 */
[----:B------:R-:W-:Y:S01]  /*8110*/  @!P5 SEL R9, RZ, 0x1, !P6 ;  /* 0x00000001ff09d807 */ /* 0x000fe20007000000 */
[----:B------:R-:W-:Y:S01]  /*8120*/  VIADD R4, R30, 0xb ;  /* 0x0000000b1e047836 */ /* 0x000fe20000000000 */
[----:B------:R-:W-:Y:S01]  /*8130*/  ISETP.GE.AND P6, PT, R0, UR4, PT ;  /* 0x0000000400007c0c */ /* 0x000fe2000bfc6270 */
[----:B------:R-:W-:Y:S01]  /*8140*/  IMAD.MOV.U32 R8, RZ, RZ, 0x1 ;  /* 0x00000001ff087424 */ /* 0x000fe200078e00ff */
[----:B------:R-:W-:Y:S01]  /*8150*/  @!P4 SEL R8, RZ, 0x1, !P3 ;  /* 0x00000001ff08c807 */ /* 0x000fe20005800000 */
[----:B------:R-:W-:Y:S01]  /*8160*/  VIADD R0, R30, 0xc ;  /* 0x0000000c1e007836 */ /* 0x000fe20000000000 */
[----:B------:R-:W-:Y:S01]  /*8170*/  @!P1 DSETP.NEU.AND P4, PT, R16, RZ, PT ;  /* 0x000000ff1000922a */ /* 0x000fe20003f8d000 */
[----:B------:R-:W2:Y:S01]  /*8180*/  @!P0 LDG.E.64 R20, desc[UR8][R2.64+0x40] ;  /* 0x0000400802148981 */ /* 0x000ea2000c1e1b00 */
[----:B------:R-:W-:-:S02]  /*8190*/  ISETP.GE.AND P5, PT, R4, UR4, PT ;  /* 0x0000000404007c0c */ /* 0x000fc4000bfa6270 */
[----:B------:R-:W-:Y:S01]  /*81a0*/  ISETP.GE.AND P3, PT, R0, UR4, PT ;  /* 0x0000000400007c0c */ /* 0x000fe2000bf66270 */
[----:B------:R-:W3:Y:S01]  /*81b0*/  @!P2 LDG.E.64 R4, desc[UR8][R2.64+0x48] ;  /* 0x000048080204a981 */ /* 0x000ee2000c1e1b00 */
[----:B------:R-:W-:Y:S02]  /*81c0*/  @!P1 SEL R7, RZ, 0x1, !P4 ;  /* 0x00000001ff079807 */ /* 0x000fe40006000000 */
[----:B------:R-:W-:Y:S01]  /*81d0*/  ISETP.GE.AND P1, PT, R6, UR4, PT ;  /* 0x0000000406007c0c */ /* 0x000fe2000bf26270 */
[----:B------:R-:W4:Y:S06]  /*81e0*/  @!P6 LDG.E.64 R12, desc[UR8][R2.64+0x50] ;  /* 0x00005008020ce981 */ /* 0x000f2c000c1e1b00 */
[----:B------:R-:W5:Y:S04]  /*81f0*/  @!P5 LDG.E.64 R14, desc[UR8][R2.64+0x58] ;  /* 0x00005808020ed981 */ /* 0x000f68000c1e1b00 */
[----:B------:R-:W5:Y:S04]  /*8200*/  @!P3 LDG.E.64 R16, desc[UR8][R2.64+0x60] ;  /* 0x000060080210b981 */ /* 0x000f68000c1e1b00 */
[----:B------:R0:W5:Y:S01]  /*8210*/  @!P1 LDG.E.64 R18, desc[UR8][R2.64+0x68] ;  /* 0x0000680802129981 */ /* 0x000162000c1e1b00 */
[----:B------:R-:W-:-:S02]  /*8220*/  IMAD.IADD R44, R25, 0x1, R26 ;  /* 0x00000001192c7824 */ /* 0x000fc400078e021a */
[----:B------:R-:W-:-:S03]  /*8230*/  IMAD.MOV.U32 R6, RZ, RZ, 0x1 ;  /* 0x00000001ff067424 */ /* 0x000fc600078e00ff */
[----:B------:R-:W-:-:S05]  /*8240*/  IADD3 R43, PT, PT, R11, R24, R44 ;  /* 0x000000180b2b7210 */ /* 0x000fca0007ffe02c */
        /* <DEDUP_REMOVED lines=9> */
[----:B------:R-:W-:Y:S06]  /*82e0*/  BAR.SYNC.DEFER_BLOCKING 0x0 ;  /* 0x0000000000007b1d */ /* 0x000fec0000010000 */
[----:B--2---:R-:W-:-:S06]  /*82f0*/  @!P0 DSETP.NEU.AND P4, PT, R20, RZ, PT ;  /* 0x000000ff1400822a */ /* 0x004fcc0003f8d000 */
[----:B------:R-:W-:Y:S01]  /*8300*/  @!P0 SEL R6, RZ, 0x1, !P4 ;  /* 0x00000001ff068807 */ /* 0x000fe20006000000 */
[----:B---3--:R-:W-:Y:S02]  /*8310*/  @!P2 DSETP.NEU.AND P4, PT, R4, RZ, PT ;  /* 0x000000ff0400a22a */ /* 0x008fe40003f8d000 */
[----:B----4-:R-:W-:Y:S01]  /*8320*/  @!P6 DSETP.NEU.AND P0, PT, R12, RZ, PT ;  /* 0x000000ff0c00e22a */ /* 0x010fe20003f0d000 */
[----:B------:R-:W-:-:S03]  /*8330*/  IMAD.MOV.U32 R5, RZ, RZ, 0x1 ;  /* 0x00000001ff057424 */ /* 0x000fc600078e00ff */
[----:B------:R-:W-:Y:S01]  /*8340*/  @!P2 SEL R5, RZ, 0x1, !P4 ;  /* 0x00000001ff05a807 */ /* 0x000fe20006000000 */
[----:B-----5:R-:W-:Y:S01]  /*8350*/  @!P5 DSETP.NEU.AND P4, PT, R14, RZ, PT ;  /* 0x000000ff0e00d22a */ /* 0x020fe20003f8d000 */
[----:B------:R-:W-:Y:S01]  /*8360*/  IMAD.MOV.U32 R4, RZ, RZ, 0x1 ;  /* 0x00000001ff047424 */ /* 0x000fe200078e00ff */
[----:B------:R-:W-:Y:S01]  /*8370*/  @!P6 SEL R4, RZ, 0x1, !P0 ;  /* 0x00000001ff04e807 */ /* 0x000fe20004000000 */
[----:B------:R-:W-:Y:S01]  /*8380*/  @!P3 DSETP.NEU.AND P2, PT, R16, RZ, PT ;  /* 0x000000ff1000b22a */ /* 0x000fe20003f4d000 */
[----:B------:R-:W-:Y:S01]  /*8390*/  IADD3 R12, PT, PT, R6, R7, R0 ;  /* 0x00000007060c7210 */ /* 0x000fe20007ffe000 */
[----:B------:R-:W-:Y:S01]  /*83a0*/  @!P1 DSETP.NEU.AND P0, PT, R18, RZ, PT ;  /* 0x000000ff1200922a */ /* 0x000fe20003f0d000 */
[----:B------:R-:W-:-:S03]  /*83b0*/  @!P5 SEL R3, RZ, 0x1, !P4 ;  /* 0x00000001ff03d807 */ /* 0x000fc60006000000 */
        /* <DEDUP_REMOVED lines=106> */
.L_x_2266:
[----:B------:R-:W-:Y:S05]  /*8a60*/  @!P0 BRA `(.L_x_2175) ;  /* 0x0000000000748947 */ /* 0x000fea0003800000 */
[----:B------:R-:W-:-:S07]  /*8a70*/  IMAD.MOV.U32 R36, RZ, RZ, 0x1a6 ;  /* 0x000001a6ff247424 */ /* 0x000fce00078e00ff */
.L_x_2177:
        /* <DEDUP_REMOVED lines=27> */
.L_x_2269:
[----:B------:R-:W-:Y:S05]  /*8c30*/  @P0 BRA `(.L_x_2177) ;  /* 0xfffffffc00900947 */ /* 0x000fea000383ffff */
.L_x_2175:
        /* <DEDUP_REMOVED lines=38> */
.L_x_2278:
[----:B------:R-:W-:Y:S05]  /*8ea0*/  @!P0 BRA `(.L_x_2179) ;  /* 0x0000000400248947 */ /* 0x000fea0003800000 */
[----:B------:R-:W-:-:S07]  /*8eb0*/  IMAD.MOV.U32 R53, RZ, RZ, 0x1a6 ;  /* 0x000001a6ff357424 */ /* 0x000fce00078e00ff */
.L_x_2185:
        /* <DEDUP_REMOVED lines=10> */
.L_x_2281:
[----:B------:R-:W-:Y:S05]  /*8f60*/  @!P0 BRA `(.L_x_2181) ;  /* 0x0000000000748947 */ /* 0x000fea0003800000 */
[----:B------:R-:W-:-:S07]  /*8f70*/  IMAD.MOV.U32 R36, RZ, RZ, R53 ;  /* 0x000000ffff247224 */ /* 0x000fce00078e0035 */
.L_x_2183:
        /* <DEDUP_REMOVED lines=27> */
.L_x_2284:
[----:B------:R-:W-:Y:S05]  /*9130*/  @P0 BRA `(.L_x_2183) ;  /* 0xfffffffc00900947 */ /* 0x000fea000383ffff */
.L_x_2181:
        /* <DEDUP_REMOVED lines=31> */
.L_x_2293:
[----:B------:R-:W-:Y:S05]  /*9330*/  @P0 BRA `(.L_x_2185) ;  /* 0xfffffff800e00947 */ /* 0x000fea000383ffff */
.L_x_2179:
        /* <DEDUP_REMOVED lines=16> */
.L_x_2173:
        /* <DEDUP_REMOVED lines=39> */
.L_x_2189:
[----:B-----5:R-:W-:-:S04]  /*96b0*/  IADD3 R13, P0, PT, R47, R14, RZ ;  /* 0x0000000e2f0d7210 */ /* 0x020fc80007f1e0ff */
[----:B------:R-:W-:Y:S02]  /*96c0*/  LEA.HI.X.SX32 R26, R47, R15, 0x1, P0 ;  /* 0x0000000f2f1a7211 */ /* 0x000fe400000f0eff */
[----:B0-----:R-:W-:-:S04]  /*96d0*/  LEA R14, P0, R13, UR12, 0x2 ;  /* 0x0000000c0d0e7c11 */ /* 0x001fc8000f8010ff */
[----:B------:R-:W-:-:S05]  /*96e0*/  LEA.HI.X R15, R13, UR13, R26, 0x2, P0 ;  /* 0x0000000d0d0f7c11 */ /* 0x000fca00080f141a */
[----:B------:R1:W-:Y:S04]  /*96f0*/  STG.E desc[UR8][R14.64], R16 ;  /* 0x000000100e007986 */ /* 0x0003e8000c101908 */
.L_x_2188:
[----:B0-----:R-:W-:Y:S05]  /*9700*/  BSYNC.RECONVERGENT B0 ;  /* 0x0000000000007941 */ /* 0x001fea0003800200 */
.L_x_2187:
        /* <DEDUP_REMOVED lines=10> */
.L_x_2192:
[----:B-----5:R-:W-:-:S04]  /*97b0*/  IADD3 R13, P0, PT, R49, R14, RZ ;  /* 0x0000000e310d7210 */ /* 0x020fc80007f1e0ff */
[----:B------:R-:W-:Y:S02]  /*97c0*/  LEA.HI.X.SX32 R16, R49, R15, 0x1, P0 ;  /* 0x0000000f31107211 */ /* 0x000fe400000f0eff */
[----:B0-----:R-:W-:-:S04]  /*97d0*/  LEA R14, P0, R13, UR12, 0x2 ;  /* 0x0000000c0d0e7c11 */ /* 0x001fc8000f8010ff */
[----:B------:R-:W-:-:S05]  /*97e0*/  LEA.HI.X R15, R13, UR13, R16, 0x2, P0 ;  /* 0x0000000d0d0f7c11 */ /* 0x000fca00080f1410 */
[----:B------:R0:W-:Y:S04]  /*97f0*/  STG.E desc[UR8][R14.64], R42 ;  /* 0x0000002a0e007986 */ /* 0x0001e8000c101908 */
.L_x_2191:
[----:B------:R-:W-:Y:S05]  /*9800*/  BSYNC.RECONVERGENT B0 ;  /* 0x0000000000007941 */ /* 0x000fea0003800200 */
.L_x_2190:
        /* <DEDUP_REMOVED lines=10> */
.L_x_2195:
[----:B-----5:R-:W-:-:S04]  /*98b0*/  IADD3 R13, P0, PT, R45, R14, RZ ;  /* 0x0000000e2d0d7210 */ /* 0x020fc80007f1e0ff */
[----:B------:R-:W-:Y:S02]  /*98c0*/  LEA.HI.X.SX32 R16, R45, R15, 0x1, P0 ;  /* 0x0000000f2d107211 */ /* 0x000fe400000f0eff */
[----:B0-----:R-:W-:-:S04]  /*98d0*/  LEA R14, P0, R13, UR12, 0x2 ;  /* 0x0000000c0d0e7c11 */ /* 0x001fc8000f8010ff */
[----:B------:R-:W-:-:S05]  /*98e0*/  LEA.HI.X R15, R13, UR13, R16, 0x2, P0 ;  /* 0x0000000d0d0f7c11 */ /* 0x000fca00080f1410 */
[----:B------:R2:W-:Y:S04]  /*98f0*/  STG.E desc[UR8][R14.64], R41 ;  /* 0x000000290e007986 */ /* 0x0005e8000c101908 */
.L_x_2194:
[----:B------:R-:W-:Y:S05]  /*9900*/  BSYNC.RECONVERGENT B0 ;  /* 0x0000000000007941 */ /* 0x000fea0003800200 */
.L_x_2193:
        /* <DEDUP_REMOVED lines=10> */
.L_x_2198:
[----:B-----5:R-:W-:-:S04]  /*99b0*/  IADD3 R11, P0, PT, R44, R14, RZ ;  /* 0x0000000e2c0b7210 */ /* 0x020fc80007f1e0ff */
[----:B------:R-:W-:Y:S02]  /*99c0*/  LEA.HI.X.SX32 R44, R44, R15, 0x1, P0 ;  /* 0x0000000f2c2c7211 */ /* 0x000fe400000f0eff */
[----:B0-----:R-:W-:-:S04]  /*99d0*/  LEA R14, P0, R11, UR12, 0x2 ;  /* 0x0000000c0b0e7c11 */ /* 0x001fc8000f8010ff */
[----:B------:R-:W-:-:S05]  /*99e0*/  LEA.HI.X R15, R11, UR13, R44, 0x2, P0 ;  /* 0x0000000d0b0f7c11 */ /* 0x000fca00080f142c */
[----:B------:R3:W-:Y:S04]  /*99f0*/  STG.E desc[UR8][R14.64], R17 ;  /* 0x000000110e007986 */ /* 0x0007e8000c101908 */
.L_x_2197:
[----:B------:R-:W-:Y:S05]  /*9a00*/  BSYNC.RECONVERGENT B0 ;  /* 0x0000000000007941 */ /* 0x000fea0003800200 */
.L_x_2196:
        /* <DEDUP_REMOVED lines=10> */
.L_x_2201:
[----:B-----5:R-:W-:-:S04]  /*9ab0*/  IADD3 R13, P0, PT, R39, R10, RZ ;  /* 0x0000000a270d7210 */ /* 0x020fc80007f1e0ff */
[----:B0123--:R-:W-:Y:S02]  /*9ac0*/  LEA.HI.X.SX32 R14, R39, R11, 0x1, P0 ;  /* 0x0000000b270e7211 */ /* 0x00ffe400000f0eff */
[----:B----4-:R-:W-:-:S04]  /*9ad0*/  LEA R10, P0, R13, UR12, 0x2 ;  /* 0x0000000c0d0a7c11 */ /* 0x010fc8000f8010ff */
[----:B------:R-:W-:-:S05]  /*9ae0*/  LEA.HI.X R11, R13, UR13, R14, 0x2, P0 ;  /* 0x0000000d0d0b7c11 */ /* 0x000fca00080f140e */
[----:B------:R4:W-:Y:S04]  /*9af0*/  STG.E desc[UR8][R10.64], R18 ;  /* 0x000000120a007986 */ /* 0x0009e8000c101908 */
.L_x_2200:
[----:B------:R-:W-:Y:S05]  /*9b00*/  BSYNC.RECONVERGENT B0 ;  /* 0x0000000000007941 */ /* 0x000fea0003800200 */
.L_x_2199:
        /* <DEDUP_REMOVED lines=10> */
.L_x_2204:
[----:B-----5:R-:W-:-:S04]  /*9bb0*/  IADD3 R9, P0, PT, R43, R10, RZ ;  /* 0x0000000a2b097210 */ /* 0x020fc80007f1e0ff */
[----:B0123--:R-:W-:Y:S02]  /*9bc0*/  LEA.HI.X.SX32 R14, R43, R11, 0x1, P0 ;  /* 0x0000000b2b0e7211 */ /* 0x00ffe400000f0eff */
[----:B----4-:R-:W-:-:S04]  /*9bd0*/  LEA R10, P0, R9, UR12, 0x2 ;  /* 0x0000000c090a7c11 */ /* 0x010fc8000f8010ff */
[----:B------:R-:W-:-:S05]  /*9be0*/  LEA.HI.X R11, R9, UR13, R14, 0x2, P0 ;  /* 0x0000000d090b7c11 */ /* 0x000fca00080f140e */
[----:B------:R0:W-:Y:S04]  /*9bf0*/  STG.E desc[UR8][R10.64], R19 ;  /* 0x000000130a007986 */ /* 0x0001e8000c101908 */
.L_x_2203:
[----:B------:R-:W-:Y:S05]  /*9c00*/  BSYNC.RECONVERGENT B0 ;  /* 0x0000000000007941 */ /* 0x000fea0003800200 */
.L_x_2202:
        /* <DEDUP_REMOVED lines=10> */
.L_x_2207:
[----:B0---45:R-:W-:-:S04]  /*9cb0*/  IADD3 R10, P0, PT, R34, R8, RZ ;  /* 0x00000008220a7210 */ /* 0x031fc80007f1e0ff */
[----:B------:R-:W-:Y:S02]  /*9cc0*/  LEA.HI.X.SX32 R9, R34, R9, 0x1, P0 ;  /* 0x0000000922097211 */ /* 0x000fe400000f0eff */
[----:B------:R-:W-:-:S04]  /*9cd0*/  LEA R8, P0, R10, UR12, 0x2 ;  /* 0x0000000c0a087c11 */ /* 0x000fc8000f8010ff */
[----:B------:R-:W-:-:S05]  /*9ce0*/  LEA.HI.X R9, R10, UR13, R9, 0x2, P0 ;  /* 0x0000000d0a097c11 */ /* 0x000fca00080f1409 */
[----:B------:R0:W-:Y:S04]  /*9cf0*/  STG.E desc[UR8][R8.64], R20 ;  /* 0x0000001408007986 */ /* 0x0001e8000c101908 */
.L_x_2206:
[----:B------:R-:W-:Y:S05]  /*9d00*/  BSYNC.RECONVERGENT B0 ;  /* 0x0000000000007941 */ /* 0x000fea0003800200 */
.L_x_2205:
        /* <DEDUP_REMOVED lines=10> */
.L_x_2210:
[----:B-----5:R-:W-:-:S04]  /*9db0*/  IADD3 R7, P0, PT, R33, R8, RZ ;  /* 0x0000000821077210 */ /* 0x020fc80007f1e0ff */
[----:B----4-:R-:W-:Y:S02]  /*9dc0*/  LEA.HI.X.SX32 R10, R33, R9, 0x1, P0 ;  /* 0x00000009210a7211 */ /* 0x010fe400000f0eff */
[----:B0-----:R-:W-:-:S04]  /*9dd0*/  LEA R8, P0, R7, UR12, 0x2 ;  /* 0x0000000c07087c11 */ /* 0x001fc8000f8010ff */
[----:B------:R-:W-:-:S05]  /*9de0*/  LEA.HI.X R9, R7, UR13, R10, 0x2, P0 ;  /* 0x0000000d07097c11 */ /* 0x000fca00080f140a */
[----:B------:R0:W-:Y:S04]  /*9df0*/  STG.E desc[UR8][R8.64], R21 ;  /* 0x0000001508007986 */ /* 0x0001e8000c101908 */
.L_x_2209:
[----:B------:R-:W-:Y:S05]  /*9e00*/  BSYNC.RECONVERGENT B0 ;  /* 0x0000000000007941 */ /* 0x000fea0003800200 */
.L_x_2208:
        /* <DEDUP_REMOVED lines=10> */
.L_x_2213:
[----:B0----5:R-:W-:-:S04]  /*9eb0*/  IADD3 R8, P0, PT, R32, R6, RZ ;  /* 0x0000000620087210 */ /* 0x021fc80007f1e0ff */
[----:B------:R-:W-:Y:S02]  /*9ec0*/  LEA.HI.X.SX32 R7, R32, R7, 0x1, P0 ;  /* 0x0000000720077211 */ /* 0x000fe400000f0eff */
[----:B------:R-:W-:-:S04]  /*9ed0*/  LEA R6, P0, R8, UR12, 0x2 ;  /* 0x0000000c08067c11 */ /* 0x000fc8000f8010ff */
[----:B------:R-:W-:-:S05]  /*9ee0*/  LEA.HI.X R7, R8, UR13, R7, 0x2, P0 ;  /* 0x0000000d08077c11 */ /* 0x000fca00080f1407 */
[----:B------:R0:W-:Y:S04]  /*9ef0*/  STG.E desc[UR8][R6.64], R22 ;  /* 0x0000001606007986 */ /* 0x0001e8000c101908 */
.L_x_2212:
[----:B------:R-:W-:Y:S05]  /*9f00*/  BSYNC.RECONVERGENT B0 ;  /* 0x0000000000007941 */ /* 0x000fea0003800200 */
.L_x_2211:
        /* <DEDUP_REMOVED lines=10> */
.L_x_2216:
[----:B-----5:R-:W-:-:S04]  /*9fb0*/  IADD3 R5, P0, PT, R28, R6, RZ ;  /* 0x000000061c057210 */ /* 0x020fc80007f1e0ff */
[----:B------:R-:W-:Y:S02]  /*9fc0*/  LEA.HI.X.SX32 R28, R28, R7, 0x1, P0 ;  /* 0x000000071c1c7211 */ /* 0x000fe400000f0eff */
[----:B0-----:R-:W-:-:S04]  /*9fd0*/  LEA R6, P0, R5, UR12, 0x2 ;  /* 0x0000000c05067c11 */ /* 0x001fc8000f8010ff */
[----:B------:R-:W-:-:S05]  /*9fe0*/  LEA.HI.X R7, R5, UR13, R28, 0x2, P0 ;  /* 0x0000000d05077c11 */ /* 0x000fca00080f141c */
[----:B------:R0:W-:Y:S04]  /*9ff0*/  STG.E desc[UR8][R6.64], R23 ;  /* 0x0000001706007986 */ /* 0x0001e8000c101908 */
.L_x_2215:
[----:B------:R-:W-:Y:S05]  /*a000*/  BSYNC.RECONVERGENT B0 ;  /* 0x0000000000007941 */ /* 0x000fea0003800200 */
.L_x_2214:
        /* <DEDUP_REMOVED lines=10> */
.L_x_2219:
[----:B0----5:R-:W-:-:S04]  /*a0b0*/  IADD3 R6, P0, PT, R12, R4, RZ ;  /* 0x000000040c067210 */ /* 0x021fc80007f1e0ff */
[----:B------:R-:W-:Y:S02]  /*a0c0*/  LEA.HI.X.SX32 R5, R12, R5, 0x1, P0 ;  /* 0x000000050c057211 */ /* 0x000fe400000f0eff */
[----:B------:R-:W-:-:S04]  /*a0d0*/  LEA R4, P0, R6, UR12, 0x2 ;  /* 0x0000000c06047c11 */ /* 0x000fc8000f8010ff */
[----:B------:R-:W-:-:S05]  /*a0e0*/  LEA.HI.X R5, R6, UR13, R5, 0x2, P0 ;  /* 0x0000000d06057c11 */ /* 0x000fca00080f1405 */
[----:B------:R0:W-:Y:S04]  /*a0f0*/  STG.E desc[UR8][R4.64], R29 ;  /* 0x0000001d04007986 */ /* 0x0001e8000c101908 */
.L_x_2218:
[----:B------:R-:W-:Y:S05]  /*a100*/  BSYNC.RECONVERGENT B0 ;  /* 0x0000000000007941 */ /* 0x000fea0003800200 */
.L_x_2217:
        /* <DEDUP_REMOVED lines=10> */
.L_x_2222:
[----:B-----5:R-:W-:-:S04]  /*a1b0*/  IADD3 R3, P0, PT, R35, R4, RZ ;  /* 0x0000000423037210 */ /* 0x020fc80007f1e0ff */
[----:B------:R-:W-:Y:S02]  /*a1c0*/  LEA.HI.X.SX32 R6, R35, R5, 0x1, P0 ;  /* 0x0000000523067211 */ /* 0x000fe400000f0eff */
[----:B0-----:R-:W-:-:S04]  /*a1d0*/  LEA R4, P0, R3, UR12, 0x2 ;  /* 0x0000000c03047c11 */ /* 0x001fc8000f8010ff */
[----:B------:R-:W-:-:S05]  /*a1e0*/  LEA.HI.X R5, R3, UR13, R6, 0x2, P0 ;  /* 0x0000000d03057c11 */ /* 0x000fca00080f1406 */
[----:B------:R0:W-:Y:S04]  /*a1f0*/  STG.E desc[UR8][R4.64], R30 ;  /* 0x0000001e04007986 */ /* 0x0001e8000c101908 */
.L_x_2221:
[----:B------:R-:W-:Y:S05]  /*a200*/  BSYNC.RECONVERGENT B0 ;  /* 0x0000000000007941 */ /* 0x000fea0003800200 */
.L_x_2220:
        /* <DEDUP_REMOVED lines=10> */
.L_x_2225:
[----:B0----5:R-:W-:-:S04]  /*a2b0*/  IADD3 R4, P0, PT, R38, R2, RZ ;  /* 0x0000000226047210 */ /* 0x021fc80007f1e0ff */
[----:B------:R-:W-:Y:S02]  /*a2c0*/  LEA.HI.X.SX32 R3, R38, R3, 0x1, P0 ;  /* 0x0000000326037211 */ /* 0x000fe400000f0eff */
[----:B------:R-:W-:-:S04]  /*a2d0*/  LEA R2, P0, R4, UR12, 0x2 ;  /* 0x0000000c04027c11 */ /* 0x000fc8000f8010ff */
[----:B------:R-:W-:-:S05]  /*a2e0*/  LEA.HI.X R3, R4, UR13, R3, 0x2, P0 ;  /* 0x0000000d04037c11 */ /* 0x000fca00080f1403 */
[----:B------:R0:W-:Y:S04]  /*a2f0*/  STG.E desc[UR8][R2.64], R31 ;  /* 0x0000001f02007986 */ /* 0x0001e8000c101908 */
.L_x_2224:
[----:B------:R-:W-:Y:S05]  /*a300*/  BSYNC.RECONVERGENT B0 ;  /* 0x0000000000007941 */ /* 0x000fea0003800200 */
.L_x_2223:
        /* <DEDUP_REMOVED lines=9> */
.L_x_2226:
[----:B-----5:R-:W-:-:S04]  /*a3a0*/  IADD3 R0, P0, PT, R40, R2, RZ ;  /* 0x0000000228007210 */ /* 0x020fc80007f1e0ff */
[----:B------:R-:W-:Y:S02]  /*a3b0*/  LEA.HI.X.SX32 R3, R40, R3, 0x1, P0 ;  /* 0x0000000328037211 */ /* 0x000fe400000f0eff */
[----:B0-----:R-:W-:-:S04]  /*a3c0*/  LEA R2, P0, R0, UR12, 0x2 ;  /* 0x0000000c00027c11 */ /* 0x001fc8000f8010ff */
[----:B------:R-:W-:-:S05]  /*a3d0*/  LEA.HI.X R3, R0, UR13, R3, 0x2, P0 ;  /* 0x0000000d00037c11 */ /* 0x000fca00080f1403 */
[----:B------:R0:W-:Y:S01]  /*a3e0*/  STG.E desc[UR8][R2.64], R37 ;  /* 0x0000002502007986 */ /* 0x0001e2000c101908 */
[----:B------:R-:W-:Y:S05]  /*a3f0*/  BRA `(.L_x_2172) ;  /* 0x00000008004c7947 */ /* 0x000fea0003800000 */
.L_x_2186:
        /* <DEDUP_REMOVED lines=81> */
.L_x_2229:
        /* <DEDUP_REMOVED lines=14> */
.L_x_2228:
[----:B------:R-:W-:Y:S05]  /*a9f0*/  BSYNC.RECONVERGENT B0 ;  /* 0x0000000000007941 */ /* 0x000fea0003800200 */
.L_x_2227:
        /* <DEDUP_REMOVED lines=8> */
.L_x_2230:
        /* <DEDUP_REMOVED lines=43> */
.L_x_2172:
[----:B------:R-:W-:Y:S05]  /*ad30*/  BSYNC.RECONVERGENT B1 ;  /* 0x0000000000017941 */ /* 0x000fea0003800200 */
.L_x_2123:
[----:B--23--:R-:W2:Y:S02]  /*ad40*/  S2R R0, SR_TID.X ;  /* 0x0000000000007919 */ /* 0x00cea40000002100 */
        /* <DEDUP_REMOVED lines=12> */
.L_x_2232:
[----:B-----5:R-:W-:-:S05]  /*ae10*/  IMAD.IADD R5, R5, 0x1, R36 ;  /* 0x0000000105057824 */ /* 0x020fca00078e0224 */
[----:B0-----:R-:W-:Y:S01]  /*ae20*/  STG.E desc[UR8][R2.64], R5 ;  /* 0x0000000502007986 */ /* 0x001fe2000c101908 */
[----:B------:R-:W-:Y:S05]  /*ae30*/  EXIT ;  /* 0x000000000000794d */ /* 0x000fea0003800000 */
.L_x_2231:
[----:B------:R-:W2:Y:S01]  /*ae40*/  LDCU.U8 UR4, c[0x0][0x3c0] ;  /* 0x00007800ff0477ac */ /* 0x000ea20008000000 */
[----:B01--4-:R-:W0:Y:S01]  /*ae50*/  LDC.64 R4, c[0x0][0x3e0] ;  /* 0x0000f800ff047b82 */ /* 0x013e220000000a00 */
[----:B------:R-:W-:Y:S01]  /*ae60*/  CS2R R2, SRZ ;  /* 0x0000000000027805 */ /* 0x000fe2000001ff00 */
[----:B--2---:R-:W-:-:S09]  /*ae70*/  UISETP.NE.AND UP0, UPT, UR4, URZ, UPT ;  /* 0x000000ff0400728c */ /* 0x004fd2000bf05270 */
[----:B------:R-:W-:Y:S05]  /*ae80*/  BRA.U UP0, `(.L_x_2233) ;  /* 0x0000000100087547 */ /* 0x000fea000b800000 */
[----:B------:R-:W1:Y:S02]  /*ae90*/  LDC.64 R2, c[0x0][0x3d8] ;  /* 0x0000f600ff027b82 */ /* 0x000e640000000a00 */
[----:B-1----:R-:W5:Y:S02]  /*aea0*/  LDG.E.64 R2, desc[UR8][R2.64] ;  /* 0x0000000802027981 */ /* 0x002f64000c1e1b00 */
.L_x_2233:
[----:B-----5:R-:W-:-:S04]  /*aeb0*/  IADD3 R2, P0, PT, R36, R2, RZ ;  /* 0x0000000224027210 */ /* 0x020fc80007f1e0ff */
[----:B------:R-:W-:-:S05]  /*aec0*/  LEA.HI.X.SX32 R3, R36, R3, 0x1, P0 ;  /* 0x0000000324037211 */ /* 0x000fca00000f0eff */
[----:B0-----:R-:W-:Y:S01]  /*aed0*/  STG.E.64 desc[UR8][R4.64], R2 ;  /* 0x0000000204007986 */ /* 0x001fe2000c101b08 */
[----:B------:R-:W-:Y:S05]  /*aee0*/  EXIT ;  /* 0x000000000000794d */ /* 0x000fea0003800000 */
.L_x_2066:
[----:B------:R-:W-:Y:S01]  /*aef0*/  BSSY B0, `(.L_x_2234) ;  /* 0x0000006000007945 */ /* 0x000fe20003800000 */
[----:B------:R-:W-:Y:S01]  /*af00*/  PLOP3.LUT P0, PT, P0, PT, PT, 0x8, 0x80 ;  /* 0x000000000080781c */ /* 0x000fe2000070e170 */
[----:B------:R-:W-:-:S12]  /*af10*/  IMAD.MOV.U32 R12, RZ, RZ, -0x1 ;  /* 0xffffffffff0c7424 */ /* 0x000fd800078e00ff */
[----:B------:R-:W-:Y:S05]  /*af20*/  WARPSYNC.COLLECTIVE R12, `(.L_x_2235) ;  /* 0x000000000c087348 */ /* 0x000fea0003c00000 */
[----:B------:R-:W-:Y:S01]  /*af30*/  VOTE.ANY P0, P0 ;  /* 0x0000000000ff7806 */ /* 0x000fe20000000100 */
[----:B------:R-:W-:-:S12]  /*af40*/  ENDCOLLECTIVE ;  /* 0x000000000000791b */ /* 0x000fd80003800000 */
.L_x_2235:
[----:B------:R-:W-:Y:S05]  /*af50*/  BSYNC B0 ;  /* 0x0000000000007941 */ /* 0x000fea0003800000 */
.L_x_2234:
[----:B------:R-:W-:Y:S05]  /*af60*/  BRA `(.L_x_2236) ;  /* 0xffffff8000f47947 */ /* 0x000fea000383ffff */
.L_x_2068:
[----:B------:R-:W-:Y:S01]  /*af70*/  BSSY B0, `(.L_x_2237) ;  /* 0x0000006000007945 */ /* 0x000fe20003800000 */
[----:B------:R-:W-:Y:S01]  /*af80*/  PLOP3.LUT P0, PT, P0, PT, PT, 0x8, 0x80 ;  /* 0x000000000080781c */ /* 0x000fe2000070e170 */
[----:B------:R-:W-:-:S12]  /*af90*/  IMAD.MOV.U32 R12, RZ, RZ, -0x1 ;  /* 0xffffffffff0c7424 */ /* 0x000fd800078e00ff */
[----:B------:R-:W-:Y:S05]  /*afa0*/  WARPSYNC.COLLECTIVE R12, `(.L_x_2238) ;  /* 0x000000000c087348 */ /* 0x000fea0003c00000 */
[----:B------:R-:W-:Y:S01]  /*afb0*/  VOTE.ANY P0, P0 ;  /* 0x0000000000ff7806 */ /* 0x000fe20000000100 */
[----:B------:R-:W-:-:S12]  /*afc0*/  ENDCOLLECTIVE ;  /* 0x000000000000791b */ /* 0x000fd80003800000 */
.L_x_2238:
[----:B------:R-:W-:Y:S05]  /*afd0*/  BSYNC B0 ;  /* 0x0000000000007941 */ /* 0x000fea0003800000 */
.L_x_2237:
[----:B------:R-:W-:Y:S05]  /*afe0*/  BRA `(.L_x_2239) ;  /* 0xffffff8400507947 */ /* 0x000fea000383ffff */
.L_x_2070:
        /* <DEDUP_REMOVED lines=8> */
.L_x_2241:
[----:B------:R-:W-:Y:S05]  /*b070*/  BSYNC B0 ;  /* 0x0000000000007941 */ /* 0x000fea0003800000 */
.L_x_2240:
        /* <DEDUP_REMOVED lines=9> */
.L_x_2242:
        /* <DEDUP_REMOVED lines=11> */
.L_x_2243:
        /* <DEDUP_REMOVED lines=10> */
.L_x_2244:
        /* <DEDUP_REMOVED lines=8> */
.L_x_2245:
[----:B------:R-:W-:Y:S01]  /*b2e0*/  IMAD.MOV.U32 R36, RZ, RZ, 0x10 ;  /* 0x00000010ff247424 */ /* 0x000fe200078e00ff */
[----:B------:R-:W-:-:S05]  /*b2f0*/  SEL R34, R39, RZ, !P2 ;  /* 0x000000ff27227207 */ /* 0x000fca0005000000 */
[----:B------:R-:W-:-:S04]  /*b300*/  IMAD.IADD R51, R35, 0x1, R34 ;  /* 0x0000000123337824 */ /* 0x000fc800078e0222 */
[----:B------:R-:W-:-:S07]  /*b310*/  IMAD.MOV.U32 R35, RZ, RZ, R51 ;  /* 0x000000ffff237224 */ /* 0x000fce00078e0033 */
[----:B------:R-:W-:Y:S05]  /*b320*/  WARPSYNC.COLLECTIVE R12, `(.L_x_2246) ;  /* 0x000000000c087348 */ /* 0x000fea0003c00000 */
[----:B------:R0:W1:Y:S02]  /*b330*/  SHFL.DOWN P1, R39, R35, R36, R38 ;  /* 0x0800002423277389 */ /* 0x0000640000020026 */
[----:B01----:R-:W-:Y:S05]  /*b340*/  ENDCOLLECTIVE ;  /* 0x000000000000791b */ /* 0x003fea0003800000 */
.L_x_2246:
[----:B------:R-:W-:Y:S05]  /*b350*/  WARPSYNC.COLLECTIVE R12, `(.L_x_2247) ;  /* 0x000000000c087348 */ /* 0x000fea0003c00000 */
[----:B------:R-:W-:Y:S01]  /*b360*/  VOTE.ALL P0, P0 ;  /* 0x0000000000ff7806 */ /* 0x000fe20000000000 */
[----:B------:R-:W-:-:S12]  /*b370*/  ENDCOLLECTIVE ;  /* 0x000000000000791b */ /* 0x000fd80003800000 */
.L_x_2247:
[----:B------:R-:W-:-:S04]  /*b380*/  ISETP.GT.AND P1, PT, R47, R38, PT ;  /* 0x000000262f00720c */ /* 0x000fc80003f24270 */
[----:B------:R-:W-:Y:S02]  /*b390*/  SEL R34, R39, RZ, !P1 ;  /* 0x000000ff27227207 */ /* 0x000fe40004800000 */
[----:B------:R-:W-:-:S03]  /*b3a0*/  IADD3 R48, P1, PT, R48, 0x100, RZ ;  /* 0x0000010030307810 */ /* 0x000fc60007f3e0ff */
[----:B------:R-:W-:Y:S02]  /*b3b0*/  IMAD.IADD R47, R51, 0x1, R34 ;  /* 0x00000001332f7824 */ /* 0x000fe400078e0222 */
[----:B------:R-:W-:Y:S01]  /*b3c0*/  IMAD.X R49, RZ, RZ, R49, P1 ;  /* 0x000000ffff317224 */ /* 0x000fe200008e0631 */
[----:B------:R-:W-:Y:S07]  /*b3d0*/  BRA `(.L_x_2248) ;  /* 0xffffff8000fc7947 */ /* 0x000fee000383ffff */
.L_x_2072:
[----:B------:R-:W-:Y:S01]  /*b3e0*/  BSSY B0, `(.L_x_2249) ;  /* 0x0000006000007945 */ /* 0x000fe20003800000 */
[----:B------:R-:W-:Y:S01]  /*b3f0*/  PLOP3.LUT P0, PT, P0, PT, PT, 0x8, 0x80 ;  /* 0x000000000080781c */ /* 0x000fe2000070e170 */
[----:B------:R-:W-:-:S12]  /*b400*/  IMAD.MOV.U32 R12, RZ, RZ, -0x1 ;  /* 0xffffffffff0c7424 */ /* 0x000fd800078e00ff */
[----:B------:R-:W-:Y:S05]  /*b410*/  WARPSYNC.COLLECTIVE R12, `(.L_x_2250) ;  /* 0x000000000c087348 */ /* 0x000fea0003c00000 */
[----:B------:R-:W-:Y:S01]  /*b420*/  VOTE.ANY P0, P0 ;  /* 0x0000000000ff7806 */ /* 0x000fe20000000100 */
[----:B------:R-:W-:-:S12]  /*b430*/  ENDCOLLECTIVE ;  /* 0x000000000000791b */ /* 0x000fd80003800000 */
.L_x_2250:
[----:B------:R-:W-:Y:S05]  /*b440*/  BSYNC B0 ;  /* 0x0000000000007941 */ /* 0x000fea0003800000 */
.L_x_2249:
[----:B------:R-:W-:Y:S05]  /*b450*/  BRA `(.L_x_2251) ;  /* 0xffffff84000c7947 */ /* 0x000fea000383ffff */
.L_x_2074:
[----:B------:R-:W-:Y:S01]  /*b460*/  BSSY B0, `(.L_x_2252) ;  /* 0x0000006000007945 */ /* 0x000fe20003800000 */
[----:B------:R-:W-:Y:S01]  /*b470*/  PLOP3.LUT P0, PT, P0, PT, PT, 0x8, 0x80 ;  /* 0x000000000080781c */ /* 0x000fe2000070e170 */
[----:B------:R-:W-:-:S12]  /*b480*/  IMAD.MOV.U32 R12, RZ, RZ, -0x1 ;  /* 0xffffffffff0c7424 */ /* 0x000fd800078e00ff */
[----:B------:R-:W-:Y:S05]  /*b490*/  WARPSYNC.COLLECTIVE R12, `(.L_x_2253) ;  /* 0x000000000c087348 */ /* 0x000fea0003c00000 */
[----:B------:R-:W-:Y:S01]  /*b4a0*/  VOTE.ANY P0, P0 ;  /* 0x0000000000ff7806 */ /* 0x000fe20000000100 */
[----:B------:R-:W-:-:S12]  /*b4b0*/  ENDCOLLECTIVE ;  /* 0x000000000000791b */ /* 0x000fd80003800000 */
.L_x_2253:
[----:B------:R-:W-:Y:S05]  /*b4c0*/  BSYNC B0 ;  /* 0x0000000000007941 */ /* 0x000fea0003800000 */
.L_x_2252:
[----:B------:R-:W-:Y:S05]  /*b4d0*/  BRA `(.L_x_2254) ;  /* 0xffffff8400607947 */ /* 0x000fea000383ffff */
.L_x_2076:
[----:B------:R-:W-:Y:S01]  /*b4e0*/  BSSY B0, `(.L_x_2255) ;  /* 0x0000006000007945 */ /* 0x000fe20003800000 */
[----:B------:R-:W-:Y:S01]  /*b4f0*/  PLOP3.LUT P1, PT, P0, PT, PT, 0x8, 0x80 ;  /* 0x000000000080781c */ /* 0x000fe2000072e170 */
[----:B------:R-:W-:-:S12]  /*b500*/  IMAD.MOV.U32 R12, RZ, RZ, -0x1 ;  /* 0xffffffffff0c7424 */ /* 0x000fd800078e00ff */
[----:B------:R-:W-:Y:S05]  /*b510*/  WARPSYNC.COLLECTIVE R12, `(.L_x_2256) ;  /* 0x000000000c087348 */ /* 0x000fea0003c00000 */
[----:B------:R-:W-:Y:S01]  /*b520*/  VOTE.ANY R12, PT, P1 ;  /* 0x00000000000c7806 */ /* 0x000fe200008e0100 */
[----:B------:R-:W-:Y:S06]  /*b530*/  ENDCOLLECTIVE ;  /* 0x000000000000791b */ /* 0x000fec0003800000 */
.L_x_2256:
[----:B------:R-:W-:Y:S05]  /*b540*/  BSYNC B0 ;  /* 0x0000000000007941 */ /* 0x000fea0003800000 */
.L_x_2255:
        /* <DEDUP_REMOVED lines=12> */
.L_x_2257:
        /* <DEDUP_REMOVED lines=9> */
.L_x_2258:
        /* <DEDUP_REMOVED lines=8> */
.L_x_2259:
        /* <DEDUP_REMOVED lines=8> */
.L_x_2260:
[----:B------:R-:W-:Y:S01]  /*b7a0*/  IMAD.MOV.U32 R36, RZ, RZ, 0x10 ;  /* 0x00000010ff247424 */ /* 0x000fe200078e00ff */
[----:B------:R-:W-:Y:S02]  /*b7b0*/  SEL R39, R39, RZ, !P0 ;  /* 0x000000ff27277207 */ /* 0x000fe40004000000 */
[----:B------:R-:W-:-:S03]  /*b7c0*/  ISETP.GT.AND P0, PT, R61, R38, PT ;  /* 0x000000263d00720c */ /* 0x000fc60003f04270 */
[----:B------:R-:W-:-:S10]  /*b7d0*/  IMAD.IADD R35, R35, 0x1, R39 ;  /* 0x0000000123237824 */ /* 0x000fd400078e0227 */
[----:B------:R-:W-:Y:S05]  /*b7e0*/  WARPSYNC.COLLECTIVE R12, `(.L_x_2261) ;  /* 0x000000000c087348 */ /* 0x000fea0003c00000 */
[----:B------:R0:W1:Y:S02]  /*b7f0*/  SHFL.DOWN P1, R39, R35, R36, R38 ;  /* 0x0800002423277389 */ /* 0x0000640000020026 */
[----:B01----:R-:W-:Y:S05]  /*b800*/  ENDCOLLECTIVE ;  /* 0x000000000000791b */ /* 0x003fea0003800000 */
.L_x_2261:
[----:B------:R-:W-:Y:S02]  /*b810*/  SEL R39, R39, RZ, !P0 ;  /* 0x000000ff27277207 */ /* 0x000fe40004000000 */
[----:B------:R-:W-:Y:S02]  /*b820*/  ISETP.NE.AND P0, PT, R34, 0x65, PT ;  /* 0x000000652200780c */ /* 0x000fe40003f05270 */
[----:B------:R-:W-:-:S11]  /*b830*/  IADD3 R47, PT, PT, R35, R39, R47 ;  /* 0x00000027232f7210 */ /* 0x000fd60007ffe02f */
[----:B------:R-:W-:Y:S05]  /*b840*/  WARPSYNC.COLLECTIVE R12, `(.L_x_2262) ;  /* 0x000000000c087348 */ /* 0x000fea0003c00000 */
[----:B------:R-:W-:Y:S01]  /*b850*/  VOTE.ALL P0, P0 ;  /* 0x0000000000ff7806 */ /* 0x000fe20000000000 */
[----:B------:R-:W-:-:S12]  /*b860*/  ENDCOLLECTIVE ;  /* 0x000000000000791b */ /* 0x000fd80003800000 */
.L_x_2262:
[----:B------:R-:W-:Y:S05]  /*b870*/  BRA `(.L_x_2263) ;  /* 0xffffff84000c7947 */ /* 0x000fea000383ffff */
.L_x_2174:
[----:B------:R-:W-:Y:S01]  /*b880*/  BSSY B0, `(.L_x_2264) ;  /* 0x0000006000007945 */ /* 0x000fe20003800000 */
[----:B------:R-:W-:Y:S01]  /*b890*/  PLOP3.LUT P0, PT, P0, PT, PT, 0x8, 0x80 ;  /* 0x000000000080781c */ /* 0x000fe2000070e170 */
[----:B------:R-:W-:-:S12]  /*b8a0*/  IMAD.MOV.U32 R12, RZ, RZ, -0x1 ;  /* 0xffffffffff0c7424 */ /* 0x000fd800078e00ff */
[----:B------:R-:W-:Y:S05]  /*b8b0*/  WARPSYNC.COLLECTIVE R12, `(.L_x_2265) ;  /* 0x000000000c087348 */ /* 0x000fea0003c00000 */
[----:B------:R-:W-:Y:S01]  /*b8c0*/  VOTE.ANY P0, P0 ;  /* 0x0000000000ff7806 */ /* 0x000fe20000000100 */
[----:B------:R-:W-:-:S12]  /*b8d0*/  ENDCOLLECTIVE ;  /* 0x000000000000791b */ /* 0x000fd80003800000 */
.L_x_2265:
[----:B------:R-:W-:Y:S05]  /*b8e0*/  BSYNC B0 ;  /* 0x0000000000007941 */ /* 0x000fea0003800000 */
.L_x_2264:
[----:B------:R-:W-:Y:S05]  /*b8f0*/  BRA `(.L_x_2266) ;  /* 0xffffffd000587947 */ /* 0x000fea000383ffff */
.L_x_2176:
[----:B------:R-:W-:Y:S01]  /*b900*/  BSSY B0, `(.L_x_2267) ;  /* 0x0000006000007945 */ /* 0x000fe20003800000 */
[----:B------:R-:W-:Y:S01]  /*b910*/  PLOP3.LUT P0, PT, P0, PT, PT, 0x8, 0x80 ;  /* 0x000000000080781c */ /* 0x000fe2000070e170 */
[----:B------:R-:W-:-:S12]  /*b920*/  IMAD.MOV.U32 R12, RZ, RZ, -0x1 ;  /* 0xffffffffff0c7424 */ /* 0x000fd800078e00ff */
[----:B------:R-:W-:Y:S05]  /*b930*/  WARPSYNC.COLLECTIVE R12, `(.L_x_2268) ;  /* 0x000000000c087348 */ /* 0x000fea0003c00000 */
[----:B------:R-:W-:Y:S01]  /*b940*/  VOTE.ANY P0, P0 ;  /* 0x0000000000ff7806 */ /* 0x000fe20000000100 */
[----:B------:R-:W-:-:S12]  /*b950*/  ENDCOLLECTIVE ;  /* 0x000000000000791b */ /* 0x000fd80003800000 */
.L_x_2268:
[----:B------:R-:W-:Y:S05]  /*b960*/  BSYNC B0 ;  /* 0x0000000000007941 */ /* 0x000fea0003800000 */
.L_x_2267:
[----:B------:R-:W-:Y:S05]  /*b970*/  BRA `(.L_x_2269) ;  /* 0xffffffd000ac7947 */ /* 0x000fea000383ffff */
.L_x_2178:
[----:B------:R-:W0:Y:S01]  /*b980*/  S2R R55, SR_GEMASK ;  /* 0x0000000000377919 */ /* 0x000e220000003c00 */
[----:B------:R-:W-:Y:S01]  /*b990*/  BSSY B0, `(.L_x_2270) ;  /* 0x0000006000007945 */ /* 0x000fe20003800000 */
[----:B------:R-:W-:Y:S01]  /*b9a0*/  PLOP3.LUT P1, PT, P0, PT, PT, 0x8, 0x80 ;  /* 0x000000000080781c */ /* 0x000fe2000072e170 */
[----:B------:R-:W-:-:S12]  /*b9b0*/  IMAD.MOV.U32 R12, RZ, RZ, -0x1 ;  /* 0xffffffffff0c7424 */ /* 0x000fd800078e00ff */
[----:B0-----:R-:W-:Y:S05]  /*b9c0*/  WARPSYNC.COLLECTIVE R12, `(.L_x_2271) ;  /* 0x000000000c087348 */ /* 0x001fea0003c00000 */
[----:B------:R-:W-:Y:S01]  /*b9d0*/  VOTE.ANY R12, PT, P1 ;  /* 0x00000000000c7806 */ /* 0x000fe200008e0100 */
[----:B0-----:R-:W-:Y:S06]  /*b9e0*/  ENDCOLLECTIVE ;  /* 0x000000000000791b */ /* 0x001fec0003800000 */
.L_x_2271:
[----:B------:R-:W-:Y:S05]  /*b9f0*/  BSYNC B0 ;  /* 0x0000000000007941 */ /* 0x000fea0003800000 */
.L_x_2270:
        /* <DEDUP_REMOVED lines=12> */
.L_x_2272:
        /* <DEDUP_REMOVED lines=9> */
.L_x_2273:
        /* <DEDUP_REMOVED lines=9> */
.L_x_2274:
        /* <DEDUP_REMOVED lines=8> */
.L_x_2275:
        /* <DEDUP_REMOVED lines=9> */
.L_x_2276:
[----:B------:R-:W-:Y:S05]  /*bcf0*/  WARPSYNC.COLLECTIVE R12, `(.L_x_2277) ;  /* 0x000000000c087348 */ /* 0x000fea0003c00000 */
[----:B------:R-:W-:Y:S01]  /*bd00*/  VOTE.ALL P0, P0 ;  /* 0x0000000000ff7806 */ /* 0x000fe20000000000 */
[----:B------:R-:W-:-:S12]  /*bd10*/  ENDCOLLECTIVE ;  /* 0x000000000000791b */ /* 0x000fd80003800000 */
.L_x_2277:
[----:B------:R-:W-:-:S05]  /*bd20*/  IADD3 R50, P2, PT, R14, 0x100, RZ ;  /* 0x000001000e327810 */ /* 0x000fca0007f5e0ff */
[----:B------:R-:W-:Y:S01]  /*bd30*/  IMAD.X R52, RZ, RZ, R15, P2 ;  /* 0x000000ffff347224 */ /* 0x000fe200010e060f */
[----:B------:R-:W-:-:S04]  /*bd40*/  ISETP.GT.AND P1, PT, R49, R38, PT ;  /* 0x000000263100720c */ /* 0x000fc80003f24270 */
[----:B------:R-:W-:-:S05]  /*bd50*/  SEL R14, R39, RZ, !P1 ;  /* 0x000000ff270e7207 */ /* 0x000fca0004800000 */
[----:B------:R-:W-:Y:S01]  /*bd60*/  IMAD.IADD R51, R57, 0x1, R14 ;  /* 0x0000000139337824 */ /* 0x000fe200078e020e */
[----:B------:R-:W-:Y:S06]  /*bd70*/  BRA `(.L_x_2278) ;  /* 0xffffffd000487947 */ /* 0x000fec000383ffff */
.L_x_2180:
[----:B------:R-:W-:Y:S01]  /*bd80*/  BSSY B0, `(.L_x_2279) ;  /* 0x0000006000007945 */ /* 0x000fe20003800000 */
[----:B------:R-:W-:Y:S01]  /*bd90*/  PLOP3.LUT P0, PT, P0, PT, PT, 0x8, 0x80 ;  /* 0x000000000080781c */ /* 0x000fe2000070e170 */
[----:B------:R-:W-:-:S12]  /*bda0*/  IMAD.MOV.U32 R12, RZ, RZ, -0x1 ;  /* 0xffffffffff0c7424 */ /* 0x000fd800078e00ff */
[----:B------:R-:W-:Y:S05]  /*bdb0*/  WARPSYNC.COLLECTIVE R12, `(.L_x_2280) ;  /* 0x000000000c087348 */ /* 0x000fea0003c00000 */
[----:B------:R-:W-:Y:S01]  /*bdc0*/  VOTE.ANY P0, P0 ;  /* 0x0000000000ff7806 */ /* 0x000fe20000000100 */
[----:B------:R-:W-:-:S12]  /*bdd0*/  ENDCOLLECTIVE ;  /* 0x000000000000791b */ /* 0x000fd80003800000 */
.L_x_2280:
[----:B------:R-:W-:Y:S05]  /*bde0*/  BSYNC B0 ;  /* 0x0000000000007941 */ /* 0x000fea0003800000 */
.L_x_2279:
[----:B------:R-:W-:Y:S05]  /*bdf0*/  BRA `(.L_x_2281) ;  /* 0xffffffd000587947 */ /* 0x000fea000383ffff */
.L_x_2182:
[----:B------:R-:W-:Y:S01]  /*be00*/  BSSY B0, `(.L_x_2282) ;  /* 0x0000006000007945 */ /* 0x000fe20003800000 */
[----:B------:R-:W-:Y:S01]  /*be10*/  PLOP3.LUT P0, PT, P0, PT, PT, 0x8, 0x80 ;  /* 0x000000000080781c */ /* 0x000fe2000070e170 */
[----:B------:R-:W-:-:S12]  /*be20*/  IMAD.MOV.U32 R12, RZ, RZ, -0x1 ;  /* 0xffffffffff0c7424 */ /* 0x000fd800078e00ff */
[----:B------:R-:W-:Y:S05]  /*be30*/  WARPSYNC.COLLECTIVE R12, `(.L_x_2283) ;  /* 0x000000000c087348 */ /* 0x000fea0003c00000 */
[----:B------:R-:W-:Y:S01]  /*be40*/  VOTE.ANY P0, P0 ;  /* 0x0000000000ff7806 */ /* 0x000fe20000000100 */
[----:B------:R-:W-:-:S12]  /*be50*/  ENDCOLLECTIVE ;  /* 0x000000000000791b */ /* 0x000fd80003800000 */
.L_x_2283:
[----:B------:R-:W-:Y:S05]  /*be60*/  BSYNC B0 ;  /* 0x0000000000007941 */ /* 0x000fea0003800000 */
.L_x_2282:
[----:B------:R-:W-:Y:S05]  /*be70*/  BRA `(.L_x_2284) ;  /* 0xffffffd000ac7947 */ /* 0x000fea000383ffff */
.L_x_2184:
[----:B------:R-:W-:Y:S01]  /*be80*/  BSSY B0, `(.L_x_2285) ;  /* 0x0000006000007945 */ /* 0x000fe20003800000 */
[----:B------:R-:W-:Y:S01]  /*be90*/  PLOP3.LUT P1, PT, P0, PT, PT, 0x8, 0x80 ;  /* 0x000000000080781c */ /* 0x000fe2000072e170 */
[----:B------:R-:W-:-:S12]  /*bea0*/  IMAD.MOV.U32 R12, RZ, RZ, -0x1 ;  /* 0xffffffffff0c7424 */ /* 0x000fd800078e00ff */
[----:B------:R-:W-:Y:S05]  /*beb0*/  WARPSYNC.COLLECTIVE R12, `(.L_x_2286) ;  /* 0x000000000c087348 */ /* 0x000fea0003c00000 */
[----:B------:R-:W-:Y:S01]  /*bec0*/  VOTE.ANY R12, PT, P1 ;  /* 0x00000000000c7806 */ /* 0x000fe200008e0100 */
[----:B------:R-:W-:Y:S06]  /*bed0*/  ENDCOLLECTIVE ;  /* 0x000000000000791b */ /* 0x000fec0003800000 */
.L_x_2286:
[----:B------:R-:W-:Y:S05]  /*bee0*/  BSYNC B0 ;  /* 0x0000000000007941 */ /* 0x000fea0003800000 */
.L_x_2285:
        /* <DEDUP_REMOVED lines=10> */
.L_x_2287:
        /* <DEDUP_REMOVED lines=9> */
.L_x_2288:
        /* <DEDUP_REMOVED lines=8> */
.L_x_2289:
        /* <DEDUP_REMOVED lines=8> */
.L_x_2290:
        /* <DEDUP_REMOVED lines=8> */
.L_x_2291:
[----:B------:R-:W-:Y:S05]  /*c1a0*/  WARPSYNC.COLLECTIVE R12, `(.L_x_2292) ;  /* 0x000000000c087348 */ /* 0x000fea0003c00000 */
[----:B------:R-:W-:Y:S01]  /*c1b0*/  VOTE.ALL P0, P0 ;  /* 0x0000000000ff7806 */ /* 0x000fe20000000000 */
[----:B------:R-:W-:-:S12]  /*c1c0*/  ENDCOLLECTIVE ;  /* 0x000000000000791b */ /* 0x000fd80003800000 */
.L_x_2292:
[----:B------:R-:W-:-:S04]  /*c1d0*/  ISETP.GT.AND P1, PT, R49, R38, PT ;  /* 0x000000263100720c */ /* 0x000fc80003f24270 */
[----:B------:R-:W-:-:S04]  /*c1e0*/  SEL R39, R39, RZ, !P1 ;  /* 0x000000ff27277207 */ /* 0x000fc80004800000 */
[----:B------:R-:W-:Y:S01]  /*c1f0*/  IADD3 R51, PT, PT, R14, R39, R51 ;  /* 0x000000270e337210 */ /* 0x000fe20007ffe033 */
[----:B------:R-:W-:Y:S06]  /*c200*/  BRA `(.L_x_2293) ;  /* 0xffffffd000487947 */ /* 0x000fec000383ffff */
.L_x_2294:
        /* <DEDUP_REMOVED lines=15> */
.L_x_3675:


//--------------------- .text._ZN3cub18CUB_300001_SM_10006detail6select23DeviceSelectSweepKernelINS2_10policy_hubIjbiLb0ELNS0_10SelectImplE0EE10Policy1000EN6thrust24THRUST_300001_SM_1000_NS17counting_iteratorIjNS9_11use_defaultESB_SB_EENS9_18transform_iteratorI9NonZeroOpIfEPKfSB_SB_EEPjSJ_NS0_13ScanTileStateIiLb1EEENS0_8NullTypeESM_iNS2_19streaming_context_tIlLb1EEELS5_0EEEvT0_T1_T2_T3_T4_T5_T6_T7_iT8_NS1_7vsmem_tE --------------------------
	.section	.text._ZN3cub18CUB_300001_SM_10006detail6select23DeviceSelectSweepKernelINS2_10policy_hubIjbiLb0ELNS0_10SelectImplE0EE10Policy1000EN6thrust24THRUST_300001_SM_1000_NS17counting_iteratorIjNS9_11use_defaultESB_SB_EENS9_18transform_iteratorI9NonZeroOpIfEPKfSB_SB_EEPjSJ_NS0_13ScanTileStateIiLb1EEENS0_8NullTypeESM_iNS2_19streaming_context_tIlLb1EEELS5_0EEEvT0_T1_T2_T3_T4_T5_T6_T7_iT8_NS1_7vsmem_tE,"ax",@progbits
	.align	128
        .global         _ZN3cub18CUB_300001_SM_10006detail6select23DeviceSelectSweepKernelINS2_10policy_hubIjbiLb0ELNS0_10SelectImplE0EE10Policy1000EN6thrust24THRUST_300001_SM_1000_NS17counting_iteratorIjNS9_11use_defaultESB_SB_EENS9_18transform_iteratorI9NonZeroOpIfEPKfSB_SB_EEPjSJ_NS0_13ScanTileStateIiLb1EEENS0_8NullTypeESM_iNS2_19streaming_context_tIlLb1EEELS5_0EEEvT0_T1_T2_T3_T4_T5_T6_T7_iT8_NS1_7vsmem_tE
        .type           _ZN3cub18CUB_300001_SM_10006detail6select23DeviceSelectSweepKernelINS2_10policy_hubIjbiLb0ELNS0_10SelectImplE0EE10Policy1000EN6thrust24THRUST_300001_SM_1000_NS17counting_iteratorIjNS9_11use_defaultESB_SB_EENS9_18transform_iteratorI9NonZeroOpIfEPKfSB_SB_EEPjSJ_NS0_13ScanTileStateIiLb1EEENS0_8NullTypeESM_iNS2_19streaming_context_tIlLb1EEELS5_0EEEvT0_T1_T2_T3_T4_T5_T6_T7_iT8_NS1_7vsmem_tE,@function
        .size           _ZN3cub18CUB_300001_SM_10006detail6select23DeviceSelectSweepKernelINS2_10policy_hubIjbiLb0ELNS0_10SelectImplE0EE10Policy1000EN6thrust24THRUST_300001_SM_1000_NS17counting_iteratorIjNS9_11use_defaultESB_SB_EENS9_18transform_iteratorI9NonZeroOpIfEPKfSB_SB_EEPjSJ_NS0_13ScanTileStateIiLb1EEENS0_8NullTypeESM_iNS2_19streaming_context_tIlLb1EEELS5_0EEEvT0_T1_T2_T3_T4_T5_T6_T7_iT8_NS1_7vsmem_tE,(.L_x_3676 - _ZN3cub18CUB_300001_SM_10006detail6select23DeviceSelectSweepKernelINS2_10policy_hubIjbiLb0ELNS0_10SelectImplE0EE10Policy1000EN6thrust24THRUST_300001_SM_1000_NS17counting_iteratorIjNS9_11use_defaultESB_SB_EENS9_18transform_iteratorI9NonZeroOpIfEPKfSB_SB_EEPjSJ_NS0_13ScanTileStateIiLb1EEENS0_8NullTypeESM_iNS2_19streaming_context_tIlLb1EEELS5_0EEEvT0_T1_T2_T3_T4_T5_T6_T7_iT8_NS1_7vsmem_tE)
        .other          _ZN3cub18CUB_300001_SM_10006detail6select23DeviceSelectSweepKernelINS2_10policy_hubIjbiLb0ELNS0_10SelectImplE0EE10Policy1000EN6thrust24THRUST_300001_SM_1000_NS17counting_iteratorIjNS9_11use_defaultESB_SB_EENS9_18transform_iteratorI9NonZeroOpIfEPKfSB_SB_EEPjSJ_NS0_13ScanTileStateIiLb1EEENS0_8NullTypeESM_iNS2_19streaming_context_tIlLb1EEELS5_0EEEvT0_T1_T2_T3_T4_T5_T6_T7_iT8_NS1_7vsmem_tE,@"STO_CUDA_ENTRY STV_DEFAULT"
_ZN3cub18CUB_300001_SM_10006detail6select23DeviceSelectSweepKernelINS2_10policy_hubIjbiLb0ELNS0_10SelectImplE0EE10Policy1000EN6thrust24THRUST_300001_SM_1000_NS17counting_iteratorIjNS9_11use_defaultESB_SB_EENS9_18transform_iteratorI9NonZeroOpIfEPKfSB_SB_EEPjSJ_NS0_13ScanTileStateIiLb1EEENS0_8NullTypeESM_iNS2_19streaming_context_tIlLb1EEELS5_0EEEvT0_T1_T2_T3_T4_T5_T6_T7_iT8_NS1_7vsmem_tE:
.text._ZN3cub18CUB_300001_SM_10006detail6select23DeviceSelectSweepKernelINS2_10policy_hubIjbiLb0ELNS0_10SelectImplE0EE10Policy1000EN6thrust24THRUST_300001_SM_1000_NS17counting_iteratorIjNS9_11use_defaultESB_SB_EENS9_18transform_iteratorI9NonZeroOpIfEPKfSB_SB_EEPjSJ_NS0_13ScanTileStateIiLb1EEENS0_8NullTypeESM_iNS2_19streaming_context_tIlLb1EEELS5_0EEEvT0_T1_T2_T3_T4_T5_T6_T7_iT8_NS1_7vsmem_tE:
[----:B------:R-:W-:Y:S08]  /*0000*/  LDC R1, c[0x0][0x37c] ;  /* 0x0000df00ff017b82 */ /* 0x000ff00000000800 */
[----:B------:R-:W-:Y:S01]  /*0010*/  S2UR UR4, SR_CTAID.X ;  /* 0x00000000000479c3 */ /* 0x000fe20000002500 */
[----:B------:R-:W0:Y:S01]  /*0020*/  LDCU UR5, c[0x0][0x374] ;  /* 0x00006e80ff0577ac */ /* 0x000e220008000800 */
[----:B------:R-:W1:Y:S06]  /*0030*/  LDCU UR7, c[0x0][0x3b8] ;  /* 0x00007700ff0777ac */ /* 0x000e6c0008000800 */
[----:B------:R-:W0:Y:S01]  /*0040*/  S2UR UR6, SR_CTAID.Y ;  /* 0x00000000000679c3 */ /* 0x000e220000002600 */
[----:B------:R-:W2:Y:S01]  /*0050*/  LDCU.64 UR8, c[0x0][0x358] ;  /* 0x00006b00ff0877ac */ /* 0x000ea20008000a00 */
[----:B0-----:R-:W-:-:S02]  /*0060*/  UIMAD UR4, UR4, UR5, UR6 ;  /* 0x00000005040472a4 */ /* 0x001fc4000f8e0206 */
[----:B-1----:R-:W-:Y:S02]  /*0070*/  UIADD3 UR5, UPT, UPT, UR7, -0x1, URZ ;  /* 0xffffffff07057890 */ /* 0x002fe4000fffe0ff */
        /* <DEDUP_REMOVED lines=34> */
[----:B------:R-:W-:Y:S01]  /*02a0*/  LOP3.LUT R48, R48, 0xfffffffe, RZ, 0xc0, !PT ;  /* 0xfffffffe30307812 */ /* 0x000fe200078ec0ff */
[----:B------:R-:W1:Y:S01]  /*02b0*/  S2UR UR5, SR_CgaCtaId ;  /* 0x00000000000579c3 */ /* 0x000e620000008800 */
[----:B------:R-:W-:Y:S01]  /*02c0*/  UMOV UR4, 0x400 ;  /* 0x0000040000047882 */ /* 0x000fe20000000000 */
[----:B------:R-:W-:Y:S01]  /*02d0*/  BSSY.RECONVERGENT B0, `(.L_x_2297) ;  /* 0x00000b9000007945 */ /* 0x000fe20003800200 */
[----:B-1----:R-:W-:-:S05]  /*02e0*/  ULEA UR4, UR5, UR4, 0x18 ;  /* 0x0000000405047291 */ /* 0x002fca000f8ec0ff */
[----:B------:R-:W-:Y:S01]  /*02f0*/  BAR.SYNC.DEFER_BLOCKING 0x0 ;  /* 0x0000000000007b1d */ /* 0x000fe20000010000 */
[----:B--2---:R-:W-:Y:S02]  /*0300*/  FSETP.NEU.AND P5, PT, R18, RZ, PT ;  /* 0x000000ff1200720b */ /* 0x004fe40003fad000 */
[----:B---3--:R-:W-:Y:S01]  /*0310*/  FSETP.NEU.AND P4, PT, R0, RZ, PT ;  /* 0x000000ff0000720b */ /* 0x008fe20003f8d000 */
[----:B------:R-:W-:Y:S01]  /*0320*/  IMAD.MOV.U32 R0, RZ, RZ, 0x2 ;  /* 0x00000002ff007424 */ /* 0x000fe200078e00ff */
[----:B------:R-:W-:Y:S02]  /*0330*/  SEL R43, RZ, 0x1, !P5 ;  /* 0x00000001ff2b7807 */ /* 0x000fe40006800000 */
[----:B----4-:R-:W-:-:S03]  /*0340*/  FSETP.NEU.AND P3, PT, R6, RZ, PT ;  /* 0x000000ff0600720b */ /* 0x010fc60003f6d000 */
[----:B------:R-:W-:Y:S01]  /*0350*/  VIADD R41, R43, 0x1 ;  /* 0x000000012b297836 */ /* 0x000fe20000000000 */
[----:B-----5:R-:W-:-:S03]  /*0360*/  FSETP.NEU.AND P1, PT, R7, RZ, PT ;  /* 0x000000ff0700720b */ /* 0x020fc60003f2d000 */
[----:B------:R-:W-:Y:S01]  /*0370*/  @!P5 IMAD.MOV R0, RZ, RZ, 0x1 ;  /* 0x00000001ff00d424 */ /* 0x000fe200078e02ff */
[----:B------:R-:W-:Y:S02]  /*0380*/  @P5 LOP3.LUT R48, R48, 0x1, RZ, 0xfc, !PT ;  /* 0x0000000130305812 */ /* 0x000fe400078efcff */
[----:B------:R-:W-:Y:S01]  /*0390*/  FSETP.NEU.AND P0, PT, R8, RZ, PT ;  /* 0x000000ff0800720b */ /* 0x000fe20003f0d000 */
[----:B------:R-:W-:Y:S01]  /*03a0*/  @!P4 IMAD.MOV R0, RZ, RZ, R43 ;  /* 0x000000ffff00c224 */ /* 0x000fe200078e022b */
[----:B------:R-:W-:Y:S01]  /*03b0*/  LOP3.LUT R48, R48, 0xfffffffd, RZ, 0xc0, !PT ;  /* 0xfffffffd30307812 */ /* 0x000fe200078ec0ff */
[----:B------:R-:W1:Y:S02]  /*03c0*/  S2R R8, SR_LANEID ;  /* 0x0000000000087919 */ /* 0x000e640000000000 */
[----:B------:R-:W-:Y:S01]  /*03d0*/  VIADD R6, R0, 0x1 ;  /* 0x0000000100067836 */ /* 0x000fe20000000000 */
[----:B------:R-:W-:Y:S01]  /*03e0*/  @P4 LOP3.LUT R48, R48, 0x2, RZ, 0xfc, !PT ;  /* 0x0000000230304812 */ /* 0x000fe200078efcff */
[----:B------:R-:W-:-:S03]  /*03f0*/  @!P3 IMAD.MOV R6, RZ, RZ, R0 ;  /* 0x000000ffff06b224 */ /* 0x000fc600078e0200 */
[----:B------:R-:W-:Y:S01]  /*0400*/  LOP3.LUT R48, R48, 0xfffffffb, RZ, 0xc0, !PT ;  /* 0xfffffffb30307812 */ /* 0x000fe200078ec0ff */
[----:B------:R-:W-:Y:S02]  /*0410*/  VIADD R21, R6, 0x1 ;  /* 0x0000000106157836 */ /* 0x000fe40000000000 */
[----:B------:R-:W-:Y:S01]  /*0420*/  @!P1 IMAD.MOV R21, RZ, RZ, R6 ;  /* 0x000000ffff159224 */ /* 0x000fe200078e0206 */
[----:B------:R-:W-:Y:S02]  /*0430*/  @P3 LOP3.LUT R48, R48, 0x4, RZ, 0xfc, !PT ;  /* 0x0000000430303812 */ /* 0x000fe400078efcff */
[----:B------:R-:W-:Y:S01]  /*0440*/  FSETP.NEU.AND P2, PT, R12, RZ, PT ;  /* 0x000000ff0c00720b */ /* 0x000fe20003f4d000 */
[----:B------:R-:W-:Y:S01]  /*0450*/  VIADD R0, R21, 0x1 ;  /* 0x0000000115007836 */ /* 0x000fe20000000000 */
[----:B------:R-:W-:Y:S01]  /*0460*/  LOP3.LUT R48, R48, 0xffffffdf, RZ, 0xc0, !PT ;  /* 0xffffffdf30307812 */ /* 0x000fe200078ec0ff */
[----:B------:R-:W-:Y:S01]  /*0470*/  @!P0 IMAD.MOV R0, RZ, RZ, R21 ;  /* 0x000000ffff008224 */ /* 0x000fe200078e0215 */
[----:B------:R-:W-:-:S02]  /*0480*/  FSETP.NEU.AND P3, PT, R13, RZ, PT ;  /* 0x000000ff0d00720b */ /* 0x000fc40003f6d000 */
[----:B------:R-:W-:Y:S01]  /*0490*/  @P1 LOP3.LUT R48, R48, 0x20, RZ, 0xfc, !PT ;  /* 0x0000002030301812 */ /* 0x000fe200078efcff */
[----:B0-----:R-:W-:Y:S01]  /*04a0*/  VIADD R4, R0, 0x1 ;  /* 0x0000000100047836 */ /* 0x001fe20000000000 */
[----:B------:R-:W-:Y:S02]  /*04b0*/  FSETP.NEU.AND P1, PT, R9, RZ, PT ;  /* 0x000000ff0900720b */ /* 0x000fe40003f2d000 */
[----:B------:R-:W-:Y:S02]  /*04c0*/  LOP3.LUT R48, R48, 0xfffffff7, RZ, 0xc0, !PT ;  /* 0xfffffff730307812 */ /* 0x000fe400078ec0ff */
[----:B------:R-:W-:Y:S02]  /*04d0*/  FSETP.NEU.AND P4, PT, R14, RZ, PT ;  /* 0x000000ff0e00720b */ /* 0x000fe40003f8d000 */
[----:B------:R-:W-:Y:S02]  /*04e0*/  @P0 LOP3.LUT R48, R48, 0x8, RZ, 0xfc, !PT ;  /* 0x0000000830300812 */ /* 0x000fe400078efcff */
[----:B------:R-:W-:-:S02]  /*04f0*/  FSETP.NEU.AND P0, PT, R10, RZ, PT ;  /* 0x000000ff0a00720b */ /* 0x000fc40003f0d000 */
[----:B------:R-:W-:Y:S02]  /*0500*/  LOP3.LUT R48, R48, 0xffffffef, RZ, 0xc0, !PT ;  /* 0xffffffef30307812 */ /* 0x000fe400078ec0ff */
[----:B------:R-:W-:Y:S01]  /*0510*/  FSETP.NEU.AND P5, PT, R15, RZ, PT ;  /* 0x000000ff0f00720b */ /* 0x000fe20003fad000 */
[----:B------:R-:W-:Y:S01]  /*0520*/  @!P1 IMAD.MOV R4, RZ, RZ, R0 ;  /* 0x000000ffff049224 */ /* 0x000fe200078e0200 */
[----:B------:R-:W-:Y:S02]  /*0530*/  @P1 LOP3.LUT R48, R48, 0x10, RZ, 0xfc, !PT ;  /* 0x0000001030301812 */ /* 0x000fe400078efcff */
[----:B------:R-:W-:Y:S01]  /*0540*/  FSETP.NEU.AND P1, PT, R11, RZ, PT ;  /* 0x000000ff0b00720b */ /* 0x000fe20003f2d000 */
[----:B------:R-:W-:Y:S01]  /*0550*/  VIADD R0, R4, 0x1 ;  /* 0x0000000104007836 */ /* 0x000fe20000000000 */
[----:B------:R-:W-:Y:S02]  /*0560*/  P2R R23, PR, RZ, 0x1 ;  /* 0x00000001ff177803 */ /* 0x000fe40000000000 */
[----:B------:R-:W-:Y:S01]  /*0570*/  LOP3.LUT R48, R48, 0xffffff7f, RZ, 0xc0, !PT ;  /* 0xffffff7f30307812 */ /* 0x000fe200078ec0ff */
[----:B------:R-:W-:Y:S01]  /*0580*/  @!P0 IMAD.MOV R0, RZ, RZ, R4 ;  /* 0x000000ffff008224 */ /* 0x000fe200078e0204 */
[----:B------:R-:W-:-:S03]  /*0590*/  FSETP.NEU.AND P0, PT, R16, RZ, PT ;  /* 0x000000ff1000720b */ /* 0x000fc60003f0d000 */
[----:B------:R-:W-:Y:S01]  /*05a0*/  VIADD R4, R0, 0x1 ;  /* 0x0000000100047836 */ /* 0x000fe20000000000 */
[----:B------:R-:W-:-:S03]  /*05b0*/  @P5 LOP3.LUT R48, R48, 0x80, RZ, 0xfc, !PT ;  /* 0x0000008030305812 */ /* 0x000fc600078efcff */
[----:B------:R-:W-:Y:S01]  /*05c0*/  @!P1 IMAD.MOV R4, RZ, RZ, R0 ;  /* 0x000000ffff049224 */ /* 0x000fe200078e0200 */
[----:B------:R-:W-:-:S03]  /*05d0*/  LOP3.LUT R48, R48, 0xffffffbf, RZ, 0xc0, !PT ;  /* 0xffffffbf30307812 */ /* 0x000fc600078ec0ff */
[----:B------:R-:W-:Y:S02]  /*05e0*/  VIADD R0, R4, 0x1 ;  /* 0x0000000104007836 */ /* 0x000fe40000000000 */
[----:B------:R-:W-:Y:S01]  /*05f0*/  @!P2 IMAD.MOV R0, RZ, RZ, R4 ;  /* 0x000000ffff00a224 */ /* 0x000fe200078e0204 */
[----:B------:R-:W-:-:S03]  /*0600*/  @P0 LOP3.LUT R48, R48, 0x40, RZ, 0xfc, !PT ;  /* 0x0000004030300812 */ /* 0x000fc600078efcff */
[----:B------:R-:W-:Y:S02]  /*0610*/  VIADD R4, R0, 0x1 ;  /* 0x0000000100047836 */ /* 0x000fe40000000000 */
[----:B------:R-:W-:-:S04]  /*0620*/  @!P3 IMAD.MOV R4, RZ, RZ, R0 ;  /* 0x000000ffff04b224 */ /* 0x000fc800078e0200 */
[----:B------:R-:W-:Y:S02]  /*0630*/  VIADD R0, R4, 0x1 ;  /* 0x0000000104007836 */ /* 0x000fe40000000000 */
[----:B------:R-:W-:-:S04]  /*0640*/  @!P4 IMAD.MOV R0, RZ, RZ, R4 ;  /* 0x000000ffff00c224 */ /* 0x000fc800078e0204 */
[----:B------:R-:W-:Y:S02]  /*0650*/  VIADD R45, R0, 0x1 ;  /* 0x00000001002d7836 */ /* 0x000fe40000000000 */
[----:B------:R-:W-:Y:S01]  /*0660*/  @!P5 IMAD.MOV R45, RZ, RZ, R0 ;  /* 0x000000ffff2dd224 */ /* 0x000fe200078e0200 */
[----:B------:R-:W-:-:S03]  /*0670*/  FSETP.NEU.AND P5, PT, R17, RZ, PT ;  /* 0x000000ff1100720b */ /* 0x000fc60003fad000 */
[----:B------:R-:W-:Y:S02]  /*0680*/  VIADD R44, R45, 0x1 ;  /* 0x000000012d2c7836 */ /* 0x000fe40000000000 */
[----:B------:R-:W-:Y:S01]  /*0690*/  @!P0 IMAD.MOV R44, RZ, RZ, R45 ;  /* 0x000000ffff2c8224 */ /* 0x000fe200078e022d */
[----:B------:R-:W-:-:S03]  /*06a0*/  LOP3.LUT P0, RZ, R48, 0x10, RZ, 0xc0, !PT ;  /* 0x0000001030ff7812 */ /* 0x000fc6000780c0ff */
[----:B------:R-:W-:-:S04]  /*06b0*/  VIADD R0, R44, 0x1 ;  /* 0x000000012c007836 */ /* 0x000fc80000000000 */
[----:B------:R-:W-:-:S05]  /*06c0*/  @!P5 IMAD.MOV R0, RZ, RZ, R44 ;  /* 0x000000ffff00d224 */ /* 0x000fca00078e022c */
[----:B------:R-:W0:Y:S02]  /*06d0*/  SHFL.UP P6, R5, R0, 0x1, RZ ;  /* 0x0420000000057989 */ /* 0x000e2400000c00ff */
[----:B0-----:R-:W-:Y:S01]  /*06e0*/  @P6 IMAD.IADD R5, R5, 0x1, R0 ;  /* 0x0000000105056824 */ /* 0x001fe200078e0200 */
[----:B------:R-:W-:-:S04]  /*06f0*/  SHF.R.U32.HI R0, RZ, 0x5, R20 ;  /* 0x00000005ff007819 */ /* 0x000fc80000011614 */
        /* <DEDUP_REMOVED lines=8> */
[----:B-1----:R-:W-:Y:S01]  /*0780*/  ISETP.NE.AND P6, PT, R8, 0x1f, PT ;  /* 0x0000001f0800780c */ /* 0x002fe20003fc5270 */
[----:B------:R-:W-:Y:S02]  /*0790*/  VIADD R6, R44, 0x1 ;  /* 0x000000012c067836 */ /* 0x000fe40000000000 */
[----:B------:R-:W-:-:S04]  /*07a0*/  @!P5 IMAD.MOV R6, RZ, RZ, R44 ;  /* 0x000000ffff06d224 */ /* 0x000fc800078e022c */
[----:B------:R-:W-:-:S06]  /*07b0*/  IMAD.IADD R6, R9, 0x1, -R6 ;  /* 0x0000000109067824 */ /* 0x000fcc00078e0a06 */
[----:B------:R-:W-:-:S05]  /*07c0*/  @!P6 LEA R4, R0, UR4, 0x2 ;  /* 0x000000040004ec11 */ /* 0x000fca000f8e10ff */
[----:B------:R-:W-:Y:S01]  /*07d0*/  @!P6 STS [R4], R9 ;  /* 0x000000090400e388 */ /* 0x000fe20000000800 */
[----:B------:R-:W-:Y:S01]  /*07e0*/  BAR.SYNC.DEFER_BLOCKING 0x0 ;  /* 0x0000000000007b1d */ /* 0x000fe20000010000 */
[----:B------:R-:W-:-:S04]  /*07f0*/  ISETP.NE.AND P6, PT, R8, RZ, PT ;  /* 0x000000ff0800720c */ /* 0x000fc80003fc5270 */
[----:B------:R-:W-:Y:S02]  /*0800*/  SEL R27, R6, RZ, P6 ;  /* 0x000000ff061b7207 */ /* 0x000fe40003000000 */
[----:B------:R-:W-:Y:S01]  /*0810*/  ISETP.NE.AND P6, PT, R0, 0x2, PT ;  /* 0x000000020000780c */ /* 0x000fe20003fc5270 */
[----:B------:R-:W0:Y:S04]  /*0820*/  LDS.128 R16, [UR4] ;  /* 0x00000004ff107984 */ /* 0x000e280008000c00 */
[----:B------:R-:W1:Y:S04]  /*0830*/  LDS.128 R12, [UR4+0x10] ;  /* 0x00001004ff0c7984 */ /* 0x000e680008000c00 */
[----:B------:R-:W2:Y:S01]  /*0840*/  LDS.128 R8, [UR4+0x20] ;  /* 0x00002004ff087984 */ /* 0x000ea20008000c00 */
[----:B0-----:R-:W-:-:S05]  /*0850*/  IMAD.IADD R5, R16, 0x1, R17 ;  /* 0x0000000110057824 */ /* 0x001fca00078e0211 */
[----:B------:R-:W-:Y:S01]  /*0860*/  SEL R6, R5, R16, !P6 ;  /* 0x0000001005067207 */ /* 0x000fe20007000000 */
[----:B------:R-:W-:Y:S01]  /*0870*/  IMAD.IADD R5, R18, 0x1, R5 ;  /* 0x0000000112057824 */ /* 0x000fe200078e0205 */
[----:B------:R-:W-:-:S04]  /*0880*/  ISETP.NE.AND P6, PT, R0, 0x3, PT ;  /* 0x000000030000780c */ /* 0x000fc80003fc5270 */
[----:B------:R-:W-:Y:S01]  /*0890*/  SEL R6, R5, R6, !P6 ;  /* 0x0000000605067207 */ /* 0x000fe20007000000 */
[----:B------:R-:W-:Y:S01]  /*08a0*/  IMAD.IADD R5, R19, 0x1, R5 ;  /* 0x0000000113057824 */ /* 0x000fe200078e0205 */
[----:B------:R-:W-:-:S04]  /*08b0*/  ISETP.NE.AND P6, PT, R0, 0x4, PT ;  /* 0x000000040000780c */ /* 0x000fc80003fc5270 */
[C---:B------:R-:W-:Y:S01]  /*08c0*/  SEL R6, R5.reuse, R6, !P6 ;  /* 0x0000000605067207 */ /* 0x040fe20007000000 */
[----:B-1----:R-:W-:Y:S01]  /*08d0*/  IMAD.IADD R5, R5, 0x1, R12 ;  /* 0x0000000105057824 */ /* 0x002fe200078e020c */
        /* <DEDUP_REMOVED lines=32> */
[----:B------:R-:W-:Y:S02]  /*0ae0*/  ISETP.GE.U32.AND P6, PT, R20, 0x20, PT ;  /* 0x000000201400780c */ /* 0x000fe40003fc6070 */
[----:B------:R-:W0:Y:S02]  /*0af0*/  LDC R20, c[0x0][0x380] ;  /* 0x0000e000ff147b82 */ /* 0x000e240000000800 */
[----:B------:R-:W-:Y:S02]  /*0b00*/  SEL R22, R22, RZ, P6 ;  /* 0x000000ff16167207 */ /* 0x000fe40003000000 */
[----:B------:R-:W-:-:S03]  /*0b10*/  LOP3.LUT P6, RZ, R48, 0x8, RZ, 0xc0, !PT ;  /* 0x0000000830ff7812 */ /* 0x000fc600078cc0ff */
[----:B------:R-:W-:-:S04]  /*0b20*/  IMAD.IADD R46, R22, 0x1, R27 ;  /* 0x00000001162e7824 */ /* 0x000fc800078e021b */
[----:B------:R-:W-:-:S04]  /*0b30*/  IMAD.IADD R22, R21, 0x1, R46 ;  /* 0x0000000115167824 */ /* 0x000fc800078e022e */
[----:B------:R-:W-:Y:S02]  /*0b40*/  VIADD R0, R22, 0x1 ;  /* 0x0000000116007836 */ /* 0x000fe40000000000 */
[----:B------:R-:W-:Y:S01]  /*0b50*/  @!P6 IMAD.MOV R0, RZ, RZ, R22 ;  /* 0x000000ffff00e224 */ /* 0x000fe200078e0216 */
[----:B------:R-:W-:-:S03]  /*0b60*/  LOP3.LUT P6, RZ, R48, 0x2, RZ, 0xc0, !PT ;  /* 0x0000000230ff7812 */ /* 0x000fc600078cc0ff */
[----:B------:R-:W-:Y:S02]  /*0b70*/  VIADD R39, R0, 0x1 ;  /* 0x0000000100277836 */ /* 0x000fe40000000000 */
[----:B------:R-:W-:Y:S01]  /*0b80*/  @!P0 IMAD.MOV R39, RZ, RZ, R0 ;  /* 0x000000ffff278224 */ /* 0x000fe200078e0200 */
[----:B0-----:R-:W-:Y:S02]  /*0b90*/  IADD3 R47, PT, PT, R20, UR7, R3 ;  /* 0x00000007142f7c10 */ /* 0x001fe4000fffe003 */
[----:B------:R-:W0:Y:S01]  /*0ba0*/  S2R R3, SR_TID.X ;  /* 0x0000000000037919 */ /* 0x000e220000002100 */
[----:B------:R-:W-:Y:S01]  /*0bb0*/  ISETP.NE.AND P0, PT, R23, RZ, PT ;  /* 0x000000ff1700720c */ /* 0x000fe20003f05270 */
[----:B------:R-:W-:Y:S02]  /*0bc0*/  VIADD R36, R39, 0x1 ;  /* 0x0000000127247836 */ /* 0x000fe40000000000 */
[----:B------:R-:W-:Y:S01]  /*0bd0*/  IMAD.IADD R47, R2, 0x1, R47 ;  /* 0x00000001022f7824 */ /* 0x000fe200078e022f */
[----:B------:R-:W-:Y:S01]  /*0be0*/  IADD3 R2, PT, PT, R18, R17, R16 ;  /* 0x0000001112027210 */ /* 0x000fe20007ffe010 */
[----:B------:R-:W-:-:S02]  /*0bf0*/  @!P6 IMAD.MOV R41, RZ, RZ, R43 ;  /* 0x000000ffff29e224 */ /* 0x000fc400078e022b */
[C---:B------:R-:W-:Y:S01]  /*0c00*/  VIADD R40, R47.reuse, 0x1 ;  /* 0x000000012f287836 */ /* 0x040fe20000000000 */
[----:B------:R-:W-:Y:S01]  /*0c10*/  IADD3 R2, PT, PT, R12, R2, R19 ;  /* 0x000000020c027210 */ /* 0x000fe20007ffe013 */
[C---:B------:R-:W-:Y:S02]  /*0c20*/  VIADD R38, R47.reuse, 0x2 ;  /* 0x000000022f267836 */ /* 0x040fe40000000000 */
[C---:B------:R-:W-:Y:S01]  /*0c30*/  VIADD R37, R47.reuse, 0x3 ;  /* 0x000000032f257836 */ /* 0x040fe20000000000 */
[----:B------:R-:W-:Y:S01]  /*0c40*/  IADD3 R2, PT, PT, R14, R2, R13 ;  /* 0x000000020e027210 */ /* 0x000fe20007ffe00d */
[----:B------:R-:W-:Y:S02]  /*0c50*/  @!P0 IMAD.MOV R36, RZ, RZ, R39 ;  /* 0x000000ffff248224 */ /* 0x000fe400078e0227 */
[----:B------:R-:W-:Y:S01]  /*0c60*/  VIADD R35, R47, 0x4 ;  /* 0x000000042f237836 */ /* 0x000fe20000000000 */
[----:B------:R-:W-:Y:S01]  /*0c70*/  IADD3 R2, PT, PT, R8, R2, R15 ;  /* 0x0000000208027210 */ /* 0x000fe20007ffe00f */
[----:B------:R-:W-:-:S02]  /*0c80*/  VIADD R31, R36, 0x1 ;  /* 0x00000001241f7836 */ /* 0x000fc40000000000 */
[----:B------:R-:W-:Y:S01]  /*0c90*/  @!P1 IMAD.MOV R31, RZ, RZ, R36 ;  /* 0x000000ffff1f9224 */ /* 0x000fe200078e0224 */
[----:B------:R-:W-:Y:S01]  /*0ca0*/  IADD3 R2, PT, PT, R10, R2, R9 ;  /* 0x000000020a027210 */ /* 0x000fe20007ffe009 */
[----:B------:R-:W-:Y:S02]  /*0cb0*/  VIADD R34, R47, 0x5 ;  /* 0x000000052f227836 */ /* 0x000fe40000000000 */
[----:B------:R-:W-:Y:S01]  /*0cc0*/  VIADD R26, R31, 0x1 ;  /* 0x000000011f1a7836 */ /* 0x000fe20000000000 */
[----:B------:R-:W-:Y:S01]  /*0cd0*/  IADD3 R2, PT, PT, R4, R2, R11 ;  /* 0x0000000204027210 */ /* 0x000fe20007ffe00b */
[----:B------:R-:W-:Y:S02]  /*0ce0*/  @!P2 IMAD.MOV R26, RZ, RZ, R31 ;  /* 0x000000ffff1aa224 */ /* 0x000fe400078e021f */
[C---:B------:R-:W-:Y:S01]  /*0cf0*/  VIADD R33, R47.reuse, 0x6 ;  /* 0x000000062f217836 */ /* 0x040fe20000000000 */
[----:B------:R-:W-:Y:S01]  /*0d00*/  IADD3 R50, PT, PT, R6, R2, R5 ;  /* 0x0000000206327210 */ /* 0x000fe20007ffe005 */
[----:B------:R-:W-:Y:S01]  /*0d10*/  VIADD R32, R47, 0x7 ;  /* 0x000000072f207836 */ /* 0x000fe20000000000 */
[----:B0-----:R-:W-:Y:S01]  /*0d20*/  ISETP.NE.AND P6, PT, R3, RZ, PT ;  /* 0x000000ff0300720c */ /* 0x001fe20003fc5270 */
[----:B------:R-:W-:-:S02]  /*0d30*/  VIADD R30, R47, 0x8 ;  /* 0x000000082f1e7836 */ /* 0x000fc40000000000 */
[C---:B------:R-:W-:Y:S02]  /*0d40*/  VIADD R29, R47.reuse, 0x9 ;  /* 0x000000092f1d7836 */ /* 0x040fe40000000000 */
[C---:B------:R-:W-:Y:S02]  /*0d50*/  VIADD R28, R47.reuse, 0xa ;  /* 0x0000000a2f1c7836 */ /* 0x040fe40000000000 */
[C---:B------:R-:W-:Y:S02]  /*0d60*/  VIADD R27, R47.reuse, 0xb ;  /* 0x0000000b2f1b7836 */ /* 0x040fe40000000000 */
[C---:B------:R-:W-:Y:S02]  /*0d70*/  VIADD R25, R47.reuse, 0xc ;  /* 0x0000000c2f197836 */ /* 0x040fe40000000000 */
[----:B------:R-:W-:Y:S02]  /*0d80*/  VIADD R24, R47, 0xd ;  /* 0x0000000d2f187836 */ /* 0x000fe40000000000 */
        /* <DEDUP_REMOVED lines=13> */
.L_x_2298:
[----:B------:R-:W-:Y:S05]  /*0e60*/  BSYNC.RECONVERGENT B0 ;  /* 0x0000000000007941 */ /* 0x000fea0003800200 */
.L_x_2297:
[----:B------:R-:W-:Y:S01]  /*0e70*/  LOP3.LUT P6, RZ, R48, 0x4, RZ, 0xc0, !PT ;  /* 0x0000000430ff7812 */ /* 0x000fe200078cc0ff */
[----:B------:R-:W-:Y:S02]  /*0e80*/  IMAD.IADD R42, R46, 0x1, R41 ;  /* 0x000000012e2a7824 */ /* 0x000fe400078e0229 */
[----:B------:R-:W-:Y:S02]  /*0e90*/  IMAD.IADD R41, R7, 0x1, R50 ;  /* 0x0000000107297824 */ /* 0x000fe400078e0232 */
[----:B0-----:R-:W-:Y:S02]  /*0ea0*/  VIADD R21, R42, 0x1 ;  /* 0x000000012a157836 */ /* 0x001fe40000000000 */
[----:B------:R-:W-:Y:S02]  /*0eb0*/  @!P3 IMAD.MOV R23, RZ, RZ, R26 ;  /* 0x000000ffff17b224 */ /* 0x000fe400078e021a */
[----:B------:R-:W-:Y:S02]  /*0ec0*/  IMAD.IADD R3, R45, 0x1, R46 ;  /* 0x000000012d037824 */ /* 0x000fe400078e022e */
[----:B------:R-:W-:-:S02]  /*0ed0*/  VIADD R2, R23, 0x1 ;  /* 0x0000000117027836 */ /* 0x000fc40000000000 */
[----:B------:R-:W-:Y:S01]  /*0ee0*/  @!P6 IMAD.MOV R21, RZ, RZ, R42 ;  /* 0x000000ffff15e224 */ /* 0x000fe200078e022a */
[----:B------:R-:W-:Y:S01]  /*0ef0*/  ISETP.GT.AND P6, PT, R41, 0x200, PT ;  /* 0x000002002900780c */ /* 0x000fe20003fc4270 */
[--C-:B------:R-:W-:Y:S02]  /*0f00*/  IMAD.IADD R20, R44, 0x1, R46.reuse ;  /* 0x000000012c147824 */ /* 0x100fe400078e022e */
[----:B------:R-:W-:Y:S02]  /*0f10*/  IMAD.IADD R43, R43, 0x1, R46 ;  /* 0x000000012b2b7824 */ /* 0x000fe400078e022e */
[----:B------:R-:W-:-:S08]  /*0f20*/  @!P4 IMAD.MOV R2, RZ, RZ, R23 ;  /* 0x000000ffff02c224 */ /* 0x000fd000078e0217 */
[----:B------:R-:W-:Y:S05]  /*0f30*/  @P6 BRA `(.L_x_2299) ;  /* 0x0000000c00306947 */ /* 0x000fea0003800000 */
        /* <DEDUP_REMOVED lines=9> */
.L_x_2302:
[----:B------:R-:W0:Y:S01]  /*0fd0*/  LDCU.64 UR4, c[0x0][0x398] ;  /* 0x00007300ff0477ac */ /* 0x000e220008000a00 */
[----:B-----5:R-:W-:-:S04]  /*0fe0*/  IADD3 R6, P6, PT, R46, R4, RZ ;  /* 0x000000042e067210 */ /* 0x020fc80007fde0ff */
[----:B------:R-:W-:Y:S02]  /*0ff0*/  LEA.HI.X.SX32 R5, R46, R5, 0x1, P6 ;  /* 0x000000052e057211 */ /* 0x000fe400030f0eff */
[----:B0-----:R-:W-:-:S04]  /*1000*/  LEA R4, P6, R6, UR4, 0x2 ;  /* 0x0000000406047c11 */ /* 0x001fc8000f8c10ff */
[----:B------:R-:W-:-:S05]  /*1010*/  LEA.HI.X R5, R6, UR5, R5, 0x2, P6 ;  /* 0x0000000506057c11 */ /* 0x000fca000b0f1405 */
[----:B------:R1:W-:Y:S04]  /*1020*/  STG.E desc[UR8][R4.64], R47 ;  /* 0x0000002f04007986 */ /* 0x0003e8000c101908 */
.L_x_2301:
[----:B0-----:R-:W-:Y:S05]  /*1030*/  BSYNC.RECONVERGENT B0 ;  /* 0x0000000000007941 */ /* 0x001fea0003800200 */
.L_x_2300:
        /* <DEDUP_REMOVED lines=8> */
.L_x_2305:
[----:B------:R-:W0:Y:S01]  /*10c0*/  LDCU.64 UR4, c[0x0][0x398] ;  /* 0x00007300ff0477ac */ /* 0x000e220008000a00 */
[----:B-----5:R-:W-:-:S04]  /*10d0*/  IADD3 R6, P6, PT, R43, R4, RZ ;  /* 0x000000042b067210 */ /* 0x020fc80007fde0ff */
[----:B------:R-:W-:Y:S02]  /*10e0*/  LEA.HI.X.SX32 R5, R43, R5, 0x1, P6 ;  /* 0x000000052b057211 */ /* 0x000fe400030f0eff */
[----:B0-----:R-:W-:-:S04]  /*10f0*/  LEA R4, P6, R6, UR4, 0x2 ;  /* 0x0000000406047c11 */ /* 0x001fc8000f8c10ff */
[----:B------:R-:W-:-:S05]  /*1100*/  LEA.HI.X R5, R6, UR5, R5, 0x2, P6 ;  /* 0x0000000506057c11 */ /* 0x000fca000b0f1405 */
[----:B------:R0:W-:Y:S04]  /*1110*/  STG.E desc[UR8][R4.64], R40 ;  /* 0x0000002804007986 */ /* 0x0001e8000c101908 */
.L_x_2304:
[----:B------:R-:W-:Y:S05]  /*1120*/  BSYNC.RECONVERGENT B0 ;  /* 0x0000000000007941 */ /* 0x000fea0003800200 */
.L_x_2303:
        /* <DEDUP_REMOVED lines=8> */
.L_x_2308:
[----:B------:R-:W0:Y:S01]  /*11b0*/  LDCU.64 UR4, c[0x0][0x398] ;  /* 0x00007300ff0477ac */ /* 0x000e220008000a00 */
[----:B-----5:R-:W-:-:S04]  /*11c0*/  IADD3 R6, P6, PT, R42, R4, RZ ;  /* 0x000000042a067210 */ /* 0x020fc80007fde0ff */
[----:B------:R-:W-:Y:S02]  /*11d0*/  LEA.HI.X.SX32 R5, R42, R5, 0x1, P6 ;  /* 0x000000052a057211 */ /* 0x000fe400030f0eff */
[----:B0-----:R-:W-:-:S04]  /*11e0*/  LEA R4, P6, R6, UR4, 0x2 ;  /* 0x0000000406047c11 */ /* 0x001fc8000f8c10ff */
[----:B------:R-:W-:-:S05]  /*11f0*/  LEA.HI.X R5, R6, UR5, R5, 0x2, P6 ;  /* 0x0000000506057c11 */ /* 0x000fca000b0f1405 */
[----:B------:R2:W-:Y:S04]  /*1200*/  STG.E desc[UR8][R4.64], R38 ;  /* 0x0000002604007986 */ /* 0x0005e8000c101908 */
.L_x_2307:
[----:B------:R-:W-:Y:S05]  /*1210*/  BSYNC.RECONVERGENT B0 ;  /* 0x0000000000007941 */ /* 0x000fea0003800200 */
.L_x_2306:
        /* <DEDUP_REMOVED lines=8> */
.L_x_2311:
[----:B------:R-:W0:Y:S01]  /*12a0*/  LDCU.64 UR4, c[0x0][0x398] ;  /* 0x00007300ff0477ac */ /* 0x000e220008000a00 */
[----:B-----5:R-:W-:-:S04]  /*12b0*/  IADD3 R6, P6, PT, R21, R4, RZ ;  /* 0x0000000415067210 */ /* 0x020fc80007fde0ff */
[----:B------:R-:W-:Y:S02]  /*12c0*/  LEA.HI.X.SX32 R5, R21, R5, 0x1, P6 ;  /* 0x0000000515057211 */ /* 0x000fe400030f0eff */
[----:B0-----:R-:W-:-:S04]  /*12d0*/  LEA R4, P6, R6, UR4, 0x2 ;  /* 0x0000000406047c11 */ /* 0x001fc8000f8c10ff */
[----:B------:R-:W-:-:S05]  /*12e0*/  LEA.HI.X R5, R6, UR5, R5, 0x2, P6 ;  /* 0x0000000506057c11 */ /* 0x000fca000b0f1405 */
[----:B------:R3:W-:Y:S04]  /*12f0*/  STG.E desc[UR8][R4.64], R37 ;  /* 0x0000002504007986 */ /* 0x0007e8000c101908 */
.L_x_2310:
[----:B------:R-:W-:Y:S05]  /*1300*/  BSYNC.RECONVERGENT B0 ;  /* 0x0000000000007941 */ /* 0x000fea0003800200 */
.L_x_2309:
        /* <DEDUP_REMOVED lines=8> */
.L_x_2314:
[----:B------:R-:W0:Y:S01]  /*1390*/  LDCU.64 UR4, c[0x0][0x398] ;  /* 0x00007300ff0477ac */ /* 0x000e220008000a00 */
[----:B-----5:R-:W-:-:S04]  /*13a0*/  IADD3 R6, P6, PT, R22, R4, RZ ;  /* 0x0000000416067210 */ /* 0x020fc80007fde0ff */
[----:B------:R-:W-:Y:S02]  /*13b0*/  LEA.HI.X.SX32 R5, R22, R5, 0x1, P6 ;  /* 0x0000000516057211 */ /* 0x000fe400030f0eff */
[----:B0-----:R-:W-:-:S04]  /*13c0*/  LEA R4, P6, R6, UR4, 0x2 ;  /* 0x0000000406047c11 */ /* 0x001fc8000f8c10ff */
[----:B------:R-:W-:-:S05]  /*13d0*/  LEA.HI.X R5, R6, UR5, R5, 0x2, P6 ;  /* 0x0000000506057c11 */ /* 0x000fca000b0f1405 */
[----:B------:R4:W-:Y:S04]  /*13e0*/  STG.E desc[UR8][R4.64], R35 ;  /* 0x0000002304007986 */ /* 0x0009e8000c101908 */
.L_x_2313:
[----:B------:R-:W-:Y:S05]  /*13f0*/  BSYNC.RECONVERGENT B0 ;  /* 0x0000000000007941 */ /* 0x000fea0003800200 */
.L_x_2312:
        /* <DEDUP_REMOVED lines=8> */
.L_x_2317:
[----:B------:R-:W0:Y:S01]  /*1480*/  LDCU.64 UR4, c[0x0][0x398] ;  /* 0x00007300ff0477ac */ /* 0x000e220008000a00 */
[----:B-----5:R-:W-:-:S04]  /*1490*/  IADD3 R6, P6, PT, R0, R4, RZ ;  /* 0x0000000400067210 */ /* 0x020fc80007fde0ff */
[----:B------:R-:W-:Y:S02]  /*14a0*/  LEA.HI.X.SX32 R5, R0, R5, 0x1, P6 ;  /* 0x0000000500057211 */ /* 0x000fe400030f0eff */
[----:B0-----:R-:W-:-:S04]  /*14b0*/  LEA R4, P6, R6, UR4, 0x2 ;  /* 0x0000000406047c11 */ /* 0x001fc8000f8c10ff */
[----:B------:R-:W-:-:S05]  /*14c0*/  LEA.HI.X R5, R6, UR5, R5, 0x2, P6 ;  /* 0x0000000506057c11 */ /* 0x000fca000b0f1405 */
[----:B------:R0:W-:Y:S04]  /*14d0*/  STG.E desc[UR8][R4.64], R34 ;  /* 0x0000002204007986 */ /* 0x0001e8000c101908 */
.L_x_2316:
[----:B------:R-:W-:Y:S05]  /*14e0*/  BSYNC.RECONVERGENT B0 ;  /* 0x0000000000007941 */ /* 0x000fea0003800200 */
.L_x_2315:
[----:B------:R-:W-:Y:S04]  /*14f0*/  BSSY.RECONVERGENT B0, `(.L_x_2318) ;  /* 0x000000d000007945 */ /* 0x000fe80003800200 */
[----:B------:R-:W-:Y:S05]  /*1500*/  @!P0 BRA `(.L_x_2319) ;  /* 0x00000000002c8947 */ /* 0x000fea0003800000 */
[----:B------:R-:W-:Y:S01]  /*1510*/  UISETP.NE.AND UP0, UPT, UR6, URZ, UPT ;  /* 0x000000ff0600728c */ /* 0x000fe2000bf05270 */
[----:B01234-:R-:W-:-:S08]  /*1520*/  CS2R R4, SRZ ;  /* 0x0000000000047805 */ /* 0x01ffd0000001ff00 */
[----:B------:R-:W-:Y:S05]  /*1530*/  BRA.U UP0, `(.L_x_2320) ;  /* 0x0000000100087547 */ /* 0x000fea000b800000 */
[----:B------:R-:W0:Y:S02]  /*1540*/  LDC.64 R4, c[0x0][0x3d8] ;  /* 0x0000f600ff047b82 */ /* 0x000e240000000a00 */
[----:B0-----:R-:W5:Y:S02]  /*1550*/  LDG.E.64 R4, desc[UR8][R4.64] ;  /* 0x0000000804047981 */ /* 0x001f64000c1e1b00 */
.L_x_2320:
[----:B------:R-:W0:Y:S01]  /*1560*/  LDCU.64 UR4, c[0x0][0x398] ;  /* 0x00007300ff0477ac */ /* 0x000e220008000a00 */
[----:B-----5:R-:W-:-:S04]  /*1570*/  IADD3 R0, P0, PT, R39, R4, RZ ;  /* 0x0000000427007210 */ /* 0x020fc80007f1e0ff */
[----:B------:R-:W-:Y:S02]  /*1580*/  LEA.HI.X.SX32 R5, R39, R5, 0x1, P0 ;  /* 0x0000000527057211 */ /* 0x000fe400000f0eff */
[----:B0-----:R-:W-:-:S04]  /*1590*/  LEA R4, P0, R0, UR4, 0x2 ;  /* 0x0000000400047c11 */ /* 0x001fc8000f8010ff */
[----:B------:R-:W-:-:S05]  /*15a0*/  LEA.HI.X R5, R0, UR5, R5, 0x2, P0 ;  /* 0x0000000500057c11 */ /* 0x000fca00080f1405 */
[----:B------:R0:W-:Y:S04]  /*15b0*/  STG.E desc[UR8][R4.64], R33 ;  /* 0x0000002104007986 */ /* 0x0001e8000c101908 */
.L_x_2319:
[----:B------:R-:W-:Y:S05]  /*15c0*/  BSYNC.RECONVERGENT B0 ;  /* 0x0000000000007941 */ /* 0x000fea0003800200 */
.L_x_2318:
        /* <DEDUP_REMOVED lines=8> */
.L_x_2323:
[----:B-----5:R-:W-:-:S04]  /*1650*/  IADD3 R0, P0, PT, R36, R4, RZ ;  /* 0x0000000424007210 */ /* 0x020fc80007f1e0ff */
[----:B------:R-:W-:Y:S02]  /*1660*/  LEA.HI.X.SX32 R5, R36, R5, 0x1, P0 ;  /* 0x0000000524057211 */ /* 0x000fe400000f0eff */
[----:B0-----:R-:W-:-:S04]  /*1670*/  LEA R4, P0, R0, UR4, 0x2 ;  /* 0x0000000400047c11 */ /* 0x001fc8000f8010ff */
[----:B------:R-:W-:-:S05]  /*1680*/  LEA.HI.X R5, R0, UR5, R5, 0x2, P0 ;  /* 0x0000000500057c11 */ /* 0x000fca00080f1405 */
[----:B------:R0:W-:Y:S04]  /*1690*/  STG.E desc[UR8][R4.64], R32 ;  /* 0x0000002004007986 */ /* 0x0001e8000c101908 */
.L_x_2322:
[----:B------:R-:W-:Y:S05]  /*16a0*/  BSYNC.RECONVERGENT B0 ;  /* 0x0000000000007941 */ /* 0x000fea0003800200 */
.L_x_2321:
        /* <DEDUP_REMOVED lines=8> */
.L_x_2326:
[----:B-----5:R-:W-:-:S04]  /*1730*/  IADD3 R0, P0, PT, R31, R4, RZ ;  /* 0x000000041f007210 */ /* 0x020fc80007f1e0ff */
[----:B------:R-:W-:Y:S02]  /*1740*/  LEA.HI.X.SX32 R5, R31, R5, 0x1, P0 ;  /* 0x000000051f057211 */ /* 0x000fe400000f0eff */
[----:B0-----:R-:W-:-:S04]  /*1750*/  LEA R4, P0, R0, UR4, 0x2 ;  /* 0x0000000400047c11 */ /* 0x001fc8000f8010ff */
[----:B------:R-:W-:-:S05]  /*1760*/  LEA.HI.X R5, R0, UR5, R5, 0x2, P0 ;  /* 0x0000000500057c11 */ /* 0x000fca00080f1405 */
[----:B------:R0:W-:Y:S04]  /*1770*/  STG.E desc[UR8][R4.64], R30 ;  /* 0x0000001e04007986 */ /* 0x0001e8000c101908 */
.L_x_2325:
[----:B------:R-:W-:Y:S05]  /*1780*/  BSYNC.RECONVERGENT B0 ;  /* 0x0000000000007941 */ /* 0x000fea0003800200 */
.L_x_2324:
        /* <DEDUP_REMOVED lines=8> */
.L_x_2329:
[----:B-----5:R-:W-:-:S04]  /*1810*/  IADD3 R0, P0, PT, R26, R4, RZ ;  /* 0x000000041a007210 */ /* 0x020fc80007f1e0ff */
[----:B------:R-:W-:Y:S02]  /*1820*/  LEA.HI.X.SX32 R5, R26, R5, 0x1, P0 ;  /* 0x000000051a057211 */ /* 0x000fe400000f0eff */
[----:B0-----:R-:W-:-:S04]  /*1830*/  LEA R4, P0, R0, UR4, 0x2 ;  /* 0x0000000400047c11 */ /* 0x001fc8000f8010ff */
[----:B------:R-:W-:-:S05]  /*1840*/  LEA.HI.X R5, R0, UR5, R5, 0x2, P0 ;  /* 0x0000000500057c11 */ /* 0x000fca00080f1405 */
[----:B------:R0:W-:Y:S04]  /*1850*/  STG.E desc[UR8][R4.64], R29 ;  /* 0x0000001d04007986 */ /* 0x0001e8000c101908 */
.L_x_2328:
[----:B------:R-:W-:Y:S05]  /*1860*/  BSYNC.RECONVERGENT B0 ;  /* 0x0000000000007941 */ /* 0x000fea0003800200 */
.L_x_2327:
        /* <DEDUP_REMOVED lines=8> */
.L_x_2332:
[----:B-----5:R-:W-:-:S04]  /*18f0*/  IADD3 R0, P0, PT, R23, R4, RZ ;  /* 0x0000000417007210 */ /* 0x020fc80007f1e0ff */
[----:B------:R-:W-:Y:S02]  /*1900*/  LEA.HI.X.SX32 R5, R23, R5, 0x1, P0 ;  /* 0x0000000517057211 */ /* 0x000fe400000f0eff */
[----:B0-----:R-:W-:-:S04]  /*1910*/  LEA R4, P0, R0, UR4, 0x2 ;  /* 0x0000000400047c11 */ /* 0x001fc8000f8010ff */
[----:B------:R-:W-:-:S05]  /*1920*/  LEA.HI.X R5, R0, UR5, R5, 0x2, P0 ;  /* 0x0000000500057c11 */ /* 0x000fca00080f1405 */
[----:B------:R0:W-:Y:S04]  /*1930*/  STG.E desc[UR8][R4.64], R28 ;  /* 0x0000001c04007986 */ /* 0x0001e8000c101908 */
.L_x_2331:
[----:B------:R-:W-:Y:S05]  /*1940*/  BSYNC.RECONVERGENT B0 ;  /* 0x0000000000007941 */ /* 0x000fea0003800200 */
.L_x_2330:
        /* <DEDUP_REMOVED lines=9> */
.L_x_2335:
[----:B-----5:R-:W-:-:S04]  /*19e0*/  IADD3 R0, P0, PT, R2, R4, RZ ;  /* 0x0000000402007210 */ /* 0x020fc80007f1e0ff */
[----:B------:R-:W-:Y:S02]  /*19f0*/  LEA.HI.X.SX32 R5, R2, R5, 0x1, P0 ;  /* 0x0000000502057211 */ /* 0x000fe400000f0eff */
[----:B0-----:R-:W-:-:S04]  /*1a00*/  LEA R4, P0, R0, UR4, 0x2 ;  /* 0x0000000400047c11 */ /* 0x001fc8000f8010ff */
[----:B------:R-:W-:-:S05]  /*1a10*/  LEA.HI.X R5, R0, UR5, R5, 0x2, P0 ;  /* 0x0000000500057c11 */ /* 0x000fca00080f1405 */
[----:B------:R0:W-:Y:S04]  /*1a20*/  STG.E desc[UR8][R4.64], R27 ;  /* 0x0000001b04007986 */ /* 0x0001e8000c101908 */
.L_x_2334:
[----:B------:R-:W-:Y:S05]  /*1a30*/  BSYNC.RECONVERGENT B0 ;  /* 0x0000000000007941 */ /* 0x000fea0003800200 */
.L_x_2333:
        /* <DEDUP_REMOVED lines=9> */
.L_x_2338:
[----:B-----5:R-:W-:-:S04]  /*1ad0*/  IADD3 R0, P0, PT, R3, R4, RZ ;  /* 0x0000000403007210 */ /* 0x020fc80007f1e0ff */
[----:B------:R-:W-:Y:S02]  /*1ae0*/  LEA.HI.X.SX32 R3, R3, R5, 0x1, P0 ;  /* 0x0000000503037211 */ /* 0x000fe400000f0eff */
[----:B0-----:R-:W-:-:S04]  /*1af0*/  LEA R2, P0, R0, UR4, 0x2 ;  /* 0x0000000400027c11 */ /* 0x001fc8000f8010ff */
[----:B------:R-:W-:-:S05]  /*1b00*/  LEA.HI.X R3, R0, UR5, R3, 0x2, P0 ;  /* 0x0000000500037c11 */ /* 0x000fca00080f1403 */
[----:B------:R0:W-:Y:S04]  /*1b10*/  STG.E desc[UR8][R2.64], R25 ;  /* 0x0000001902007986 */ /* 0x0001e8000c101908 */
.L_x_2337:
[----:B------:R-:W-:Y:S05]  /*1b20*/  BSYNC.RECONVERGENT B0 ;  /* 0x0000000000007941 */ /* 0x000fea0003800200 */
.L_x_2336:
[----:B------:R-:W-:Y:S05]  /*1b30*/  @!P5 EXIT ;  /* 0x000000000000d94d */ /* 0x000fea0003800000 */
[----:B------:R-:W-:Y:S01]  /*1b40*/  UISETP.NE.AND UP0, UPT, UR6, URZ, UPT ;  /* 0x000000ff0600728c */ /* 0x000fe2000bf05270 */
[----:B0-----:R-:W-:-:S08]  /*1b50*/  CS2R R2, SRZ ;  /* 0x0000000000027805 */ /* 0x001fd0000001ff00 */
[----:B------:R-:W-:Y:S05]  /*1b60*/  BRA.U UP0, `(.L_x_2339) ;  /* 0x0000000100087547 */ /* 0x000fea000b800000 */
[----:B------:R-:W0:Y:S02]  /*1b70*/  LDC.64 R2, c[0x0][0x3d8] ;  /* 0x0000f600ff027b82 */ /* 0x000e240000000a00 */
[----:B0-----:R-:W5:Y:S02]  /*1b80*/  LDG.E.64 R2, desc[UR8][R2.64] ;  /* 0x0000000802027981 */ /* 0x001f64000c1e1b00 */
.L_x_2339:
[----:B------:R-:W0:Y:S01]  /*1b90*/  LDCU.64 UR4, c[0x0][0x398] ;  /* 0x00007300ff0477ac */ /* 0x000e220008000a00 */
[----:B-----5:R-:W-:-:S04]  /*1ba0*/  IADD3 R0, P0, PT, R20, R2, RZ ;  /* 0x0000000214007210 */ /* 0x020fc80007f1e0ff */
[----:B------:R-:W-:Y:S02]  /*1bb0*/  LEA.HI.X.SX32 R3, R20, R3, 0x1, P0 ;  /* 0x0000000314037211 */ /* 0x000fe400000f0eff */
[----:B0-----:R-:W-:-:S04]  /*1bc0*/  LEA R2, P0, R0, UR4, 0x2 ;  /* 0x0000000400027c11 */ /* 0x001fc8000f8010ff */
[----:B------:R-:W-:-:S05]  /*1bd0*/  LEA.HI.X R3, R0, UR5, R3, 0x2, P0 ;  /* 0x0000000500037c11 */ /* 0x000fca00080f1403 */
[----:B------:R-:W-:Y:S01]  /*1be0*/  STG.E desc[UR8][R2.64], R24 ;  /* 0x0000001802007986 */ /* 0x000fe2000c101908 */
[----:B------:R-:W-:Y:S05]  /*1bf0*/  EXIT ;  /* 0x000000000000794d */ /* 0x000fea0003800000 */
.L_x_2299:
[----:B------:R-:W0:Y:S08]  /*1c00*/  S2UR UR5, SR_CgaCtaId ;  /* 0x00000000000579c3 */ /* 0x000e300000008800 */
[----:B------:R-:W-:Y:S01]  /*1c10*/  BAR.SYNC.DEFER_BLOCKING 0x0 ;  /* 0x0000000000007b1d */ /* 0x000fe20000010000 */
[----:B------:R-:W-:Y:S02]  /*1c20*/  P2R R44, PR, RZ, 0x1 ;  /* 0x00000001ff2c7803 */ /* 0x000fe40000000000 */
[----:B------:R-:W-:-:S02]  /*1c30*/  LOP3.LUT P0, RZ, R48, 0x1, RZ, 0xc0, !PT ;  /* 0x0000000130ff7812 */ /* 0x000fc4000780c0ff */
[----:B------:R-:W-:Y:S01]  /*1c40*/  P2R R45, PR, RZ, 0x2 ;  /* 0x00000002ff2d7803 */ /* 0x000fe20000000000 */
[----:B------:R-:W-:Y:S01]  /*1c50*/  UMOV UR4, 0x400 ;  /* 0x0000040000047882 */ /* 0x000fe20000000000 */
[C---:B------:R-:W-:Y:S02]  /*1c60*/  LOP3.LUT P1, RZ, R48.reuse, 0x2, RZ, 0xc0, !PT ;  /* 0x0000000230ff7812 */ /* 0x040fe4000782c0ff */
[----:B------:R-:W-:Y:S02]  /*1c70*/  P2R R49, PR, RZ, 0x4 ;  /* 0x00000004ff317803 */ /* 0x000fe40000000000 */
[C---:B------:R-:W-:Y:S02]  /*1c80*/  LOP3.LUT P2, RZ, R48.reuse, 0x4, RZ, 0xc0, !PT ;  /* 0x0000000430ff7812 */ /* 0x040fe4000784c0ff */
[----:B------:R-:W-:Y:S02]  /*1c90*/  P2R R50, PR, RZ, 0x8 ;  /* 0x00000008ff327803 */ /* 0x000fe40000000000 */
[----:B------:R-:W-:-:S02]  /*1ca0*/  LOP3.LUT P3, RZ, R48, 0x20, RZ, 0xc0, !PT ;  /* 0x0000002030ff7812 */ /* 0x000fc4000786c0ff */
[----:B------:R-:W-:Y:S02]  /*1cb0*/  P2R R51, PR, RZ, 0x10 ;  /* 0x00000010ff337803 */ /* 0x000fe40000000000 */
[C---:B------:R-:W-:Y:S02]  /*1cc0*/  LOP3.LUT P4, RZ, R48.reuse, 0x8, RZ, 0xc0, !PT ;  /* 0x0000000830ff7812 */ /* 0x040fe4000788c0ff */
[----:B------:R-:W-:Y:S01]  /*1cd0*/  P2R R52, PR, RZ, 0x20 ;  /* 0x00000020ff347803 */ /* 0x000fe20000000000 */
[----:B0-----:R-:W-:Y:S01]  /*1ce0*/  ULEA UR4, UR5, UR4, 0x18 ;  /* 0x0000000405047291 */ /* 0x001fe2000f8ec0ff */
[C---:B------:R-:W-:Y:S02]  /*1cf0*/  LOP3.LUT P5, RZ, R48.reuse, 0x10, RZ, 0xc0, !PT ;  /* 0x0000001030ff7812 */ /* 0x040fe400078ac0ff */
[----:B------:R-:W-:-:S03]  /*1d00*/  LOP3.LUT P6, RZ, R48, 0x40, RZ, 0xc0, !PT ;  /* 0x0000004030ff7812 */ /* 0x000fc600078cc0ff */
[----:B------:R-:W-:Y:S02]  /*1d10*/  @P0 LEA R46, R46, UR4, 0x2 ;  /* 0x000000042e2e0c11 */ /* 0x000fe4000f8e10ff */
[----:B------:R-:W-:Y:S02]  /*1d20*/  @P1 LEA R43, R43, UR4, 0x2 ;  /* 0x000000042b2b1c11 */ /* 0x000fe4000f8e10ff */
[----:B------:R-:W-:Y:S01]  /*1d30*/  @P4 LEA R22, R22, UR4, 0x2 ;  /* 0x0000000416164c11 */ /* 0x000fe2000f8e10ff */
[----:B------:R-:W-:Y:S01]  /*1d40*/  @P0 STS [R46], R47 ;  /* 0x0000002f2e000388 */ /* 0x000fe20000000800 */
[----:B------:R-:W-:-:S03]  /*1d50*/  ISETP.NE.AND P0, PT, R44, RZ, PT ;  /* 0x000000ff2c00720c */ /* 0x000fc60003f05270 */
[----:B------:R0:W-:Y:S01]  /*1d60*/  @P1 STS [R43], R40 ;  /* 0x000000282b001388 */ /* 0x0001e20000000800 */
[----:B------:R-:W-:Y:S02]  /*1d70*/  ISETP.NE.AND P1, PT, R45, RZ, PT ;  /* 0x000000ff2d00720c */ /* 0x000fe40003f25270 */
[----:B------:R-:W-:Y:S02]  /*1d80*/  @P2 LEA R45, R42, UR4, 0x2 ;  /* 0x000000042a2d2c11 */ /* 0x000fe4000f8e10ff */
[----:B------:R-:W-:Y:S02]  /*1d90*/  @P3 LEA R42, R21, UR4, 0x2 ;  /* 0x00000004152a3c11 */ /* 0x000fe4000f8e10ff */
[----:B------:R-:W-:Y:S01]  /*1da0*/  @P5 LEA R21, R0, UR4, 0x2 ;  /* 0x0000000400155c11 */ /* 0x000fe2000f8e10ff */
[----:B------:R-:W-:Y:S01]  /*1db0*/  @P2 STS [R45], R38 ;  /* 0x000000262d002388 */ /* 0x000fe20000000800 */
[----:B------:R-:W-:Y:S02]  /*1dc0*/  ISETP.NE.AND P2, PT, R49, RZ, PT ;  /* 0x000000ff3100720c */ /* 0x000fe40003f45270 */
[----:B------:R-:W-:Y:S01]  /*1dd0*/  @P0 LEA R0, R39, UR4, 0x2 ;  /* 0x0000000427000c11 */ /* 0x000fe2000f8e10ff */
[----:B------:R-:W-:Y:S01]  /*1de0*/  @P3 STS [R42], R37 ;  /* 0x000000252a003388 */ /* 0x000fe20000000800 */
[----:B------:R-:W-:-:S02]  /*1df0*/  ISETP.NE.AND P3, PT, R50, RZ, PT ;  /* 0x000000ff3200720c */ /* 0x000fc40003f65270 */
[----:B------:R-:W-:Y:S01]  /*1e00*/  @P1 LEA R39, R36, UR4, 0x2 ;  /* 0x0000000424271c11 */ /* 0x000fe2000f8e10ff */
[----:B------:R1:W-:Y:S01]  /*1e10*/  @P4 STS [R22], R35 ;  /* 0x0000002316004388 */ /* 0x0003e20000000800 */
[----:B------:R-:W-:-:S03]  /*1e20*/  ISETP.NE.AND P4, PT, R51, RZ, PT ;  /* 0x000000ff3300720c */ /* 0x000fc60003f85270 */
[----:B------:R2:W-:Y:S01]  /*1e30*/  @P5 STS [R21], R34 ;  /* 0x0000002215005388 */ /* 0x0005e20000000800 */
[----:B------:R-:W-:Y:S02]  /*1e40*/  ISETP.NE.AND P5, PT, R52, RZ, PT ;  /* 0x000000ff3400720c */ /* 0x000fe40003fa5270 */
[----:B------:R-:W-:Y:S01]  /*1e50*/  @P2 LEA R31, R31, UR4, 0x2 ;  /* 0x000000041f1f2c11 */ /* 0x000fe2000f8e10ff */
[----:B------:R2:W-:Y:S02]  /*1e60*/  @P0 STS [R0], R33 ;  /* 0x0000002100000388 */ /* 0x0005e40000000800 */
[----:B------:R-:W-:Y:S02]  /*1e70*/  @P3 LEA R26, R26, UR4, 0x2 ;  /* 0x000000041a1a3c11 */ /* 0x000fe4000f8e10ff */
[----:B------:R2:W-:Y:S01]  /*1e80*/  @P1 STS [R39], R32 ;  /* 0x0000002027001388 */ /* 0x0005e20000000800 */
[----:B------:R-:W-:Y:S02]  /*1e90*/  LOP3.LUT P1, RZ, R48, 0x80, RZ, 0xc0, !PT ;  /* 0x0000008030ff7812 */ /* 0x000fe4000782c0ff */
[----:B------:R-:W-:Y:S01]  /*1ea0*/  @P4 LEA R23, R23, UR4, 0x2 ;  /* 0x0000000417174c11 */ /* 0x000fe2000f8e10ff */
[----:B0-----:R-:W0:Y:S01]  /*1eb0*/  S2R R40, SR_TID.X ;  /* 0x0000000000287919 */ /* 0x001e220000002100 */
[----:B-1----:R-:W-:-:S02]  /*1ec0*/  @P6 LEA R22, R3, UR4, 0x2 ;  /* 0x0000000403166c11 */ /* 0x002fc4000f8e10ff */
[----:B------:R-:W-:Y:S01]  /*1ed0*/  @P5 LEA R3, R20, UR4, 0x2 ;  /* 0x0000000414035c11 */ /* 0x000fe2000f8e10ff */
[----:B------:R2:W-:Y:S04]  /*1ee0*/  @P2 STS [R31], R30 ;  /* 0x0000001e1f002388 */ /* 0x0005e80000000800 */
[----:B------:R2:W-:Y:S02]  /*1ef0*/  @P3 STS [R26], R29 ;  /* 0x0000001d1a003388 */ /* 0x0005e40000000800 */
[----:B------:R-:W-:Y:S02]  /*1f00*/  @P1 LEA R2, R2, UR4, 0x2 ;  /* 0x0000000402021c11 */ /* 0x000fe4000f8e10ff */
[----:B------:R2:W-:Y:S04]  /*1f10*/  @P4 STS [R23], R28 ;  /* 0x0000001c17004388 */ /* 0x0005e80000000800 */
[----:B------:R2:W-:Y:S04]  /*1f20*/  @P1 STS [R2], R27 ;  /* 0x0000001b02001388 */ /* 0x0005e80000000800 */
[----:B------:R2:W-:Y:S04]  /*1f30*/  @P6 STS [R22], R25 ;  /* 0x0000001916006388 */ /* 0x0005e80000000800 */
[----:B------:R2:W-:Y:S01]  /*1f40*/  @P5 STS [R3], R24 ;  /* 0x0000001803005388 */ /* 0x0005e20000000800 */
[----:B------:R-:W-:Y:S01]  /*1f50*/  BAR.SYNC.DEFER_BLOCKING 0x0 ;  /* 0x0000000000007b1d */ /* 0x000fe20000010000 */
[----:B0-----:R-:W-:-:S13]  /*1f60*/  ISETP.GE.U32.AND P0, PT, R40, R41, PT ;  /* 0x000000292800720c */ /* 0x001fda0003f06070 */
[----:B--2---:R-:W-:Y:S05]  /*1f70*/  @P0 EXIT ;  /* 0x000000000000094d */ /* 0x004fea0003800000 */
[----:B------:R-:W-:Y:S01]  /*1f80*/  IADD3 R17, PT, PT, R19, R17, R18 ;  /* 0x0000001113117210 */ /* 0x000fe20007ffe012 */
[----:B------:R-:W-:Y:S01]  /*1f90*/  IMAD.MOV.U32 R0, RZ, RZ, R40 ;  /* 0x000000ffff007224 */ /* 0x000fe200078e0028 */
[----:B------:R-:W0:Y:S01]  /*1fa0*/  LDCU.U8 UR10, c[0x0][0x3c0] ;  /* 0x00007800ff0a77ac */ /* 0x000e220008000000 */
[----:B------:R-:W-:Y:S01]  /*1fb0*/  BSSY.RECONVERGENT B0, `(.L_x_2340) ;  /* 0x0000027000007945 */ /* 0x000fe20003800200 */
[----:B------:R-:W-:Y:S02]  /*1fc0*/  IADD3 R17, PT, PT, R13, R17, R12 ;  /* 0x000000110d117210 */ /* 0x000fe40007ffe00c */
[----:B------:R-:W-:Y:S01]  /*1fd0*/  LOP3.LUT R2, RZ, R0, RZ, 0x33, !PT ;  /* 0x00000000ff027212 */ /* 0x000fe200078e33ff */
        /* <DEDUP_REMOVED lines=17> */
.L_x_2343:
        /* <DEDUP_REMOVED lines=18> */
.L_x_2342:
[----:B------:R-:W-:-:S07]  /*2210*/  IMAD.MOV.U32 R0, RZ, RZ, R7 ;  /* 0x000000ffff007224 */ /* 0x000fce00078e0007 */
.L_x_2341:
[----:B------:R-:W-:Y:S05]  /*2220*/  BSYNC.RECONVERGENT B0 ;  /* 0x0000000000007941 */ /* 0x000fea0003800200 */
.L_x_2340:
        /* <DEDUP_REMOVED lines=14> */
.L_x_2344:
        /* <DEDUP_REMOVED lines=44> */
.L_x_2296:
        /* <DEDUP_REMOVED lines=32> */
[----:B------:R-:W-:Y:S01]  /*27d0*/  SHF.R.U32.HI R41, RZ, 0x5, R39 ;  /* 0x00000005ff297819 */ /* 0x000fe20000011627 */
[----:B-1----:R-:W-:-:S05]  /*27e0*/  ULEA UR4, UR5, UR4, 0x18 ;  /* 0x0000000405047291 */ /* 0x002fca000f8ec0ff */
[----:B------:R-:W-:Y:S01]  /*27f0*/  BAR.SYNC.DEFER_BLOCKING 0x0 ;  /* 0x0000000000007b1d */ /* 0x000fe20000010000 */
[----:B--2---:R-:W-:Y:S02]  /*2800*/  FSETP.NEU.AND P0, PT, R35, RZ, PT ;  /* 0x000000ff2300720b */ /* 0x004fe40003f0d000 */
[----:B---3--:R-:W-:Y:S02]  /*2810*/  FSETP.NEU.AND P1, PT, R34, RZ, PT ;  /* 0x000000ff2200720b */ /* 0x008fe40003f2d000 */
[----:B------:R-:W-:Y:S02]  /*2820*/  SEL R0, RZ, 0x1, !P0 ;  /* 0x00000001ff007807 */ /* 0x000fe40004000000 */
[----:B----4-:R-:W-:-:S07]  /*2830*/  FSETP.NEU.AND P2, PT, R33, RZ, PT ;  /* 0x000000ff2100720b */ /* 0x010fce0003f4d000 */
[----:B------:R-:W-:Y:S01]  /*2840*/  @!P0 IMAD.MOV R9, RZ, RZ, 0x1 ;  /* 0x00000001ff098424 */ /* 0x000fe200078e02ff */
[----:B-----5:R-:W-:Y:S01]  /*2850*/  FSETP.NEU.AND P0, PT, R32, RZ, PT ;  /* 0x000000ff2000720b */ /* 0x020fe20003f0d000 */
[----:B------:R-:W-:Y:S01]  /*2860*/  @!P1 IMAD.MOV R9, RZ, RZ, R0 ;  /* 0x000000ffff099224 */ /* 0x000fe200078e0200 */
[----:B------:R-:W-:-:S03]  /*2870*/  FSETP.NEU.AND P1, PT, R31, RZ, PT ;  /* 0x000000ff1f00720b */ /* 0x000fc60003f2d000 */
[----:B------:R-:W-:Y:S02]  /*2880*/  VIADD R8, R9, 0x1 ;  /* 0x0000000109087836 */ /* 0x000fe40000000000 */
[----:B------:R-:W-:-:S04]  /*2890*/  @!P2 IMAD.MOV R8, RZ, RZ, R9 ;  /* 0x000000ffff08a224 */ /* 0x000fc800078e0209 */
[----:B------:R-:W-:Y:S02]  /*28a0*/  VIADD R7, R8, 0x1 ;  /* 0x0000000108077836 */ /* 0x000fe40000000000 */
[----:B------:R-:W-:Y:S01]  /*28b0*/  @!P0 IMAD.MOV R7, RZ, RZ, R8 ;  /* 0x000000ffff078224 */ /* 0x000fe200078e0208 */
[----:B------:R-:W-:-:S03]  /*28c0*/  FSETP.NEU.AND P0, PT, R30, RZ, PT ;  /* 0x000000ff1e00720b */ /* 0x000fc60003f0d000 */
[----:B------:R-:W-:Y:S02]  /*28d0*/  VIADD R6, R7, 0x1 ;  /* 0x0000000107067836 */ /* 0x000fe40000000000 */
[----:B------:R-:W-:Y:S01]  /*28e0*/  @!P1 IMAD.MOV R6, RZ, RZ, R7 ;  /* 0x000000ffff069224 */ /* 0x000fe200078e0207 */
[----:B------:R-:W-:-:S03]  /*28f0*/  FSETP.NEU.AND P1, PT, R29, RZ, PT ;  /* 0x000000ff1d00720b */ /* 0x000fc60003f2d000 */
[----:B------:R-:W-:-:S04]  /*2900*/  VIADD R5, R6, 0x1 ;  /* 0x0000000106057836 */ /* 0x000fc80000000000 */
[----:B------:R-:W-:Y:S01]  /*2910*/  @!P0 IMAD.MOV R5, RZ, RZ, R6 ;  /* 0x000000ffff058224 */ /* 0x000fe200078e0206 */
[----:B------:R-:W-:-:S03]  /*2920*/  FSETP.NEU.AND P0, PT, R28, RZ, PT ;  /* 0x000000ff1c00720b */ /* 0x000fc60003f0d000 */
[----:B------:R-:W-:Y:S02]  /*2930*/  VIADD R0, R5, 0x1 ;  /* 0x0000000105007836 */ /* 0x000fe40000000000 */
[----:B------:R-:W-:Y:S01]  /*2940*/  @!P1 IMAD.MOV R0, RZ, RZ, R5 ;  /* 0x000000ffff009224 */ /* 0x000fe200078e0205 */
[----:B------:R-:W-:-:S03]  /*2950*/  FSETP.NEU.AND P1, PT, R27, RZ, PT ;  /* 0x000000ff1b00720b */ /* 0x000fc60003f2d000 */
[----:B0-----:R-:W-:-:S04]  /*2960*/  VIADD R2, R0, 0x1 ;  /* 0x0000000100027836 */ /* 0x001fc80000000000 */
        /* <DEDUP_REMOVED lines=15> */
[----:B------:R-:W-:-:S04]  /*2a60*/  @!P1 IMAD.MOV R0, RZ, RZ, R2 ;  /* 0x000000ffff009224 */ /* 0x000fc800078e0202 */
[----:B------:R-:W-:-:S04]  /*2a70*/  VIADD R40, R0, 0x1 ;  /* 0x0000000100287836 */ /* 0x000fc80000000000 */
[----:B------:R-:W-:Y:S02]  /*2a80*/  @!P0 IMAD.MOV R40, RZ, RZ, R0 ;  /* 0x000000ffff288224 */ /* 0x000fe400078e0200 */
[----:B------:R-:W0:Y:S03]  /*2a90*/  S2R R0, SR_LANEID ;  /* 0x0000000000007919 */ /* 0x000e260000000000 */
[----:B------:R-:W1:Y:S02]  /*2aa0*/  SHFL.UP P0, R13, R40, 0x1, RZ ;  /* 0x04200000280d7989 */ /* 0x000e6400000000ff */
[----:B-1----:R-:W-:Y:S01]  /*2ab0*/  @P0 IMAD.IADD R13, R13, 0x1, R40 ;  /* 0x000000010d0d0824 */ /* 0x002fe200078e0228 */
[----:B0-----:R-:W-:-:S04]  /*2ac0*/  ISETP.NE.AND P1, PT, R0, 0x1f, PT ;  /* 0x0000001f0000780c */ /* 0x001fc80003f25270 */
[----:B------:R-:W0:Y:S01]  /*2ad0*/  SHFL.UP P0, R12, R13, 0x2, RZ ;  /* 0x044000000d0c7989 */ /* 0x000e2200000000ff */
[----:B------:R-:W-:-:S08]  /*2ae0*/  ISETP.NE.AND P2, PT, R0, RZ, PT ;  /* 0x000000ff0000720c */ /* 0x000fd00003f45270 */
[----:B------:R-:W-:Y:S01]  /*2af0*/  @!P1 LEA R42, R41, UR4, 0x2 ;  /* 0x00000004292a9c11 */ /* 0x000fe2000f8e10ff */
[----:B0-----:R-:W-:-:S05]  /*2b00*/  @P0 IMAD.IADD R12, R13, 0x1, R12 ;  /* 0x000000010d0c0824 */ /* 0x001fca00078e020c */
[----:B------:R-:W0:Y:S02]  /*2b10*/  SHFL.UP P0, R15, R12, 0x4, RZ ;  /* 0x048000000c0f7989 */ /* 0x000e2400000000ff */
[----:B0-----:R-:W-:-:S05]  /*2b20*/  @P0 IMAD.IADD R15, R12, 0x1, R15 ;  /* 0x000000010c0f0824 */ /* 0x001fca00078e020f */
[----:B------:R-:W0:Y:S02]  /*2b30*/  SHFL.UP P0, R14, R15, 0x8, RZ ;  /* 0x050000000f0e7989 */ /* 0x000e2400000000ff */
[----:B0-----:R-:W-:-:S05]  /*2b40*/  @P0 IMAD.IADD R14, R15, 0x1, R14 ;  /* 0x000000010f0e0824 */ /* 0x001fca00078e020e */
[----:B------:R-:W0:Y:S02]  /*2b50*/  SHFL.UP P0, R43, R14, 0x10, RZ ;  /* 0x060000000e2b7989 */ /* 0x000e2400000000ff */
[----:B0-----:R-:W-:Y:S01]  /*2b60*/  @P0 IMAD.IADD R43, R14, 0x1, R43 ;  /* 0x000000010e2b0824 */ /* 0x001fe200078e022b */
[----:B------:R-:W-:-:S04]  /*2b70*/  ISETP.NE.AND P0, PT, R41, 0x2, PT ;  /* 0x000000022900780c */ /* 0x000fc80003f05270 */
        /* <DEDUP_REMOVED lines=21> */
[----:B------:R-:W-:Y:S02]  /*2cd0*/  ISETP.NE.AND P0, PT, R41, 0x6, PT ;  /* 0x000000062900780c */ /* 0x000fe40003f05270 */
[----:B--2---:R-:W-:Y:S02]  /*2ce0*/  IMAD.IADD R16, R15, 0x1, R16 ;  /* 0x000000010f107824 */ /* 0x004fe400078e0210 */
[----:B------:R-:W-:Y:S02]  /*2cf0*/  SEL R42, R13, R42, !P0 ;  /* 0x0000002a0d2a7207 */ /* 0x000fe40004000000 */
[----:B------:R-:W-:Y:S01]  /*2d00*/  ISETP.NE.AND P0, PT, R41, 0x7, PT ;  /* 0x000000072900780c */ /* 0x000fe20003f05270 */
[----:B------:R-:W-:Y:S01]  /*2d10*/  IMAD.IADD R17, R17, 0x1, R16 ;  /* 0x0000000111117824 */ /* 0x000fe200078e0210 */
[----:B------:R-:W1:Y:S02]  /*2d20*/  LDC R13, c[0x0][0x380] ;  /* 0x0000e000ff0d7b82 */ /* 0x000e640000000800 */
[----:B------:R-:W-:Y:S01]  /*2d30*/  SEL R42, R14, R42, !P0 ;  /* 0x0000002a0e2a7207 */ /* 0x000fe20004000000 */
[----:B------:R-:W-:Y:S01]  /*2d40*/  IMAD.IADD R18, R18, 0x1, R17 ;  /* 0x0000000112127824 */ /* 0x000fe200078e0211 */
[----:B------:R-:W-:-:S03]  /*2d50*/  ISETP.NE.AND P0, PT, R41, 0x8, PT ;  /* 0x000000082900780c */ /* 0x000fc60003f05270 */
[----:B------:R-:W-:Y:S01]  /*2d60*/  IMAD.IADD R19, R19, 0x1, R18 ;  /* 0x0000000113137824 */ /* 0x000fe200078e0212 */
[----:B------:R-:W-:Y:S02]  /*2d70*/  SEL R42, R15, R42, !P0 ;  /* 0x0000002a0f2a7207 */ /* 0x000fe40004000000 */
[----:B------:R-:W-:-:S04]  /*2d80*/  ISETP.NE.AND P0, PT, R41, 0x9, PT ;  /* 0x000000092900780c */ /* 0x000fc80003f05270 */
[----:B------:R-:W-:Y:S02]  /*2d90*/  SEL R42, R16, R42, !P0 ;  /* 0x0000002a102a7207 */ /* 0x000fe40004000000 */
[----:B------:R-:W-:-:S04]  /*2da0*/  ISETP.NE.AND P0, PT, R41, 0xa, PT ;  /* 0x0000000a2900780c */ /* 0x000fc80003f05270 */
[----:B------:R-:W-:Y:S02]  /*2db0*/  SEL R42, R17, R42, !P0 ;  /* 0x0000002a112a7207 */ /* 0x000fe40004000000 */
[----:B------:R-:W-:Y:S02]  /*2dc0*/  ISETP.NE.AND P0, PT, R41, 0xb, PT ;  /* 0x0000000b2900780c */ /* 0x000fe40003f05270 */
[----:B-1----:R-:W-:Y:S01]  /*2dd0*/  IADD3 R12, PT, PT, R13, UR7, R38 ;  /* 0x000000070d0c7c10 */ /* 0x002fe2000fffe026 */
[----:B------:R-:W-:Y:S01]  /*2de0*/  IMAD.MOV.U32 R13, RZ, RZ, R39 ;  /* 0x000000ffff0d7224 */ /* 0x000fe200078e0027 */
[----:B------:R-:W-:Y:S02]  /*2df0*/  SEL R42, R18, R42, !P0 ;  /* 0x0000002a122a7207 */ /* 0x000fe40004000000 */
[----:B------:R-:W-:Y:S01]  /*2e00*/  ISETP.NE.AND P0, PT, R41, 0xc, PT ;  /* 0x0000000c2900780c */ /* 0x000fe20003f05270 */
[----:B------:R-:W-:Y:S02]  /*2e10*/  IMAD.IADD R12, R37, 0x1, R12 ;  /* 0x00000001250c7824 */ /* 0x000fe400078e020c */
[C---:B0-----:R-:W-:Y:S01]  /*2e20*/  IMAD.IADD R20, R19.reuse, 0x1, R20 ;  /* 0x0000000113147824 */ /* 0x041fe200078e0214 */
[----:B------:R-:W-:Y:S01]  /*2e30*/  SEL R42, R19, R42, !P0 ;  /* 0x0000002a132a7207 */ /* 0x000fe20004000000 */
[----:B------:R-:W-:Y:S01]  /*2e40*/  VIADD R48, R12, 0x1 ;  /* 0x000000010c307836 */ /* 0x000fe20000000000 */
[----:B------:R-:W-:Y:S01]  /*2e50*/  ISETP.NE.AND P0, PT, R41, 0xd, PT ;  /* 0x0000000d2900780c */ /* 0x000fe20003f05270 */
[----:B------:R-:W-:-:S02]  /*2e60*/  IMAD.IADD R21, R21, 0x1, R20 ;  /* 0x0000000115157824 */ /* 0x000fc400078e0214 */
[----:B------:R-:W-:Y:S01]  /*2e70*/  VIADD R47, R12, 0x2 ;  /* 0x000000020c2f7836 */ /* 0x000fe20000000000 */
[----:B------:R-:W-:Y:S01]  /*2e80*/  SEL R42, R20, R42, !P0 ;  /* 0x0000002a142a7207 */ /* 0x000fe20004000000 */
[----:B------:R-:W-:Y:S01]  /*2e90*/  IMAD.IADD R22, R22, 0x1, R21 ;  /* 0x0000000116167824 */ /* 0x000fe200078e0215 */
[----:B------:R-:W-:Y:S01]  /*2ea0*/  ISETP.NE.AND P0, PT, R41, 0xe, PT ;  /* 0x0000000e2900780c */ /* 0x000fe20003f05270 */
[----:B------:R-:W-:Y:S02]  /*2eb0*/  IMAD.IADD R20, R43, 0x1, -R40 ;  /* 0x000000012b147824 */ /* 0x000fe400078e0a28 */
[----:B------:R-:W-:Y:S01]  /*2ec0*/  IMAD.IADD R23, R23, 0x1, R22 ;  /* 0x0000000117177824 */ /* 0x000fe200078e0216 */
[----:B------:R-:W-:Y:S01]  /*2ed0*/  SEL R42, R21, R42, !P0 ;  /* 0x0000002a152a7207 */ /* 0x000fe20004000000 */
[----:B------:R-:W-:Y:S01]  /*2ee0*/  VIADD R46, R12, 0x3 ;  /* 0x000000030c2e7836 */ /* 0x000fe20000000000 */
[----:B------:R-:W-:Y:S01]  /*2ef0*/  SEL R15, R20, RZ, P2 ;  /* 0x000000ff140f7207 */ /* 0x000fe20001000000 */
[----:B------:R-:W-:Y:S01]  /*2f00*/  VIADD R45, R12, 0x4 ;  /* 0x000000040c2d7836 */ /* 0x000fe20000000000 */
[----:B------:R-:W-:Y:S01]  /*2f10*/  SEL R42, R22, R42, !P1 ;  /* 0x0000002a162a7207 */ /* 0x000fe20004800000 */
[C---:B------:R-:W-:Y:S01]  /*2f20*/  VIADD R44, R12.reuse, 0x5 ;  /* 0x000000050c2c7836 */ /* 0x040fe20000000000 */
[C---:B------:R-:W-:Y:S01]  /*2f30*/  ISETP.GT.U32.AND P1, PT, R13.reuse, 0x1f, PT ;  /* 0x0000001f0d00780c */ /* 0x040fe20003f24070 */
[----:B------:R-:W-:Y:S01]  /*2f40*/  VIADD R43, R12, 0x6 ;  /* 0x000000060c2b7836 */ /* 0x000fe20000000000 */
[----:B------:R-:W-:Y:S01]  /*2f50*/  ISETP.GE.U32.AND P0, PT, R13, 0x20, PT ;  /* 0x000000200d00780c */ /* 0x000fe20003f06070 */
[----:B------:R-:W-:-:S02]  /*2f60*/  IMAD.IADD R15, R42, 0x1, R15 ;  /* 0x000000012a0f7824 */ /* 0x000fc400078e020f */
[C---:B------:R-:W-:Y:S02]  /*2f70*/  VIADD R42, R12.reuse, 0x7 ;  /* 0x000000070c2a7836 */ /* 0x040fe40000000000 */
[----:B------:R-:W-:Y:S01]  /*2f80*/  VIADD R41, R12, 0x8 ;  /* 0x000000080c297836 */ /* 0x000fe20000000000 */
[----:B------:R-:W-:Y:S01]  /*2f90*/  SEL R20, R20, R15, !P0 ;  /* 0x0000000f14147207 */ /* 0x000fe20004000000 */
        /* <DEDUP_REMOVED lines=21> */
.L_x_2516:
[----:B------:R-:W-:Y:S05]  /*30f0*/  @!P0 BRA `(.L_x_2347) ;  /* 0x0000000000748947 */ /* 0x000fea0003800000 */
[----:B------:R-:W-:-:S07]  /*3100*/  IMAD.MOV.U32 R22, RZ, RZ, 0x1a6 ;  /* 0x000001a6ff167424 */ /* 0x000fce00078e00ff */
.L_x_2349:
        /* <DEDUP_REMOVED lines=27> */
.L_x_2519:
[----:B------:R-:W-:Y:S05]  /*32c0*/  @P0 BRA `(.L_x_2349) ;  /* 0xfffffffc00900947 */ /* 0x000fea000383ffff */
.L_x_2347:
[----:B------:R-:W-:Y:S01]  /*32d0*/  UMOV UR5, 0xffffffff ;  /* 0xffffffff00057882 */ /* 0x000fe20000000000 */
[----:B------:R-:W-:Y:S02]  /*32e0*/  ISETP.NE.AND P1, PT, R14, 0x65, PT ;  /* 0x000000650e00780c */ /* 0x000fe40003f25270 */
[----:B------:R-:W-:Y:S11]  /*32f0*/  BRA.DIV UR5, `(.L_x_2350) ;  /* 0x0000007605bc7947 */ /* 0x000ff6000b800000 */
[----:B------:R-:W0:Y:S01]  /*3300*/  S2R R22, SR_GEMASK ;  /* 0x0000000000167919 */ /* 0x000e220000003c00 */
[----:B------:R-:W-:Y:S01]  /*3310*/  VOTE.ANY R53, PT, !P1 ;  /* 0x0000000000357806 */ /* 0x000fe200048e0100 */
        /* <DEDUP_REMOVED lines=17> */
[----:B0-----:R-:W-:Y:S02]  /*3430*/  SEL R18, R61, RZ, !P0 ;  /* 0x000000ff3d127207 */ /* 0x001fe40004000000 */
[----:B------:R-:W-:-:S03]  /*3440*/  ISETP.GT.AND P0, PT, R50, R60, PT ;  /* 0x0000003c3200720c */ /* 0x000fc60003f04270 */
[----:B------:R-:W-:Y:S02]  /*3450*/  IMAD.IADD R57, R55, 0x1, R18 ;  /* 0x0000000137397824 */ /* 0x000fe400078e0212 */
[----:B------:R-:W-:-:S03]  /*3460*/  VIADD R55, R0, 0x10 ;  /* 0x0000001000377836 */ /* 0x000fc60000000000 */
[----:B------:R-:W0:Y:S02]  /*3470*/  SHFL.DOWN PT, R61, R57, 0x8, R60 ;  /* 0x09000000393d7989 */ /* 0x000e2400000e003c */
[----:B------:R-:W-:Y:S02]  /*3480*/  ISETP.GT.AND P1, PT, R55, R60, PT ;  /* 0x0000003c3700720c */ /* 0x000fe40003f24270 */
        /* <DEDUP_REMOVED lines=10> */
.L_x_2528:
[----:B------:R-:W-:Y:S05]  /*3530*/  @!P0 BRA `(.L_x_2351) ;  /* 0x00000004001c8947 */ /* 0x000fea0003800000 */
[----:B------:R-:W-:-:S07]  /*3540*/  IMAD.MOV.U32 R58, RZ, RZ, 0x1a6 ;  /* 0x000001a6ff3a7424 */ /* 0x000fce00078e00ff */
.L_x_2357:
        /* <DEDUP_REMOVED lines=8> */
.L_x_2531:
[----:B------:R-:W-:Y:S05]  /*35d0*/  @!P0 BRA `(.L_x_2353) ;  /* 0x0000000000748947 */ /* 0x000fea0003800000 */
[----:B------:R-:W-:-:S07]  /*35e0*/  IMAD.MOV.U32 R59, RZ, RZ, R58 ;  /* 0x000000ffff3b7224 */ /* 0x000fce00078e003a */
.L_x_2355:
        /* <DEDUP_REMOVED lines=27> */
.L_x_2534:
[----:B------:R-:W-:Y:S05]  /*37a0*/  @P0 BRA `(.L_x_2355) ;  /* 0xfffffffc00900947 */ /* 0x000fea000383ffff */
.L_x_2353:
        /* <DEDUP_REMOVED lines=31> */
.L_x_2543:
[----:B------:R-:W-:Y:S05]  /*39a0*/  @P0 BRA `(.L_x_2357) ;  /* 0xfffffff800e80947 */ /* 0x000fea000383ffff */
.L_x_2351:
        /* <DEDUP_REMOVED lines=9> */
[----:B0-----:R-:W-:Y:S01]  /*3a40*/  @!P1 LEA R0, R15, R0, 0x18 ;  /* 0x000000000f009211 */ /* 0x001fe200078ec0ff */
[----:B------:R-:W-:Y:S02]  /*3a50*/  IMAD.MOV.U32 R15, RZ, RZ, R20 ;  /* 0x000000ffff0f7224 */ /* 0x000fe400078e0014 */
[----:B------:R-:W-:Y:S01]  /*3a60*/  @!P0 IMAD.MOV.U32 R15, RZ, RZ, R54 ;  /* 0x000000ffff0f8224 */ /* 0x000fe200078e0036 */
[----:B-1----:R-:W-:Y:S01]  /*3a70*/  @!P0 LEA R19, R19, R14, 0x18 ;  /* 0x0000000e13138211 */ /* 0x002fe200078ec0ff */
[----:B------:R2:W-:Y:S04]  /*3a80*/  @!P1 STS [R0+0x68], R23 ;  /* 0x0000681700009388 */ /* 0x0005e80000000800 */
[----:B------:R2:W-:Y:S04]  /*3a90*/  @!P1 STS [R0+0x64], R54 ;  /* 0x0000643600009388 */ /* 0x0005e80000000800 */
[----:B------:R2:W-:Y:S02]  /*3aa0*/  @!P0 STS [R19+0x50], R54 ;  /* 0x0000503613008388 */ /* 0x0005e40000000800 */
.L_x_2345:
[----:B------:R-:W-:Y:S05]  /*3ab0*/  WARPSYNC.ALL ;  /* 0x0000000000007948 */ /* 0x000fea0003800000 */
[----:B------:R-:W0:Y:S08]  /*3ac0*/  S2UR UR5, SR_CgaCtaId ;  /* 0x00000000000579c3 */ /* 0x000e300000008800 */
[----:B------:R-:W-:Y:S01]  /*3ad0*/  BAR.SYNC.DEFER_BLOCKING 0x0 ;  /* 0x0000000000007b1d */ /* 0x000fe20000010000 */
[----:B------:R-:W-:-:S02]  /*3ae0*/  ISETP.NE.AND P0, PT, R13, RZ, PT ;  /* 0x000000ff0d00720c */ /* 0x000fc40003f05270 */
[----:B------:R-:W-:Y:S02]  /*3af0*/  FSETP.NEU.AND P3, PT, R29, RZ, PT ;  /* 0x000000ff1d00720b */ /* 0x000fe40003f6d000 */
[----:B------:R-:W-:Y:S01]  /*3b00*/  FSETP.NEU.AND P6, PT, R35, RZ, PT ;  /* 0x000000ff2300720b */ /* 0x000fe20003fcd000 */
[----:B------:R-:W-:Y:S01]  /*3b10*/  UMOV UR4, 0x400 ;  /* 0x0000040000047882 */ /* 0x000fe20000000000 */
[----:B------:R-:W-:Y:S02]  /*3b20*/  FSETP.NEU.AND P1, PT, R28, RZ, PT ;  /* 0x000000ff1c00720b */ /* 0x000fe40003f2d000 */
[----:B------:R-:W-:Y:S02]  /*3b30*/  FSETP.NEU.AND P4, PT, R25, RZ, PT ;  /* 0x000000ff1900720b */ /* 0x000fe40003f8d000 */
[----:B------:R-:W-:Y:S01]  /*3b40*/  FSETP.NEU.AND P2, PT, R11, RZ, PT ;  /* 0x000000ff0b00720b */ /* 0x000fe20003f4d000 */
        /* <DEDUP_REMOVED lines=12> */
[----:B------:R-:W-:-:S02]  /*3c10*/  IMAD.IADD R17, R9, 0x1, R23 ;  /* 0x0000000109117824 */ /* 0x000fc400078e0217 */
[----:B------:R-:W-:Y:S02]  /*3c20*/  VIADD R19, R23, 0x1 ;  /* 0x0000000117137836 */ /* 0x000fe40000000000 */
[----:B------:R-:W-:Y:S02]  /*3c30*/  VIADD R14, R16, 0x1 ;  /* 0x00000001100e7836 */ /* 0x000fe40000000000 */
[----:B------:R-:W-:Y:S02]  /*3c40*/  VIADD R11, R15, 0x1 ;  /* 0x000000010f0b7836 */ /* 0x000fe40000000000 */
[----:B------:R-:W-:Y:S02]  /*3c50*/  VIADD R9, R0, 0x1 ;  /* 0x0000000100097836 */ /* 0x000fe40000000000 */
        /* <DEDUP_REMOVED lines=18> */
.L_x_2361:
[----:B-----5:R-:W-:-:S04]  /*3d80*/  IADD3 R13, P0, PT, R23, R2, RZ ;  /* 0x00000002170d7210 */ /* 0x020fc80007f1e0ff */
[----:B------:R-:W-:Y:S02]  /*3d90*/  LEA.HI.X.SX32 R18, R23, R3, 0x1, P0 ;  /* 0x0000000317127211 */ /* 0x000fe400000f0eff */
[----:B0-----:R-:W-:-:S04]  /*3da0*/  LEA R2, P0, R13, UR6, 0x2 ;  /* 0x000000060d027c11 */ /* 0x001fc8000f8010ff */
[----:B------:R-:W-:-:S05]  /*3db0*/  LEA.HI.X R3, R13, UR7, R18, 0x2, P0 ;  /* 0x000000070d037c11 */ /* 0x000fca00080f1412 */
[----:B------:R1:W-:Y:S04]  /*3dc0*/  STG.E desc[UR8][R2.64], R12 ;  /* 0x0000000c02007986 */ /* 0x0003e8000c101908 */
.L_x_2360:
[----:B0-----:R-:W-:Y:S05]  /*3dd0*/  BSYNC.RECONVERGENT B0 ;  /* 0x0000000000007941 */ /* 0x001fea0003800200 */
.L_x_2359:
[----:B------:R-:W-:Y:S01]  /*3de0*/  FSETP.NEU.AND P0, PT, R34, RZ, PT ;  /* 0x000000ff2200720b */ /* 0x000fe20003f0d000 */
[----:B------:R-:W-:-:S12]  /*3df0*/  BSSY.RECONVERGENT B0, `(.L_x_2362) ;  /* 0x000000d000007945 */ /* 0x000fd80003800200 */
[----:B------:R-:W-:Y:S05]  /*3e00*/  @!P0 BRA `(.L_x_2363) ;  /* 0x00000000002c8947 */ /* 0x000fea0003800000 */
[----:B------:R-:W-:Y:S01]  /*3e10*/  UISETP.NE.AND UP0, UPT, UR4, URZ, UPT ;  /* 0x000000ff0400728c */ /* 0x000fe2000bf05270 */
[----:B-1----:R-:W-:Y:S01]  /*3e20*/  CS2R R2, SRZ ;  /* 0x0000000000027805 */ /* 0x002fe2000001ff00 */
[----:B------:R-:W0:Y:S07]  /*3e30*/  LDCU.64 UR6, c[0x0][0x398] ;  /* 0x00007300ff0677ac */ /* 0x000e2e0008000a00 */
[----:B------:R-:W-:Y:S05]  /*3e40*/  BRA.U UP0, `(.L_x_2364) ;  /* 0x0000000100087547 */ /* 0x000fea000b800000 */
[----:B------:R-:W1:Y:S02]  /*3e50*/  LDC.64 R2, c[0x0][0x3d8] ;  /* 0x0000f600ff027b82 */ /* 0x000e640000000a00 */
[----:B-1----:R-:W5:Y:S02]  /*3e60*/  LDG.E.64 R2, desc[UR8][R2.64] ;  /* 0x0000000802027981 */ /* 0x002f64000c1e1b00 */
.L_x_2364:
[----:B-----5:R-:W-:-:S04]  /*3e70*/  IADD3 R12, P0, PT, R19, R2, RZ ;  /* 0x00000002130c7210 */ /* 0x020fc80007f1e0ff */
[----:B------:R-:W-:Y:S02]  /*3e80*/  LEA.HI.X.SX32 R3, R19, R3, 0x1, P0 ;  /* 0x0000000313037211 */ /* 0x000fe400000f0eff */
[----:B0-----:R-:W-:-:S04]  /*3e90*/  LEA R2, P0, R12, UR6, 0x2 ;  /* 0x000000060c027c11 */ /* 0x001fc8000f8010ff */
[----:B------:R-:W-:-:S05]  /*3ea0*/  LEA.HI.X R3, R12, UR7, R3, 0x2, P0 ;  /* 0x000000070c037c11 */ /* 0x000fca00080f1403 */
[----:B------:R0:W-:Y:S04]  /*3eb0*/  STG.E desc[UR8][R2.64], R48 ;  /* 0x0000003002007986 */ /* 0x0001e8000c101908 */
.L_x_2363:
[----:B------:R-:W-:Y:S05]  /*3ec0*/  BSYNC.RECONVERGENT B0 ;  /* 0x0000000000007941 */ /* 0x000fea0003800200 */
.L_x_2362:
[----:B------:R-:W-:Y:S01]  /*3ed0*/  FSETP.NEU.AND P0, PT, R33, RZ, PT ;  /* 0x000000ff2100720b */ /* 0x000fe20003f0d000 */
[----:B------:R-:W-:-:S12]  /*3ee0*/  BSSY.RECONVERGENT B0, `(.L_x_2365) ;  /* 0x000000d000007945 */ /* 0x000fd80003800200 */
[----:B------:R-:W-:Y:S05]  /*3ef0*/  @!P0 BRA `(.L_x_2366) ;  /* 0x00000000002c8947 */ /* 0x000fea0003800000 */
[----:B------:R-:W-:Y:S01]  /*3f00*/  UISETP.NE.AND UP0, UPT, UR4, URZ, UPT ;  /* 0x000000ff0400728c */ /* 0x000fe2000bf05270 */
[----:B01----:R-:W-:Y:S01]  /*3f10*/  CS2R R2, SRZ ;  /* 0x0000000000027805 */ /* 0x003fe2000001ff00 */
[----:B------:R-:W0:Y:S07]  /*3f20*/  LDCU.64 UR6, c[0x0][0x398] ;  /* 0x00007300ff0677ac */ /* 0x000e2e0008000a00 */
[----:B------:R-:W-:Y:S05]  /*3f30*/  BRA.U UP0, `(.L_x_2367) ;  /* 0x0000000100087547 */ /* 0x000fea000b800000 */
[----:B------:R-:W1:Y:S02]  /*3f40*/  LDC.64 R2, c[0x0][0x3d8] ;  /* 0x0000f600ff027b82 */ /* 0x000e640000000a00 */
[----:B-1----:R-:W5:Y:S02]  /*3f50*/  LDG.E.64 R2, desc[UR8][R2.64] ;  /* 0x0000000802027981 */ /* 0x002f64000c1e1b00 */
.L_x_2367:
[----:B-----5:R-:W-:-:S04]  /*3f60*/  IADD3 R12, P0, PT, R17, R2, RZ ;  /* 0x00000002110c7210 */ /* 0x020fc80007f1e0ff */
[----:B------:R-:W-:Y:S02]  /*3f70*/  LEA.HI.X.SX32 R3, R17, R3, 0x1, P0 ;  /* 0x0000000311037211 */ /* 0x000fe400000f0eff */
[----:B0-----:R-:W-:-:S04]  /*3f80*/  LEA R2, P0, R12, UR6, 0x2 ;  /* 0x000000060c027c11 */ /* 0x001fc8000f8010ff */
[----:B------:R-:W-:-:S05]  /*3f90*/  LEA.HI.X R3, R12, UR7, R3, 0x2, P0 ;  /* 0x000000070c037c11 */ /* 0x000fca00080f1403 */
[----:B------:R2:W-:Y:S04]  /*3fa0*/  STG.E desc[UR8][R2.64], R47 ;  /* 0x0000002f02007986 */ /* 0x0005e8000c101908 */
.L_x_2366:
[----:B------:R-:W-:Y:S05]  /*3fb0*/  BSYNC.RECONVERGENT B0 ;  /* 0x0000000000007941 */ /* 0x000fea0003800200 */
.L_x_2365:
[----:B------:R-:W-:Y:S01]  /*3fc0*/  FSETP.NEU.AND P0, PT, R32, RZ, PT ;  /* 0x000000ff2000720b */ /* 0x000fe20003f0d000 */
[----:B------:R-:W-:-:S12]  /*3fd0*/  BSSY.RECONVERGENT B0, `(.L_x_2368) ;  /* 0x000000d000007945 */ /* 0x000fd80003800200 */
[----:B------:R-:W-:Y:S05]  /*3fe0*/  @!P0 BRA `(.L_x_2369) ;  /* 0x00000000002c8947 */ /* 0x000fea0003800000 */
[----:B------:R-:W-:Y:S01]  /*3ff0*/  UISETP.NE.AND UP0, UPT, UR4, URZ, UPT ;  /* 0x000000ff0400728c */ /* 0x000fe2000bf05270 */
[----:B012---:R-:W-:Y:S01]  /*4000*/  CS2R R2, SRZ ;  /* 0x0000000000027805 */ /* 0x007fe2000001ff00 */
[----:B------:R-:W0:Y:S07]  /*4010*/  LDCU.64 UR6, c[0x0][0x398] ;  /* 0x00007300ff0677ac */ /* 0x000e2e0008000a00 */
[----:B------:R-:W-:Y:S05]  /*4020*/  BRA.U UP0, `(.L_x_2370) ;  /* 0x0000000100087547 */ /* 0x000fea000b800000 */
[----:B------:R-:W1:Y:S02]  /*4030*/  LDC.64 R2, c[0x0][0x3d8] ;  /* 0x0000f600ff027b82 */ /* 0x000e640000000a00 */
[----:B-1----:R-:W5:Y:S02]  /*4040*/  LDG.E.64 R2, desc[UR8][R2.64] ;  /* 0x0000000802027981 */ /* 0x002f64000c1e1b00 */
.L_x_2370:
[----:B-----5:R-:W-:-:S04]  /*4050*/  IADD3 R12, P0, PT, R8, R2, RZ ;  /* 0x00000002080c7210 */ /* 0x020fc80007f1e0ff */
[----:B------:R-:W-:Y:S02]  /*4060*/  LEA.HI.X.SX32 R3, R8, R3, 0x1, P0 ;  /* 0x0000000308037211 */ /* 0x000fe400000f0eff */
[----:B0-----:R-:W-:-:S04]  /*4070*/  LEA R2, P0, R12, UR6, 0x2 ;  /* 0x000000060c027c11 */ /* 0x001fc8000f8010ff */
[----:B------:R-:W-:-:S05]  /*4080*/  LEA.HI.X R3, R12, UR7, R3, 0x2, P0 ;  /* 0x000000070c037c11 */ /* 0x000fca00080f1403 */
[----:B------:R3:W-:Y:S04]  /*4090*/  STG.E desc[UR8][R2.64], R46 ;  /* 0x0000002e02007986 */ /* 0x0007e8000c101908 */
.L_x_2369:
[----:B------:R-:W-:Y:S05]  /*40a0*/  BSYNC.RECONVERGENT B0 ;  /* 0x0000000000007941 */ /* 0x000fea0003800200 */
.L_x_2368:
[----:B------:R-:W-:Y:S01]  /*40b0*/  FSETP.NEU.AND P0, PT, R31, RZ, PT ;  /* 0x000000ff1f00720b */ /* 0x000fe20003f0d000 */
[----:B------:R-:W-:-:S12]  /*40c0*/  BSSY.RECONVERGENT B0, `(.L_x_2371) ;  /* 0x000000d000007945 */ /* 0x000fd80003800200 */
[----:B------:R-:W-:Y:S05]  /*40d0*/  @!P0 BRA `(.L_x_2372) ;  /* 0x00000000002c8947 */ /* 0x000fea0003800000 */
[----:B------:R-:W-:Y:S01]  /*40e0*/  UISETP.NE.AND UP0, UPT, UR4, URZ, UPT ;  /* 0x000000ff0400728c */ /* 0x000fe2000bf05270 */
[----:B0123--:R-:W-:Y:S01]  /*40f0*/  CS2R R2, SRZ ;  /* 0x0000000000027805 */ /* 0x00ffe2000001ff00 */
[----:B------:R-:W0:Y:S07]  /*4100*/  LDCU.64 UR6, c[0x0][0x398] ;  /* 0x00007300ff0677ac */ /* 0x000e2e0008000a00 */
[----:B------:R-:W-:Y:S05]  /*4110*/  BRA.U UP0, `(.L_x_2373) ;  /* 0x0000000100087547 */ /* 0x000fea000b800000 */
[----:B------:R-:W1:Y:S02]  /*4120*/  LDC.64 R2, c[0x0][0x3d8] ;  /* 0x0000f600ff027b82 */ /* 0x000e640000000a00 */
[----:B-1----:R-:W5:Y:S02]  /*4130*/  LDG.E.64 R2, desc[UR8][R2.64] ;  /* 0x0000000802027981 */ /* 0x002f64000c1e1b00 */
.L_x_2373:
[----:B-----5:R-:W-:-:S04]  /*4140*/  IADD3 R8, P0, PT, R7, R2, RZ ;  /* 0x0000000207087210 */ /* 0x020fc80007f1e0ff */
[----:B------:R-:W-:Y:S02]  /*4150*/  LEA.HI.X.SX32 R3, R7, R3, 0x1, P0 ;  /* 0x0000000307037211 */ /* 0x000fe400000f0eff */
[----:B0-----:R-:W-:-:S04]  /*4160*/  LEA R2, P0, R8, UR6, 0x2 ;  /* 0x0000000608027c11 */ /* 0x001fc8000f8010ff */
[----:B------:R-:W-:-:S05]  /*4170*/  LEA.HI.X R3, R8, UR7, R3, 0x2, P0 ;  /* 0x0000000708037c11 */ /* 0x000fca00080f1403 */
[----:B------:R4:W-:Y:S04]  /*4180*/  STG.E desc[UR8][R2.64], R45 ;  /* 0x0000002d02007986 */ /* 0x0009e8000c101908 */
.L_x_2372:
[----:B------:R-:W-:Y:S05]  /*4190*/  BSYNC.RECONVERGENT B0 ;  /* 0x0000000000007941 */ /* 0x000fea0003800200 */
.L_x_2371:
[----:B------:R-:W-:Y:S01]  /*41a0*/  FSETP.NEU.AND P0, PT, R30, RZ, PT ;  /* 0x000000ff1e00720b */ /* 0x000fe20003f0d000 */
        /* <DEDUP_REMOVED lines=8> */
.L_x_2376:
[----:B-----5:R-:W-:-:S04]  /*4230*/  IADD3 R7, P0, PT, R6, R2, RZ ;  /* 0x0000000206077210 */ /* 0x020fc80007f1e0ff */
[----:B------:R-:W-:Y:S02]  /*4240*/  LEA.HI.X.SX32 R6, R6, R3, 0x1, P0 ;  /* 0x0000000306067211 */ /* 0x000fe400000f0eff */
[----:B0-----:R-:W-:-:S04]  /*4250*/  LEA R2, P0, R7, UR6, 0x2 ;  /* 0x0000000607027c11 */ /* 0x001fc8000f8010ff */
[----:B------:R-:W-:-:S05]  /*4260*/  LEA.HI.X R3, R7, UR7, R6, 0x2, P0 ;  /* 0x0000000707037c11 */ /* 0x000fca00080f1406 */
[----:B------:R0:W-:Y:S04]  /*4270*/  STG.E desc[UR8][R2.64], R44 ;  /* 0x0000002c02007986 */ /* 0x0001e8000c101908 */
.L_x_2375:
[----:B------:R-:W-:Y:S05]  /*4280*/  BSYNC.RECONVERGENT B0 ;  /* 0x0000000000007941 */ /* 0x000fea0003800200 */
.L_x_2374:
        /* <DEDUP_REMOVED lines=8> */
.L_x_2379:
[----:B-----5:R-:W-:-:S04]  /*4310*/  IADD3 R6, P0, PT, R5, R2, RZ ;  /* 0x0000000205067210 */ /* 0x020fc80007f1e0ff */
[----:B------:R-:W-:Y:S02]  /*4320*/  LEA.HI.X.SX32 R3, R5, R3, 0x1, P0 ;  /* 0x0000000305037211 */ /* 0x000fe400000f0eff */
[----:B0-----:R-:W-:-:S04]  /*4330*/  LEA R2, P0, R6, UR6, 0x2 ;  /* 0x0000000606027c11 */ /* 0x001fc8000f8010ff */
[----:B------:R-:W-:-:S05]  /*4340*/  LEA.HI.X R3, R6, UR7, R3, 0x2, P0 ;  /* 0x0000000706037c11 */ /* 0x000fca00080f1403 */
[----:B------:R0:W-:Y:S04]  /*4350*/  STG.E desc[UR8][R2.64], R43 ;  /* 0x0000002b02007986 */ /* 0x0001e8000c101908 */
.L_x_2378:
[----:B------:R-:W-:Y:S05]  /*4360*/  BSYNC.RECONVERGENT B0 ;  /* 0x0000000000007941 */ /* 0x000fea0003800200 */
.L_x_2377:
        /* <DEDUP_REMOVED lines=8> */
.L_x_2382:
[----:B-----5:R-:W-:-:S04]  /*43f0*/  IADD3 R5, P0, PT, R0, R2, RZ ;  /* 0x0000000200057210 */ /* 0x020fc80007f1e0ff */
[----:B------:R-:W-:Y:S02]  /*4400*/  LEA.HI.X.SX32 R0, R0, R3, 0x1, P0 ;  /* 0x0000000300007211 */ /* 0x000fe400000f0eff */
[----:B0-----:R-:W-:-:S04]  /*4410*/  LEA R2, P0, R5, UR6, 0x2 ;  /* 0x0000000605027c11 */ /* 0x001fc8000f8010ff */
[----:B------:R-:W-:-:S05]  /*4420*/  LEA.HI.X R3, R5, UR7, R0, 0x2, P0 ;  /* 0x0000000705037c11 */ /* 0x000fca00080f1400 */
[----:B------:R0:W-:Y:S04]  /*4430*/  STG.E desc[UR8][R2.64], R42 ;  /* 0x0000002a02007986 */ /* 0x0001e8000c101908 */
.L_x_2381:
[----:B------:R-:W-:Y:S05]  /*4440*/  BSYNC.RECONVERGENT B0 ;  /* 0x0000000000007941 */ /* 0x000fea0003800200 */
.L_x_2380:
        /* <DEDUP_REMOVED lines=9> */
.L_x_2385:
[----:B-----5:R-:W-:-:S04]  /*44e0*/  IADD3 R0, P0, PT, R9, R2, RZ ;  /* 0x0000000209007210 */ /* 0x020fc80007f1e0ff */
[----:B------:R-:W-:Y:S02]  /*44f0*/  LEA.HI.X.SX32 R3, R9, R3, 0x1, P0 ;  /* 0x0000000309037211 */ /* 0x000fe400000f0eff */
[----:B0-----:R-:W-:-:S04]  /*4500*/  LEA R2, P0, R0, UR6, 0x2 ;  /* 0x0000000600027c11 */ /* 0x001fc8000f8010ff */
[----:B------:R-:W-:-:S05]  /*4510*/  LEA.HI.X R3, R0, UR7, R3, 0x2, P0 ;  /* 0x0000000700037c11 */ /* 0x000fca00080f1403 */
[----:B------:R0:W-:Y:S04]  /*4520*/  STG.E desc[UR8][R2.64], R41 ;  /* 0x0000002902007986 */ /* 0x0001e8000c101908 */
.L_x_2384:
[----:B------:R-:W-:Y:S05]  /*4530*/  BSYNC.RECONVERGENT B0 ;  /* 0x0000000000007941 */ /* 0x000fea0003800200 */
.L_x_2383:
        /* <DEDUP_REMOVED lines=9> */
.L_x_2388:
[----:B-----5:R-:W-:-:S04]  /*45d0*/  IADD3 R0, P0, PT, R4, R2, RZ ;  /* 0x0000000204007210 */ /* 0x020fc80007f1e0ff */
[----:B------:R-:W-:Y:S02]  /*45e0*/  LEA.HI.X.SX32 R3, R4, R3, 0x1, P0 ;  /* 0x0000000304037211 */ /* 0x000fe400000f0eff */
[----:B0-----:R-:W-:-:S04]  /*45f0*/  LEA R2, P0, R0, UR6, 0x2 ;  /* 0x0000000600027c11 */ /* 0x001fc8000f8010ff */
[----:B------:R-:W-:-:S05]  /*4600*/  LEA.HI.X R3, R0, UR7, R3, 0x2, P0 ;  /* 0x0000000700037c11 */ /* 0x000fca00080f1403 */
[----:B------:R0:W-:Y:S04]  /*4610*/  STG.E desc[UR8][R2.64], R40 ;  /* 0x0000002802007986 */ /* 0x0001e8000c101908 */
.L_x_2387:
[----:B------:R-:W-:Y:S05]  /*4620*/  BSYNC.RECONVERGENT B0 ;  /* 0x0000000000007941 */ /* 0x000fea0003800200 */
.L_x_2386:
        /* <DEDUP_REMOVED lines=8> */
.L_x_2391:
[----:B-----5:R-:W-:-:S04]  /*46b0*/  IADD3 R0, P0, PT, R16, R2, RZ ;  /* 0x0000000210007210 */ /* 0x020fc80007f1e0ff */
[----:B------:R-:W-:Y:S02]  /*46c0*/  LEA.HI.X.SX32 R3, R16, R3, 0x1, P0 ;  /* 0x0000000310037211 */ /* 0x000fe400000f0eff */
[----:B0-----:R-:W-:-:S04]  /*46d0*/  LEA R2, P0, R0, UR6, 0x2 ;  /* 0x0000000600027c11 */ /* 0x001fc8000f8010ff */
[----:B------:R-:W-:-:S05]  /*46e0*/  LEA.HI.X R3, R0, UR7, R3, 0x2, P0 ;  /* 0x0000000700037c11 */ /* 0x000fca00080f1403 */
[----:B------:R0:W-:Y:S04]  /*46f0*/  STG.E desc[UR8][R2.64], R39 ;  /* 0x0000002702007986 */ /* 0x0001e8000c101908 */
.L_x_2390:
[----:B------:R-:W-:Y:S05]  /*4700*/  BSYNC.RECONVERGENT B0 ;  /* 0x0000000000007941 */ /* 0x000fea0003800200 */
.L_x_2389:
        /* <DEDUP_REMOVED lines=9> */
.L_x_2394:
[----:B-----5:R-:W-:-:S04]  /*47a0*/  IADD3 R0, P0, PT, R14, R2, RZ ;  /* 0x000000020e007210 */ /* 0x020fc80007f1e0ff */
[----:B------:R-:W-:Y:S02]  /*47b0*/  LEA.HI.X.SX32 R3, R14, R3, 0x1, P0 ;  /* 0x000000030e037211 */ /* 0x000fe400000f0eff */
[----:B0-----:R-:W-:-:S04]  /*47c0*/  LEA R2, P0, R0, UR6, 0x2 ;  /* 0x0000000600027c11 */ /* 0x001fc8000f8010ff */
[----:B------:R-:W-:-:S05]  /*47d0*/  LEA.HI.X R3, R0, UR7, R3, 0x2, P0 ;  /* 0x0000000700037c11 */ /* 0x000fca00080f1403 */
[----:B------:R0:W-:Y:S04]  /*47e0*/  STG.E desc[UR8][R2.64], R38 ;  /* 0x0000002602007986 */ /* 0x0001e8000c101908 */
.L_x_2393:
[----:B------:R-:W-:Y:S05]  /*47f0*/  BSYNC.RECONVERGENT B0 ;  /* 0x0000000000007941 */ /* 0x000fea0003800200 */
.L_x_2392:
        /* <DEDUP_REMOVED lines=8> */
.L_x_2397:
[----:B-----5:R-:W-:-:S04]  /*4880*/  IADD3 R0, P0, PT, R15, R2, RZ ;  /* 0x000000020f007210 */ /* 0x020fc80007f1e0ff */
[----:B------:R-:W-:Y:S02]  /*4890*/  LEA.HI.X.SX32 R3, R15, R3, 0x1, P0 ;  /* 0x000000030f037211 */ /* 0x000fe400000f0eff */
[----:B0-----:R-:W-:-:S04]  /*48a0*/  LEA R2, P0, R0, UR6, 0x2 ;  /* 0x0000000600027c11 */ /* 0x001fc8000f8010ff */
[----:B------:R-:W-:-:S05]  /*48b0*/  LEA.HI.X R3, R0, UR7, R3, 0x2, P0 ;  /* 0x0000000700037c11 */ /* 0x000fca00080f1403 */
[----:B------:R0:W-:Y:S04]  /*48c0*/  STG.E desc[UR8][R2.64], R37 ;  /* 0x0000002502007986 */ /* 0x0001e8000c101908 */
.L_x_2396:
[----:B------:R-:W-:Y:S05]  /*48d0*/  BSYNC.RECONVERGENT B0 ;  /* 0x0000000000007941 */ /* 0x000fea0003800200 */
.L_x_2395:
[----:B------:R-:W-:-:S13]  /*48e0*/  FSETP.NEU.AND P0, PT, R10, RZ, PT ;  /* 0x000000ff0a00720b */ /* 0x000fda0003f0d000 */
[----:B------:R-:W-:Y:S05]  /*48f0*/  @!P0 EXIT ;  /* 0x000000000000894d */ /* 0x000fea0003800000 */
[----:B------:R-:W-:Y:S01]  /*4900*/  UISETP.NE.AND UP0, UPT, UR4, URZ, UPT ;  /* 0x000000ff0400728c */ /* 0x000fe2000bf05270 */
[----:B01234-:R-:W-:-:S08]  /*4910*/  CS2R R2, SRZ ;  /* 0x0000000000027805 */ /* 0x01ffd0000001ff00 */
[----:B------:R-:W-:Y:S05]  /*4920*/  BRA.U UP0, `(.L_x_2398) ;  /* 0x0000000100087547 */ /* 0x000fea000b800000 */
[----:B------:R-:W0:Y:S02]  /*4930*/  LDC.64 R2, c[0x0][0x3d8] ;  /* 0x0000f600ff027b82 */ /* 0x000e240000000a00 */
[----:B0-----:R-:W5:Y:S02]  /*4940*/  LDG.E.64 R2, desc[UR8][R2.64] ;  /* 0x0000000802027981 */ /* 0x001f64000c1e1b00 */
.L_x_2398:
[----:B------:R-:W0:Y:S01]  /*4950*/  LDCU.64 UR4, c[0x0][0x398] ;  /* 0x00007300ff0477ac */ /* 0x000e220008000a00 */
[----:B-----5:R-:W-:-:S04]  /*4960*/  IADD3 R0, P0, PT, R11, R2, RZ ;  /* 0x000000020b007210 */ /* 0x020fc80007f1e0ff */
[----:B------:R-:W-:Y:S02]  /*4970*/  LEA.HI.X.SX32 R3, R11, R3, 0x1, P0 ;  /* 0x000000030b037211 */ /* 0x000fe400000f0eff */
[----:B0-----:R-:W-:-:S04]  /*4980*/  LEA R2, P0, R0, UR4, 0x2 ;  /* 0x0000000400027c11 */ /* 0x001fc8000f8010ff */
[----:B------:R-:W-:-:S05]  /*4990*/  LEA.HI.X R3, R0, UR5, R3, 0x2, P0 ;  /* 0x0000000500037c11 */ /* 0x000fca00080f1403 */
[----:B------:R-:W-:Y:S01]  /*49a0*/  STG.E desc[UR8][R2.64], R21 ;  /* 0x0000001502007986 */ /* 0x000fe2000c101908 */
[----:B------:R-:W-:Y:S05]  /*49b0*/  EXIT ;  /* 0x000000000000794d */ /* 0x000fea0003800000 */
.L_x_2358:
[----:B------:R-:W-:Y:S01]  /*49c0*/  BAR.SYNC.DEFER_BLOCKING 0x0 ;  /* 0x0000000000007b1d */ /* 0x000fe20000010000 */
[----:B------:R-:W-:Y:S01]  /*49d0*/  FSETP.NEU.AND P5, PT, R34, RZ, PT ;  /* 0x000000ff2200720b */ /* 0x000fe20003fad000 */
[--C-:B------:R-:W-:Y:S01]  /*49e0*/  @P6 IMAD.IADD R2, R23, 0x1, -R20.reuse ;  /* 0x0000000117026824 */ /* 0x100fe200078e0a14 */
[----:B------:R-:W-:Y:S01]  /*49f0*/  FSETP.NEU.AND P0, PT, R33, RZ, PT ;  /* 0x000000ff2100720b */ /* 0x000fe20003f0d000 */
[--C-:B------:R-:W-:Y:S02]  /*4a00*/  @P3 IMAD.IADD R5, R5, 0x1, -R20.reuse ;  /* 0x0000000105053824 */ /* 0x100fe400078e0a14 */
[--C-:B------:R-:W-:Y:S01]  /*4a10*/  @P1 IMAD.IADD R0, R0, 0x1, -R20.reuse ;  /* 0x0000000100001824 */ /* 0x100fe200078e0a14 */
[----:B------:R-:W-:Y:S01]  /*4a20*/  @P6 LEA R3, R2, UR4, 0x2 ;  /* 0x0000000402036c11 */ /* 0x000fe2000f8e10ff */
[--C-:B------:R-:W-:Y:S02]  /*4a30*/  @P4 IMAD.IADD R16, R16, 0x1, -R20.reuse ;  /* 0x0000000110104824 */ /* 0x100fe400078e0a14 */
[----:B------:R-:W-:-:S03]  /*4a40*/  @P2 IMAD.IADD R15, R15, 0x1, -R20 ;  /* 0x000000010f0f2824 */ /* 0x000fc600078e0a14 */
[----:B------:R-:W-:Y:S01]  /*4a50*/  @P4 LEA R16, R16, UR4, 0x2 ;  /* 0x0000000410104c11 */ /* 0x000fe2000f8e10ff */
[--C-:B------:R-:W-:Y:S02]  /*4a60*/  @P5 IMAD.IADD R19, R19, 0x1, -R20.reuse ;  /* 0x0000000113135824 */ /* 0x100fe400078e0a14 */
[----:B------:R-:W-:-:S03]  /*4a70*/  @P0 IMAD.IADD R17, R17, 0x1, -R20 ;  /* 0x0000000111110824 */ /* 0x000fc600078e0a14 */
[----:B------:R-:W-:Y:S02]  /*4a80*/  @P5 LEA R19, R19, UR4, 0x2 ;  /* 0x0000000413135c11 */ /* 0x000fe4000f8e10ff */
[----:B------:R-:W-:Y:S01]  /*4a90*/  @P0 LEA R2, R17, UR4, 0x2 ;  /* 0x0000000411020c11 */ /* 0x000fe2000f8e10ff */
[----:B------:R-:W-:Y:S01]  /*4aa0*/  @P6 STS [R3], R12 ;  /* 0x0000000c03006388 */ /* 0x000fe20000000800 */
[----:B------:R-:W-:-:S03]  /*4ab0*/  FSETP.NEU.AND P6, PT, R32, RZ, PT ;  /* 0x000000ff2000720b */ /* 0x000fc60003fcd000 */
[----:B------:R-:W-:Y:S01]  /*4ac0*/  @P5 STS [R19], R48 ;  /* 0x0000003013005388 */ /* 0x000fe20000000800 */
[----:B------:R-:W-:-:S03]  /*4ad0*/  FSETP.NEU.AND P5, PT, R31, RZ, PT ;  /* 0x000000ff1f00720b */ /* 0x000fc60003fad000 */
[----:B------:R0:W-:Y:S01]  /*4ae0*/  @P0 STS [R2], R47 ;  /* 0x0000002f02000388 */ /* 0x0001e20000000800 */
[----:B------:R-:W-:-:S05]  /*4af0*/  FSETP.NEU.AND P0, PT, R30, RZ, PT ;  /* 0x000000ff1e00720b */ /* 0x000fca0003f0d000 */
[----:B------:R-:W-:-:S04]  /*4b00*/  @P6 IMAD.IADD R8, R8, 0x1, -R20 ;  /* 0x0000000108086824 */ /* 0x000fc800078e0a14 */
[--C-:B------:R-:W-:Y:S01]  /*4b10*/  @P5 IMAD.IADD R7, R7, 0x1, -R20.reuse ;  /* 0x0000000107075824 */ /* 0x100fe200078e0a14 */
[----:B------:R-:W-:Y:S02]  /*4b20*/  @P6 LEA R17, R8, UR4, 0x2 ;  /* 0x0000000408116c11 */ /* 0x000fe4000f8e10ff */
[----:B0-----:R-:W-:Y:S01]  /*4b30*/  @P3 LEA R2, R5, UR4, 0x2 ;  /* 0x0000000405023c11 */ /* 0x001fe2000f8e10ff */
[----:B------:R-:W-:Y:S01]  /*4b40*/  @P0 IMAD.IADD R3, R6, 0x1, -R20 ;  /* 0x0000000106030824 */ /* 0x000fe200078e0a14 */
[----:B------:R-:W-:Y:S01]  /*4b50*/  @P5 LEA R6, R7, UR4, 0x2 ;  /* 0x0000000407065c11 */ /* 0x000fe2000f8e10ff */
[----:B------:R-:W-:Y:S01]  /*4b60*/  @P6 STS [R17], R46 ;  /* 0x0000002e11006388 */ /* 0x000fe20000000800 */
[----:B------:R-:W-:Y:S02]  /*4b70*/  FSETP.NEU.AND P6, PT, R27, RZ, PT ;  /* 0x000000ff1b00720b */ /* 0x000fe40003fcd000 */
[----:B------:R-:W-:Y:S01]  /*4b80*/  @P0 LEA R3, R3, UR4, 0x2 ;  /* 0x0000000403030c11 */ /* 0x000fe2000f8e10ff */
[----:B------:R-:W-:Y:S01]  /*4b90*/  @P5 STS [R6], R45 ;  /* 0x0000002d06005388 */ /* 0x000fe20000000800 */
[----:B------:R-:W-:-:S02]  /*4ba0*/  FSETP.NEU.AND P5, PT, R26, RZ, PT ;  /* 0x000000ff1a00720b */ /* 0x000fc40003fad000 */
[----:B------:R-:W-:Y:S01]  /*4bb0*/  @P1 LEA R5, R0, UR4, 0x2 ;  /* 0x0000000400051c11 */ /* 0x000fe2000f8e10ff */
[----:B------:R0:W-:Y:S01]  /*4bc0*/  @P0 STS [R3], R44 ;  /* 0x0000002c03000388 */ /* 0x0001e20000000800 */
[----:B------:R-:W-:-:S03]  /*4bd0*/  FSETP.NEU.AND P0, PT, R24, RZ, PT ;  /* 0x000000ff1800720b */ /* 0x000fc60003f0d000 */
[----:B------:R1:W-:Y:S01]  /*4be0*/  @P3 STS [R2], R43 ;  /* 0x0000002b02003388 */ /* 0x0003e20000000800 */
[----:B------:R-:W-:Y:S01]  /*4bf0*/  FSETP.NEU.AND P3, PT, R10, RZ, PT ;  /* 0x000000ff0a00720b */ /* 0x000fe20003f6d000 */
[--C-:B------:R-:W-:Y:S02]  /*4c00*/  @P6 IMAD.IADD R9, R9, 0x1, -R20.reuse ;  /* 0x0000000109096824 */ /* 0x100fe400078e0a14 */
[----:B------:R-:W-:Y:S01]  /*4c10*/  @P1 STS [R5], R42 ;  /* 0x0000002a05001388 */ /* 0x000fe20000000800 */
[----:B------:R-:W-:Y:S01]  /*4c20*/  ISETP.GE.AND P1, PT, R13, R18, PT ;  /* 0x000000120d00720c */ /* 0x000fe20003f26270 */
[----:B------:R-:W-:Y:S01]  /*4c30*/  @P5 IMAD.IADD R4, R4, 0x1, -R20 ;  /* 0x0000000104045824 */ /* 0x000fe200078e0a14 */
[----:B------:R-:W-:-:S03]  /*4c40*/  @P6 LEA R0, R9, UR4, 0x2 ;  /* 0x0000000409006c11 */ /* 0x000fc6000f8e10ff */
[--C-:B------:R-:W-:Y:S01]  /*4c50*/  @P0 IMAD.IADD R14, R14, 0x1, -R20.reuse ;  /* 0x000000010e0e0824 */ /* 0x100fe200078e0a14 */
[----:B0-----:R-:W-:Y:S01]  /*4c60*/  @P5 LEA R3, R4, UR4, 0x2 ;  /* 0x0000000404035c11 */ /* 0x001fe2000f8e10ff */
[----:B------:R0:W-:Y:S01]  /*4c70*/  @P6 STS [R0], R41 ;  /* 0x0000002900006388 */ /* 0x0001e20000000800 */
[----:B-1----:R-:W-:Y:S01]  /*4c80*/  @P2 LEA R2, R15, UR4, 0x2 ;  /* 0x000000040f022c11 */ /* 0x002fe2000f8e10ff */
[----:B------:R-:W-:Y:S01]  /*4c90*/  @P3 IMAD.IADD R11, R11, 0x1, -R20 ;  /* 0x000000010b0b3824 */ /* 0x000fe200078e0a14 */
[----:B------:R-:W-:Y:S01]  /*4ca0*/  @P0 LEA R7, R14, UR4, 0x2 ;  /* 0x000000040e070c11 */ /* 0x000fe2000f8e10ff */
[----:B------:R1:W-:Y:S04]  /*4cb0*/  @P5 STS [R3], R40 ;  /* 0x0000002803005388 */ /* 0x0003e80000000800 */
[----:B------:R1:W-:Y:S01]  /*4cc0*/  @P4 STS [R16], R39 ;  /* 0x0000002710004388 */ /* 0x0003e20000000800 */
[----:B0-----:R-:W-:-:S03]  /*4cd0*/  @P3 LEA R0, R11, UR4, 0x2 ;  /* 0x000000040b003c11 */ /* 0x001fc6000f8e10ff */
        /* <DEDUP_REMOVED lines=23> */
.L_x_2401:
        /* <DEDUP_REMOVED lines=14> */
.L_x_2400:
[----:B------:R-:W-:Y:S05]  /*4f30*/  BSYNC.RECONVERGENT B0 ;  /* 0x0000000000007941 */ /* 0x000fea0003800200 */
.L_x_2399:
        /* <DEDUP_REMOVED lines=10> */
.L_x_2402:
        /* <DEDUP_REMOVED lines=45> */
.L_x_2295:
        /* <DEDUP_REMOVED lines=9> */
[----:B------:R-:W4:Y:S01]  /*5340*/  LDC R0, c[0x0][0x3d4] ;  /* 0x0000f500ff007b82 */ /* 0x000f220000000800 */
[----:B--2---:R-:W-:-:S04]  /*5350*/  ISETP.NE.AND P0, PT, RZ, UR10, PT ;  /* 0x0000000aff007c0c */ /* 0x004fc8000bf05270 */
[----:B-1----:R-:W-:Y:S01]  /*5360*/  SEL R3, R3, RZ, !P0 ;  /* 0x000000ff03037207 */ /* 0x002fe20004000000 */
[----:B0-----:R-:W-:Y:S01]  /*5370*/  IMAD R44, R59, 0xe, RZ ;  /* 0x0000000e3b2c7824 */ /* 0x001fe200078e02ff */
[----:B----4-:R-:W-:-:S04]  /*5380*/  SEL R0, R0, RZ, !P0 ;  /* 0x000000ff00007207 */ /* 0x010fc80004000000 */
[C---:B------:R-:W-:Y:S02]  /*5390*/  IADD3 R2, P1, P2, R44.reuse, UR7, R3 ;  /* 0x000000072c027c10 */ /* 0x040fe4000fa3e003 */
[C---:B------:R-:W-:Y:S02]  /*53a0*/  ISETP.GE.AND P0, PT, R44.reuse, UR4, PT ;  /* 0x000000042c007c0c */ /* 0x040fe4000bf06270 */
[----:B------:R-:W-:Y:S01]  /*53b0*/  IADD3.X R5, PT, PT, RZ, R0, RZ, P1, P2 ;  /* 0x00000000ff057210 */ /* 0x000fe20000fe44ff */
[----:B------:R-:W-:Y:S01]  /*53c0*/  VIADD R0, R44, 0x1 ;  /* 0x000000012c007836 */ /* 0x000fe20000000000 */
[----:B---3--:R-:W-:-:S04]  /*53d0*/  LEA R4, P3, R2, UR12, 0x2 ;  /* 0x0000000c02047c11 */ /* 0x008fc8000f8610ff */
        /* <DEDUP_REMOVED lines=9> */
[----:B------:R-:W-:Y:S01]  /*5470*/  VIADD R0, R44, 0x3 ;  /* 0x000000032c007836 */ /* 0x000fe20000000000 */
[----:B------:R-:W-:Y:S01]  /*5480*/  ISETP.GE.AND P4, PT, R2, UR4, PT ;  /* 0x0000000402007c0c */ /* 0x000fe2000bf86270 */
[----:B------:R-:W-:-:S03]  /*5490*/  VIADD R2, R44, 0x6 ;  /* 0x000000062c027836 */ /* 0x000fc60000000000 */
[----:B------:R-:W-:Y:S01]  /*54a0*/  ISETP.GE.AND P1, PT, R0, UR4, PT ;  /* 0x0000000400007c0c */ /* 0x000fe2000bf26270 */
[----:B------:R-:W-:-:S06]  /*54b0*/  VIADD R0, R44, 0x5 ;  /* 0x000000052c007836 */ /* 0x000fcc0000000000 */
[----:B------:R-:W4:Y:S01]  /*54c0*/  @!P3 LDG.E R10, desc[UR8][R4.64+0x8] ;  /* 0x00000808040ab981 */ /* 0x000f22000c1e1900 */
[----:B------:R-:W-:Y:S01]  /*54d0*/  ISETP.GE.AND P5, PT, R0, UR4, PT ;  /* 0x0000000400007c0c */ /* 0x000fe2000bfa6270 */
[----:B------:R-:W-:Y:S02]  /*54e0*/  VIADD R0, R44, 0x7 ;  /* 0x000000072c007836 */ /* 0x000fe40000000000 */
[----:B------:R-:W-:Y:S01]  /*54f0*/  IMAD.MOV.U32 R58, RZ, RZ, 0x1 ;  /* 0x00000001ff3a7424 */ /* 0x000fe200078e00ff */
[----:B--2---:R-:W-:-:S09]  /*5500*/  @!P0 FSETP.NEU.AND P6, PT, R7, RZ, PT ;  /* 0x000000ff0700820b */ /* 0x004fd20003fcd000 */
[----:B------:R-:W2:Y:S01]  /*5510*/  @!P5 LDG.E R7, desc[UR8][R4.64+0x14] ;  /* 0x000014080407d981 */ /* 0x000ea2000c1e1900 */
[----:B------:R-:W-:Y:S02]  /*5520*/  @!P0 SEL R60, RZ, 0x1, !P6 ;  /* 0x00000001ff3c8807 */ /* 0x000fe40007000000 */
[----:B------:R-:W-:Y:S02]  /*5530*/  ISETP.GE.AND P0, PT, R2, UR4, PT ;  /* 0x0000000402007c0c */ /* 0x000fe4000bf06270 */
[----:B---3--:R-:W-:Y:S01]  /*5540*/  @!P2 FSETP.NEU.AND P6, PT, R6, RZ, PT ;  /* 0x000000ff0600a20b */ /* 0x008fe20003fcd000 */
[----:B------:R-:W3:Y:S03]  /*5550*/  @!P1 LDG.E R2, desc[UR8][R4.64+0xc] ;  /* 0x00000c0804029981 */ /* 0x000ee6000c1e1900 */
[----:B------:R-:W-:Y:S01]  /*5560*/  @!P2 SEL R58, RZ, 0x1, !P6 ;  /* 0x00000001ff3aa807 */ /* 0x000fe20007000000 */
[----:B------:R-:W5:Y:S01]  /*5570*/  @!P4 LDG.E R6, desc[UR8][R4.64+0x10] ;  /* 0x000010080406c981 */ /* 0x000f62000c1e1900 */
[----:B------:R-:W-:-:S05]  /*5580*/  ISETP.GE.AND P2, PT, R0, UR4, PT ;  /* 0x0000000400007c0c */ /* 0x000fca000bf46270 */
[----:B------:R-:W2:Y:S08]  /*5590*/  @!P0 LDG.E R8, desc[UR8][R4.64+0x18] ;  /* 0x0000180804088981 */ /* 0x000eb0000c1e1900 */
[----:B------:R-:W2:Y:S01]  /*55a0*/  @!P2 LDG.E R9, desc[UR8][R4.64+0x1c] ;  /* 0x00001c080409a981 */ /* 0x000ea2000c1e1900 */
[----:B----4-:R-:W-:Y:S01]  /*55b0*/  @!P3 FSETP.NEU.AND P6, PT, R10, RZ, PT ;  /* 0x000000ff0a00b20b */ /* 0x010fe20003fcd000 */
[----:B------:R-:W-:-:S02]  /*55c0*/  IMAD.MOV.U32 R57, RZ, RZ, 0x1 ;  /* 0x00000001ff397424 */ /* 0x000fc400078e00ff */
[----:B------:R-:W-:Y:S01]  /*55d0*/  VIADD R0, R44, 0x8 ;  /* 0x000000082c007836 */ /* 0x000fe20000000000 */
[----:B------:R-:W-:Y:S01]  /*55e0*/  @!P3 SEL R57, RZ, 0x1, !P6 ;  /* 0x00000001ff39b807 */ /* 0x000fe20007000000 */
[----:B------:R-:W-:Y:S02]  /*55f0*/  IMAD.MOV.U32 R56, RZ, RZ, 0x1 ;  /* 0x00000001ff387424 */ /* 0x000fe400078e00ff */
[----:B------:R-:W-:Y:S02]  /*5600*/  IMAD.MOV.U32 R55, RZ, RZ, 0x1 ;  /* 0x00000001ff377424 */ /* 0x000fe400078e00ff */
[----:B------:R-:W-:Y:S02]  /*5610*/  IMAD.MOV.U32 R54, RZ, RZ, 0x1 ;  /* 0x00000001ff367424 */ /* 0x000fe400078e00ff */
[----:B------:R-:W-:Y:S02]  /*5620*/  IMAD.MOV.U32 R53, RZ, RZ, 0x1 ;  /* 0x00000001ff357424 */ /* 0x000fe400078e00ff */
[----:B------:R-:W-:Y:S01]  /*5630*/  IMAD.MOV.U32 R52, RZ, RZ, 0x1 ;  /* 0x00000001ff347424 */ /* 0x000fe200078e00ff */
[----:B---3--:R-:W-:Y:S01]  /*5640*/  @!P1 FSETP.NEU.AND P3, PT, R2, RZ, PT ;  /* 0x000000ff0200920b */ /* 0x008fe20003f6d000 */
[----:B------:R-:W-:-:S03]  /*5650*/  VIADD R2, R44, 0x9 ;  /* 0x000000092c027836 */ /* 0x000fc60000000000 */
[----:B------:R-:W-:Y:S02]  /*5660*/  @!P1 SEL R56, RZ, 0x1, !P3 ;  /* 0x00000001ff389807 */ /* 0x000fe40005800000 */
[----:B------:R-:W-:Y:S02]  /*5670*/  ISETP.GE.AND P1, PT, R0, UR4, PT ;  /* 0x0000000400007c0c */ /* 0x000fe4000bf26270 */
[----:B-----5:R-:W-:Y:S02]  /*5680*/  @!P4 FSETP.NEU.AND P6, PT, R6, RZ, PT ;  /* 0x000000ff0600c20b */ /* 0x020fe40003fcd000 */
[----:B------:R-:W-:Y:S01]  /*5690*/  ISETP.GE.AND P3, PT, R2, UR4, PT ;  /* 0x0000000402007c0c */ /* 0x000fe2000bf66270 */
[----:B------:R-:W-:Y:S01]  /*56a0*/  VIADD R2, R44, 0xb ;  /* 0x0000000b2c027836 */ /* 0x000fe20000000000 */
[----:B------:R-:W-:Y:S02]  /*56b0*/  @!P4 SEL R55, RZ, 0x1, !P6 ;  /* 0x00000001ff37c807 */ /* 0x000fe40007000000 */
[----:B--2---:R-:W-:-:S02]  /*56c0*/  @!P5 FSETP.NEU.AND P6, PT, R7, RZ, PT ;  /* 0x000000ff0700d20b */ /* 0x004fc40003fcd000 */
[----:B------:R-:W-:Y:S02]  /*56d0*/  @!P0 FSETP.NEU.AND P4, PT, R8, RZ, PT ;  /* 0x000000ff0800820b */ /* 0x000fe40003f8d000 */
[----:B------:R-:W-:Y:S01]  /*56e0*/  @!P5 SEL R54, RZ, 0x1, !P6 ;  /* 0x00000001ff36d807 */ /* 0x000fe20007000000 */
[----:B------:R-:W-:Y:S01]  /*56f0*/  VIADD R0, R44, 0xa ;  /* 0x0000000a2c007836 */ /* 0x000fe20000000000 */
[----:B------:R-:W-:Y:S01]  /*5700*/  ISETP.GE.AND P5, PT, R2, UR4, PT ;  /* 0x0000000402007c0c */ /* 0x000fe2000bfa6270 */
[----:B------:R-:W-:Y:S01]  /*5710*/  VIADD R2, R44, 0xd ;  /* 0x0000000d2c027836 */ /* 0x000fe20000000000 */
[----:B------:R-:W-:Y:S01]  /*5720*/  @!P0 SEL R53, RZ, 0x1, !P4 ;  /* 0x00000001ff358807 */ /* 0x000fe20006000000 */
[----:B------:R-:W2:Y:S01]  /*5730*/  @!P1 LDG.E R10, desc[UR8][R4.64+0x20] ;  /* 0x00002008040a9981 */ /* 0x000ea2000c1e1900 */
[----:B------:R-:W-:Y:S02]  /*5740*/  @!P2 FSETP.NEU.AND P4, PT, R9, RZ, PT ;  /* 0x000000ff0900a20b */ /* 0x000fe40003f8d000 */
[----:B------:R-:W-:-:S02]  /*5750*/  ISETP.GE.AND P6, PT, R0, UR4, PT ;  /* 0x0000000400007c0c */ /* 0x000fc4000bfc6270 */
[----:B------:R-:W-:Y:S02]  /*5760*/  @!P2 SEL R52, RZ, 0x1, !P4 ;  /* 0x00000001ff34a807 */ /* 0x000fe40006000000 */
[----:B------:R-:W-:Y:S01]  /*5770*/  ISETP.GE.AND P2, PT, R2, UR4, PT ;  /* 0x0000000402007c0c */ /* 0x000fe2000bf46270 */
[----:B------:R-:W-:Y:S01]  /*5780*/  VIADD R0, R44, 0xc ;  /* 0x0000000c2c007836 */ /* 0x000fe20000000000 */
[----:B------:R-:W3:Y:S04]  /*5790*/  @!P3 LDG.E R2, desc[UR8][R4.64+0x24] ;  /* 0x000024080402b981 */ /* 0x000ee8000c1e1900 */
[----:B------:R-:W-:Y:S01]  /*57a0*/  ISETP.GE.AND P0, PT, R0, UR4, PT ;  /* 0x0000000400007c0c */ /* 0x000fe2000bf06270 */
[----:B------:R-:W4:Y:S04]  /*57b0*/  @!P5 LDG.E R7, desc[UR8][R4.64+0x2c] ;  /* 0x00002c080407d981 */ /* 0x000f28000c1e1900 */
[----:B------:R-:W5:Y:S04]  /*57c0*/  @!P6 LDG.E R6, desc[UR8][R4.64+0x28] ;  /* 0x000028080406e981 */ /* 0x000f68000c1e1900 */
[----:B------:R-:W4:Y:S04]  /*57d0*/  @!P2 LDG.E R9, desc[UR8][R4.64+0x34] ;  /* 0x000034080409a981 */ /* 0x000f28000c1e1900 */
[----:B------:R0:W4:Y:S01]  /*57e0*/  @!P0 LDG.E R8, desc[UR8][R4.64+0x30] ;  /* 0x0000300804088981 */ /* 0x000122000c1e1900 */
[----:B------:R-:W-:-:S02]  /*57f0*/  IMAD.IADD R0, R58, 0x1, R60 ;  /* 0x000000013a007824 */ /* 0x000fc400078e023c */
[----:B------:R-:W-:Y:S02]  /*5800*/  IMAD.MOV.U32 R51, RZ, RZ, 0x1 ;  /* 0x00000001ff337424 */ /* 0x000fe400078e00ff */
[----:B------:R-:W-:Y:S02]  /*5810*/  IMAD.MOV.U32 R50, RZ, RZ, 0x1 ;  /* 0x00000001ff327424 */ /* 0x000fe400078e00ff */
[----:B------:R-:W-:Y:S02]  /*5820*/  IMAD.MOV.U32 R49, RZ, RZ, 0x1 ;  /* 0x00000001ff317424 */ /* 0x000fe400078e00ff */
[----:B------:R-:W-:Y:S02]  /*5830*/  IMAD.MOV.U32 R48, RZ, RZ, 0x1 ;  /* 0x00000001ff307424 */ /* 0x000fe400078e00ff */
[----:B------:R-:W-:Y:S02]  /*5840*/  IMAD.MOV.U32 R47, RZ, RZ, 0x1 ;  /* 0x00000001ff2f7424 */ /* 0x000fe400078e00ff */
[----:B------:R-:W-:Y:S01]  /*5850*/  IMAD.MOV.U32 R46, RZ, RZ, 0x1 ;  /* 0x00000001ff2e7424 */ /* 0x000fe200078e00ff */
[----:B0-----:R-:W0:Y:S01]  /*5860*/  S2R R5, SR_LANEID ;  /* 0x0000000000057919 */ /* 0x001e220000000000 */
[----:B------:R-:W1:Y:S01]  /*5870*/  S2UR UR6, SR_CgaCtaId ;  /* 0x00000000000679c3 */ /* 0x000e620000008800 */
[----:B------:R-:W-:-:S02]  /*5880*/  UMOV UR5, 0x400 ;  /* 0x0000040000057882 */ /* 0x000fc40000000000 */
[----:B-1----:R-:W-:-:S05]  /*5890*/  ULEA UR5, UR6, UR5, 0x18 ;  /* 0x0000000506057291 */ /* 0x002fca000f8ec0ff */
[----:B------:R-:W-:Y:S01]  /*58a0*/  BAR.SYNC.DEFER_BLOCKING 0x0 ;  /* 0x0000000000007b1d */ /* 0x000fe20000010000 */
[----:B--2---:R-:W-:-:S04]  /*58b0*/  @!P1 FSETP.NEU.AND P4, PT, R10, RZ, PT ;  /* 0x000000ff0a00920b */ /* 0x004fc80003f8d000 */
[----:B------:R-:W-:Y:S02]  /*58c0*/  @!P1 SEL R51, RZ, 0x1, !P4 ;  /* 0x00000001ff339807 */ /* 0x000fe40006000000 */
[----:B---3--:R-:W-:Y:S02]  /*58d0*/  @!P3 FSETP.NEU.AND P4, PT, R2, RZ, PT ;  /* 0x000000ff0200b20b */ /* 0x008fe40003f8d000 */
[----:B------:R-:W-:-:S05]  /*58e0*/  IADD3 R2, PT, PT, R56, R57, R0 ;  /* 0x0000003938027210 */ /* 0x000fca0007ffe000 */
[----:B------:R-:W-:-:S04]  /*58f0*/  IMAD.IADD R13, R2, 0x1, R55 ;  /* 0x00000001020d7824 */ /* 0x000fc800078e0237 */
[----:B------:R-:W-:Y:S01]  /*5900*/  IMAD.IADD R2, R13, 0x1, R54 ;  /* 0x000000010d027824 */ /* 0x000fe200078e0236 */
[----:B-----5:R-:W-:Y:S02]  /*5910*/  @!P6 FSETP.NEU.AND P1, PT, R6, RZ, PT ;  /* 0x000000ff0600e20b */ /* 0x020fe40003f2d000 */
[----:B------:R-:W-:Y:S02]  /*5920*/  @!P3 SEL R50, RZ, 0x1, !P4 ;  /* 0x00000001ff32b807 */ /* 0x000fe40006000000 */
[----:B----4-:R-:W-:Y:S02]  /*5930*/  @!P5 FSETP.NEU.AND P4, PT, R7, RZ, PT ;  /* 0x000000ff0700d20b */ /* 0x010fe40003f8d000 */
[----:B------:R-:W-:Y:S02]  /*5940*/  IADD3 R4, PT, PT, R52, R53, R2 ;  /* 0x0000003534047210 */ /* 0x000fe40007ffe002 */
[----:B------:R-:W-:Y:S02]  /*5950*/  @!P6 SEL R49, RZ, 0x1, !P1 ;  /* 0x00000001ff31e807 */ /* 0x000fe40004800000 */
[----:B------:R-:W-:-:S02]  /*5960*/  @!P0 FSETP.NEU.AND P3, PT, R8, RZ, PT ;  /* 0x000000ff0800820b */ /* 0x000fc40003f6d000 */
[----:B------:R-:W-:Y:S02]  /*5970*/  @!P2 FSETP.NEU.AND P1, PT, R9, RZ, PT ;  /* 0x000000ff0900a20b */ /* 0x000fe40003f2d000 */
[----:B------:R-:W-:Y:S02]  /*5980*/  @!P5 SEL R48, RZ, 0x1, !P4 ;  /* 0x00000001ff30d807 */ /* 0x000fe40006000000 */
[----:B------:R-:W-:Y:S02]  /*5990*/  IADD3 R4, PT, PT, R50, R51, R4 ;  /* 0x0000003332047210 */ /* 0x000fe40007ffe004 */
        /* <DEDUP_REMOVED lines=13> */
[----:B------:R-:W0:Y:S01]  /*5a70*/  SHFL.UP P0, R7, R10, 0x10, RZ ;  /* 0x060000000a077989 */ /* 0x000e2200000000ff */
[----:B------:R-:W-:-:S06]  /*5a80*/  SHF.R.U32.HI R6, RZ, 0x5, R59 ;  /* 0x00000005ff067819 */ /* 0x000fcc000001163b */
[----:B------:R-:W-:Y:S01]  /*5a90*/  @!P1 LEA R8, R6, UR5, 0x2 ;  /* 0x0000000506089c11 */ /* 0x000fe2000f8e10ff */
[----:B0-----:R-:W-:-:S05]  /*5aa0*/  @P0 IMAD.IADD R7, R10, 0x1, R7 ;  /* 0x000000010a070824 */ /* 0x001fca00078e0207 */
[----:B------:R0:W-:Y:S01]  /*5ab0*/  @!P1 STS [R8], R7 ;  /* 0x0000000708009388 */ /* 0x0001e20000000800 */
[----:B------:R-:W-:Y:S01]  /*5ac0*/  BAR.SYNC.DEFER_BLOCKING 0x0 ;  /* 0x0000000000007b1d */ /* 0x000fe20000010000 */
[----:B------:R-:W-:Y:S01]  /*5ad0*/  ISETP.NE.AND P0, PT, R6, 0x2, PT ;  /* 0x000000020600780c */ /* 0x000fe20003f05270 */
[----:B------:R-:W-:Y:S01]  /*5ae0*/  IMAD.IADD R4, R7, 0x1, -R4 ;  /* 0x0000000107047824 */ /* 0x000fe200078e0a04 */
[----:B------:R-:W-:-:S05]  /*5af0*/  ISETP.NE.AND P2, PT, R5, RZ, PT ;  /* 0x000000ff0500720c */ /* 0x000fca0003f45270 */
[----:B0-----:R-:W0:Y:S01]  /*5b00*/  LDC R8, c[0x0][0x380] ;  /* 0x0000e000ff087b82 */ /* 0x001e220000000800 */
[----:B------:R-:W1:Y:S04]  /*5b10*/  LDS.128 R32, [UR5] ;  /* 0x00000005ff207984 */ /* 0x000e680008000c00 */
[----:B------:R-:W2:Y:S04]  /*5b20*/  LDS.128 R28, [UR5+0x10] ;  /* 0x00001005ff1c7984 */ /* 0x000ea80008000c00 */
[----:B------:R-:W3:Y:S01]  /*5b30*/  LDS.128 R24, [UR5+0x20] ;  /* 0x00002005ff187984 */ /* 0x000ee20008000c00 */
[----:B------:R-:W-:-:S03]  /*5b40*/  ISETP.NE.AND P1, PT, R6, 0x3, PT ;  /* 0x000000030600780c */ /* 0x000fc60003f25270 */
[----:B------:R-:W4:Y:S01]  /*5b50*/  LDS.128 R20, [UR5+0x30] ;  /* 0x00003005ff147984 */ /* 0x000f220008000c00 */
        /* <DEDUP_REMOVED lines=32> */
[----:B----4-:R-:W-:Y:S01]  /*5d60*/  IMAD.IADD R9, R9, 0x1, R20 ;  /* 0x0000000109097824 */ /* 0x010fe200078e0214 */
[----:B------:R-:W-:-:S04]  /*5d70*/  ISETP.NE.AND P0, PT, R6, 0xe, PT ;  /* 0x0000000e0600780c */ /* 0x000fc80003f05270 */
[----:B------:R-:W-:Y:S01]  /*5d80*/  SEL R10, R9, R10, !P1 ;  /* 0x0000000a090a7207 */ /* 0x000fe20004800000 */
[----:B------:R-:W-:Y:S01]  /*5d90*/  IMAD.IADD R9, R21, 0x1, R9 ;  /* 0x0000000115097824 */ /* 0x000fe200078e0209 */
[----:B------:R-:W-:-:S03]  /*5da0*/  ISETP.NE.AND P1, PT, R6, 0xf, PT ;  /* 0x0000000f0600780c */ /* 0x000fc60003f25270 */
[----:B------:R-:W-:Y:S01]  /*5db0*/  IMAD.IADD R6, R22, 0x1, R9 ;  /* 0x0000000116067824 */ /* 0x000fe200078e0209 */
[----:B------:R-:W-:Y:S02]  /*5dc0*/  SEL R11, R9, R10, !P0 ;  /* 0x0000000a090b7207 */ /* 0x000fe40004000000 */
[----:B------:R-:W-:Y:S02]  /*5dd0*/  ISETP.GE.U32.AND P0, PT, R59, 0x20, PT ;  /* 0x000000203b00780c */ /* 0x000fe40003f06070 */
[----:B------:R-:W-:Y:S02]  /*5de0*/  SEL R11, R6, R11, !P1 ;  /* 0x0000000b060b7207 */ /* 0x000fe40004800000 */
[----:B------:R-:W-:Y:S02]  /*5df0*/  SEL R4, R4, RZ, P2 ;  /* 0x000000ff04047207 */ /* 0x000fe40001000000 */
[----:B------:R-:W-:-:S05]  /*5e00*/  SEL R11, R11, RZ, P0 ;  /* 0x000000ff0b0b7207 */ /* 0x000fca0000000000 */
[----:B------:R-:W-:Y:S01]  /*5e10*/  IMAD.IADD R45, R11, 0x1, R4 ;  /* 0x000000010b2d7824 */ /* 0x000fe200078e0204 */
[----:B------:R-:W-:-:S03]  /*5e20*/  IADD3 R14, PT, PT, R6, UR4, R23 ;  /* 0x00000004060e7c10 */ /* 0x000fc6000fffe017 */
[----:B------:R-:W-:-:S04]  /*5e30*/  IMAD.IADD R43, R2, 0x1, R45 ;  /* 0x00000001022b7824 */ /* 0x000fc800078e022d */
[----:B------:R-:W-:Y:S02]  /*5e40*/  IMAD.IADD R41, R43, 0x1, R53 ;  /* 0x000000012b297824 */ /* 0x000fe400078e0235 */
[----:B------:R-:W-:Y:S02]  /*5e50*/  VIADD R14, R14, 0xffffe400 ;  /* 0xffffe4000e0e7836 */ /* 0x000fe40000000000 */
[----:B------:R-:W-:-:S03]  /*5e60*/  IMAD.IADD R39, R41, 0x1, R52 ;  /* 0x0000000129277824 */ /* 0x000fc600078e0234 */
[----:B------:R-:W-:Y:S01]  /*5e70*/  ISETP.GT.AND P0, PT, R14, 0x200, PT ;  /* 0x000002000e00780c */ /* 0x000fe20003f04270 */
[----:B------:R-:W-:Y:S01]  /*5e80*/  IMAD.IADD R37, R39, 0x1, R51 ;  /* 0x0000000127257824 */ /* 0x000fe200078e0233 */
[----:B0-----:R-:W-:-:S03]  /*5e90*/  IADD3 R3, PT, PT, R3, UR7, R8 ;  /* 0x0000000703037c10 */ /* 0x001fc6000fffe008 */
[----:B------:R-:W-:Y:S02]  /*5ea0*/  IMAD.IADD R19, R37, 0x1, R50 ;  /* 0x0000000125137824 */ /* 0x000fe400078e0232 */
[----:B------:R-:W-:Y:S02]  /*5eb0*/  IMAD.IADD R17, R0, 0x1, R45 ;  /* 0x0000000100117824 */ /* 0x000fe400078e022d */
[----:B------:R-:W-:Y:S01]  /*5ec0*/  IMAD.IADD R15, R19, 0x1, R49 ;  /* 0x00000001130f7824 */ /* 0x000fe200078e0231 */
[----:B------:R-:W-:Y:S01]  /*5ed0*/  BSSY.RECONVERGENT B0, `(.L_x_2405) ;  /* 0x0000186000007945 */ /* 0x000fe20003800200 */
[----:B------:R-:W-:Y:S02]  /*5ee0*/  IMAD.IADD R44, R44, 0x1, R3 ;  /* 0x000000012c2c7824 */ /* 0x000fe400078e0203 */
[----:B------:R-:W-:Y:S02]  /*5ef0*/  IMAD.IADD R11, R17, 0x1, R57 ;  /* 0x00000001110b7824 */ /* 0x000fe400078e0239 */
[----:B------:R-:W-:-:S02]  /*5f00*/  IMAD.IADD R9, R15, 0x1, R48 ;  /* 0x000000010f097824 */ /* 0x000fc400078e0230 */
        /* <DEDUP_REMOVED lines=13> */
[----:B------:R-:W-:Y:S02]  /*5fe0*/  VIADD R0, R44, 0xd ;  /* 0x0000000d2c007836 */ /* 0x000fe40000000000 */
        /* <DEDUP_REMOVED lines=14> */
.L_x_2409:
[----:B-----5:R-:W-:-:S04]  /*60d0*/  IADD3 R22, P0, PT, R45, R20, RZ ;  /* 0x000000142d167210 */ /* 0x020fc80007f1e0ff */
[----:B------:R-:W-:Y:S02]  /*60e0*/  LEA.HI.X.SX32 R21, R45, R21, 0x1, P0 ;  /* 0x000000152d157211 */ /* 0x000fe400000f0eff */
[----:B0-----:R-:W-:-:S04]  /*60f0*/  LEA R20, P0, R22, UR4, 0x2 ;  /* 0x0000000416147c11 */ /* 0x001fc8000f8010ff */
[----:B------:R-:W-:-:S05]  /*6100*/  LEA.HI.X R21, R22, UR5, R21, 0x2, P0 ;  /* 0x0000000516157c11 */ /* 0x000fca00080f1415 */
[----:B------:R0:W-:Y:S04]  /*6110*/  STG.E desc[UR8][R20.64], R44 ;  /* 0x0000002c14007986 */ /* 0x0001e8000c101908 */
.L_x_2408:
[----:B------:R-:W-:Y:S05]  /*6120*/  BSYNC.RECONVERGENT B2 ;  /* 0x0000000000027941 */ /* 0x000fea0003800200 */
.L_x_2407:
        /* <DEDUP_REMOVED lines=10> */
.L_x_2412:
[----:B-----5:R-:W-:-:S04]  /*61d0*/  IADD3 R22, P0, PT, R7, R20, RZ ;  /* 0x0000001407167210 */ /* 0x020fc80007f1e0ff */
[----:B------:R-:W-:Y:S02]  /*61e0*/  LEA.HI.X.SX32 R7, R7, R21, 0x1, P0 ;  /* 0x0000001507077211 */ /* 0x000fe400000f0eff */
[----:B0-----:R-:W-:-:S04]  /*61f0*/  LEA R20, P0, R22, UR4, 0x2 ;  /* 0x0000000416147c11 */ /* 0x001fc8000f8010ff */
[----:B------:R-:W-:-:S05]  /*6200*/  LEA.HI.X R21, R22, UR5, R7, 0x2, P0 ;  /* 0x0000000516157c11 */ /* 0x000fca00080f1407 */
[----:B------:R1:W-:Y:S04]  /*6210*/  STG.E desc[UR8][R20.64], R42 ;  /* 0x0000002a14007986 */ /* 0x0003e8000c101908 */
.L_x_2411:
[----:B------:R-:W-:Y:S05]  /*6220*/  BSYNC.RECONVERGENT B2 ;  /* 0x0000000000027941 */ /* 0x000fea0003800200 */
.L_x_2410:
        /* <DEDUP_REMOVED lines=10> */
.L_x_2415:
[----:B-----5:R-:W-:-:S04]  /*62d0*/  IADD3 R7, P0, PT, R17, R20, RZ ;  /* 0x0000001411077210 */ /* 0x020fc80007f1e0ff */
[----:B------:R-:W-:Y:S02]  /*62e0*/  LEA.HI.X.SX32 R22, R17, R21, 0x1, P0 ;  /* 0x0000001511167211 */ /* 0x000fe400000f0eff */
[----:B0-----:R-:W-:-:S04]  /*62f0*/  LEA R20, P0, R7, UR4, 0x2 ;  /* 0x0000000407147c11 */ /* 0x001fc8000f8010ff */
[----:B------:R-:W-:-:S05]  /*6300*/  LEA.HI.X R21, R7, UR5, R22, 0x2, P0 ;  /* 0x0000000507157c11 */ /* 0x000fca00080f1416 */
[----:B------:R2:W-:Y:S04]  /*6310*/  STG.E desc[UR8][R20.64], R40 ;  /* 0x0000002814007986 */ /* 0x0005e8000c101908 */
.L_x_2414:
[----:B------:R-:W-:Y:S05]  /*6320*/  BSYNC.RECONVERGENT B2 ;  /* 0x0000000000027941 */ /* 0x000fea0003800200 */
.L_x_2413:
        /* <DEDUP_REMOVED lines=10> */
.L_x_2418:
[----:B-----5:R-:W-:-:S04]  /*63d0*/  IADD3 R7, P0, PT, R11, R20, RZ ;  /* 0x000000140b077210 */ /* 0x020fc80007f1e0ff */
[----:B------:R-:W-:Y:S02]  /*63e0*/  LEA.HI.X.SX32 R22, R11, R21, 0x1, P0 ;  /* 0x000000150b167211 */ /* 0x000fe400000f0eff */
[----:B0-----:R-:W-:-:S04]  /*63f0*/  LEA R20, P0, R7, UR4, 0x2 ;  /* 0x0000000407147c11 */ /* 0x001fc8000f8010ff */
[----:B------:R-:W-:-:S05]  /*6400*/  LEA.HI.X R21, R7, UR5, R22, 0x2, P0 ;  /* 0x0000000507157c11 */ /* 0x000fca00080f1416 */
[----:B------:R3:W-:Y:S04]  /*6410*/  STG.E desc[UR8][R20.64], R38 ;  /* 0x0000002614007986 */ /* 0x0007e8000c101908 */
.L_x_2417:
[----:B------:R-:W-:Y:S05]  /*6420*/  BSYNC.RECONVERGENT B2 ;  /* 0x0000000000027941 */ /* 0x000fea0003800200 */
.L_x_2416:
        /* <DEDUP_REMOVED lines=10> */
.L_x_2421:
[----:B-----5:R-:W-:-:S04]  /*64d0*/  IADD3 R7, P0, PT, R5, R20, RZ ;  /* 0x0000001405077210 */ /* 0x020fc80007f1e0ff */
[----:B------:R-:W-:Y:S02]  /*64e0*/  LEA.HI.X.SX32 R22, R5, R21, 0x1, P0 ;  /* 0x0000001505167211 */ /* 0x000fe400000f0eff */
[----:B0-----:R-:W-:-:S04]  /*64f0*/  LEA R20, P0, R7, UR4, 0x2 ;  /* 0x0000000407147c11 */ /* 0x001fc8000f8010ff */
[----:B------:R-:W-:-:S05]  /*6500*/  LEA.HI.X R21, R7, UR5, R22, 0x2, P0 ;  /* 0x0000000507157c11 */ /* 0x000fca00080f1416 */
[----:B------:R4:W-:Y:S04]  /*6510*/  STG.E desc[UR8][R20.64], R36 ;  /* 0x0000002414007986 */ /* 0x0009e8000c101908 */
.L_x_2420:
[----:B------:R-:W-:Y:S05]  /*6520*/  BSYNC.RECONVERGENT B2 ;  /* 0x0000000000027941 */ /* 0x000fea0003800200 */
.L_x_2419:
        /* <DEDUP_REMOVED lines=10> */
.L_x_2424:
[----:B-----5:R-:W-:-:S04]  /*65d0*/  IADD3 R5, P0, PT, R13, R20, RZ ;  /* 0x000000140d057210 */ /* 0x020fc80007f1e0ff */
[----:B------:R-:W-:Y:S02]  /*65e0*/  LEA.HI.X.SX32 R22, R13, R21, 0x1, P0 ;  /* 0x000000150d167211 */ /* 0x000fe400000f0eff */
[----:B0-----:R-:W-:-:S04]  /*65f0*/  LEA R20, P0, R5, UR4, 0x2 ;  /* 0x0000000405147c11 */ /* 0x001fc8000f8010ff */
[----:B------:R-:W-:-:S05]  /*6600*/  LEA.HI.X R21, R5, UR5, R22, 0x2, P0 ;  /* 0x0000000505157c11 */ /* 0x000fca00080f1416 */
[----:B------:R0:W-:Y:S04]  /*6610*/  STG.E desc[UR8][R20.64], R18 ;  /* 0x0000001214007986 */ /* 0x0001e8000c101908 */
.L_x_2423:
[----:B------:R-:W-:Y:S05]  /*6620*/  BSYNC.RECONVERGENT B2 ;  /* 0x0000000000027941 */ /* 0x000fea0003800200 */
.L_x_2422:
        /* <DEDUP_REMOVED lines=10> */
.L_x_2427:
[----:B-----5:R-:W-:-:S04]  /*66d0*/  IADD3 R5, P0, PT, R43, R20, RZ ;  /* 0x000000142b057210 */ /* 0x020fc80007f1e0ff */
[----:B------:R-:W-:Y:S02]  /*66e0*/  LEA.HI.X.SX32 R18, R43, R21, 0x1, P0 ;  /* 0x000000152b127211 */ /* 0x000fe400000f0eff */
[----:B0-----:R-:W-:-:S04]  /*66f0*/  LEA R20, P0, R5, UR4, 0x2 ;  /* 0x0000000405147c11 */ /* 0x001fc8000f8010ff */
[----:B------:R-:W-:-:S05]  /*6700*/  LEA.HI.X R21, R5, UR5, R18, 0x2, P0 ;  /* 0x0000000505157c11 */ /* 0x000fca00080f1412 */
[----:B------:R0:W-:Y:S04]  /*6710*/  STG.E desc[UR8][R20.64], R16 ;  /* 0x0000001014007986 */ /* 0x0001e8000c101908 */
.L_x_2426:
[----:B------:R-:W-:Y:S05]  /*6720*/  BSYNC.RECONVERGENT B2 ;  /* 0x0000000000027941 */ /* 0x000fea0003800200 */
.L_x_2425:
        /* <DEDUP_REMOVED lines=10> */
.L_x_2430:
[----:B-----5:R-:W-:-:S04]  /*67d0*/  IADD3 R5, P0, PT, R41, R16, RZ ;  /* 0x0000001029057210 */ /* 0x020fc80007f1e0ff */
[----:B------:R-:W-:Y:S02]  /*67e0*/  LEA.HI.X.SX32 R18, R41, R17, 0x1, P0 ;  /* 0x0000001129127211 */ /* 0x000fe400000f0eff */
[----:B0-----:R-:W-:-:S04]  /*67f0*/  LEA R16, P0, R5, UR4, 0x2 ;  /* 0x0000000405107c11 */ /* 0x001fc8000f8010ff */
[----:B------:R-:W-:-:S05]  /*6800*/  LEA.HI.X R17, R5, UR5, R18, 0x2, P0 ;  /* 0x0000000505117c11 */ /* 0x000fca00080f1412 */
[----:B------:R0:W-:Y:S04]  /*6810*/  STG.E desc[UR8][R16.64], R12 ;  /* 0x0000000c10007986 */ /* 0x0001e8000c101908 */
.L_x_2429:
[----:B------:R-:W-:Y:S05]  /*6820*/  BSYNC.RECONVERGENT B2 ;  /* 0x0000000000027941 */ /* 0x000fea0003800200 */
.L_x_2428:
        /* <DEDUP_REMOVED lines=10> */
.L_x_2433:
[----:B-----5:R-:W-:-:S04]  /*68d0*/  IADD3 R5, P0, PT, R39, R12, RZ ;  /* 0x0000000c27057210 */ /* 0x020fc80007f1e0ff */
[----:B------:R-:W-:Y:S02]  /*68e0*/  LEA.HI.X.SX32 R16, R39, R13, 0x1, P0 ;  /* 0x0000000d27107211 */ /* 0x000fe400000f0eff */
[----:B0-----:R-:W-:-:S04]  /*68f0*/  LEA R12, P0, R5, UR4, 0x2 ;  /* 0x00000004050c7c11 */ /* 0x001fc8000f8010ff */
[----:B------:R-:W-:-:S05]  /*6900*/  LEA.HI.X R13, R5, UR5, R16, 0x2, P0 ;  /* 0x00000005050d7c11 */ /* 0x000fca00080f1410 */
[----:B------:R0:W-:Y:S04]  /*6910*/  STG.E desc[UR8][R12.64], R10 ;  /* 0x0000000a0c007986 */ /* 0x0001e8000c101908 */
.L_x_2432:
[----:B------:R-:W-:Y:S05]  /*6920*/  BSYNC.RECONVERGENT B2 ;  /* 0x0000000000027941 */ /* 0x000fea0003800200 */
.L_x_2431:
        /* <DEDUP_REMOVED lines=10> */
.L_x_2436:
[----:B-----5:R-:W-:-:S04]  /*69d0*/  IADD3 R5, P0, PT, R37, R10, RZ ;  /* 0x0000000a25057210 */ /* 0x020fc80007f1e0ff */
[----:B------:R-:W-:Y:S02]  /*69e0*/  LEA.HI.X.SX32 R12, R37, R11, 0x1, P0 ;  /* 0x0000000b250c7211 */ /* 0x000fe400000f0eff */
[----:B0-----:R-:W-:-:S04]  /*69f0*/  LEA R10, P0, R5, UR4, 0x2 ;  /* 0x00000004050a7c11 */ /* 0x001fc8000f8010ff */
[----:B------:R-:W-:-:S05]  /*6a00*/  LEA.HI.X R11, R5, UR5, R12, 0x2, P0 ;  /* 0x00000005050b7c11 */ /* 0x000fca00080f140c */
[----:B------:R0:W-:Y:S04]  /*6a10*/  STG.E desc[UR8][R10.64], R8 ;  /* 0x000000080a007986 */ /* 0x0001e8000c101908 */
.L_x_2435:
[----:B------:R-:W-:Y:S05]  /*6a20*/  BSYNC.RECONVERGENT B2 ;  /* 0x0000000000027941 */ /* 0x000fea0003800200 */
.L_x_2434:
        /* <DEDUP_REMOVED lines=10> */
.L_x_2439:
[----:B-----5:R-:W-:-:S04]  /*6ad0*/  IADD3 R5, P0, PT, R19, R10, RZ ;  /* 0x0000000a13057210 */ /* 0x020fc80007f1e0ff */
[----:B------:R-:W-:Y:S02]  /*6ae0*/  LEA.HI.X.SX32 R8, R19, R11, 0x1, P0 ;  /* 0x0000000b13087211 */ /* 0x000fe400000f0eff */
[----:B0-----:R-:W-:-:S04]  /*6af0*/  LEA R10, P0, R5, UR4, 0x2 ;  /* 0x00000004050a7c11 */ /* 0x001fc8000f8010ff */
[----:B------:R-:W-:-:S05]  /*6b00*/  LEA.HI.X R11, R5, UR5, R8, 0x2, P0 ;  /* 0x00000005050b7c11 */ /* 0x000fca00080f1408 */
[----:B------:R0:W-:Y:S04]  /*6b10*/  STG.E desc[UR8][R10.64], R6 ;  /* 0x000000060a007986 */ /* 0x0001e8000c101908 */
.L_x_2438:
[----:B------:R-:W-:Y:S05]  /*6b20*/  BSYNC.RECONVERGENT B2 ;  /* 0x0000000000027941 */ /* 0x000fea0003800200 */
.L_x_2437:
        /* <DEDUP_REMOVED lines=10> */
.L_x_2442:
[----:B-----5:R-:W-:-:S04]  /*6bd0*/  IADD3 R5, P0, PT, R15, R6, RZ ;  /* 0x000000060f057210 */ /* 0x020fc80007f1e0ff */
[----:B------:R-:W-:Y:S02]  /*6be0*/  LEA.HI.X.SX32 R8, R15, R7, 0x1, P0 ;  /* 0x000000070f087211 */ /* 0x000fe400000f0eff */
[----:B0-----:R-:W-:-:S04]  /*6bf0*/  LEA R6, P0, R5, UR4, 0x2 ;  /* 0x0000000405067c11 */ /* 0x001fc8000f8010ff */
[----:B------:R-:W-:-:S05]  /*6c00*/  LEA.HI.X R7, R5, UR5, R8, 0x2, P0 ;  /* 0x0000000505077c11 */ /* 0x000fca00080f1408 */
[----:B------:R0:W-:Y:S04]  /*6c10*/  STG.E desc[UR8][R6.64], R4 ;  /* 0x0000000406007986 */ /* 0x0001e8000c101908 */
.L_x_2441:
[----:B------:R-:W-:Y:S05]  /*6c20*/  BSYNC.RECONVERGENT B2 ;  /* 0x0000000000027941 */ /* 0x000fea0003800200 */
.L_x_2440:
        /* <DEDUP_REMOVED lines=10> */
.L_x_2445:
[----:B-----5:R-:W-:-:S04]  /*6cd0*/  IADD3 R6, P0, PT, R9, R4, RZ ;  /* 0x0000000409067210 */ /* 0x020fc80007f1e0ff */
[----:B------:R-:W-:Y:S02]  /*6ce0*/  LEA.HI.X.SX32 R5, R9, R5, 0x1, P0 ;  /* 0x0000000509057211 */ /* 0x000fe400000f0eff */
[----:B0-----:R-:W-:-:S04]  /*6cf0*/  LEA R4, P0, R6, UR4, 0x2 ;  /* 0x0000000406047c11 */ /* 0x001fc8000f8010ff */
[----:B------:R-:W-:-:S05]  /*6d00*/  LEA.HI.X R5, R6, UR5, R5, 0x2, P0 ;  /* 0x0000000506057c11 */ /* 0x000fca00080f1405 */
[----:B------:R0:W-:Y:S04]  /*6d10*/  STG.E desc[UR8][R4.64], R2 ;  /* 0x0000000204007986 */ /* 0x0001e8000c101908 */
.L_x_2444:
[----:B------:R-:W-:Y:S05]  /*6d20*/  BSYNC.RECONVERGENT B2 ;  /* 0x0000000000027941 */ /* 0x000fea0003800200 */
.L_x_2443:
        /* <DEDUP_REMOVED lines=9> */
.L_x_2447:
[----:B-----5:R-:W-:-:S04]  /*6dc0*/  IADD3 R4, P0, PT, R3, R4, RZ ;  /* 0x0000000403047210 */ /* 0x020fc80007f1e0ff */
[----:B------:R-:W-:Y:S02]  /*6dd0*/  LEA.HI.X.SX32 R3, R3, R5, 0x1, P0 ;  /* 0x0000000503037211 */ /* 0x000fe400000f0eff */
[----:B0-----:R-:W-:-:S04]  /*6de0*/  LEA R2, P0, R4, UR4, 0x2 ;  /* 0x0000000404027c11 */ /* 0x001fc8000f8010ff */
[----:B------:R-:W-:-:S05]  /*6df0*/  LEA.HI.X R3, R4, UR5, R3, 0x2, P0 ;  /* 0x0000000504037c11 */ /* 0x000fca00080f1403 */
[----:B------:R0:W-:Y:S01]  /*6e00*/  STG.E desc[UR8][R2.64], R0 ;  /* 0x0000000002007986 */ /* 0x0001e2000c101908 */
[----:B------:R-:W-:Y:S05]  /*6e10*/  BRA `(.L_x_2446) ;  /* 0x0000000800447947 */ /* 0x000fea0003800000 */
.L_x_2406:
        /* <DEDUP_REMOVED lines=9> */
[----:B------:R-:W-:Y:S02]  /*6eb0*/  ISETP.NE.AND P2, PT, R54, RZ, PT ;  /* 0x000000ff3600720c */ /* 0x000fe40003f45270 */
[----:B------:R-:W-:Y:S01]  /*6ec0*/  ISETP.NE.AND P1, PT, R53, RZ, PT ;  /* 0x000000ff3500720c */ /* 0x000fe20003f25270 */
[----:B0-----:R-:W-:-:S06]  /*6ed0*/  ULEA UR6, UR5, UR4, 0x18 ;  /* 0x0000000405067291 */ /* 0x001fcc000f8ec0ff */
[----:B------:R-:W-:Y:S02]  /*6ee0*/  @P0 LEA R45, R45, UR6, 0x2 ;  /* 0x000000062d2d0c11 */ /* 0x000fe4000f8e10ff */
[----:B------:R-:W-:Y:S02]  /*6ef0*/  @P4 LEA R7, R7, UR6, 0x2 ;  /* 0x0000000607074c11 */ /* 0x000fe4000f8e10ff */
[----:B------:R-:W-:Y:S01]  /*6f00*/  @P3 LEA R17, R17, UR6, 0x2 ;  /* 0x0000000611113c11 */ /* 0x000fe2000f8e10ff */
[----:B------:R0:W-:Y:S01]  /*6f10*/  @P0 STS [R45], R44 ;  /* 0x0000002c2d000388 */ /* 0x0001e20000000800 */
[----:B------:R-:W-:Y:S02]  /*6f20*/  ISETP.NE.AND P0, PT, R52, RZ, PT ;  /* 0x000000ff3400720c */ /* 0x000fe40003f05270 */
[----:B------:R-:W-:Y:S01]  /*6f30*/  @P6 LEA R11, R11, UR6, 0x2 ;  /* 0x000000060b0b6c11 */ /* 0x000fe2000f8e10ff */
[----:B------:R0:W-:Y:S01]  /*6f40*/  @P4 STS [R7], R42 ;  /* 0x0000002a07004388 */ /* 0x0001e20000000800 */
[----:B------:R-:W-:-:S02]  /*6f50*/  @P5 LEA R5, R5, UR6, 0x2 ;  /* 0x0000000605055c11 */ /* 0x000fc4000f8e10ff */
[----:B------:R-:W-:Y:S01]  /*6f60*/  @P2 LEA R13, R13, UR6, 0x2 ;  /* 0x000000060d0d2c11 */ /* 0x000fe2000f8e10ff */
[----:B------:R0:W-:Y:S01]  /*6f70*/  @P3 STS [R17], R40 ;  /* 0x0000002811003388 */ /* 0x0001e20000000800 */
[----:B------:R-:W-:Y:S02]  /*6f80*/  @P1 LEA R43, R43, UR6, 0x2 ;  /* 0x000000062b2b1c11 */ /* 0x000fe4000f8e10ff */
[----:B------:R-:W-:Y:S01]  /*6f90*/  ISETP.NE.AND P4, PT, R51, RZ, PT ;  /* 0x000000ff3300720c */ /* 0x000fe20003f85270 */
[----:B------:R0:W-:Y:S01]  /*6fa0*/  @P6 STS [R11], R38 ;  /* 0x000000260b006388 */ /* 0x0001e20000000800 */
[----:B------:R-:W-:Y:S02]  /*6fb0*/  ISETP.NE.AND P3, PT, R50, RZ, PT ;  /* 0x000000ff3200720c */ /* 0x000fe40003f65270 */
[----:B------:R-:W-:Y:S01]  /*6fc0*/  ISETP.NE.AND P6, PT, R49, RZ, PT ;  /* 0x000000ff3100720c */ /* 0x000fe20003fc5270 */
        /* <DEDUP_REMOVED lines=9> */
[----:B------:R-:W-:Y:S02]  /*7060*/  ISETP.GE.U32.AND P0, PT, R59, R14, PT ;  /* 0x0000000e3b00720c */ /* 0x000fe40003f06070 */
[----:B------:R-:W-:Y:S01]  /*7070*/  @P3 LEA R37, R37, UR6, 0x2 ;  /* 0x0000000625253c11 */ /* 0x000fe2000f8e10ff */
[----:B------:R0:W-:Y:S01]  /*7080*/  @P4 STS [R39], R10 ;  /* 0x0000000a27004388 */ /* 0x0001e20000000800 */
[----:B------:R-:W-:Y:S02]  /*7090*/  @P6 LEA R19, R19, UR6, 0x2 ;  /* 0x0000000613136c11 */ /* 0x000fe4000f8e10ff */
[----:B------:R-:W-:Y:S01]  /*70a0*/  @P5 LEA R15, R15, UR6, 0x2 ;  /* 0x000000060f0f5c11 */ /* 0x000fe2000f8e10ff */
[----:B------:R0:W-:Y:S01]  /*70b0*/  @P3 STS [R37], R8 ;  /* 0x0000000825003388 */ /* 0x0001e20000000800 */
[----:B------:R-:W-:-:S02]  /*70c0*/  @P2 LEA R9, R9, UR6, 0x2 ;  /* 0x0000000609092c11 */ /* 0x000fc4000f8e10ff */
[----:B------:R-:W-:Y:S01]  /*70d0*/  @P1 LEA R3, R3, UR6, 0x2 ;  /* 0x0000000603031c11 */ /* 0x000fe2000f8e10ff */
[----:B------:R0:W-:Y:S04]  /*70e0*/  @P6 STS [R19], R6 ;  /* 0x0000000613006388 */ /* 0x0001e80000000800 */
[----:B------:R0:W-:Y:S04]  /*70f0*/  @P5 STS [R15], R4 ;  /* 0x000000040f005388 */ /* 0x0001e80000000800 */
[----:B------:R0:W-:Y:S04]  /*7100*/  @P2 STS [R9], R2 ;  /* 0x0000000209002388 */ /* 0x0001e80000000800 */
[----:B------:R0:W-:Y:S01]  /*7110*/  @P1 STS [R3], R0 ;  /* 0x0000000003001388 */ /* 0x0001e20000000800 */
[----:B------:R-:W-:Y:S06]  /*7120*/  BAR.SYNC.DEFER_BLOCKING 0x0 ;  /* 0x0000000000007b1d */ /* 0x000fec0000010000 */
[----:B-1----:R-:W-:Y:S05]  /*7130*/  @P0 BRA `(.L_x_2446) ;  /* 0x00000004007c0947 */ /* 0x002fea0003800000 */
[----:B------:R-:W-:Y:S01]  /*7140*/  IADD3 R33, PT, PT, R35, R33, R34 ;  /* 0x0000002123217210 */ /* 0x000fe20007ffe022 */
[----:B------:R-:W1:Y:S01]  /*7150*/  LDCU UR4, c[0x0][0x3b4] ;  /* 0x00007680ff0477ac */ /* 0x000e620008000800 */
[----:B------:R-:W-:Y:S02]  /*7160*/  BSSY.RECONVERGENT B2, `(.L_x_2448) ;  /* 0x0000023000027945 */ /* 0x000fe40003800200 */
[----:B------:R-:W-:-:S04]  /*7170*/  IADD3 R33, PT, PT, R29, R33, R28 ;  /* 0x000000211d217210 */ /* 0x000fc80007ffe01c */
[----:B------:R-:W-:-:S04]  /*7180*/  IADD3 R33, PT, PT, R31, R33, R30 ;  /* 0x000000211f217210 */ /* 0x000fc80007ffe01e */
[----:B------:R-:W-:-:S04]  /*7190*/  IADD3 R33, PT, PT, R25, R33, R24 ;  /* 0x0000002119217210 */ /* 0x000fc80007ffe018 */
[----:B------:R-:W-:-:S04]  /*71a0*/  IADD3 R33, PT, PT, R27, R33, R26 ;  /* 0x000000211b217210 */ /* 0x000fc80007ffe01a */
[----:B------:R-:W-:-:S04]  /*71b0*/  IADD3 R33, PT, PT, R21, R33, R20 ;  /* 0x0000002115217210 */ /* 0x000fc80007ffe014 */
[----:B------:R-:W-:-:S04]  /*71c0*/  IADD3 R33, PT, PT, R23, R33, R22 ;  /* 0x0000002117217210 */ /* 0x000fc80007ffe016 */
[----:B-1----:R-:W-:-:S04]  /*71d0*/  IADD3 R32, PT, PT, R33, UR4, R32 ;  /* 0x0000000421207c10 */ /* 0x002fc8000fffe020 */
[----:B------:R-:W-:-:S04]  /*71e0*/  IADD3 R32, PT, PT, R32, -0x1c01, -R59 ;  /* 0xffffe3ff20207810 */ /* 0x000fc80007ffe83b */
[----:B0-----:R-:W-:-:S04]  /*71f0*/  LOP3.LUT R0, R32, 0x600, RZ, 0xc0, !PT ;  /* 0x0000060020007812 */ /* 0x001fc800078ec0ff */
        /* <DEDUP_REMOVED lines=8> */
.L_x_2450:
        /* <DEDUP_REMOVED lines=17> */
.L_x_2449:
[----:B------:R-:W-:Y:S05]  /*7390*/  BSYNC.RECONVERGENT B2 ;  /* 0x0000000000027941 */ /* 0x000fea0003800200 */
.L_x_2448:
        /* <DEDUP_REMOVED lines=14> */
.L_x_2451:
        /* <DEDUP_REMOVED lines=43> */
.L_x_2446:
[----:B------:R-:W-:Y:S05]  /*7730*/  BSYNC.RECONVERGENT B0 ;  /* 0x0000000000007941 */ /* 0x000fea0003800200 */
.L_x_2405:
[----:B------:R-:W-:Y:S05]  /*7740*/  BRA `(.L_x_2452) ;  /* 0x0000002c00f87947 */ /* 0x000fea0003800000 */
.L_x_2404:
        /* <DEDUP_REMOVED lines=33> */
[----:B--2---:R-:W-:-:S04]  /*7960*/  @!P0 FSETP.NEU.AND P6, PT, R6, RZ, PT ;  /* 0x000000ff0600820b */ /* 0x004fc80003fcd000 */
[----:B------:R-:W-:Y:S02]  /*7970*/  @!P0 SEL R27, RZ, 0x1, !P6 ;  /* 0x00000001ff1b8807 */ /* 0x000fe40007000000 */
[----:B---3--:R-:W-:Y:S02]  /*7980*/  @!P2 FSETP.NEU.AND P6, PT, R0, RZ, PT ;  /* 0x000000ff0000a20b */ /* 0x008fe40003fcd000 */
        /* <DEDUP_REMOVED lines=8> */
[----:B----4-:R-:W-:Y:S01]  /*7a10*/  @!P3 FSETP.NEU.AND P6, PT, R8, RZ, PT ;  /* 0x000000ff0800b20b */ /* 0x010fe20003fcd000 */
[----:B------:R-:W-:-:S03]  /*7a20*/  IMAD.MOV.U32 R24, RZ, RZ, 0x1 ;  /* 0x00000001ff187424 */ /* 0x000fc600078e00ff */
[----:B------:R-:W-:Y:S01]  /*7a30*/  @!P3 SEL R24, RZ, 0x1, !P6 ;  /* 0x00000001ff18b807 */ /* 0x000fe20007000000 */
[----:B------:R-:W-:Y:S01]  /*7a40*/  IMAD.MOV.U32 R25, RZ, RZ, 0x1 ;  /* 0x00000001ff197424 */ /* 0x000fe200078e00ff */
[----:B-----5:R-:W-:Y:S01]  /*7a50*/  @!P4 FSETP.NEU.AND P6, PT, R4, RZ, PT ;  /* 0x000000ff0400c20b */ /* 0x020fe20003fcd000 */
[----:B------:R-:W-:Y:S02]  /*7a60*/  VIADD R4, R30, 0x9 ;  /* 0x000000091e047836 */ /* 0x000fe40000000000 */
[----:B------:R-:W-:Y:S01]  /*7a70*/  IMAD.MOV.U32 R11, RZ, RZ, 0x1 ;  /* 0x00000001ff0b7424 */ /* 0x000fe200078e00ff */
[----:B------:R-:W-:Y:S01]  /*7a80*/  @!P4 SEL R11, RZ, 0x1, !P6 ;  /* 0x00000001ff0bc807 */ /* 0x000fe20007000000 */
[----:B------:R-:W-:Y:S02]  /*7a90*/  IMAD.MOV.U32 R10, RZ, RZ, 0x1 ;  /* 0x00000001ff0a7424 */ /* 0x000fe400078e00ff */
[----:B------:R-:W-:Y:S02]  /*7aa0*/  IMAD.MOV.U32 R9, RZ, RZ, 0x1 ;  /* 0x00000001ff097424 */ /* 0x000fe400078e00ff */
[----:B------:R-:W-:Y:S01]  /*7ab0*/  IMAD.MOV.U32 R8, RZ, RZ, 0x1 ;  /* 0x00000001ff087424 */ /* 0x000fe200078e00ff */
[----:B--2---:R-:W-:Y:S01]  /*7ac0*/  @!P1 FSETP.NEU.AND P3, PT, R0, RZ, PT ;  /* 0x000000ff0000920b */ /* 0x004fe20003f6d000 */
[----:B------:R-:W-:-:S03]  /*7ad0*/  VIADD R0, R30, 0x8 ;  /* 0x000000081e007836 */ /* 0x000fc60000000000 */
[----:B------:R-:W-:Y:S02]  /*7ae0*/  @!P1 SEL R25, RZ, 0x1, !P3 ;  /* 0x00000001ff199807 */ /* 0x000fe40005800000 */
[----:B------:R-:W-:Y:S01]  /*7af0*/  ISETP.GE.AND P1, PT, R0, UR4, PT ;  /* 0x0000000400007c0c */ /* 0x000fe2000bf26270 */
[----:B------:R-:W-:Y:S01]  /*7b00*/  VIADD R0, R30, 0xa ;  /* 0x0000000a1e007836 */ /* 0x000fe20000000000 */
[----:B------:R-:W-:Y:S01]  /*7b10*/  ISETP.GE.AND P3, PT, R4, UR4, PT ;  /* 0x0000000404007c0c */ /* 0x000fe2000bf66270 */
[----:B------:R-:W-:Y:S01]  /*7b20*/  VIADD R4, R30, 0xb ;  /* 0x0000000b1e047836 */ /* 0x000fe20000000000 */
[----:B---3--:R-:W-:Y:S02]  /*7b30*/  @!P5 FSETP.NEU.AND P6, PT, R5, RZ, PT ;  /* 0x000000ff0500d20b */ /* 0x008fe40003fcd000 */
[----:B------:R-:W-:Y:S02]  /*7b40*/  @!P0 FSETP.NEU.AND P4, PT, R6, RZ, PT ;  /* 0x000000ff0600820b */ /* 0x000fe40003f8d000 */
[----:B------:R-:W-:-:S02]  /*7b50*/  @!P5 SEL R10, RZ, 0x1, !P6 ;  /* 0x00000001ff0ad807 */ /* 0x000fc40007000000 */
[----:B------:R-:W-:Y:S01]  /*7b60*/  ISETP.GE.AND P6, PT, R0, UR4, PT ;  /* 0x0000000400007c0c */ /* 0x000fe2000bfc6270 */
[----:B------:R-:W-:Y:S01]  /*7b70*/  VIADD R0, R30, 0xc ;  /* 0x0000000c1e007836 */ /* 0x000fe20000000000 */
[----:B------:R-:W-:Y:S01]  /*7b80*/  ISETP.GE.AND P5, PT, R4, UR4, PT ;  /* 0x0000000404007c0c */ /* 0x000fe2000bfa6270 */
[----:B------:R-:W-:Y:S01]  /*7b90*/  VIADD R5, R30, 0xd ;  /* 0x0000000d1e057836 */ /* 0x000fe20000000000 */
[----:B------:R-:W-:Y:S01]  /*7ba0*/  @!P0 SEL R9, RZ, 0x1, !P4 ;  /* 0x00000001ff098807 */ /* 0x000fe20006000000 */
[----:B------:R-:W2:Y:S01]  /*7bb0*/  @!P1 LDG.E R4, desc[UR8][R2.64+0x20] ;  /* 0x0000200802049981 */ /* 0x000ea2000c1e1900 */
[----:B------:R-:W-:Y:S02]  /*7bc0*/  @!P2 FSETP.NEU.AND P4, PT, R7, RZ, PT ;  /* 0x000000ff0700a20b */ /* 0x000fe40003f8d000 */
        /* <DEDUP_REMOVED lines=18> */
[----:B--2---:R-:W-:-:S04]  /*7cf0*/  @!P1 FSETP.NEU.AND P4, PT, R4, RZ, PT ;  /* 0x000000ff0400920b */ /* 0x004fc80003f8d000 */
[----:B------:R-:W-:Y:S02]  /*7d00*/  @!P1 SEL R7, RZ, 0x1, !P4 ;  /* 0x00000001ff079807 */ /* 0x000fe40006000000 */
[----:B---3--:R-:W-:Y:S02]  /*7d10*/  @!P3 FSETP.NEU.AND P4, PT, R0, RZ, PT ;  /* 0x000000ff0000b20b */ /* 0x008fe40003f8d000 */
[----:B------:R-:W-:Y:S01]  /*7d20*/  IADD3 R0, PT, PT, R25, R24, R6 ;  /* 0x0000001819007210 */ /* 0x000fe20007ffe006 */
[----:B------:R-:W-:Y:S01]  /*7d30*/  IMAD.MOV.U32 R4, RZ, RZ, 0x1 ;  /* 0x00000001ff047424 */ /* 0x000fe200078e00ff */
[----:B------:R-:W-:Y:S02]  /*7d40*/  @!P3 SEL R4, RZ, 0x1, !P4 ;  /* 0x00000001ff04b807 */ /* 0x000fe40006000000 */
[----:B------:R-:W-:Y:S02]  /*7d50*/  IADD3 R0, PT, PT, R10, R11, R0 ;  /* 0x0000000b0a007210 */ /* 0x000fe40007ffe000 */
[----:B----4-:R-:W-:-:S02]  /*7d60*/  @!P6 FSETP.NEU.AND P1, PT, R5, RZ, PT ;  /* 0x000000ff0500e20b */ /* 0x010fc40003f2d000 */
[----:B-----5:R-:W-:Y:S02]  /*7d70*/  @!P5 FSETP.NEU.AND P4, PT, R12, RZ, PT ;  /* 0x000000ff0c00d20b */ /* 0x020fe40003f8d000 */
[----:B------:R-:W-:Y:S01]  /*7d80*/  IADD3 R12, PT, PT, R8, R9, R0 ;  /* 0x00000009080c7210 */ /* 0x000fe20007ffe000 */
[----:B------:R-:W-:Y:S01]  /*7d90*/  IMAD.MOV.U32 R5, RZ, RZ, 0x1 ;  /* 0x00000001ff057424 */ /* 0x000fe200078e00ff */
[----:B------:R-:W-:Y:S02]  /*7da0*/  @!P6 SEL R5, RZ, 0x1, !P1 ;  /* 0x00000001ff05e807 */ /* 0x000fe40004800000 */
[----:B------:R-:W-:Y:S02]  /*7db0*/  @!P0 FSETP.NEU.AND P3, PT, R13, RZ, PT ;  /* 0x000000ff0d00820b */ /* 0x000fe40003f6d000 */
[----:B------:R-:W-:Y:S02]  /*7dc0*/  @!P2 FSETP.NEU.AND P1, PT, R14, RZ, PT ;  /* 0x000000ff0e00a20b */ /* 0x000fe40003f2d000 */
        /* <DEDUP_REMOVED lines=63> */
[C---:B------:R-:W-:Y:S01]  /*81c0*/  ISETP.NE.AND P0, PT, R33.reuse, 0xe, PT ;  /* 0x0000000e2100780c */ /* 0x040fe20003f05270 */
[----:B------:R-:W-:Y:S01]  /*81d0*/  IMAD.IADD R22, R22, 0x1, R21 ;  /* 0x0000000116167824 */ /* 0x000fe200078e0215 */
[----:B------:R-:W-:Y:S02]  /*81e0*/  ISETP.NE.AND P1, PT, R33, 0xf, PT ;  /* 0x0000000f2100780c */ /* 0x000fe40003f25270 */
[----:B------:R-:W-:Y:S01]  /*81f0*/  SEL R34, R21, R34, !P0 ;  /* 0x0000002215227207 */ /* 0x000fe20004000000 */
[----:B------:R-:W-:Y:S01]  /*8200*/  IMAD.IADD R43, R35, 0x1, -R32 ;  /* 0x00000001232b7824 */ /* 0x000fe200078e0a20 */
[----:B------:R-:W-:Y:S02]  /*8210*/  ISETP.NE.AND P2, PT, R29, RZ, PT ;  /* 0x000000ff1d00720c */ /* 0x000fe40003f45270 */
[----:B------:R-:W-:-:S02]  /*8220*/  SEL R34, R22, R34, !P1 ;  /* 0x0000002216227207 */ /* 0x000fc40004800000 */
[C---:B------:R-:W-:Y:S02]  /*8230*/  ISETP.GT.U32.AND P1, PT, R28.reuse, 0x1f, PT ;  /* 0x0000001f1c00780c */ /* 0x040fe40003f24070 */
        /* <DEDUP_REMOVED lines=36> */
.L_x_2546:
[----:B------:R-:W-:Y:S05]  /*8480*/  @!P0 BRA `(.L_x_2455) ;  /* 0x0000000000748947 */ /* 0x000fea0003800000 */
[----:B------:R-:W-:-:S07]  /*8490*/  IMAD.MOV.U32 R22, RZ, RZ, 0x1a6 ;  /* 0x000001a6ff167424 */ /* 0x000fce00078e00ff */
.L_x_2457:
        /* <DEDUP_REMOVED lines=27> */
.L_x_2549:
[----:B------:R-:W-:Y:S05]  /*8650*/  @P0 BRA `(.L_x_2457) ;  /* 0xfffffffc00900947 */ /* 0x000fea000383ffff */
.L_x_2455:
[----:B------:R-:W-:Y:S01]  /*8660*/  UMOV UR6, 0xffffffff ;  /* 0xffffffff00067882 */ /* 0x000fe20000000000 */
[----:B------:R-:W-:Y:S02]  /*8670*/  ISETP.NE.AND P0, PT, R20, 0x65, PT ;  /* 0x000000651400780c */ /* 0x000fe40003f05270 */
[----:B------:R-:W-:Y:S11]  /*8680*/  BRA.DIV UR6, `(.L_x_2458) ;  /* 0x0000002e06407947 */ /* 0x000ff6000b800000 */
[----:B------:R-:W0:Y:S01]  /*8690*/  S2R R22, SR_GEMASK ;  /* 0x0000000000167919 */ /* 0x000e220000003c00 */
[----:B------:R-:W-:Y:S01]  /*86a0*/  VOTE.ANY R53, PT, !P0 ;  /* 0x0000000000357806 */ /* 0x000fe200040e0100 */
[C---:B------:R-:W-:Y:S02]  /*86b0*/  VIADD R47, R29.reuse, 0x2 ;  /* 0x000000021d2f7836 */ /* 0x040fe40000000000 */
        /* <DEDUP_REMOVED lines=32> */
.L_x_2558:
[----:B------:R-:W-:Y:S05]  /*88c0*/  @!P0 BRA `(.L_x_2459) ;  /* 0x00000004001c8947 */ /* 0x000fea0003800000 */
[----:B------:R-:W-:-:S07]  /*88d0*/  IMAD.MOV.U32 R31, RZ, RZ, 0x1a6 ;  /* 0x000001a6ff1f7424 */ /* 0x000fce00078e00ff */
.L_x_2465:
        /* <DEDUP_REMOVED lines=8> */
.L_x_2561:
[----:B------:R-:W-:Y:S05]  /*8960*/  @!P0 BRA `(.L_x_2461) ;  /* 0x0000000000748947 */ /* 0x000fea0003800000 */
[----:B------:R-:W-:-:S07]  /*8970*/  IMAD.MOV.U32 R49, RZ, RZ, R31 ;  /* 0x000000ffff317224 */ /* 0x000fce00078e001f */
.L_x_2463:
        /* <DEDUP_REMOVED lines=27> */
.L_x_2564:
[----:B------:R-:W-:Y:S05]  /*8b30*/  @P0 BRA `(.L_x_2463) ;  /* 0xfffffffc00900947 */ /* 0x000fea000383ffff */
.L_x_2461:
        /* <DEDUP_REMOVED lines=31> */
.L_x_2573:
[----:B------:R-:W-:Y:S05]  /*8d30*/  @P0 BRA `(.L_x_2465) ;  /* 0xfffffff800e80947 */ /* 0x000fea000383ffff */
.L_x_2459:
        /* <DEDUP_REMOVED lines=16> */
.L_x_2453:
[----:B------:R-:W-:Y:S05]  /*8e40*/  WARPSYNC.ALL ;  /* 0x0000000000007948 */ /* 0x000fea0003800000 */
[----:B------:R-:W0:Y:S08]  /*8e50*/  S2UR UR6, SR_CgaCtaId ;  /* 0x00000000000679c3 */ /* 0x000e300000008800 */
[----:B------:R-:W-:Y:S01]  /*8e60*/  BAR.SYNC.DEFER_BLOCKING 0x0 ;  /* 0x0000000000007b1d */ /* 0x000fe20000010000 */
[----:B------:R-:W-:Y:S01]  /*8e70*/  ISETP.NE.AND P0, PT, R28, RZ, PT ;  /* 0x000000ff1c00720c */ /* 0x000fe20003f05270 */
[----:B------:R-:W-:-:S04]  /*8e80*/  UIADD3 UR4, UPT, UPT, -UR4, 0x1c00, URZ ;  /* 0x00001c0004047890 */ /* 0x000fc8000fffe1ff */
[----:B------:R-:W-:Y:S02]  /*8e90*/  UMOV UR5, 0x400 ;  /* 0x0000040000057882 */ /* 0x000fe40000000000 */
[----:B0-----:R-:W-:-:S09]  /*8ea0*/  ULEA UR5, UR6, UR5, 0x18 ;  /* 0x0000000506057291 */ /* 0x001fd2000f8ec0ff */
[----:B--2---:R-:W0:Y:S02]  /*8eb0*/  LDS R12, [UR5+0x50] ;  /* 0x00005005ff0c7984 */ /* 0x004e240008000800 */
[----:B0-----:R-:W-:Y:S02]  /*8ec0*/  SEL R21, R12, RZ, P0 ;  /* 0x000000ff0c157207 */ /* 0x001fe40000000000 */
[----:B------:R-:W0:Y:S03]  /*8ed0*/  LDS.128 R12, [UR5+0x60] ;  /* 0x00006005ff0c7984 */ /* 0x000e260008000c00 */
[----:B------:R-:W-:-:S04]  /*8ee0*/  IMAD.IADD R49, R21, 0x1, R20 ;  /* 0x0000000115317824 */ /* 0x000fc800078e0214 */
        /* <DEDUP_REMOVED lines=9> */
[----:B------:R-:W-:Y:S02]  /*8f80*/  IMAD.IADD R20, R23, 0x1, R4 ;  /* 0x0000000117147824 */ /* 0x000fe400078e0204 */
[----:B0-----:R-:W-:Y:S02]  /*8f90*/  VIADD R47, R15, -UR4 ;  /* 0x800000040f2f7c36 */ /* 0x001fe40008000000 */
[----:B------:R-:W-:Y:S02]  /*8fa0*/  IMAD.IADD R21, R20, 0x1, R5 ;  /* 0x0000000114157824 */ /* 0x000fe400078e0205 */
[----:B------:R-:W-:Y:S01]  /*8fb0*/  VIADD R14, R14, -UR4 ;  /* 0x800000040e0e7c36 */ /* 0x000fe20008000000 */
[----:B------:R-:W-:Y:S01]  /*8fc0*/  ISETP.GT.AND P0, PT, R47, 0x200, PT ;  /* 0x000002002f00780c */ /* 0x000fe20003f04270 */
[----:B------:R-:W-:-:S04]  /*8fd0*/  IMAD.IADD R6, R21, 0x1, R2 ;  /* 0x0000000115067824 */ /* 0x000fc800078e0202 */
[----:B------:R-:W-:-:S08]  /*8fe0*/  IMAD.IADD R43, R6, 0x1, R3 ;  /* 0x00000001062b7824 */ /* 0x000fd000078e0203 */
[----:B------:R-:W-:Y:S05]  /*8ff0*/  @P0 BRA `(.L_x_2466) ;  /* 0x0000000c00800947 */ /* 0x000fea0003800000 */
        /* <DEDUP_REMOVED lines=11> */
.L_x_2469:
[----:B-----5:R-:W-:-:S04]  /*90b0*/  IADD3 R15, P0, PT, R49, R12, RZ ;  /* 0x0000000c310f7210 */ /* 0x020fc80007f1e0ff */
[----:B------:R-:W-:Y:S02]  /*90c0*/  LEA.HI.X.SX32 R28, R49, R13, 0x1, P0 ;  /* 0x0000000d311c7211 */ /* 0x000fe400000f0eff */
[----:B0-----:R-:W-:-:S04]  /*90d0*/  LEA R12, P0, R15, UR10, 0x2 ;  /* 0x0000000a0f0c7c11 */ /* 0x001fc8000f8010ff */
[----:B------:R-:W-:-:S05]  /*90e0*/  LEA.HI.X R13, R15, UR11, R28, 0x2, P0 ;  /* 0x0000000b0f0d7c11 */ /* 0x000fca00080f141c */
[----:B------:R1:W-:Y:S04]  /*90f0*/  STG.E desc[UR8][R12.64], R16 ;  /* 0x000000100c007986 */ /* 0x0003e8000c101908 */
.L_x_2468:
[----:B0-----:R-:W-:Y:S05]  /*9100*/  BSYNC.RECONVERGENT B0 ;  /* 0x0000000000007941 */ /* 0x001fea0003800200 */
.L_x_2467:
        /* <DEDUP_REMOVED lines=10> */
.L_x_2472:
[----:B-----5:R-:W-:-:S04]  /*91b0*/  IADD3 R15, P0, PT, R51, R12, RZ ;  /* 0x0000000c330f7210 */ /* 0x020fc80007f1e0ff */
[----:B------:R-:W-:Y:S02]  /*91c0*/  LEA.HI.X.SX32 R16, R51, R13, 0x1, P0 ;  /* 0x0000000d33107211 */ /* 0x000fe400000f0eff */
[----:B0-----:R-:W-:-:S04]  /*91d0*/  LEA R12, P0, R15, UR10, 0x2 ;  /* 0x0000000a0f0c7c11 */ /* 0x001fc8000f8010ff */
[----:B------:R-:W-:-:S05]  /*91e0*/  LEA.HI.X R13, R15, UR11, R16, 0x2, P0 ;  /* 0x0000000b0f0d7c11 */ /* 0x000fca00080f1410 */
[----:B------:R0:W-:Y:S04]  /*91f0*/  STG.E desc[UR8][R12.64], R42 ;  /* 0x0000002a0c007986 */ /* 0x0001e8000c101908 */
.L_x_2471:
[----:B------:R-:W-:Y:S05]  /*9200*/  BSYNC.RECONVERGENT B0 ;  /* 0x0000000000007941 */ /* 0x000fea0003800200 */
.L_x_2470:
        /* <DEDUP_REMOVED lines=10> */
.L_x_2475:
[----:B-----5:R-:W-:-:S04]  /*92b0*/  IADD3 R15, P0, PT, R45, R12, RZ ;  /* 0x0000000c2d0f7210 */ /* 0x020fc80007f1e0ff */
[----:B------:R-:W-:Y:S02]  /*92c0*/  LEA.HI.X.SX32 R16, R45, R13, 0x1, P0 ;  /* 0x0000000d2d107211 */ /* 0x000fe400000f0eff */
[----:B0-----:R-:W-:-:S04]  /*92d0*/  LEA R12, P0, R15, UR10, 0x2 ;  /* 0x0000000a0f0c7c11 */ /* 0x001fc8000f8010ff */
[----:B------:R-:W-:-:S05]  /*92e0*/  LEA.HI.X R13, R15, UR11, R16, 0x2, P0 ;  /* 0x0000000b0f0d7c11 */ /* 0x000fca00080f1410 */
[----:B------:R2:W-:Y:S04]  /*92f0*/  STG.E desc[UR8][R12.64], R41 ;  /* 0x000000290c007986 */ /* 0x0005e8000c101908 */
.L_x_2474:
[----:B------:R-:W-:Y:S05]  /*9300*/  BSYNC.RECONVERGENT B0 ;  /* 0x0000000000007941 */ /* 0x000fea0003800200 */
.L_x_2473:
        /* <DEDUP_REMOVED lines=10> */
.L_x_2478:
[----:B-----5:R-:W-:-:S04]  /*93b0*/  IADD3 R15, P0, PT, R44, R12, RZ ;  /* 0x0000000c2c0f7210 */ /* 0x020fc80007f1e0ff */
[----:B------:R-:W-:Y:S02]  /*93c0*/  LEA.HI.X.SX32 R44, R44, R13, 0x1, P0 ;  /* 0x0000000d2c2c7211 */ /* 0x000fe400000f0eff */
[----:B0-----:R-:W-:-:S04]  /*93d0*/  LEA R12, P0, R15, UR10, 0x2 ;  /* 0x0000000a0f0c7c11 */ /* 0x001fc8000f8010ff */
[----:B------:R-:W-:-:S05]  /*93e0*/  LEA.HI.X R13, R15, UR11, R44, 0x2, P0 ;  /* 0x0000000b0f0d7c11 */ /* 0x000fca00080f142c */
[----:B------:R3:W-:Y:S04]  /*93f0*/  STG.E desc[UR8][R12.64], R40 ;  /* 0x000000280c007986 */ /* 0x0007e8000c101908 */
.L_x_2477:
[----:B------:R-:W-:Y:S05]  /*9400*/  BSYNC.RECONVERGENT B0 ;  /* 0x0000000000007941 */ /* 0x000fea0003800200 */
.L_x_2476:
        /* <DEDUP_REMOVED lines=10> */
.L_x_2481:
[----:B-----5:R-:W-:-:S04]  /*94b0*/  IADD3 R11, P0, PT, R36, R12, RZ ;  /* 0x0000000c240b7210 */ /* 0x020fc80007f1e0ff */
[----:B------:R-:W-:Y:S02]  /*94c0*/  LEA.HI.X.SX32 R36, R36, R13, 0x1, P0 ;  /* 0x0000000d24247211 */ /* 0x000fe400000f0eff */
[----:B0-----:R-:W-:-:S04]  /*94d0*/  LEA R12, P0, R11, UR10, 0x2 ;  /* 0x0000000a0b0c7c11 */ /* 0x001fc8000f8010ff */
[----:B------:R-:W-:-:S05]  /*94e0*/  LEA.HI.X R13, R11, UR11, R36, 0x2, P0 ;  /* 0x0000000b0b0d7c11 */ /* 0x000fca00080f1424 */
[----:B------:R4:W-:Y:S04]  /*94f0*/  STG.E desc[UR8][R12.64], R39 ;  /* 0x000000270c007986 */ /* 0x0009e8000c101908 */
.L_x_2480:
[----:B------:R-:W-:Y:S05]  /*9500*/  BSYNC.RECONVERGENT B0 ;  /* 0x0000000000007941 */ /* 0x000fea0003800200 */
.L_x_2479:
        /* <DEDUP_REMOVED lines=10> */
.L_x_2484:
[----:B012345:R-:W-:-:S04]  /*95b0*/  IADD3 R12, P0, PT, R31, R10, RZ ;  /* 0x0000000a1f0c7210 */ /* 0x03ffc80007f1e0ff */
[----:B------:R-:W-:Y:S02]  /*95c0*/  LEA.HI.X.SX32 R11, R31, R11, 0x1, P0 ;  /* 0x0000000b1f0b7211 */ /* 0x000fe400000f0eff */
[----:B------:R-:W-:-:S04]  /*95d0*/  LEA R10, P0, R12, UR10, 0x2 ;  /* 0x0000000a0c0a7c11 */ /* 0x000fc8000f8010ff */
[----:B------:R-:W-:-:S05]  /*95e0*/  LEA.HI.X R11, R12, UR11, R11, 0x2, P0 ;  /* 0x0000000b0c0b7c11 */ /* 0x000fca00080f140b */
[----:B------:R0:W-:Y:S04]  /*95f0*/  STG.E desc[UR8][R10.64], R38 ;  /* 0x000000260a007986 */ /* 0x0001e8000c101908 */
.L_x_2483:
[----:B------:R-:W-:Y:S05]  /*9600*/  BSYNC.RECONVERGENT B0 ;  /* 0x0000000000007941 */ /* 0x000fea0003800200 */
.L_x_2482:
        /* <DEDUP_REMOVED lines=10> */
.L_x_2487:
[----:B-----5:R-:W-:-:S04]  /*96b0*/  IADD3 R9, P0, PT, R30, R10, RZ ;  /* 0x0000000a1e097210 */ /* 0x020fc80007f1e0ff */
[----:B------:R-:W-:Y:S02]  /*96c0*/  LEA.HI.X.SX32 R30, R30, R11, 0x1, P0 ;  /* 0x0000000b1e1e7211 */ /* 0x000fe400000f0eff */
[----:B0-----:R-:W-:-:S04]  /*96d0*/  LEA R10, P0, R9, UR10, 0x2 ;  /* 0x0000000a090a7c11 */ /* 0x001fc8000f8010ff */
[----:B------:R-:W-:-:S05]  /*96e0*/  LEA.HI.X R11, R9, UR11, R30, 0x2, P0 ;  /* 0x0000000b090b7c11 */ /* 0x000fca00080f141e */
[----:B------:R0:W-:Y:S04]  /*96f0*/  STG.E desc[UR8][R10.64], R37 ;  /* 0x000000250a007986 */ /* 0x0001e8000c101908 */
.L_x_2486:
[----:B------:R-:W-:Y:S05]  /*9700*/  BSYNC.RECONVERGENT B0 ;  /* 0x0000000000007941 */ /* 0x000fea0003800200 */
.L_x_2485:
        /* <DEDUP_REMOVED lines=10> */
.L_x_2490:
[----:B0----5:R-:W-:-:S04]  /*97b0*/  IADD3 R10, P0, PT, R29, R8, RZ ;  /* 0x000000081d0a7210 */ /* 0x021fc80007f1e0ff */
[----:B------:R-:W-:Y:S02]  /*97c0*/  LEA.HI.X.SX32 R9, R29, R9, 0x1, P0 ;  /* 0x000000091d097211 */ /* 0x000fe400000f0eff */
[----:B------:R-:W-:-:S04]  /*97d0*/  LEA R8, P0, R10, UR10, 0x2 ;  /* 0x0000000a0a087c11 */ /* 0x000fc8000f8010ff */
[----:B------:R-:W-:-:S05]  /*97e0*/  LEA.HI.X R9, R10, UR11, R9, 0x2, P0 ;  /* 0x0000000b0a097c11 */ /* 0x000fca00080f1409 */
[----:B------:R0:W-:Y:S04]  /*97f0*/  STG.E desc[UR8][R8.64], R35 ;  /* 0x0000002308007986 */ /* 0x0001e8000c101908 */
.L_x_2489:
[----:B------:R-:W-:Y:S05]  /*9800*/  BSYNC.RECONVERGENT B0 ;  /* 0x0000000000007941 */ /* 0x000fea0003800200 */
.L_x_2488:
        /* <DEDUP_REMOVED lines=10> */
.L_x_2493:
[----:B-----5:R-:W-:-:S04]  /*98b0*/  IADD3 R7, P0, PT, R22, R8, RZ ;  /* 0x0000000816077210 */ /* 0x020fc80007f1e0ff */
[----:B------:R-:W-:Y:S02]  /*98c0*/  LEA.HI.X.SX32 R22, R22, R9, 0x1, P0 ;  /* 0x0000000916167211 */ /* 0x000fe400000f0eff */
[----:B0-----:R-:W-:-:S04]  /*98d0*/  LEA R8, P0, R7, UR10, 0x2 ;  /* 0x0000000a07087c11 */ /* 0x001fc8000f8010ff */
[----:B------:R-:W-:-:S05]  /*98e0*/  LEA.HI.X R9, R7, UR11, R22, 0x2, P0 ;  /* 0x0000000b07097c11 */ /* 0x000fca00080f1416 */
[----:B------:R0:W-:Y:S04]  /*98f0*/  STG.E desc[UR8][R8.64], R34 ;  /* 0x0000002208007986 */ /* 0x0001e8000c101908 */
.L_x_2492:
[----:B------:R-:W-:Y:S05]  /*9900*/  BSYNC.RECONVERGENT B0 ;  /* 0x0000000000007941 */ /* 0x000fea0003800200 */
.L_x_2491:
        /* <DEDUP_REMOVED lines=10> */
.L_x_2496:
[----:B-----5:R-:W-:-:S04]  /*99b0*/  IADD3 R4, P0, PT, R23, R8, RZ ;  /* 0x0000000817047210 */ /* 0x020fc80007f1e0ff */
[----:B------:R-:W-:Y:S02]  /*99c0*/  LEA.HI.X.SX32 R9, R23, R9, 0x1, P0 ;  /* 0x0000000917097211 */ /* 0x000fe400000f0eff */
[----:B0-----:R-:W-:-:S04]  /*99d0*/  LEA R8, P0, R4, UR10, 0x2 ;  /* 0x0000000a04087c11 */ /* 0x001fc8000f8010ff */
[----:B------:R-:W-:-:S05]  /*99e0*/  LEA.HI.X R9, R4, UR11, R9, 0x2, P0 ;  /* 0x0000000b04097c11 */ /* 0x000fca00080f1409 */
[----:B------:R0:W-:Y:S04]  /*99f0*/  STG.E desc[UR8][R8.64], R33 ;  /* 0x0000002108007986 */ /* 0x0001e8000c101908 */
.L_x_2495:
[----:B------:R-:W-:Y:S05]  /*9a00*/  BSYNC.RECONVERGENT B0 ;  /* 0x0000000000007941 */ /* 0x000fea0003800200 */
.L_x_2494:
        /* <DEDUP_REMOVED lines=10> */
.L_x_2499:
[----:B-----5:R-:W-:-:S04]  /*9ab0*/  IADD3 R7, P0, PT, R20, R4, RZ ;  /* 0x0000000414077210 */ /* 0x020fc80007f1e0ff */
[----:B------:R-:W-:Y:S02]  /*9ac0*/  LEA.HI.X.SX32 R20, R20, R5, 0x1, P0 ;  /* 0x0000000514147211 */ /* 0x000fe400000f0eff */
[----:B0-----:R-:W-:-:S04]  /*9ad0*/  LEA R4, P0, R7, UR10, 0x2 ;  /* 0x0000000a07047c11 */ /* 0x001fc8000f8010ff */
[----:B------:R-:W-:-:S05]  /*9ae0*/  LEA.HI.X R5, R7, UR11, R20, 0x2, P0 ;  /* 0x0000000b07057c11 */ /* 0x000fca00080f1414 */
[----:B------:R0:W-:Y:S04]  /*9af0*/  STG.E desc[UR8][R4.64], R32 ;  /* 0x0000002004007986 */ /* 0x0001e8000c101908 */
.L_x_2498:
[----:B------:R-:W-:Y:S05]  /*9b00*/  BSYNC.RECONVERGENT B0 ;  /* 0x0000000000007941 */ /* 0x000fea0003800200 */
.L_x_2497:
        /* <DEDUP_REMOVED lines=10> */
.L_x_2502:
[----:B-----5:R-:W-:-:S04]  /*9bb0*/  IADD3 R2, P0, PT, R21, R4, RZ ;  /* 0x0000000415027210 */ /* 0x020fc80007f1e0ff */
[----:B------:R-:W-:Y:S02]  /*9bc0*/  LEA.HI.X.SX32 R5, R21, R5, 0x1, P0 ;  /* 0x0000000515057211 */ /* 0x000fe400000f0eff */
[----:B0-----:R-:W-:-:S04]  /*9bd0*/  LEA R4, P0, R2, UR10, 0x2 ;  /* 0x0000000a02047c11 */ /* 0x001fc8000f8010ff */
[----:B------:R-:W-:-:S05]  /*9be0*/  LEA.HI.X R5, R2, UR11, R5, 0x2, P0 ;  /* 0x0000000b02057c11 */ /* 0x000fca00080f1405 */
[----:B------:R0:W-:Y:S04]  /*9bf0*/  STG.E desc[UR8][R4.64], R19 ;  /* 0x0000001304007986 */ /* 0x0001e8000c101908 */
.L_x_2501:
[----:B------:R-:W-:Y:S05]  /*9c00*/  BSYNC.RECONVERGENT B0 ;  /* 0x0000000000007941 */ /* 0x000fea0003800200 */
.L_x_2500:
        /* <DEDUP_REMOVED lines=10> */
.L_x_2505:
[----:B0----5:R-:W-:-:S04]  /*9cb0*/  IADD3 R4, P0, PT, R6, R2, RZ ;  /* 0x0000000206047210 */ /* 0x021fc80007f1e0ff */
[----:B------:R-:W-:Y:S02]  /*9cc0*/  LEA.HI.X.SX32 R3, R6, R3, 0x1, P0 ;  /* 0x0000000306037211 */ /* 0x000fe400000f0eff */
[----:B------:R-:W-:-:S04]  /*9cd0*/  LEA R2, P0, R4, UR10, 0x2 ;  /* 0x0000000a04027c11 */ /* 0x000fc8000f8010ff */
[----:B------:R-:W-:-:S05]  /*9ce0*/  LEA.HI.X R3, R4, UR11, R3, 0x2, P0 ;  /* 0x0000000b04037c11 */ /* 0x000fca00080f1403 */
[----:B------:R0:W-:Y:S04]  /*9cf0*/  STG.E desc[UR8][R2.64], R18 ;  /* 0x0000001202007986 */ /* 0x0001e8000c101908 */
.L_x_2504:
[----:B------:R-:W-:Y:S05]  /*9d00*/  BSYNC.RECONVERGENT B0 ;  /* 0x0000000000007941 */ /* 0x000fea0003800200 */
.L_x_2503:
        /* <DEDUP_REMOVED lines=9> */
.L_x_2506:
[----:B-----5:R-:W-:-:S04]  /*9da0*/  IADD3 R0, P0, PT, R43, R2, RZ ;  /* 0x000000022b007210 */ /* 0x020fc80007f1e0ff */
[----:B------:R-:W-:Y:S02]  /*9db0*/  LEA.HI.X.SX32 R3, R43, R3, 0x1, P0 ;  /* 0x000000032b037211 */ /* 0x000fe400000f0eff */
[----:B0-----:R-:W-:-:S04]  /*9dc0*/  LEA R2, P0, R0, UR10, 0x2 ;  /* 0x0000000a00027c11 */ /* 0x001fc8000f8010ff */
[----:B------:R-:W-:-:S05]  /*9dd0*/  LEA.HI.X R3, R0, UR11, R3, 0x2, P0 ;  /* 0x0000000b00037c11 */ /* 0x000fca00080f1403 */
[----:B------:R0:W-:Y:S01]  /*9de0*/  STG.E desc[UR8][R2.64], R17 ;  /* 0x0000001102007986 */ /* 0x0001e2000c101908 */
[----:B------:R-:W-:Y:S05]  /*9df0*/  BRA `(.L_x_2452) ;  /* 0x00000008004c7947 */ /* 0x000fea0003800000 */
.L_x_2466:
        /* <DEDUP_REMOVED lines=18> */
[----:B------:R-:W-:Y:S01]  /*9f20*/  @P0 STS [R11], R16 ;  /* 0x000000100b000388 */ /* 0x000fe20000000800 */
[----:B------:R-:W-:Y:S01]  /*9f30*/  ISETP.NE.AND P0, PT, R8, RZ, PT ;  /* 0x000000ff0800720c */ /* 0x000fe20003f05270 */
[--C-:B------:R-:W-:Y:S01]  /*9f40*/  @P2 IMAD.IADD R31, R31, 0x1, -R13.reuse ;  /* 0x000000011f1f2824 */ /* 0x100fe200078e0a0d */
[----:B------:R-:W-:Y:S01]  /*9f50*/  @P5 LEA R36, R36, UR5, 0x2 ;  /* 0x0000000524245c11 */ /* 0x000fe2000f8e10ff */
[----:B------:R-:W-:Y:S01]  /*9f60*/  @P4 STS [R9], R42 ;  /* 0x0000002a09004388 */ /* 0x000fe20000000800 */
[----:B------:R-:W-:Y:S01]  /*9f70*/  @P1 IMAD.IADD R30, R30, 0x1, -R13 ;  /* 0x000000011e1e1824 */ /* 0x000fe200078e0a0d */
[----:B------:R-:W-:-:S02]  /*9f80*/  ISETP.NE.AND P4, PT, R7, RZ, PT ;  /* 0x000000ff0700720c */ /* 0x000fc40003f85270 */
[----:B------:R-:W-:Y:S01]  /*9f90*/  @P6 LEA R7, R44, UR5, 0x2 ;  /* 0x000000052c076c11 */ /* 0x000fe2000f8e10ff */
[----:B------:R-:W-:Y:S01]  /*9fa0*/  @P3 STS [R10], R41 ;  /* 0x000000290a003388 */ /* 0x000fe20000000800 */
[----:B------:R-:W-:Y:S02]  /*9fb0*/  @P2 LEA R31, R31, UR5, 0x2 ;  /* 0x000000051f1f2c11 */ /* 0x000fe4000f8e10ff */
[----:B------:R-:W-:Y:S01]  /*9fc0*/  @P1 LEA R30, R30, UR5, 0x2 ;  /* 0x000000051e1e1c11 */ /* 0x000fe2000f8e10ff */
[----:B------:R2:W-:Y:S01]  /*9fd0*/  @P6 STS [R7], R40 ;  /* 0x0000002807006388 */ /* 0x0005e20000000800 */
[----:B------:R-:W-:Y:S01]  /*9fe0*/  ISETP.NE.AND P3, PT, R4, RZ, PT ;  /* 0x000000ff0400720c */ /* 0x000fe20003f65270 */
[--C-:B------:R-:W-:Y:S01]  /*9ff0*/  @P0 IMAD.IADD R29, R29, 0x1, -R13.reuse ;  /* 0x000000011d1d0824 */ /* 0x100fe200078e0a0d */
[----:B------:R-:W-:Y:S01]  /*a000*/  ISETP.NE.AND P6, PT, R5, RZ, PT ;  /* 0x000000ff0500720c */ /* 0x000fe20003fc5270 */
[----:B------:R-:W-:Y:S01]  /*a010*/  @P5 STS [R36], R39 ;  /* 0x0000002724005388 */ /* 0x000fe20000000800 */
[----:B------:R-:W-:Y:S01]  /*a020*/  ISETP.NE.AND P5, PT, R2, RZ, PT ;  /* 0x000000ff0200720c */ /* 0x000fe20003fa5270 */
[----:B------:R-:W-:-:S02]  /*a030*/  @P4 IMAD.IADD R22, R22, 0x1, -R13 ;  /* 0x0000000116164824 */ /* 0x000fc400078e0a0d */
[----:B------:R-:W-:Y:S01]  /*a040*/  @P2 STS [R31], R38 ;  /* 0x000000261f002388 */ /* 0x000fe20000000800 */
[----:B------:R-:W-:Y:S02]  /*a050*/  ISETP.NE.AND P2, PT, R3, RZ, PT ;  /* 0x000000ff0300720c */ /* 0x000fe40003f45270 */
[----:B------:R-:W-:Y:S01]  /*a060*/  @P4 LEA R3, R22, UR5, 0x2 ;  /* 0x0000000516034c11 */ /* 0x000fe2000f8e10ff */
[----:B------:R-:W-:Y:S01]  /*a070*/  @P1 STS [R30], R37 ;  /* 0x000000251e001388 */ /* 0x000fe20000000800 */
[----:B------:R-:W-:Y:S01]  /*a080*/  ISETP.NE.AND P1, PT, R0, RZ, PT ;  /* 0x000000ff0000720c */ /* 0x000fe20003f25270 */
[--C-:B------:R-:W-:Y:S01]  /*a090*/  @P3 IMAD.IADD R23, R23, 0x1, -R13.reuse ;  /* 0x0000000117173824 */ /* 0x100fe200078e0a0d */
[----:B------:R-:W-:Y:S01]  /*a0a0*/  @P0 LEA R0, R29, UR5, 0x2 ;  /* 0x000000051d000c11 */ /* 0x000fe2000f8e10ff */
[--C-:B------:R-:W-:Y:S02]  /*a0b0*/  @P6 IMAD.IADD R20, R20, 0x1, -R13.reuse ;  /* 0x0000000114146824 */ /* 0x100fe400078e0a0d */
[--C-:B------:R-:W-:Y:S01]  /*a0c0*/  @P5 IMAD.IADD R21, R21, 0x1, -R13.reuse ;  /* 0x0000000115155824 */ /* 0x100fe200078e0a0d */
[----:B------:R-:W-:Y:S01]  /*a0d0*/  @P3 LEA R2, R23, UR5, 0x2 ;  /* 0x0000000517023c11 */ /* 0x000fe2000f8e10ff */
[----:B------:R3:W-:Y:S01]  /*a0e0*/  @P0 STS [R0], R35 ;  /* 0x0000002300000388 */ /* 0x0007e20000000800 */
[----:B------:R-:W-:Y:S01]  /*a0f0*/  ISETP.GE.AND P0, PT, R28, R47, PT ;  /* 0x0000002f1c00720c */ /* 0x000fe20003f06270 */
[--C-:B------:R-:W-:Y:S01]  /*a100*/  @P2 IMAD.IADD R6, R6, 0x1, -R13.reuse ;  /* 0x0000000106062824 */ /* 0x100fe200078e0a0d */
[----:B------:R-:W-:Y:S01]  /*a110*/  @P6 LEA R5, R20, UR5, 0x2 ;  /* 0x0000000514056c11 */ /* 0x000fe2000f8e10ff */
[----:B------:R4:W-:Y:S01]  /*a120*/  @P4 STS [R3], R34 ;  /* 0x0000002203004388 */ /* 0x0009e20000000800 */
[----:B------:R-:W-:Y:S01]  /*a130*/  @P5 LEA R4, R21, UR5, 0x2 ;  /* 0x0000000515045c11 */ /* 0x000fe2000f8e10ff */
[----:B------:R-:W-:Y:S01]  /*a140*/  @P1 IMAD.IADD R43, R43, 0x1, -R13 ;  /* 0x000000012b2b1824 */ /* 0x000fe200078e0a0d */
[----:B--2---:R-:W-:Y:S01]  /*a150*/  @P2 LEA R7, R6, UR5, 0x2 ;  /* 0x0000000506072c11 */ /* 0x004fe2000f8e10ff */
[----:B------:R4:W-:Y:S03]  /*a160*/  @P3 STS [R2], R33 ;  /* 0x0000002102003388 */ /* 0x0009e60000000800 */
[----:B---3--:R-:W-:Y:S01]  /*a170*/  @P1 LEA R0, R43, UR5, 0x2 ;  /* 0x000000052b001c11 */ /* 0x008fe2000f8e10ff */
[----:B------:R4:W-:Y:S04]  /*a180*/  @P6 STS [R5], R32 ;  /* 0x0000002005006388 */ /* 0x0009e80000000800 */
[----:B------:R4:W-:Y:S04]  /*a190*/  @P5 STS [R4], R19 ;  /* 0x0000001304005388 */ /* 0x0009e80000000800 */
[----:B------:R4:W-:Y:S04]  /*a1a0*/  @P2 STS [R7], R18 ;  /* 0x0000001207002388 */ /* 0x0009e80000000800 */
[----:B------:R4:W-:Y:S01]  /*a1b0*/  @P1 STS [R0], R17 ;  /* 0x0000001100001388 */ /* 0x0009e20000000800 */
[----:B------:R-:W-:Y:S06]  /*a1c0*/  BAR.SYNC.DEFER_BLOCKING 0x0 ;  /* 0x0000000000007b1d */ /* 0x000fec0000010000 */
[----:B01----:R-:W-:Y:S05]  /*a1d0*/  @P0 BRA `(.L_x_2452) ;  /* 0x0000000400540947 */ /* 0x003fea0003800000 */
[----:B------:R-:W0:Y:S01]  /*a1e0*/  LDCU UR4, c[0x0][0x3b4] ;  /* 0x00007680ff0477ac */ /* 0x000e220008000800 */
[----:B----4-:R-:W-:Y:S01]  /*a1f0*/  VIADD R0, R28, UR7 ;  /* 0x000000071c007c36 */ /* 0x010fe20008000000 */
        /* <DEDUP_REMOVED lines=17> */
.L_x_2509:
        /* <DEDUP_REMOVED lines=14> */
.L_x_2508:
[----:B------:R-:W-:Y:S05]  /*a3f0*/  BSYNC.RECONVERGENT B0 ;  /* 0x0000000000007941 */ /* 0x000fea0003800200 */
.L_x_2507:
        /* <DEDUP_REMOVED lines=8> */
.L_x_2510:
[----:B--2---:R-:W1:Y:S01]  /*a480*/  @!P0 LDC.64 R6, c[0x0][0x3d8] ;  /* 0x0000f600ff068b82 */ /* 0x004e620000000a00 */
        /* <DEDUP_REMOVED lines=42> */
.L_x_2452:
[----:B------:R-:W-:Y:S05]  /*a730*/  BSYNC.RECONVERGENT B1 ;  /* 0x0000000000017941 */ /* 0x000fea0003800200 */
.L_x_2403:
[----:B0---4-:R-:W0:Y:S02]  /*a740*/  S2R R0, SR_TID.X ;  /* 0x0000000000007919 */ /* 0x011e240000002100 */
[----:B0-----:R-:W-:-:S13]  /*a750*/  ISETP.NE.AND P0, PT, R0, RZ, PT ;  /* 0x000000ff0000720c */ /* 0x001fda0003f05270 */
[----:B------:R-:W-:Y:S05]  /*a760*/  @P0 EXIT ;  /* 0x000000000000094d */ /* 0x000fea0003800000 */
[----:B------:R-:W0:Y:S02]  /*a770*/  LDCU.U8 UR4, c[0x0][0x3c1] ;  /* 0x00007820ff0477ac */ /* 0x000e240008000000 */
[----:B0-----:R-:W-:-:S09]  /*a780*/  UISETP.NE.AND UP0, UPT, UR4, URZ, UPT ;  /* 0x000000ff0400728c */ /* 0x001fd2000bf05270 */
[----:B------:R-:W-:Y:S05]  /*a790*/  BRA.U !UP0, `(.L_x_2511) ;  /* 0x0000000108287547 */ /* 0x000fea000b800000 */
[----:B------:R-:W0:Y:S01]  /*a7a0*/  LDCU.U8 UR4, c[0x0][0x3c0] ;  /* 0x00007800ff0477ac */ /* 0x000e220008000000 */
[----:B--2---:R-:W2:Y:S01]  /*a7b0*/  LDC.64 R2, c[0x0][0x3a0] ;  /* 0x0000e800ff027b82 */ /* 0x004ea20000000a00 */
[----:B-1----:R-:W-:Y:S01]  /*a7c0*/  IMAD.MOV.U32 R5, RZ, RZ, RZ ;  /* 0x000000ffff057224 */ /* 0x002fe200078e00ff */
[----:B0-----:R-:W-:-:S09]  /*a7d0*/  UISETP.NE.AND UP0, UPT, UR4, URZ, UPT ;  /* 0x000000ff0400728c */ /* 0x001fd2000bf05270 */
[----:B------:R-:W-:Y:S05]  /*a7e0*/  BRA.U UP0, `(.L_x_2512) ;  /* 0x0000000100087547 */ /* 0x000fea000b800000 */
[----:B------:R-:W0:Y:S02]  /*a7f0*/  LDC.64 R4, c[0x0][0x3d8] ;  /* 0x0000f600ff047b82 */ /* 0x000e240000000a00 */
[----:B0-----:R0:W5:Y:S02]  /*a800*/  LDG.E R5, desc[UR8][R4.64] ;  /* 0x0000000804057981 */ /* 0x001164000c1e1900 */
.L_x_2512:
[----:B-----5:R-:W-:-:S05]  /*a810*/  IMAD.IADD R5, R5, 0x1, R14 ;  /* 0x0000000105057824 */ /* 0x020fca00078e020e */
[----:B--2---:R-:W-:Y:S01]  /*a820*/  STG.E desc[UR8][R2.64], R5 ;  /* 0x0000000502007986 */ /* 0x004fe2000c101908 */
[----:B------:R-:W-:Y:S05]  /*a830*/  EXIT ;  /* 0x000000000000794d */ /* 0x000fea0003800000 */
.L_x_2511:
[----:B------:R-:W0:Y:S01]  /*a840*/  LDCU.U8 UR4, c[0x0][0x3c0] ;  /* 0x00007800ff0477ac */ /* 0x000e220008000000 */
[----:B-12---:R-:W1:Y:S01]  /*a850*/  LDC.64 R4, c[0x0][0x3e0] ;  /* 0x0000f800ff047b82 */ /* 0x006e620000000a00 */
[----:B------:R-:W-:Y:S01]  /*a860*/  CS2R R2, SRZ ;  /* 0x0000000000027805 */ /* 0x000fe2000001ff00 */
[----:B0-----:R-:W-:-:S09]  /*a870*/  UISETP.NE.AND UP0, UPT, UR4, URZ, UPT ;  /* 0x000000ff0400728c */ /* 0x001fd2000bf05270 */
[----:B------:R-:W-:Y:S05]  /*a880*/  BRA.U UP0, `(.L_x_2513) ;  /* 0x0000000100087547 */ /* 0x000fea000b800000 */
[----:B------:R-:W0:Y:S02]  /*a890*/  LDC.64 R2, c[0x0][0x3d8] ;  /* 0x0000f600ff027b82 */ /* 0x000e240000000a00 */
[----:B0-----:R-:W5:Y:S02]  /*a8a0*/  LDG.E.64 R2, desc[UR8][R2.64] ;  /* 0x0000000802027981 */ /* 0x001f64000c1e1b00 */
.L_x_2513:
[----:B-----5:R-:W-:-:S04]  /*a8b0*/  IADD3 R2, P0, PT, R14, R2, RZ ;  /* 0x000000020e027210 */ /* 0x020fc80007f1e0ff */
[----:B------:R-:W-:-:S05]  /*a8c0*/  LEA.HI.X.SX32 R3, R14, R3, 0x1, P0 ;  /* 0x000000030e037211 */ /* 0x000fca00000f0eff */
[----:B-1----:R-:W-:Y:S01]  /*a8d0*/  STG.E.64 desc[UR8][R4.64], R2 ;  /* 0x0000000204007986 */ /* 0x002fe2000c101b08 */
[----:B------:R-:W-:Y:S05]  /*a8e0*/  EXIT ;  /* 0x000000000000794d */ /* 0x000fea0003800000 */
.L_x_2346:
[----:B------:R-:W-:Y:S01]  /*a8f0*/  BSSY B0, `(.L_x_2514) ;  /* 0x0000006000007945 */ /* 0x000fe20003800000 */
[----:B------:R-:W-:Y:S01]  /*a900*/  PLOP3.LUT P0, PT, P0, PT, PT, 0x8, 0x80 ;  /* 0x000000000080781c */ /* 0x000fe2000070e170 */
[----:B------:R-:W-:-:S12]  /*a910*/  IMAD.MOV.U32 R53, RZ, RZ, -0x1 ;  /* 0xffffffffff357424 */ /* 0x000fd800078e00ff */
[----:B------:R-:W-:Y:S05]  /*a920*/  WARPSYNC.COLLECTIVE R53, `(.L_x_2515) ;  /* 0x0000000035087348 */ /* 0x000fea0003c00000 */
[----:B------:R-:W-:Y:S01]  /*a930*/  VOTE.ANY P0, P0 ;  /* 0x0000000000ff7806 */ /* 0x000fe20000000100 */
[----:B------:R-:W-:-:S12]  /*a940*/  ENDCOLLECTIVE ;  /* 0x000000000000791b */ /* 0x000fd80003800000 */
.L_x_2515:
[----:B------:R-:W-:Y:S05]  /*a950*/  BSYNC B0 ;  /* 0x0000000000007941 */ /* 0x000fea0003800000 */
.L_x_2514:
[----:B------:R-:W-:Y:S05]  /*a960*/  BRA `(.L_x_2516) ;  /* 0xffffff8400e07947 */ /* 0x000fea000383ffff */
.L_x_2348:
[----:B------:R-:W-:Y:S01]  /*a970*/  BSSY B0, `(.L_x_2517) ;  /* 0x0000006000007945 */ /* 0x000fe20003800000 */
[----:B------:R-:W-:Y:S01]  /*a980*/  PLOP3.LUT P0, PT, P0, PT, PT, 0x8, 0x80 ;  /* 0x000000000080781c */ /* 0x000fe2000070e170 */
[----:B------:R-:W-:-:S12]  /*a990*/  IMAD.MOV.U32 R53, RZ, RZ, -0x1 ;  /* 0xffffffffff357424 */ /* 0x000fd800078e00ff */
[----:B------:R-:W-:Y:S05]  /*a9a0*/  WARPSYNC.COLLECTIVE R53, `(.L_x_2518) ;  /* 0x0000000035087348 */ /* 0x000fea0003c00000 */
[----:B------:R-:W-:Y:S01]  /*a9b0*/  VOTE.ANY P0, P0 ;  /* 0x0000000000ff7806 */ /* 0x000fe20000000100 */
[----:B------:R-:W-:-:S12]  /*a9c0*/  ENDCOLLECTIVE ;  /* 0x000000000000791b */ /* 0x000fd80003800000 */
.L_x_2518:
[----:B------:R-:W-:Y:S05]  /*a9d0*/  BSYNC B0 ;  /* 0x0000000000007941 */ /* 0x000fea0003800000 */
.L_x_2517:
[----:B------:R-:W-:Y:S05]  /*a9e0*/  BRA `(.L_x_2519) ;  /* 0xffffff8800347947 */ /* 0x000fea000383ffff */
.L_x_2350:
        /* <DEDUP_REMOVED lines=8> */
.L_x_2521:
[----:B------:R-:W-:Y:S05]  /*aa70*/  BSYNC B0 ;  /* 0x0000000000007941 */ /* 0x000fea0003800000 */
.L_x_2520:
[----:B------:R-:W-:Y:S01]  /*aa80*/  LOP3.LUT R53, R53, 0x80000000, R22, 0xec, !PT ;  /* 0x8000000035357812 */ /* 0x000fe200078eec16 */
[----:B------:R-:W-:Y:S02]  /*aa90*/  IMAD.MOV.U32 R59, RZ, RZ, 0x1 ;  /* 0x00000001ff3b7424 */ /* 0x000fe400078e00ff */
[C---:B------:R-:W-:Y:S02]  /*aaa0*/  VIADD R52, R0.reuse, 0x2 ;  /* 0x0000000200347836 */ /* 0x040fe40000000000 */
[----:B------:R-:W-:Y:S02]  /*aab0*/  VIADD R14, R53, 0xffffffff ;  /* 0xffffffff350e7836 */ /* 0x000fe40000000000 */
[----:B------:R-:W-:-:S03]  /*aac0*/  VIADD R51, R0, 0x4 ;  /* 0x0000000400337836 */ /* 0x000fc60000000000 */
[----:B------:R-:W-:Y:S01]  /*aad0*/  LOP3.LUT R18, R53, R14, RZ, 0xc, !PT ;  /* 0x0000000e35127212 */ /* 0x000fe200078e0cff */
[----:B------:R-:W-:Y:S02]  /*aae0*/  IMAD.MOV.U32 R14, RZ, RZ, R15 ;  /* 0x000000ffff0e7224 */ /* 0x000fe400078e000f */
[----:B------:R-:W-:Y:S01]  /*aaf0*/  IMAD.MOV.U32 R53, RZ, RZ, -0x1 ;  /* 0xffffffffff357424 */ /* 0x000fe200078e00ff */
[----:B------:R0:W1:Y:S06]  /*ab00*/  POPC R60, R18 ;  /* 0x00000012003c7309 */ /* 0x00006c0000000000 */
[----:B01----:R-:W-:Y:S05]  /*ab10*/  WARPSYNC.COLLECTIVE R53, `(.L_x_2522) ;  /* 0x0000000035087348 */ /* 0x003fea0003c00000 */
[----:B-1----:R1:W2:Y:S02]  /*ab20*/  SHFL.DOWN P1, R61, R14, R59, R60 ;  /* 0x0800003b0e3d7389 */ /* 0x0022a4000002003c */
[----:B012---:R-:W-:Y:S05]  /*ab30*/  ENDCOLLECTIVE ;  /* 0x000000000000791b */ /* 0x007fea0003800000 */
.L_x_2522:
[----:B------:R-:W-:Y:S01]  /*ab40*/  IMAD.MOV.U32 R59, RZ, RZ, 0x2 ;  /* 0x00000002ff3b7424 */ /* 0x000fe200078e00ff */
[----:B------:R-:W-:-:S04]  /*ab50*/  ISETP.GE.AND P1, PT, R0, R60, PT ;  /* 0x0000003c0000720c */ /* 0x000fc80003f26270 */
[----:B------:R-:W-:-:S05]  /*ab60*/  SEL R50, R61, RZ, !P1 ;  /* 0x000000ff3d327207 */ /* 0x000fca0004800000 */
[----:B------:R-:W-:Y:S02]  /*ab70*/  IMAD.IADD R19, R50, 0x1, R15 ;  /* 0x0000000132137824 */ /* 0x000fe400078e020f */
[----:B------:R-:W-:Y:S02]  /*ab80*/  VIADD R50, R0, 0x8 ;  /* 0x0000000800327836 */ /* 0x000fe40000000000 */
[----:B------:R-:W-:-:S07]  /*ab90*/  IMAD.MOV.U32 R14, RZ, RZ, R19 ;  /* 0x000000ffff0e7224 */ /* 0x000fce00078e0013 */
[----:B------:R-:W-:Y:S05]  /*aba0*/  WARPSYNC.COLLECTIVE R53, `(.L_x_2523) ;  /* 0x0000000035087348 */ /* 0x000fea0003c00000 */
[----:B------:R0:W1:Y:S02]  /*abb0*/  SHFL.DOWN P1, R61, R14, R59, R60 ;  /* 0x0800003b0e3d7389 */ /* 0x000064000002003c */
[----:B01----:R-:W-:Y:S05]  /*abc0*/  ENDCOLLECTIVE ;  /* 0x000000000000791b */ /* 0x003fea0003800000 */
.L_x_2523:
[----:B------:R-:W-:Y:S01]  /*abd0*/  IMAD.MOV.U32 R59, RZ, RZ, 0x4 ;  /* 0x00000004ff3b7424 */ /* 0x000fe200078e00ff */
[----:B------:R-:W-:-:S04]  /*abe0*/  ISETP.GT.AND P1, PT, R52, R60, PT ;  /* 0x0000003c3400720c */ /* 0x000fc80003f24270 */
[----:B------:R-:W-:-:S05]  /*abf0*/  SEL R18, R61, RZ, !P1 ;  /* 0x000000ff3d127207 */ /* 0x000fca0004800000 */
[----:B------:R-:W-:-:S04]  /*ac00*/  IMAD.IADD R55, R19, 0x1, R18 ;  /* 0x0000000113377824 */ /* 0x000fc800078e0212 */
[----:B------:R-:W-:-:S07]  /*ac10*/  IMAD.MOV.U32 R14, RZ, RZ, R55 ;  /* 0x000000ffff0e7224 */ /* 0x000fce00078e0037 */
[----:B------:R-:W-:Y:S05]  /*ac20*/  WARPSYNC.COLLECTIVE R53, `(.L_x_2524) ;  /* 0x0000000035087348 */ /* 0x000fea0003c00000 */
[----:B------:R0:W1:Y:S02]  /*ac30*/  SHFL.DOWN P1, R61, R14, R59, R60 ;  /* 0x0800003b0e3d7389 */ /* 0x000064000002003c */
[----:B01----:R-:W-:Y:S05]  /*ac40*/  ENDCOLLECTIVE ;  /* 0x000000000000791b */ /* 0x003fea0003800000 */
.L_x_2524:
[----:B------:R-:W-:Y:S01]  /*ac50*/  IMAD.MOV.U32 R59, RZ, RZ, 0x8 ;  /* 0x00000008ff3b7424 */ /* 0x000fe200078e00ff */
[----:B------:R-:W-:-:S04]  /*ac60*/  ISETP.GT.AND P1, PT, R51, R60, PT ;  /* 0x0000003c3300720c */ /* 0x000fc80003f24270 */
[----:B------:R-:W-:-:S05]  /*ac70*/  SEL R18, R61, RZ, !P1 ;  /* 0x000000ff3d127207 */ /* 0x000fca0004800000 */
[----:B------:R-:W-:Y:S02]  /*ac80*/  IMAD.IADD R57, R55, 0x1, R18 ;  /* 0x0000000137397824 */ /* 0x000fe400078e0212 */
[----:B------:R-:W-:Y:S02]  /*ac90*/  VIADD R55, R0, 0x10 ;  /* 0x0000001000377836 */ /* 0x000fe40000000000 */
[----:B------:R-:W-:-:S07]  /*aca0*/  IMAD.MOV.U32 R14, RZ, RZ, R57 ;  /* 0x000000ffff0e7224 */ /* 0x000fce00078e0039 */
[----:B------:R-:W-:Y:S05]  /*acb0*/  WARPSYNC.COLLECTIVE R53, `(.L_x_2525) ;  /* 0x0000000035087348 */ /* 0x000fea0003c00000 */
[----:B------:R0:W1:Y:S02]  /*acc0*/  SHFL.DOWN P1, R61, R14, R59, R60 ;  /* 0x0800003b0e3d7389 */ /* 0x000064000002003c */
[----:B01----:R-:W-:Y:S05]  /*acd0*/  ENDCOLLECTIVE ;  /* 0x000000000000791b */ /* 0x003fea0003800000 */
.L_x_2525:
        /* <DEDUP_REMOVED lines=8> */
.L_x_2526:
[----:B------:R-:W-:Y:S05]  /*ad60*/  WARPSYNC.COLLECTIVE R53, `(.L_x_2527) ;  /* 0x0000000035087348 */ /* 0x000fea0003c00000 */
[----:B------:R-:W-:Y:S01]  /*ad70*/  VOTE.ALL P0, P0 ;  /* 0x0000000000ff7806 */ /* 0x000fe20000000000 */
[----:B------:R-:W-:-:S12]  /*ad80*/  ENDCOLLECTIVE ;  /* 0x000000000000791b */ /* 0x000fd80003800000 */
.L_x_2527:
[----:B------:R-:W-:-:S04]  /*ad90*/  ISETP.GT.AND P1, PT, R55, R60, PT ;  /* 0x0000003c3700720c */ /* 0x000fc80003f24270 */
[----:B------:R-:W-:-:S05]  /*ada0*/  SEL R54, R61, RZ, !P1 ;  /* 0x000000ff3d367207 */ /* 0x000fca0004800000 */
[----:B------:R-:W-:Y:S02]  /*adb0*/  IMAD.IADD R54, R15, 0x1, R54 ;  /* 0x000000010f367824 */ /* 0x000fe400078e0236 */
[----:B------:R-:W0:Y:S02]  /*adc0*/  LDC.64 R14, c[0x0][0x3a8] ;  /* 0x0000ea00ff0e7b82 */ /* 0x000e240000000a00 */
[----:B0-----:R-:W-:-:S05]  /*add0*/  IADD3 R56, P1, PT, R14, 0x100, RZ ;  /* 0x000001000e387810 */ /* 0x001fca0007f3e0ff */
[----:B------:R-:W-:Y:S01]  /*ade0*/  IMAD.X R57, RZ, RZ, R15, P1 ;  /* 0x000000ffff397224 */ /* 0x000fe200008e060f */
[----:B------:R-:W-:Y:S07]  /*adf0*/  BRA `(.L_x_2528) ;  /* 0xffffff8400cc7947 */ /* 0x000fee000383ffff */
.L_x_2352:
[----:B------:R-:W-:Y:S01]  /*ae00*/  BSSY B0, `(.L_x_2529) ;  /* 0x0000006000007945 */ /* 0x000fe20003800000 */
[----:B------:R-:W-:Y:S01]  /*ae10*/  PLOP3.LUT P0, PT, P0, PT, PT, 0x8, 0x80 ;  /* 0x000000000080781c */ /* 0x000fe2000070e170 */
[----:B------:R-:W-:-:S12]  /*ae20*/  IMAD.MOV.U32 R53, RZ, RZ, -0x1 ;  /* 0xffffffffff357424 */ /* 0x000fd800078e00ff */
[----:B------:R-:W-:Y:S05]  /*ae30*/  WARPSYNC.COLLECTIVE R53, `(.L_x_2530) ;  /* 0x0000000035087348 */ /* 0x000fea0003c00000 */
[----:B------:R-:W-:Y:S01]  /*ae40*/  VOTE.ANY P0, P0 ;  /* 0x0000000000ff7806 */ /* 0x000fe20000000100 */
[----:B------:R-:W-:-:S12]  /*ae50*/  ENDCOLLECTIVE ;  /* 0x000000000000791b */ /* 0x000fd80003800000 */
.L_x_2530:
[----:B------:R-:W-:Y:S05]  /*ae60*/  BSYNC B0 ;  /* 0x0000000000007941 */ /* 0x000fea0003800000 */
.L_x_2529:
[----:B------:R-:W-:Y:S05]  /*ae70*/  BRA `(.L_x_2531) ;  /* 0xffffff8400d47947 */ /* 0x000fea000383ffff */
.L_x_2354:
[----:B------:R-:W-:Y:S01]  /*ae80*/  BSSY B0, `(.L_x_2532) ;  /* 0x0000006000007945 */ /* 0x000fe20003800000 */
[----:B------:R-:W-:Y:S01]  /*ae90*/  PLOP3.LUT P0, PT, P0, PT, PT, 0x8, 0x80 ;  /* 0x000000000080781c */ /* 0x000fe2000070e170 */
[----:B------:R-:W-:-:S12]  /*aea0*/  IMAD.MOV.U32 R53, RZ, RZ, -0x1 ;  /* 0xffffffffff357424 */ /* 0x000fd800078e00ff */
[----:B------:R-:W-:Y:S05]  /*aeb0*/  WARPSYNC.COLLECTIVE R53, `(.L_x_2533) ;  /* 0x0000000035087348 */ /* 0x000fea0003c00000 */
[----:B------:R-:W-:Y:S01]  /*aec0*/  VOTE.ANY P0, P0 ;  /* 0x0000000000ff7806 */ /* 0x000fe20000000100 */
[----:B------:R-:W-:-:S12]  /*aed0*/  ENDCOLLECTIVE ;  /* 0x000000000000791b */ /* 0x000fd80003800000 */
.L_x_2533:
[----:B------:R-:W-:Y:S05]  /*aee0*/  BSYNC B0 ;  /* 0x0000000000007941 */ /* 0x000fea0003800000 */
.L_x_2532:
[----:B------:R-:W-:Y:S05]  /*aef0*/  BRA `(.L_x_2534) ;  /* 0xffffff8800287947 */ /* 0x000fea000383ffff */
.L_x_2356:
[----:B------:R-:W-:Y:S01]  /*af00*/  BSSY B0, `(.L_x_2535) ;  /* 0x0000006000007945 */ /* 0x000fe20003800000 */
[----:B------:R-:W-:Y:S01]  /*af10*/  PLOP3.LUT P1, PT, P0, PT, PT, 0x8, 0x80 ;  /* 0x000000000080781c */ /* 0x000fe2000072e170 */
[----:B------:R-:W-:-:S12]  /*af20*/  IMAD.MOV.U32 R53, RZ, RZ, -0x1 ;  /* 0xffffffffff357424 */ /* 0x000fd800078e00ff */
[----:B------:R-:W-:Y:S05]  /*af30*/  WARPSYNC.COLLECTIVE R53, `(.L_x_2536) ;  /* 0x0000000035087348 */ /* 0x000fea0003c00000 */
[----:B------:R-:W-:Y:S01]  /*af40*/  VOTE.ANY R53, PT, P1 ;  /* 0x0000000000357806 */ /* 0x000fe200008e0100 */
[----:B------:R-:W-:Y:S06]  /*af50*/  ENDCOLLECTIVE ;  /* 0x000000000000791b */ /* 0x000fec0003800000 */
.L_x_2536:
[----:B------:R-:W-:Y:S05]  /*af60*/  BSYNC B0 ;  /* 0x0000000000007941 */ /* 0x000fea0003800000 */
.L_x_2535:
[----:B------:R-:W-:Y:S01]  /*af70*/  LOP3.LUT R53, R53, 0x80000000, R22, 0xec, !PT ;  /* 0x8000000035357812 */ /* 0x000fe200078eec16 */
[----:B------:R-:W-:Y:S02]  /*af80*/  IMAD.MOV.U32 R59, RZ, RZ, 0x1 ;  /* 0x00000001ff3b7424 */ /* 0x000fe400078e00ff */
[----:B------:R-:W-:Y:S02]  /*af90*/  VIADD R49, R49, 0xffffffe0 ;  /* 0xffffffe031317836 */ /* 0x000fe40000000000 */
[----:B------:R-:W-:-:S05]  /*afa0*/  VIADD R14, R53, 0xffffffff ;  /* 0xffffffff350e7836 */ /* 0x000fca0000000000 */
[----:B------:R-:W-:Y:S01]  /*afb0*/  LOP3.LUT R53, R53, R14, RZ, 0xc, !PT ;  /* 0x0000000e35357212 */ /* 0x000fe200078e0cff */
[----:B------:R-:W-:-:S03]  /*afc0*/  IMAD.MOV.U32 R14, RZ, RZ, R19 ;  /* 0x000000ffff0e7224 */ /* 0x000fc600078e0013 */
[----:B------:R0:W1:Y:S02]  /*afd0*/  POPC R60, R53 ;  /* 0x00000035003c7309 */ /* 0x0000640000000000 */
[----:B0-----:R-:W-:Y:S01]  /*afe0*/  IMAD.MOV.U32 R53, RZ, RZ, -0x1 ;  /* 0xffffffffff357424 */ /* 0x001fe200078e00ff */
[----:B-1----:R-:W-:-:S13]  /*aff0*/  ISETP.GE.AND P0, PT, R0, R60, PT ;  /* 0x0000003c0000720c */ /* 0x002fda0003f06270 */
[----:B------:R-:W-:Y:S05]  /*b000*/  WARPSYNC.COLLECTIVE R53, `(.L_x_2537) ;  /* 0x0000000035087348 */ /* 0x000fea0003c00000 */
[----:B------:R0:W1:Y:S02]  /*b010*/  SHFL.DOWN P1, R61, R14, R59, R60 ;  /* 0x0800003b0e3d7389 */ /* 0x000064000002003c */
[----:B01----:R-:W-:Y:S05]  /*b020*/  ENDCOLLECTIVE ;  /* 0x000000000000791b */ /* 0x003fea0003800000 */
.L_x_2537:
        /* <DEDUP_REMOVED lines=8> */
.L_x_2538:
[----:B------:R-:W-:Y:S01]  /*b0b0*/  IMAD.MOV.U32 R59, RZ, RZ, 0x4 ;  /* 0x00000004ff3b7424 */ /* 0x000fe200078e00ff */
[----:B------:R-:W-:Y:S02]  /*b0c0*/  SEL R61, R61, RZ, !P0 ;  /* 0x000000ff3d3d7207 */ /* 0x000fe40004000000 */
[----:B------:R-:W-:-:S03]  /*b0d0*/  ISETP.GT.AND P0, PT, R51, R60, PT ;  /* 0x0000003c3300720c */ /* 0x000fc60003f04270 */
[----:B------:R-:W-:-:S10]  /*b0e0*/  IMAD.IADD R14, R15, 0x1, R61 ;  /* 0x000000010f0e7824 */ /* 0x000fd400078e023d */
[----:B------:R-:W-:Y:S05]  /*b0f0*/  WARPSYNC.COLLECTIVE R53, `(.L_x_2539) ;  /* 0x0000000035087348 */ /* 0x000fea0003c00000 */
[----:B------:R0:W1:Y:S02]  /*b100*/  SHFL.DOWN P1, R61, R14, R59, R60 ;  /* 0x0800003b0e3d7389 */ /* 0x000064000002003c */
[----:B01----:R-:W-:Y:S05]  /*b110*/  ENDCOLLECTIVE ;  /* 0x000000000000791b */ /* 0x003fea0003800000 */
.L_x_2539:
        /* <DEDUP_REMOVED lines=8> */
.L_x_2540:
        /* <DEDUP_REMOVED lines=8> */
.L_x_2541:
[----:B------:R-:W-:Y:S02]  /*b220*/  SEL R61, R61, RZ, !P0 ;  /* 0x000000ff3d3d7207 */ /* 0x000fe40004000000 */
[----:B------:R-:W-:Y:S02]  /*b230*/  ISETP.NE.AND P0, PT, R18, 0x65, PT ;  /* 0x000000651200780c */ /* 0x000fe40003f05270 */
[----:B------:R-:W-:-:S11]  /*b240*/  IADD3 R54, PT, PT, R15, R61, R54 ;  /* 0x0000003d0f367210 */ /* 0x000fd60007ffe036 */
[----:B------:R-:W-:Y:S05]  /*b250*/  WARPSYNC.COLLECTIVE R53, `(.L_x_2542) ;  /* 0x0000000035087348 */ /* 0x000fea0003c00000 */
[----:B------:R-:W-:Y:S01]  /*b260*/  VOTE.ALL P0, P0 ;  /* 0x0000000000ff7806 */ /* 0x000fe20000000000 */
[----:B------:R-:W-:-:S12]  /*b270*/  ENDCOLLECTIVE ;  /* 0x000000000000791b */ /* 0x000fd80003800000 */
.L_x_2542:
[----:B------:R-:W-:Y:S05]  /*b280*/  BRA `(.L_x_2543) ;  /* 0xffffff8400c47947 */ /* 0x000fea000383ffff */
.L_x_2454:
[----:B------:R-:W-:Y:S01]  /*b290*/  BSSY B0, `(.L_x_2544) ;  /* 0x0000006000007945 */ /* 0x000fe20003800000 */
[----:B------:R-:W-:Y:S01]  /*b2a0*/  PLOP3.LUT P0, PT, P0, PT, PT, 0x8, 0x80 ;  /* 0x000000000080781c */ /* 0x000fe2000070e170 */
[----:B------:R-:W-:-:S12]  /*b2b0*/  IMAD.MOV.U32 R53, RZ, RZ, -0x1 ;  /* 0xffffffffff357424 */ /* 0x000fd800078e00ff */
[----:B------:R-:W-:Y:S05]  /*b2c0*/  WARPSYNC.COLLECTIVE R53, `(.L_x_2545) ;  /* 0x0000000035087348 */ /* 0x000fea0003c00000 */
[----:B------:R-:W-:Y:S01]  /*b2d0*/  VOTE.ANY P0, P0 ;  /* 0x0000000000ff7806 */ /* 0x000fe20000000100 */
[----:B------:R-:W-:-:S12]  /*b2e0*/  ENDCOLLECTIVE ;  /* 0x000000000000791b */ /* 0x000fd80003800000 */
.L_x_2545:
[----:B------:R-:W-:Y:S05]  /*b2f0*/  BSYNC B0 ;  /* 0x0000000000007941 */ /* 0x000fea0003800000 */
.L_x_2544:
[----:B------:R-:W-:Y:S05]  /*b300*/  BRA `(.L_x_2546) ;  /* 0xffffffd0005c7947 */ /* 0x000fea000383ffff */
.L_x_2456:
[----:B------:R-:W-:Y:S01]  /*b310*/  BSSY B0, `(.L_x_2547) ;  /* 0x0000006000007945 */ /* 0x000fe20003800000 */
[----:B------:R-:W-:Y:S01]  /*b320*/  PLOP3.LUT P0, PT, P0, PT, PT, 0x8, 0x80 ;  /* 0x000000000080781c */ /* 0x000fe2000070e170 */
[----:B------:R-:W-:-:S12]  /*b330*/  IMAD.MOV.U32 R53, RZ, RZ, -0x1 ;  /* 0xffffffffff357424 */ /* 0x000fd800078e00ff */
[----:B------:R-:W-:Y:S05]  /*b340*/  WARPSYNC.COLLECTIVE R53, `(.L_x_2548) ;  /* 0x0000000035087348 */ /* 0x000fea0003c00000 */
[----:B------:R-:W-:Y:S01]  /*b350*/  VOTE.ANY P0, P0 ;  /* 0x0000000000ff7806 */ /* 0x000fe20000000100 */
[----:B------:R-:W-:-:S12]  /*b360*/  ENDCOLLECTIVE ;  /* 0x000000000000791b */ /* 0x000fd80003800000 */
.L_x_2548:
[----:B------:R-:W-:Y:S05]  /*b370*/  BSYNC B0 ;  /* 0x0000000000007941 */ /* 0x000fea0003800000 */
.L_x_2547:
[----:B------:R-:W-:Y:S05]  /*b380*/  BRA `(.L_x_2549) ;  /* 0xffffffd000b07947 */ /* 0x000fea000383ffff */
.L_x_2458:
[----:B------:R-:W0:Y:S01]  /*b390*/  S2R R22, SR_GEMASK ;  /* 0x0000000000167919 */ /* 0x000e220000003c00 */
[----:B------:R-:W-:Y:S01]  /*b3a0*/  BSSY B0, `(.L_x_2550) ;  /* 0x0000006000007945 */ /* 0x000fe20003800000 */
[----:B------:R-:W-:Y:S01]  /*b3b0*/  PLOP3.LUT P1, PT, P0, PT, PT, 0x8, 0x80 ;  /* 0x000000000080781c */ /* 0x000fe2000072e170 */
[----:B------:R-:W-:-:S12]  /*b3c0*/  IMAD.MOV.U32 R53, RZ, RZ, -0x1 ;  /* 0xffffffffff357424 */ /* 0x000fd800078e00ff */
[----:B0-----:R-:W-:Y:S05]  /*b3d0*/  WARPSYNC.COLLECTIVE R53, `(.L_x_2551) ;  /* 0x0000000035087348 */ /* 0x001fea0003c00000 */
[----:B------:R-:W-:Y:S01]  /*b3e0*/  VOTE.ANY R53, PT, P1 ;  /* 0x0000000000357806 */ /* 0x000fe200008e0100 */
[----:B0-----:R-:W-:Y:S06]  /*b3f0*/  ENDCOLLECTIVE ;  /* 0x000000000000791b */ /* 0x001fec0003800000 */
.L_x_2551:
[----:B------:R-:W-:Y:S05]  /*b400*/  BSYNC B0 ;  /* 0x0000000000007941 */ /* 0x000fea0003800000 */
.L_x_2550:
[----:B------:R-:W-:Y:S01]  /*b410*/  LOP3.LUT R53, R53, 0x80000000, R22, 0xec, !PT ;  /* 0x8000000035357812 */ /* 0x000fe200078eec16 */
[----:B------:R-:W-:Y:S02]  /*b420*/  IMAD.MOV.U32 R59, RZ, RZ, 0x1 ;  /* 0x00000001ff3b7424 */ /* 0x000fe400078e00ff */
[----:B------:R-:W-:Y:S02]  /*b430*/  VIADD R47, R29, 0x2 ;  /* 0x000000021d2f7836 */ /* 0x000fe40000000000 */
[----:B------:R-:W-:Y:S02]  /*b440*/  VIADD R14, R53, 0xffffffff ;  /* 0xffffffff350e7836 */ /* 0x000fe40000000000 */
[C---:B------:R-:W-:Y:S02]  /*b450*/  VIADD R45, R29.reuse, 0x8 ;  /* 0x000000081d2d7836 */ /* 0x040fe40000000000 */
[----:B------:R-:W-:Y:S01]  /*b460*/  VIADD R48, R29, 0x10 ;  /* 0x000000101d307836 */ /* 0x000fe20000000000 */
[----:B------:R-:W-:Y:S01]  /*b470*/  LOP3.LUT R30, R53, R14, RZ, 0xc, !PT ;  /* 0x0000000e351e7212 */ /* 0x000fe200078e0cff */
[----:B------:R-:W-:-:S02]  /*b480*/  IMAD.MOV.U32 R14, RZ, RZ, R21 ;  /* 0x000000ffff0e7224 */ /* 0x000fc400078e0015 */
[----:B------:R-:W-:Y:S01]  /*b490*/  IMAD.MOV.U32 R53, RZ, RZ, -0x1 ;  /* 0xffffffffff357424 */ /* 0x000fe200078e00ff */
[----:B------:R0:W1:Y:S06]  /*b4a0*/  POPC R60, R30 ;  /* 0x0000001e003c7309 */ /* 0x00006c0000000000 */
[----:B01----:R-:W-:Y:S05]  /*b4b0*/  WARPSYNC.COLLECTIVE R53, `(.L_x_2552) ;  /* 0x0000000035087348 */ /* 0x003fea0003c00000 */
[----:B-1----:R1:W2:Y:S02]  /*b4c0*/  SHFL.DOWN P1, R61, R14, R59, R60 ;  /* 0x0800003b0e3d7389 */ /* 0x0022a4000002003c */
[----:B012---:R-:W-:Y:S05]  /*b4d0*/  ENDCOLLECTIVE ;  /* 0x000000000000791b */ /* 0x007fea0003800000 */
.L_x_2552:
[----:B------:R-:W-:Y:S01]  /*b4e0*/  ISETP.GE.AND P0, PT, R29, R60, PT ;  /* 0x0000003c1d00720c */ /* 0x000fe20003f06270 */
[----:B------:R-:W-:-:S03]  /*b4f0*/  IMAD.MOV.U32 R59, RZ, RZ, 0x2 ;  /* 0x00000002ff3b7424 */ /* 0x000fc600078e00ff */
        /* <DEDUP_REMOVED lines=8> */
.L_x_2553:
        /* <DEDUP_REMOVED lines=8> */
.L_x_2554:
        /* <DEDUP_REMOVED lines=8> */
.L_x_2555:
        /* <DEDUP_REMOVED lines=9> */
.L_x_2556:
[----:B------:R-:W-:Y:S05]  /*b710*/  WARPSYNC.COLLECTIVE R53, `(.L_x_2557) ;  /* 0x0000000035087348 */ /* 0x000fea0003c00000 */
[----:B------:R-:W-:Y:S01]  /*b720*/  VOTE.ALL P0, P0 ;  /* 0x0000000000ff7806 */ /* 0x000fe20000000000 */
[----:B------:R-:W-:-:S12]  /*b730*/  ENDCOLLECTIVE ;  /* 0x000000000000791b */ /* 0x000fd80003800000 */
.L_x_2557:
[----:B------:R-:W-:-:S05]  /*b740*/  IADD3 R50, P2, PT, R30, 0x100, RZ ;  /* 0x000001001e327810 */ /* 0x000fca0007f5e0ff */
[----:B------:R-:W-:Y:S01]  /*b750*/  IMAD.X R51, RZ, RZ, R31, P2 ;  /* 0x000000ffff337224 */ /* 0x000fe200010e061f */
[----:B------:R-:W-:-:S04]  /*b760*/  ISETP.GT.AND P1, PT, R48, R60, PT ;  /* 0x0000003c3000720c */ /* 0x000fc80003f24270 */
[----:B------:R-:W-:-:S05]  /*b770*/  SEL R30, R61, RZ, !P1 ;  /* 0x000000ff3d1e7207 */ /* 0x000fca0004800000 */
[----:B------:R-:W-:Y:S01]  /*b780*/  IMAD.IADD R30, R49, 0x1, R30 ;  /* 0x00000001311e7824 */ /* 0x000fe200078e021e */
[----:B------:R-:W-:Y:S06]  /*b790*/  BRA `(.L_x_2558) ;  /* 0xffffffd000487947 */ /* 0x000fec000383ffff */
.L_x_2460:
[----:B------:R-:W-:Y:S01]  /*b7a0*/  BSSY B0, `(.L_x_2559) ;  /* 0x0000006000007945 */ /* 0x000fe20003800000 */
[----:B------:R-:W-:Y:S01]  /*b7b0*/  PLOP3.LUT P0, PT, P0, PT, PT, 0x8, 0x80 ;  /* 0x000000000080781c */ /* 0x000fe2000070e170 */
[----:B------:R-:W-:-:S12]  /*b7c0*/  IMAD.MOV.U32 R53, RZ, RZ, -0x1 ;  /* 0xffffffffff357424 */ /* 0x000fd800078e00ff */
[----:B------:R-:W-:Y:S05]  /*b7d0*/  WARPSYNC.COLLECTIVE R53, `(.L_x_2560) ;  /* 0x0000000035087348 */ /* 0x000fea0003c00000 */
[----:B------:R-:W-:Y:S01]  /*b7e0*/  VOTE.ANY P0, P0 ;  /* 0x0000000000ff7806 */ /* 0x000fe20000000100 */
[----:B------:R-:W-:-:S12]  /*b7f0*/  ENDCOLLECTIVE ;  /* 0x000000000000791b */ /* 0x000fd80003800000 */
.L_x_2560:
[----:B------:R-:W-:Y:S05]  /*b800*/  BSYNC B0 ;  /* 0x0000000000007941 */ /* 0x000fea0003800000 */
.L_x_2559:
[----:B------:R-:W-:Y:S05]  /*b810*/  BRA `(.L_x_2561) ;  /* 0xffffffd000507947 */ /* 0x000fea000383ffff */
.L_x_2462:
[----:B------:R-:W-:Y:S01]  /*b820*/  BSSY B0, `(.L_x_2562) ;  /* 0x0000006000007945 */ /* 0x000fe20003800000 */
[----:B------:R-:W-:Y:S01]  /*b830*/  PLOP3.LUT P0, PT, P0, PT, PT, 0x8, 0x80 ;  /* 0x000000000080781c */ /* 0x000fe2000070e170 */
[----:B------:R-:W-:-:S12]  /*b840*/  IMAD.MOV.U32 R53, RZ, RZ, -0x1 ;  /* 0xffffffffff357424 */ /* 0x000fd800078e00ff */
[----:B------:R-:W-:Y:S05]  /*b850*/  WARPSYNC.COLLECTIVE R53, `(.L_x_2563) ;  /* 0x0000000035087348 */ /* 0x000fea0003c00000 */
[----:B------:R-:W-:Y:S01]  /*b860*/  VOTE.ANY P0, P0 ;  /* 0x0000000000ff7806 */ /* 0x000fe20000000100 */
[----:B------:R-:W-:-:S12]  /*b870*/  ENDCOLLECTIVE ;  /* 0x000000000000791b */ /* 0x000fd80003800000 */
.L_x_2563:
[----:B------:R-:W-:Y:S05]  /*b880*/  BSYNC B0 ;  /* 0x0000000000007941 */ /* 0x000fea0003800000 */
.L_x_2562:
[----:B------:R-:W-:Y:S05]  /*b890*/  BRA `(.L_x_2564) ;  /* 0xffffffd000a47947 */ /* 0x000fea000383ffff */
.L_x_2464:
[----:B------:R-:W-:Y:S01]  /*b8a0*/  BSSY B0, `(.L_x_2565) ;  /* 0x0000006000007945 */ /* 0x000fe20003800000 */
[----:B------:R-:W-:Y:S01]  /*b8b0*/  PLOP3.LUT P1, PT, P0, PT, PT, 0x8, 0x80 ;  /* 0x000000000080781c */ /* 0x000fe2000072e170 */
[----:B------:R-:W-:-:S12]  /*b8c0*/  IMAD.MOV.U32 R53, RZ, RZ, -0x1 ;  /* 0xffffffffff357424 */ /* 0x000fd800078e00ff */
[----:B------:R-:W-:Y:S05]  /*b8d0*/  WARPSYNC.COLLECTIVE R53, `(.L_x_2566) ;  /* 0x0000000035087348 */ /* 0x000fea0003c00000 */
[----:B------:R-:W-:Y:S01]  /*b8e0*/  VOTE.ANY R53, PT, P1 ;  /* 0x0000000000357806 */ /* 0x000fe200008e0100 */
[----:B------:R-:W-:Y:S06]  /*b8f0*/  ENDCOLLECTIVE ;  /* 0x000000000000791b */ /* 0x000fec0003800000 */
.L_x_2566:
[----:B------:R-:W-:Y:S05]  /*b900*/  BSYNC B0 ;  /* 0x0000000000007941 */ /* 0x000fea0003800000 */
.L_x_2565:
[----:B------:R-:W-:Y:S01]  /*b910*/  LOP3.LUT R53, R53, 0x80000000, R22, 0xec, !PT ;  /* 0x8000000035357812 */ /* 0x000fe200078eec16 */
[----:B------:R-:W-:Y:S02]  /*b920*/  IMAD.MOV.U32 R59, RZ, RZ, 0x1 ;  /* 0x00000001ff3b7424 */ /* 0x000fe400078e00ff */
[----:B------:R-:W-:Y:S02]  /*b930*/  VIADD R44, R44, 0xffffffe0 ;  /* 0xffffffe02c2c7836 */ /* 0x000fe40000000000 */
[----:B------:R-:W-:-:S05]  /*b940*/  VIADD R14, R53, 0xffffffff ;  /* 0xffffffff350e7836 */ /* 0x000fca0000000000 */
[----:B------:R-:W-:Y:S01]  /*b950*/  LOP3.LUT R49, R53, R14, RZ, 0xc, !PT ;  /* 0x0000000e35317212 */ /* 0x000fe200078e0cff */
[----:B------:R-:W-:Y:S02]  /*b960*/  IMAD.MOV.U32 R14, RZ, RZ, R21 ;  /* 0x000000ffff0e7224 */ /* 0x000fe400078e0015 */
[----:B------:R-:W-:Y:S01]  /*b970*/  IMAD.MOV.U32 R53, RZ, RZ, -0x1 ;  /* 0xffffffffff357424 */ /* 0x000fe200078e00ff */
[----:B------:R0:W1:Y:S06]  /*b980*/  POPC R60, R49 ;  /* 0x00000031003c7309 */ /* 0x00006c0000000000 */
[----:B01----:R-:W-:Y:S05]  /*b990*/  WARPSYNC.COLLECTIVE R53, `(.L_x_2567) ;  /* 0x0000000035087348 */ /* 0x003fea0003c00000 */
[----:B-1----:R1:W2:Y:S02]  /*b9a0*/  SHFL.DOWN P1, R61, R14, R59, R60 ;  /* 0x0800003b0e3d7389 */ /* 0x0022a4000002003c */
[----:B012---:R-:W-:Y:S05]  /*b9b0*/  ENDCOLLECTIVE ;  /* 0x000000000000791b */ /* 0x007fea0003800000 */
.L_x_2567:
        /* <DEDUP_REMOVED lines=9> */
.L_x_2568:
        /* <DEDUP_REMOVED lines=8> */
.L_x_2569:
        /* <DEDUP_REMOVED lines=8> */
.L_x_2570:
        /* <DEDUP_REMOVED lines=8> */
.L_x_2571:
[----:B------:R-:W-:Y:S02]  /*bbd0*/  SEL R61, R61, RZ, !P0 ;  /* 0x000000ff3d3d7207 */ /* 0x000fe40004000000 */
[----:B------:R-:W-:Y:S02]  /*bbe0*/  ISETP.NE.AND P0, PT, R20, 0x65, PT ;  /* 0x000000651400780c */ /* 0x000fe40003f05270 */
[----:B------:R-:W-:-:S11]  /*bbf0*/  IADD3 R30, PT, PT, R15, R61, R30 ;  /* 0x0000003d0f1e7210 */ /* 0x000fd60007ffe01e */
[----:B------:R-:W-:Y:S05]  /*bc00*/  WARPSYNC.COLLECTIVE R53, `(.L_x_2572) ;  /* 0x0000000035087348 */ /* 0x000fea0003c00000 */
[----:B------:R-:W-:Y:S01]  /*bc10*/  VOTE.ALL P0, P0 ;  /* 0x0000000000ff7806 */ /* 0x000fe20000000000 */
[----:B------:R-:W-:-:S12]  /*bc20*/  ENDCOLLECTIVE ;  /* 0x000000000000791b */ /* 0x000fd80003800000 */
.L_x_2572:
[----:B------:R-:W-:Y:S05]  /*bc30*/  BRA `(.L_x_2573) ;  /* 0xffffffd0003c7947 */ /* 0x000fea000383ffff */
.L_x_2574:
        /* <DEDUP_REMOVED lines=12> */
.L_x_3676:


//--------------------- .text._ZN3cub18CUB_300001_SM_10006detail6select23DeviceSelectSweepKernelINS2_10policy_hubIjbiLb0ELNS0_10SelectImplE0EE10Policy1000EN6thrust24THRUST_300001_SM_1000_NS17counting_iteratorIjNS9_11use_defaultESB_SB_EENS9_18transform_iteratorI9NonZeroOpI6__halfEPKSF_SB_SB_EEPjSK_NS0_13ScanTileStateIiLb1EEENS0_8NullTypeESN_iNS2_19streaming_context_tIlLb1EEELS5_0EEEvT0_T1_T2_T3_T4_T5_T6_T7_iT8_NS1_7vsmem_tE --------------------------
	.section	.text._ZN3cub18CUB_300001_SM_10006detail6select23DeviceSelectSweepKernelINS2_10policy_hubIjbiLb0ELNS0_10SelectImplE0EE10Policy1000EN6thrust24THRUST_300001_SM_1000_NS17counting_iteratorIjNS9_11use_defaultESB_SB_EENS9_18transform_iteratorI9NonZeroOpI6__halfEPKSF_SB_SB_EEPjSK_NS0_13ScanTileStateIiLb1EEENS0_8NullTypeESN_iNS2_19streaming_context_tIlLb1EEELS5_0EEEvT0_T1_T2_T3_T4_T5_T6_T7_iT8_NS1_7vsmem_tE,"ax",@progbits
	.align	128
        .global         _ZN3cub18CUB_300001_SM_10006detail6select23DeviceSelectSweepKernelINS2_10policy_hubIjbiLb0ELNS0_10SelectImplE0EE10Policy1000EN6thrust24THRUST_300001_SM_1000_NS17counting_iteratorIjNS9_11use_defaultESB_SB_EENS9_18transform_iteratorI9NonZeroOpI6__halfEPKSF_SB_SB_EEPjSK_NS0_13ScanTileStateIiLb1EEENS0_8NullTypeESN_iNS2_19streaming_context_tIlLb1EEELS5_0EEEvT0_T1_T2_T3_T4_T5_T6_T7_iT8_NS1_7vsmem_tE
        .type           _ZN3cub18CUB_300001_SM_10006detail6select23DeviceSelectSweepKernelINS2_10policy_hubIjbiLb0ELNS0_10SelectImplE0EE10Policy1000EN6thrust24THRUST_300001_SM_1000_NS17counting_iteratorIjNS9_11use_defaultESB_SB_EENS9_18transform_iteratorI9NonZeroOpI6__halfEPKSF_SB_SB_EEPjSK_NS0_13ScanTileStateIiLb1EEENS0_8NullTypeESN_iNS2_19streaming_context_tIlLb1EEELS5_0EEEvT0_T1_T2_T3_T4_T5_T6_T7_iT8_NS1_7vsmem_tE,@function
        .size           _ZN3cub18CUB_300001_SM_10006detail6select23DeviceSelectSweepKernelINS2_10policy_hubIjbiLb0ELNS0_10SelectImplE0EE10Policy1000EN6thrust24THRUST_300001_SM_1000_NS17counting_iteratorIjNS9_11use_defaultESB_SB_EENS9_18transform_iteratorI9NonZeroOpI6__halfEPKSF_SB_SB_EEPjSK_NS0_13ScanTileStateIiLb1EEENS0_8NullTypeESN_iNS2_19streaming_context_tIlLb1EEELS5_0EEEvT0_T1_T2_T3_T4_T5_T6_T7_iT8_NS1_7vsmem_tE,(.L_x_3677 - _ZN3cub18CUB_300001_SM_10006detail6select23DeviceSelectSweepKernelINS2_10policy_hubIjbiLb0ELNS0_10SelectImplE0EE10Policy1000EN6thrust24THRUST_300001_SM_1000_NS17counting_iteratorIjNS9_11use_defaultESB_SB_EENS9_18transform_iteratorI9NonZeroOpI6__halfEPKSF_SB_SB_EEPjSK_NS0_13ScanTileStateIiLb1EEENS0_8NullTypeESN_iNS2_19streaming_context_tIlLb1EEELS5_0EEEvT0_T1_T2_T3_T4_T5_T6_T7_iT8_NS1_7vsmem_tE)
        .other          _ZN3cub18CUB_300001_SM_10006detail6select23DeviceSelectSweepKernelINS2_10policy_hubIjbiLb0ELNS0_10SelectImplE0EE10Policy1000EN6thrust24THRUST_300001_SM_1000_NS17counting_iteratorIjNS9_11use_defaultESB_SB_EENS9_18transform_iteratorI9NonZeroOpI6__halfEPKSF_SB_SB_EEPjSK_NS0_13ScanTileStateIiLb1EEENS0_8NullTypeESN_iNS2_19streaming_context_tIlLb1EEELS5_0EEEvT0_T1_T2_T3_T4_T5_T6_T7_iT8_NS1_7vsmem_tE,@"STO_CUDA_ENTRY STV_DEFAULT"
_ZN3cub18CUB_300001_SM_10006detail6select23DeviceSelectSweepKernelINS2_10policy_hubIjbiLb0ELNS0_10SelectImplE0EE10Policy1000EN6thrust24THRUST_300001_SM_1000_NS17counting_iteratorIjNS9_11use_defaultESB_SB_EENS9_18transform_iteratorI9NonZeroOpI6__halfEPKSF_SB_SB_EEPjSK_NS0_13ScanTileStateIiLb1EEENS0_8NullTypeESN_iNS2_19streaming_context_tIlLb1EEELS5_0EEEvT0_T1_T2_T3_T4_T5_T6_T7_iT8_NS1_7vsmem_tE:
.text._ZN3cub18CUB_300001_SM_10006detail6select23DeviceSelectSweepKernelINS2_10policy_hubIjbiLb0ELNS0_10SelectImplE0EE10Policy1000EN6thrust24THRUST_300001_SM_1000_NS17counting_iteratorIjNS9_11use_defaultESB_SB_EENS9_18transform_iteratorI9NonZeroOpI6__halfEPKSF_SB_SB_EEPjSK_NS0_13ScanTileStateIiLb1EEENS0_8NullTypeESN_iNS2_19streaming_context_tIlLb1EEELS5_0EEEvT0_T1_T2_T3_T4_T5_T6_T7_iT8_NS1_7vsmem_tE:
        /* <DEDUP_REMOVED lines=20> */
[----:B------:R-:W-:-:S07]  /*0140*/  LOP3.LUT R37, R37, 0xfffffffd, RZ, 0xc0, !PT ;  /* 0xfffffffd25257812 */ /* 0x000fce00078ec0ff */
[----:B------:R-:W5:Y:S01]  /*0150*/  S2UR UR5, SR_CgaCtaId ;  /* 0x00000000000579c3 */ /* 0x000f620000008800 */
[----:B--2---:R-:W-:-:S04]  /*0160*/  ISETP.NE.AND P0, PT, RZ, UR4, PT ;  /* 0x00000004ff007c0c */ /* 0x004fc8000bf05270 */
[----:B-1----:R-:W-:-:S03]  /*0170*/  SEL R2, R2, RZ, !P0 ;  /* 0x000000ff02027207 */ /* 0x002fc60004000000 */
[----:B------:R-:W1:Y:S01]  /*0180*/  LDC R26, c[0x0][0x380] ;  /* 0x0000e000ff1a7b82 */ /* 0x000e620000000800 */
[----:B0-----:R-:W-:Y:S01]  /*0190*/  IMAD R3, R21, 0xe, RZ ;  /* 0x0000000e15037824 */ /* 0x001fe200078e02ff */
[----:B----4-:R-:W-:-:S04]  /*01a0*/  SEL R5, R5, RZ, !P0 ;  /* 0x000000ff05057207 */ /* 0x010fc80004000000 */
[----:B------:R-:W-:-:S04]  /*01b0*/  IADD3 R0, P1, P2, R3, UR7, R2 ;  /* 0x0000000703007c10 */ /* 0x000fc8000fa3e002 */
[----:B---3--:R-:W-:Y:S02]  /*01c0*/  LEA R4, P0, R0, UR10, 0x1 ;  /* 0x0000000a00047c11 */ /* 0x008fe4000f8008ff */
[----:B------:R-:W-:-:S04]  /*01d0*/  IADD3.X R5, PT, PT, RZ, R5, RZ, P1, P2 ;  /* 0x00000005ff057210 */ /* 0x000fc80000fe44ff */
[----:B------:R-:W-:-:S05]  /*01e0*/  LEA.HI.X R5, R0, UR11, R5, 0x1, P0 ;  /* 0x0000000b00057c11 */ /* 0x000fca00080f0c05 */
[----:B------:R-:W2:Y:S04]  /*01f0*/  LDG.E.U16 R0, desc[UR8][R4.64] ;  /* 0x0000000804007981 */ /* 0x000ea8000c1e1500 */
[----:B------:R-:W2:Y:S04]  /*0200*/  LDG.E.U16 R7, desc[UR8][R4.64+0x2] ;  /* 0x0000020804077981 */ /* 0x000ea8000c1e1500 */
[----:B------:R-:W3:Y:S04]  /*0210*/  LDG.E.U16 R6, desc[UR8][R4.64+0x4] ;  /* 0x0000040804067981 */ /* 0x000ee8000c1e1500 */
[----:B------:R-:W3:Y:S04]  /*0220*/  LDG.E.U16 R9, desc[UR8][R4.64+0x6] ;  /* 0x0000060804097981 */ /* 0x000ee8000c1e1500 */
[----:B------:R-:W4:Y:S04]  /*0230*/  LDG.E.U16 R8, desc[UR8][R4.64+0x8] ;  /* 0x0000080804087981 */ /* 0x000f28000c1e1500 */
        /* <DEDUP_REMOVED lines=8> */
[----:B------:R0:W4:Y:S01]  /*02c0*/  LDG.E.U16 R19, desc[UR8][R4.64+0x1a] ;  /* 0x00001a0804137981 */ /* 0x000122000c1e1500 */
[----:B------:R-:W-:Y:S01]  /*02d0*/  UMOV UR4, 0x400 ;  /* 0x0000040000047882 */ /* 0x000fe20000000000 */
[----:B-1----:R-:W-:Y:S01]  /*02e0*/  IADD3 R3, PT, PT, R26, UR7, R3 ;  /* 0x000000071a037c10 */ /* 0x002fe2000fffe003 */
[----:B-----5:R-:W-:Y:S01]  /*02f0*/  ULEA UR4, UR5, UR4, 0x18 ;  /* 0x0000000405047291 */ /* 0x020fe2000f8ec0ff */
[----:B------:R-:W-:Y:S03]  /*0300*/  BSSY.RECONVERGENT B0, `(.L_x_2577) ;  /* 0x00000b8000007945 */ /* 0x000fe60003800200 */
[----:B------:R-:W-:-:S02]  /*0310*/  IMAD.IADD R48, R2, 0x1, R3 ;  /* 0x0000000102307824 */ /* 0x000fc400078e0203 */
[----:B------:R-:W1:Y:S02]  /*0320*/  S2R R3, SR_TID.X ;  /* 0x0000000000037919 */ /* 0x000e640000002100 */
        /* <DEDUP_REMOVED lines=11> */
[----:B------:R-:W-:Y:S01]  /*03e0*/  BAR.SYNC.DEFER_BLOCKING 0x0 ;  /* 0x0000000000007b1d */ /* 0x000fe20000010000 */
[----:B--2---:R-:W-:-:S05]  /*03f0*/  PRMT R0, R0, 0x5410, R7 ;  /* 0x0000541000007816 */ /* 0x004fca0000000007 */
[----:B------:R-:W-:Y:S01]  /*0400*/  HSETP2.NEU.AND P0, P5, R0, RZ.H0_H0, PT ;  /* 0x200000ff00007234 */ /* 0x000fe20003d0d000 */
[----:B------:R-:W-:Y:S01]  /*0410*/  IMAD.MOV.U32 R0, RZ, RZ, 0x2 ;  /* 0x00000002ff007424 */ /* 0x000fe200078e00ff */
[----:B---3--:R-:W-:-:S03]  /*0420*/  PRMT R6, R6, 0x5410, R9 ;  /* 0x0000541006067816 */ /* 0x008fc60000000009 */
[----:B------:R-:W-:Y:S02]  /*0430*/  SEL R44, RZ, 0x1, !P0 ;  /* 0x00000001ff2c7807 */ /* 0x000fe40004000000 */
[----:B------:R-:W-:Y:S02]  /*0440*/  P2R R20, PR, RZ, 0x1 ;  /* 0x00000001ff147803 */ /* 0x000fe40000000000 */
[----:B------:R-:W-:Y:S01]  /*0450*/  HSETP2.NEU.AND P4, P3, R6, RZ.H0_H0, PT ;  /* 0x200000ff06007234 */ /* 0x000fe20003b8d000 */
[----:B------:R-:W-:Y:S01]  /*0460*/  VIADD R42, R44, 0x1 ;  /* 0x000000012c2a7836 */ /* 0x000fe20000000000 */
[----:B----4-:R-:W-:Y:S02]  /*0470*/  PRMT R8, R8, 0x5410, R11 ;  /* 0x0000541008087816 */ /* 0x010fe4000000000b */
[----:B------:R-:W-:Y:S01]  /*0480*/  @P5 LOP3.LUT R37, R37, 0x2, RZ, 0xfc, !PT ;  /* 0x0000000225255812 */ /* 0x000fe200078efcff */
[----:B------:R-:W-:Y:S02]  /*0490*/  @!P0 IMAD.MOV R0, RZ, RZ, 0x1 ;  /* 0x00000001ff008424 */ /* 0x000fe400078e02ff */
[----:B------:R-:W-:Y:S01]  /*04a0*/  HSETP2.NEU.AND P1, P0, R8, RZ.H0_H0, PT ;  /* 0x200000ff08007234 */ /* 0x000fe2000382d000 */
[----:B------:R-:W-:Y:S01]  /*04b0*/  @!P5 IMAD.MOV R0, RZ, RZ, R44 ;  /* 0x000000ffff00d224 */ /* 0x000fe200078e022c */
[----:B------:R-:W-:Y:S01]  /*04c0*/  LOP3.LUT R37, R37, 0xfffffffb, RZ, 0xc0, !PT ;  /* 0xfffffffb25257812 */ /* 0x000fe200078ec0ff */
[----:B------:R-:W2:Y:S01]  /*04d0*/  S2R R8, SR_LANEID ;  /* 0x0000000000087919 */ /* 0x000ea20000000000 */
[----:B------:R-:W-:Y:S01]  /*04e0*/  PRMT R10, R10, 0x5410, R13 ;  /* 0x000054100a0a7816 */ /* 0x000fe2000000000d */
[----:B------:R-:W-:Y:S01]  /*04f0*/  VIADD R6, R0, 0x1 ;  /* 0x0000000100067836 */ /* 0x000fe20000000000 */
[----:B------:R-:W-:Y:S01]  /*0500*/  @P4 LOP3.LUT R37, R37, 0x4, RZ, 0xfc, !PT ;  /* 0x0000000425254812 */ /* 0x000fe200078efcff */
[----:B------:R-:W-:-:S03]  /*0510*/  @!P4 IMAD.MOV R6, RZ, RZ, R0 ;  /* 0x000000ffff06c224 */ /* 0x000fc600078e0200 */
[----:B------:R-:W-:Y:S01]  /*0520*/  LOP3.LUT R37, R37, 0xffffffdf, RZ, 0xc0, !PT ;  /* 0xffffffdf25257812 */ /* 0x000fe200078ec0ff */
[----:B------:R-:W-:Y:S01]  /*0530*/  VIADD R22, R6, 0x1 ;  /* 0x0000000106167836 */ /* 0x000fe20000000000 */
[----:B------:R-:W-:Y:S01]  /*0540*/  PRMT R12, R12, 0x5410, R15 ;  /* 0x000054100c0c7816 */ /* 0x000fe2000000000f */
[----:B------:R-:W-:Y:S01]  /*0550*/  @!P3 IMAD.MOV R22, RZ, RZ, R6 ;  /* 0x000000ffff16b224 */ /* 0x000fe200078e0206 */
[----:B------:R-:W-:-:S03]  /*0560*/  @P3 LOP3.LUT R37, R37, 0x20, RZ, 0xfc, !PT ;  /* 0x0000002025253812 */ /* 0x000fc600078efcff */
[----:B------:R-:W-:Y:S01]  /*0570*/  VIADD R0, R22, 0x1 ;  /* 0x0000000116007836 */ /* 0x000fe20000000000 */
[----:B------:R-:W-:Y:S01]  /*0580*/  LOP3.LUT R37, R37, 0xfffffff7, RZ, 0xc0, !PT ;  /* 0xfffffff725257812 */ /* 0x000fe200078ec0ff */
[----:B------:R-:W-:Y:S01]  /*0590*/  @!P1 IMAD.MOV R0, RZ, RZ, R22 ;  /* 0x000000ffff009224 */ /* 0x000fe200078e0216 */
[----:B------:R-:W-:Y:S02]  /*05a0*/  HSETP2.NEU.AND P2, P3, R12, RZ.H0_H0, PT ;  /* 0x200000ff0c007234 */ /* 0x000fe40003b4d000 */
[----:B------:R-:W-:Y:S01]  /*05b0*/  @P1 LOP3.LUT R37, R37, 0x8, RZ, 0xfc, !PT ;  /* 0x0000000825251812 */ /* 0x000fe200078efcff */
[----:B0-----:R-:W-:Y:S01]  /*05c0*/  VIADD R4, R0, 0x1 ;  /* 0x0000000100047836 */ /* 0x001fe20000000000 */
[----:B------:R-:W-:Y:S01]  /*05d0*/  PRMT R14, R14, 0x5410, R17 ;  /* 0x000054100e0e7816 */ /* 0x000fe20000000011 */
[----:B------:R-:W-:Y:S01]  /*05e0*/  @!P0 IMAD.MOV R4, RZ, RZ, R0 ;  /* 0x000000ffff048224 */ /* 0x000fe200078e0200 */
[----:B------:R-:W-:Y:S02]  /*05f0*/  LOP3.LUT R37, R37, 0xffffffef, RZ, 0xc0, !PT ;  /* 0xffffffef25257812 */ /* 0x000fe400078ec0ff */
[----:B------:R-:W-:Y:S01]  /*0600*/  PRMT R16, R16, 0x5410, R19 ;  /* 0x0000541010107816 */ /* 0x000fe20000000013 */
[----:B------:R-:W-:Y:S01]  /*0610*/  VIADD R0, R4, 0x1 ;  /* 0x0000000104007836 */ /* 0x000fe20000000000 */
[----:B------:R-:W-:-:S02]  /*0620*/  @P0 LOP3.LUT R37, R37, 0x10, RZ, 0xfc, !PT ;  /* 0x0000001025250812 */ /* 0x000fc400078efcff */
[----:B------:R-:W-:Y:S02]  /*0630*/  HSETP2.NEU.AND P0, P1, R10, RZ.H0_H0, PT ;  /* 0x200000ff0a007234 */ /* 0x000fe4000390d000 */
[----:B------:R-:W-:Y:S02]  /*0640*/  HSETP2.NEU.AND P4, P5, R14, RZ.H0_H0, PT ;  /* 0x200000ff0e007234 */ /* 0x000fe40003d8d000 */
[----:B------:R-:W-:Y:S02]  /*0650*/  LOP3.LUT R37, R37, 0xfffffffe, RZ, 0xc0, !PT ;  /* 0xfffffffe25257812 */ /* 0x000fe400078ec0ff */
[----:B------:R-:W-:-:S07]  /*0660*/  P2R R23, PR, RZ, 0x1 ;  /* 0x00000001ff177803 */ /* 0x000fce0000000000 */
[----:B------:R-:W-:Y:S01]  /*0670*/  @!P0 IMAD.MOV R0, RZ, RZ, R4 ;  /* 0x000000ffff008224 */ /* 0x000fe200078e0204 */
[----:B------:R-:W-:-:S03]  /*0680*/  @P0 LOP3.LUT R37, R37, 0x1, RZ, 0xfc, !PT ;  /* 0x0000000125250812 */ /* 0x000fc600078efcff */
[----:B------:R-:W-:Y:S01]  /*0690*/  VIADD R4, R0, 0x1 ;  /* 0x0000000100047836 */ /* 0x000fe20000000000 */
[----:B------:R-:W-:Y:S01]  /*06a0*/  LOP3.LUT R37, R37, 0xffffff7f, RZ, 0xc0, !PT ;  /* 0xffffff7f25257812 */ /* 0x000fe200078ec0ff */
[----:B------:R-:W-:-:S03]  /*06b0*/  @!P1 IMAD.MOV R4, RZ, RZ, R0 ;  /* 0x000000ffff049224 */ /* 0x000fc600078e0200 */
[----:B------:R-:W-:Y:S01]  /*06c0*/  @P5 LOP3.LUT R37, R37, 0x80, RZ, 0xfc, !PT ;  /* 0x0000008025255812 */ /* 0x000fe200078efcff */
[----:B------:R-:W-:Y:S02]  /*06d0*/  VIADD R0, R4, 0x1 ;  /* 0x0000000104007836 */ /* 0x000fe40000000000 */
[----:B------:R-:W-:Y:S01]  /*06e0*/  @!P2 IMAD.MOV R0, RZ, RZ, R4 ;  /* 0x000000ffff00a224 */ /* 0x000fe200078e0204 */
[----:B------:R-:W-:-:S03]  /*06f0*/  LOP3.LUT R37, R37, 0xffffffbf, RZ, 0xc0, !PT ;  /* 0xffffffbf25257812 */ /* 0x000fc600078ec0ff */
[----:B------:R-:W-:Y:S02]  /*0700*/  VIADD R4, R0, 0x1 ;  /* 0x0000000100047836 */ /* 0x000fe40000000000 */
[----:B------:R-:W-:-:S04]  /*0710*/  @!P3 IMAD.MOV R4, RZ, RZ, R0 ;  /* 0x000000ffff04b224 */ /* 0x000fc800078e0200 */
[----:B------:R-:W-:Y:S02]  /*0720*/  VIADD R0, R4, 0x1 ;  /* 0x0000000104007836 */ /* 0x000fe40000000000 */
[----:B------:R-:W-:-:S04]  /*0730*/  @!P4 IMAD.MOV R0, RZ, RZ, R4 ;  /* 0x000000ffff00c224 */ /* 0x000fc800078e0204 */
[----:B------:R-:W-:Y:S02]  /*0740*/  VIADD R46, R0, 0x1 ;  /* 0x00000001002e7836 */ /* 0x000fe40000000000 */
[----:B------:R-:W-:Y:S01]  /*0750*/  @!P5 IMAD.MOV R46, RZ, RZ, R0 ;  /* 0x000000ffff2ed224 */ /* 0x000fe200078e0200 */
[----:B------:R-:W-:-:S03]  /*0760*/  HSETP2.NEU.AND P0, P5, R16, RZ.H0_H0, PT ;  /* 0x200000ff10007234 */ /* 0x000fc60003d0d000 */
[----:B------:R-:W-:-:S10]  /*0770*/  VIADD R45, R46, 0x1 ;  /* 0x000000012e2d7836 */ /* 0x000fd40000000000 */
[----:B------:R-:W-:Y:S01]  /*0780*/  @!P0 IMAD.MOV R45, RZ, RZ, R46 ;  /* 0x000000ffff2d8224 */ /* 0x000fe200078e022e */
[----:B------:R-:W-:-:S03]  /*0790*/  @P0 LOP3.LUT R37, R37, 0x40, RZ, 0xfc, !PT ;  /* 0x0000004025250812 */ /* 0x000fc600078efcff */
[----:B------:R-:W-:Y:S01]  /*07a0*/  VIADD R0, R45, 0x1 ;  /* 0x000000012d007836 */ /* 0x000fe20000000000 */
[----:B------:R-:W-:Y:S01]  /*07b0*/  LOP3.LUT P0, RZ, R37, 0x10, RZ, 0xc0, !PT ;  /* 0x0000001025ff7812 */ /* 0x000fe2000780c0ff */
        /* <DEDUP_REMOVED lines=12> */
[----:B--2---:R-:W-:Y:S01]  /*0880*/  ISETP.NE.AND P6, PT, R8, 0x1f, PT ;  /* 0x0000001f0800780c */ /* 0x004fe20003fc5270 */
        /* <DEDUP_REMOVED lines=10> */
[----:B------:R-:W2:Y:S04]  /*0930*/  LDS.128 R12, [UR4+0x10] ;  /* 0x00001004ff0c7984 */ /* 0x000ea80008000c00 */
[----:B------:R-:W3:Y:S01]  /*0940*/  LDS.128 R8, [UR4+0x20] ;  /* 0x00002004ff087984 */ /* 0x000ee20008000c00 */
[----:B0-----:R-:W-:Y:S01]  /*0950*/  IMAD.IADD R5, R16, 0x1, R17 ;  /* 0x0000000110057824 */ /* 0x001fe200078e0211 */
[----:B------:R-:W-:-:S04]  /*0960*/  IADD3 R2, PT, PT, R18, R17, R16 ;  /* 0x0000001112027210 */ /* 0x000fc80007ffe010 */
[----:B------:R-:W-:Y:S01]  /*0970*/  SEL R6, R5, R16, !P6 ;  /* 0x0000001005067207 */ /* 0x000fe20007000000 */
[----:B------:R-:W-:Y:S01]  /*0980*/  IMAD.IADD R5, R18, 0x1, R5 ;  /* 0x0000000112057824 */ /* 0x000fe200078e0205 */
[----:B------:R-:W-:Y:S02]  /*0990*/  ISETP.NE.AND P6, PT, R0, 0x3, PT ;  /* 0x000000030000780c */ /* 0x000fe40003fc5270 */
[----:B--2---:R-:W-:Y:S02]  /*09a0*/  IADD3 R2, PT, PT, R12, R2, R19 ;  /* 0x000000020c027210 */ /* 0x004fe40007ffe013 */
[----:B------:R-:W-:Y:S01]  /*09b0*/  SEL R6, R5, R6, !P6 ;  /* 0x0000000605067207 */ /* 0x000fe20007000000 */
[----:B------:R-:W-:Y:S01]  /*09c0*/  IMAD.IADD R5, R19, 0x1, R5 ;  /* 0x0000000113057824 */ /* 0x000fe200078e0205 */
[----:B------:R-:W-:Y:S02]  /*09d0*/  ISETP.NE.AND P6, PT, R0, 0x4, PT ;  /* 0x000000040000780c */ /* 0x000fe40003fc5270 */
[----:B------:R-:W-:-:S02]  /*09e0*/  IADD3 R2, PT, PT, R14, R2, R13 ;  /* 0x000000020e027210 */ /* 0x000fc40007ffe00d */
[C---:B------:R-:W-:Y:S01]  /*09f0*/  SEL R6, R5.reuse, R6, !P6 ;  /* 0x0000000605067207 */ /* 0x040fe20007000000 */
[----:B------:R-:W-:Y:S01]  /*0a00*/  IMAD.IADD R5, R5, 0x1, R12 ;  /* 0x0000000105057824 */ /* 0x000fe200078e020c */
[----:B------:R-:W-:Y:S02]  /*0a10*/  ISETP.NE.AND P6, PT, R0, 0x5, PT ;  /* 0x000000050000780c */ /* 0x000fe40003fc5270 */
[----:B---3--:R-:W-:Y:S02]  /*0a20*/  IADD3 R2, PT, PT, R8, R2, R15 ;  /* 0x0000000208027210 */ /* 0x008fe40007ffe00f */
[----:B------:R-:W-:Y:S01]  /*0a30*/  SEL R6, R5, R6, !P6 ;  /* 0x0000000605067207 */ /* 0x000fe20007000000 */
[----:B------:R-:W-:Y:S01]  /*0a40*/  IMAD.IADD R5, R13, 0x1, R5 ;  /* 0x000000010d057824 */ /* 0x000fe200078e0205 */
[----:B------:R-:W-:Y:S02]  /*0a50*/  ISETP.NE.AND P6, PT, R0, 0x6, PT ;  /* 0x000000060000780c */ /* 0x000fe40003fc5270 */
[----:B------:R-:W-:-:S02]  /*0a60*/  IADD3 R2, PT, PT, R10, R2, R9 ;  /* 0x000000020a027210 */ /* 0x000fc40007ffe009 */
        /* <DEDUP_REMOVED lines=21> */
[----:B0-----:R-:W-:Y:S01]  /*0bc0*/  IMAD.IADD R25, R25, 0x1, R4 ;  /* 0x0000000119197824 */ /* 0x001fe200078e0204 */
[----:B------:R-:W-:-:S04]  /*0bd0*/  IADD3 R2, PT, PT, R4, R2, R11 ;  /* 0x0000000204027210 */ /* 0x000fc80007ffe00b */
[----:B------:R-:W-:Y:S01]  /*0be0*/  SEL R24, R25, R24, !P6 ;  /* 0x0000001819187207 */ /* 0x000fe20007000000 */
[----:B------:R-:W-:Y:S01]  /*0bf0*/  IMAD.IADD R25, R5, 0x1, R25 ;  /* 0x0000000105197824 */ /* 0x000fe200078e0219 */
[----:B------:R-:W-:Y:S02]  /*0c00*/  ISETP.NE.AND P6, PT, R0, 0xe, PT ;  /* 0x0000000e0000780c */ /* 0x000fe40003fc5270 */
[----:B------:R-:W-:Y:S02]  /*0c10*/  IADD3 R52, PT, PT, R6, R2, R5 ;  /* 0x0000000206347210 */ /* 0x000fe40007ffe005 */
[----:B------:R-:W-:Y:S02]  /*0c20*/  SEL R24, R25, R24, !P6 ;  /* 0x0000001819187207 */ /* 0x000fe40007000000 */
[----:B------:R-:W-:-:S13]  /*0c30*/  ISETP.NE.AND P6, PT, R0, 0xf, PT ;  /* 0x0000000f0000780c */ /* 0x000fda0003fc5270 */
[----:B------:R-:W-:Y:S01]  /*0c40*/  @!P6 IMAD.IADD R24, R6, 0x1, R25 ;  /* 0x000000010618e824 */ /* 0x000fe200078e0219 */
[----:B------:R-:W-:Y:S01]  /*0c50*/  ISETP.GE.U32.AND P6, PT, R21, 0x20, PT ;  /* 0x000000201500780c */ /* 0x000fe20003fc6070 */
[----:B------:R-:W-:-:S03]  /*0c60*/  VIADD R25, R48, 0xc ;  /* 0x0000000c30197836 */ /* 0x000fc60000000000 */
[----:B------:R-:W-:Y:S02]  /*0c70*/  SEL R24, R24, RZ, P6 ;  /* 0x000000ff18187207 */ /* 0x000fe40003000000 */
[----:B------:R-:W-:-:S03]  /*0c80*/  LOP3.LUT P6, RZ, R37, 0x8, RZ, 0xc0, !PT ;  /* 0x0000000825ff7812 */ /* 0x000fc600078cc0ff */
[----:B------:R-:W-:Y:S02]  /*0c90*/  IMAD.IADD R47, R24, 0x1, R47 ;  /* 0x00000001182f7824 */ /* 0x000fe400078e022f */
[----:B------:R-:W-:Y:S02]  /*0ca0*/  VIADD R24, R48, 0xd ;  /* 0x0000000d30187836 */ /* 0x000fe40000000000 */
[----:B------:R-:W-:-:S04]  /*0cb0*/  IMAD.IADD R22, R22, 0x1, R47 ;  /* 0x0000000116167824 */ /* 0x000fc800078e022f */
[----:B------:R-:W-:Y:S02]  /*0cc0*/  VIADD R0, R22, 0x1 ;  /* 0x0000000116007836 */ /* 0x000fe40000000000 */
[----:B------:R-:W-:Y:S01]  /*0cd0*/  @!P6 IMAD.MOV R0, RZ, RZ, R22 ;  /* 0x000000ffff00e224 */ /* 0x000fe200078e0216 */
[----:B------:R-:W-:-:S03]  /*0ce0*/  LOP3.LUT P6, RZ, R37, 0x2, RZ, 0xc0, !PT ;  /* 0x0000000225ff7812 */ /* 0x000fc600078cc0ff */
[----:B------:R-:W-:Y:S02]  /*0cf0*/  VIADD R40, R0, 0x1 ;  /* 0x0000000100287836 */ /* 0x000fe40000000000 */
[----:B------:R-:W-:Y:S01]  /*0d00*/  @!P0 IMAD.MOV R40, RZ, RZ, R0 ;  /* 0x000000ffff288224 */ /* 0x000fe200078e0200 */
[----:B------:R-:W-:-:S03]  /*0d10*/  ISETP.NE.AND P0, PT, R23, RZ, PT ;  /* 0x000000ff1700720c */ /* 0x000fc60003f05270 */
[----:B------:R-:W-:-:S04]  /*0d20*/  VIADD R36, R40, 0x1 ;  /* 0x0000000128247836 */ /* 0x000fc80000000000 */
[----:B------:R-:W-:Y:S01]  /*0d30*/  @!P6 IMAD.MOV R42, RZ, RZ, R44 ;  /* 0x000000ffff2ae224 */ /* 0x000fe200078e022c */
[----:B-1----:R-:W-:-:S05]  /*0d40*/  ISETP.NE.AND P6, PT, R3, RZ, PT ;  /* 0x000000ff0300720c */ /* 0x002fca0003fc5270 */
[----:B------:R-:W-:Y:S01]  /*0d50*/  @!P0 IMAD.MOV R36, RZ, RZ, R40 ;  /* 0x000000ffff248224 */ /* 0x000fe200078e0228 */
[----:B------:R-:W-:-:S03]  /*0d60*/  ISETP.NE.AND P0, PT, R20, RZ, PT ;  /* 0x000000ff1400720c */ /* 0x000fc60003f05270 */
[----:B------:R-:W-:Y:S02]  /*0d70*/  VIADD R31, R36, 0x1 ;  /* 0x00000001241f7836 */ /* 0x000fe40000000000 */
[----:B------:R-:W-:-:S04]  /*0d80*/  @!P1 IMAD.MOV R31, RZ, RZ, R36 ;  /* 0x000000ffff1f9224 */ /* 0x000fc800078e0224 */
[----:B------:R-:W-:Y:S02]  /*0d90*/  VIADD R26, R31, 0x1 ;  /* 0x000000011f1a7836 */ /* 0x000fe40000000000 */
[----:B------:R-:W-:-:S04]  /*0da0*/  @!P2 IMAD.MOV R26, RZ, RZ, R31 ;  /* 0x000000ffff1aa224 */ /* 0x000fc800078e021f */
        /* <DEDUP_REMOVED lines=13> */
.L_x_2578:
[----:B------:R-:W-:Y:S05]  /*0e80*/  BSYNC.RECONVERGENT B0 ;  /* 0x0000000000007941 */ /* 0x000fea0003800200 */
.L_x_2577:
        /* <DEDUP_REMOVED lines=13> */
[----:B------:R-:W0:Y:S01]  /*0f60*/  LDCU.U8 UR6, c[0x0][0x3c0] ;  /* 0x00007800ff0677ac */ /* 0x000e220008000000 */
[----:B------:R-:W-:Y:S04]  /*0f70*/  BSSY.RECONVERGENT B0, `(.L_x_2580) ;  /* 0x000000d000007945 */ /* 0x000fe80003800200 */
[----:B------:R-:W-:Y:S05]  /*0f80*/  @!P0 BRA `(.L_x_2581) ;  /* 0x00000000002c8947 */ /* 0x000fea0003800000 */
[----:B0-----:R-:W-:Y:S01]  /*0f90*/  UISETP.NE.AND UP0, UPT, UR6, URZ, UPT ;  /* 0x000000ff0600728c */ /* 0x001fe2000bf05270 */
[----:B------:R-:W-:-:S08]  /*0fa0*/  CS2R R4, SRZ ;  /* 0x0000000000047805 */ /* 0x000fd0000001ff00 */
[----:B------:R-:W-:Y:S05]  /*0fb0*/  BRA.U UP0, `(.L_x_2582) ;  /* 0x0000000100087547 */ /* 0x000fea000b800000 */
[----:B------:R-:W0:Y:S02]  /*0fc0*/  LDC.64 R4, c[0x0][0x3d8] ;  /* 0x0000f600ff047b82 */ /* 0x000e240000000a00 */
[----:B0-----:R-:W5:Y:S02]  /*0fd0*/  LDG.E.64 R4, desc[UR8][R4.64] ;  /* 0x0000000804047981 */ /* 0x001f64000c1e1b00 */
.L_x_2582:
[----:B------:R-:W0:Y:S01]  /*0fe0*/  LDCU.64 UR4, c[0x0][0x398] ;  /* 0x00007300ff0477ac */ /* 0x000e220008000a00 */
[----:B-----5:R-:W-:-:S04]  /*0ff0*/  IADD3 R6, P0, PT, R47, R4, RZ ;  /* 0x000000042f067210 */ /* 0x020fc80007f1e0ff */
[----:B------:R-:W-:Y:S02]  /*1000*/  LEA.HI.X.SX32 R5, R47, R5, 0x1, P0 ;  /* 0x000000052f057211 */ /* 0x000fe400000f0eff */
[----:B0-----:R-:W-:-:S04]  /*1010*/  LEA R4, P0, R6, UR4, 0x2 ;  /* 0x0000000406047c11 */ /* 0x001fc8000f8010ff */
[----:B------:R-:W-:-:S05]  /*1020*/  LEA.HI.X R5, R6, UR5, R5, 0x2, P0 ;  /* 0x0000000506057c11 */ /* 0x000fca00080f1405 */
[----:B------:R1:W-:Y:S04]  /*1030*/  STG.E desc[UR8][R4.64], R48 ;  /* 0x0000003004007986 */ /* 0x0003e8000c101908 */
.L_x_2581:
[----:B0-----:R-:W-:Y:S05]  /*1040*/  BSYNC.RECONVERGENT B0 ;  /* 0x0000000000007941 */ /* 0x001fea0003800200 */
.L_x_2580:
        /* <DEDUP_REMOVED lines=8> */
.L_x_2585:
[----:B------:R-:W0:Y:S01]  /*10d0*/  LDCU.64 UR4, c[0x0][0x398] ;  /* 0x00007300ff0477ac */ /* 0x000e220008000a00 */
[----:B-----5:R-:W-:-:S04]  /*10e0*/  IADD3 R6, P0, PT, R44, R4, RZ ;  /* 0x000000042c067210 */ /* 0x020fc80007f1e0ff */
[----:B------:R-:W-:Y:S02]  /*10f0*/  LEA.HI.X.SX32 R5, R44, R5, 0x1, P0 ;  /* 0x000000052c057211 */ /* 0x000fe400000f0eff */
[----:B0-----:R-:W-:-:S04]  /*1100*/  LEA R4, P0, R6, UR4, 0x2 ;  /* 0x0000000406047c11 */ /* 0x001fc8000f8010ff */
[----:B------:R-:W-:-:S05]  /*1110*/  LEA.HI.X R5, R6, UR5, R5, 0x2, P0 ;  /* 0x0000000506057c11 */ /* 0x000fca00080f1405 */
[----:B------:R0:W-:Y:S04]  /*1120*/  STG.E desc[UR8][R4.64], R41 ;  /* 0x0000002904007986 */ /* 0x0001e8000c101908 */
.L_x_2584:
[----:B------:R-:W-:Y:S05]  /*1130*/  BSYNC.RECONVERGENT B0 ;  /* 0x0000000000007941 */ /* 0x000fea0003800200 */
.L_x_2583:
        /* <DEDUP_REMOVED lines=8> */
.L_x_2588:
[----:B------:R-:W0:Y:S01]  /*11c0*/  LDCU.64 UR4, c[0x0][0x398] ;  /* 0x00007300ff0477ac */ /* 0x000e220008000a00 */
[----:B-----5:R-:W-:-:S04]  /*11d0*/  IADD3 R6, P0, PT, R43, R4, RZ ;  /* 0x000000042b067210 */ /* 0x020fc80007f1e0ff */
[----:B------:R-:W-:Y:S02]  /*11e0*/  LEA.HI.X.SX32 R5, R43, R5, 0x1, P0 ;  /* 0x000000052b057211 */ /* 0x000fe400000f0eff */
[----:B0-----:R-:W-:-:S04]  /*11f0*/  LEA R4, P0, R6, UR4, 0x2 ;  /* 0x0000000406047c11 */ /* 0x001fc8000f8010ff */
[----:B------:R-:W-:-:S05]  /*1200*/  LEA.HI.X R5, R6, UR5, R5, 0x2, P0 ;  /* 0x0000000506057c11 */ /* 0x000fca00080f1405 */
[----:B------:R2:W-:Y:S04]  /*1210*/  STG.E desc[UR8][R4.64], R39 ;  /* 0x0000002704007986 */ /* 0x0005e8000c101908 */
.L_x_2587:
[----:B------:R-:W-:Y:S05]  /*1220*/  BSYNC.RECONVERGENT B0 ;  /* 0x0000000000007941 */ /* 0x000fea0003800200 */
.L_x_2586:
        /* <DEDUP_REMOVED lines=8> */
.L_x_2591:
[----:B------:R-:W0:Y:S01]  /*12b0*/  LDCU.64 UR4, c[0x0][0x398] ;  /* 0x00007300ff0477ac */ /* 0x000e220008000a00 */
[----:B-----5:R-:W-:-:S04]  /*12c0*/  IADD3 R6, P0, PT, R21, R4, RZ ;  /* 0x0000000415067210 */ /* 0x020fc80007f1e0ff */
[----:B------:R-:W-:Y:S02]  /*12d0*/  LEA.HI.X.SX32 R5, R21, R5, 0x1, P0 ;  /* 0x0000000515057211 */ /* 0x000fe400000f0eff */
[----:B0-----:R-:W-:-:S04]  /*12e0*/  LEA R4, P0, R6, UR4, 0x2 ;  /* 0x0000000406047c11 */ /* 0x001fc8000f8010ff */
[----:B------:R-:W-:-:S05]  /*12f0*/  LEA.HI.X R5, R6, UR5, R5, 0x2, P0 ;  /* 0x0000000506057c11 */ /* 0x000fca00080f1405 */
[----:B------:R3:W-:Y:S04]  /*1300*/  STG.E desc[UR8][R4.64], R38 ;  /* 0x0000002604007986 */ /* 0x0007e8000c101908 */
.L_x_2590:
[----:B------:R-:W-:Y:S05]  /*1310*/  BSYNC.RECONVERGENT B0 ;  /* 0x0000000000007941 */ /* 0x000fea0003800200 */
.L_x_2589:
        /* <DEDUP_REMOVED lines=8> */
.L_x_2594:
[----:B------:R-:W0:Y:S01]  /*13a0*/  LDCU.64 UR4, c[0x0][0x398] ;  /* 0x00007300ff0477ac */ /* 0x000e220008000a00 */
[----:B-----5:R-:W-:-:S04]  /*13b0*/  IADD3 R6, P0, PT, R22, R4, RZ ;  /* 0x0000000416067210 */ /* 0x020fc80007f1e0ff */
[----:B------:R-:W-:Y:S02]  /*13c0*/  LEA.HI.X.SX32 R5, R22, R5, 0x1, P0 ;  /* 0x0000000516057211 */ /* 0x000fe400000f0eff */
[----:B0-----:R-:W-:-:S04]  /*13d0*/  LEA R4, P0, R6, UR4, 0x2 ;  /* 0x0000000406047c11 */ /* 0x001fc8000f8010ff */
[----:B------:R-:W-:-:S05]  /*13e0*/  LEA.HI.X R5, R6, UR5, R5, 0x2, P0 ;  /* 0x0000000506057c11 */ /* 0x000fca00080f1405 */
[----:B------:R4:W-:Y:S04]  /*13f0*/  STG.E desc[UR8][R4.64], R35 ;  /* 0x0000002304007986 */ /* 0x0009e8000c101908 */
.L_x_2593:
[----:B------:R-:W-:Y:S05]  /*1400*/  BSYNC.RECONVERGENT B0 ;  /* 0x0000000000007941 */ /* 0x000fea0003800200 */
.L_x_2592:
        /* <DEDUP_REMOVED lines=8> */
.L_x_2597:
[----:B------:R-:W0:Y:S01]  /*1490*/  LDCU.64 UR4, c[0x0][0x398] ;  /* 0x00007300ff0477ac */ /* 0x000e220008000a00 */
[----:B-----5:R-:W-:-:S04]  /*14a0*/  IADD3 R6, P0, PT, R0, R4, RZ ;  /* 0x0000000400067210 */ /* 0x020fc80007f1e0ff */
[----:B------:R-:W-:Y:S02]  /*14b0*/  LEA.HI.X.SX32 R5, R0, R5, 0x1, P0 ;  /* 0x0000000500057211 */ /* 0x000fe400000f0eff */
[----:B0-----:R-:W-:-:S04]  /*14c0*/  LEA R4, P0, R6, UR4, 0x2 ;  /* 0x0000000406047c11 */ /* 0x001fc8000f8010ff */
[----:B------:R-:W-:-:S05]  /*14d0*/  LEA.HI.X R5, R6, UR5, R5, 0x2, P0 ;  /* 0x0000000506057c11 */ /* 0x000fca00080f1405 */
[----:B------:R0:W-:Y:S04]  /*14e0*/  STG.E desc[UR8][R4.64], R34 ;  /* 0x0000002204007986 */ /* 0x0001e8000c101908 */
.L_x_2596:
[----:B------:R-:W-:Y:S05]  /*14f0*/  BSYNC.RECONVERGENT B0 ;  /* 0x0000000000007941 */ /* 0x000fea0003800200 */
.L_x_2595:
        /* <DEDUP_REMOVED lines=8> */
.L_x_2600:
[----:B------:R-:W0:Y:S01]  /*1580*/  LDCU.64 UR4, c[0x0][0x398] ;  /* 0x00007300ff0477ac */ /* 0x000e220008000a00 */
[----:B-----5:R-:W-:-:S04]  /*1590*/  IADD3 R0, P0, PT, R40, R4, RZ ;  /* 0x0000000428007210 */ /* 0x020fc80007f1e0ff */
[----:B------:R-:W-:Y:S02]  /*15a0*/  LEA.HI.X.SX32 R5, R40, R5, 0x1, P0 ;  /* 0x0000000528057211 */ /* 0x000fe400000f0eff */
[----:B0-----:R-:W-:-:S04]  /*15b0*/  LEA R4, P0, R0, UR4, 0x2 ;  /* 0x0000000400047c11 */ /* 0x001fc8000f8010ff */
[----:B------:R-:W-:-:S05]  /*15c0*/  LEA.HI.X R5, R0, UR5, R5, 0x2, P0 ;  /* 0x0000000500057c11 */ /* 0x000fca00080f1405 */
[----:B------:R0:W-:Y:S04]  /*15d0*/  STG.E desc[UR8][R4.64], R33 ;  /* 0x0000002104007986 */ /* 0x0001e8000c101908 */
.L_x_2599:
[----:B------:R-:W-:Y:S05]  /*15e0*/  BSYNC.RECONVERGENT B0 ;  /* 0x0000000000007941 */ /* 0x000fea0003800200 */
.L_x_2598:
        /* <DEDUP_REMOVED lines=8> */
.L_x_2603:
[----:B-----5:R-:W-:-:S04]  /*1670*/  IADD3 R0, P0, PT, R36, R4, RZ ;  /* 0x0000000424007210 */ /* 0x020fc80007f1e0ff */
[----:B------:R-:W-:Y:S02]  /*1680*/  LEA.HI.X.SX32 R5, R36, R5, 0x1, P0 ;  /* 0x0000000524057211 */ /* 0x000fe400000f0eff */
[----:B0-----:R-:W-:-:S04]  /*1690*/  LEA R4, P0, R0, UR4, 0x2 ;  /* 0x0000000400047c11 */ /* 0x001fc8000f8010ff */
[----:B------:R-:W-:-:S05]  /*16a0*/  LEA.HI.X R5, R0, UR5, R5, 0x2, P0 ;  /* 0x0000000500057c11 */ /* 0x000fca00080f1405 */
[----:B------:R0:W-:Y:S04]  /*16b0*/  STG.E desc[UR8][R4.64], R32 ;  /* 0x0000002004007986 */ /* 0x0001e8000c101908 */
.L_x_2602:
[----:B------:R-:W-:Y:S05]  /*16c0*/  BSYNC.RECONVERGENT B0 ;  /* 0x0000000000007941 */ /* 0x000fea0003800200 */
.L_x_2601:
        /* <DEDUP_REMOVED lines=8> */
.L_x_2606:
[----:B-----5:R-:W-:-:S04]  /*1750*/  IADD3 R0, P0, PT, R31, R4, RZ ;  /* 0x000000041f007210 */ /* 0x020fc80007f1e0ff */
[----:B------:R-:W-:Y:S02]  /*1760*/  LEA.HI.X.SX32 R5, R31, R5, 0x1, P0 ;  /* 0x000000051f057211 */ /* 0x000fe400000f0eff */
[----:B0-----:R-:W-:-:S04]  /*1770*/  LEA R4, P0, R0, UR4, 0x2 ;  /* 0x0000000400047c11 */ /* 0x001fc8000f8010ff */
[----:B------:R-:W-:-:S05]  /*1780*/  LEA.HI.X R5, R0, UR5, R5, 0x2, P0 ;  /* 0x0000000500057c11 */ /* 0x000fca00080f1405 */
[----:B------:R0:W-:Y:S04]  /*1790*/  STG.E desc[UR8][R4.64], R30 ;  /* 0x0000001e04007986 */ /* 0x0001e8000c101908 */
.L_x_2605:
[----:B------:R-:W-:Y:S05]  /*17a0*/  BSYNC.RECONVERGENT B0 ;  /* 0x0000000000007941 */ /* 0x000fea0003800200 */
.L_x_2604:
        /* <DEDUP_REMOVED lines=8> */
.L_x_2609:
[----:B-----5:R-:W-:-:S04]  /*1830*/  IADD3 R0, P0, PT, R26, R4, RZ ;  /* 0x000000041a007210 */ /* 0x020fc80007f1e0ff */
[----:B------:R-:W-:Y:S02]  /*1840*/  LEA.HI.X.SX32 R5, R26, R5, 0x1, P0 ;  /* 0x000000051a057211 */ /* 0x000fe400000f0eff */
[----:B0-----:R-:W-:-:S04]  /*1850*/  LEA R4, P0, R0, UR4, 0x2 ;  /* 0x0000000400047c11 */ /* 0x001fc8000f8010ff */
[----:B------:R-:W-:-:S05]  /*1860*/  LEA.HI.X R5, R0, UR5, R5, 0x2, P0 ;  /* 0x0000000500057c11 */ /* 0x000fca00080f1405 */
[----:B------:R0:W-:Y:S04]  /*1870*/  STG.E desc[UR8][R4.64], R29 ;  /* 0x0000001d04007986 */ /* 0x0001e8000c101908 */
.L_x_2608:
[----:B------:R-:W-:Y:S05]  /*1880*/  BSYNC.RECONVERGENT B0 ;  /* 0x0000000000007941 */ /* 0x000fea0003800200 */
.L_x_2607:
        /* <DEDUP_REMOVED lines=8> */
.L_x_2612:
[----:B-----5:R-:W-:-:S04]  /*1910*/  IADD3 R0, P0, PT, R23, R4, RZ ;  /* 0x0000000417007210 */ /* 0x020fc80007f1e0ff */
[----:B------:R-:W-:Y:S02]  /*1920*/  LEA.HI.X.SX32 R5, R23, R5, 0x1, P0 ;  /* 0x0000000517057211 */ /* 0x000fe400000f0eff */
[----:B0-----:R-:W-:-:S04]  /*1930*/  LEA R4, P0, R0, UR4, 0x2 ;  /* 0x0000000400047c11 */ /* 0x001fc8000f8010ff */
[----:B------:R-:W-:-:S05]  /*1940*/  LEA.HI.X R5, R0, UR5, R5, 0x2, P0 ;  /* 0x0000000500057c11 */ /* 0x000fca00080f1405 */
[----:B------:R0:W-:Y:S04]  /*1950*/  STG.E desc[UR8][R4.64], R28 ;  /* 0x0000001c04007986 */ /* 0x0001e8000c101908 */
.L_x_2611:
[----:B------:R-:W-:Y:S05]  /*1960*/  BSYNC.RECONVERGENT B0 ;  /* 0x0000000000007941 */ /* 0x000fea0003800200 */
.L_x_2610:
        /* <DEDUP_REMOVED lines=9> */
.L_x_2615:
[----:B-----5:R-:W-:-:S04]  /*1a00*/  IADD3 R0, P0, PT, R2, R4, RZ ;  /* 0x0000000402007210 */ /* 0x020fc80007f1e0ff */
[----:B------:R-:W-:Y:S02]  /*1a10*/  LEA.HI.X.SX32 R5, R2, R5, 0x1, P0 ;  /* 0x0000000502057211 */ /* 0x000fe400000f0eff */
[----:B0-----:R-:W-:-:S04]  /*1a20*/  LEA R4, P0, R0, UR4, 0x2 ;  /* 0x0000000400047c11 */ /* 0x001fc8000f8010ff */
[----:B------:R-:W-:-:S05]  /*1a30*/  LEA.HI.X R5, R0, UR5, R5, 0x2, P0 ;  /* 0x0000000500057c11 */ /* 0x000fca00080f1405 */
[----:B------:R0:W-:Y:S04]  /*1a40*/  STG.E desc[UR8][R4.64], R27 ;  /* 0x0000001b04007986 */ /* 0x0001e8000c101908 */
.L_x_2614:
[----:B------:R-:W-:Y:S05]  /*1a50*/  BSYNC.RECONVERGENT B0 ;  /* 0x0000000000007941 */ /* 0x000fea0003800200 */
.L_x_2613:
        /* <DEDUP_REMOVED lines=9> */
.L_x_2618:
[----:B-----5:R-:W-:-:S04]  /*1af0*/  IADD3 R0, P0, PT, R3, R4, RZ ;  /* 0x0000000403007210 */ /* 0x020fc80007f1e0ff */
[----:B------:R-:W-:Y:S02]  /*1b00*/  LEA.HI.X.SX32 R3, R3, R5, 0x1, P0 ;  /* 0x0000000503037211 */ /* 0x000fe400000f0eff */
[----:B0-----:R-:W-:-:S04]  /*1b10*/  LEA R2, P0, R0, UR4, 0x2 ;  /* 0x0000000400027c11 */ /* 0x001fc8000f8010ff */
[----:B------:R-:W-:-:S05]  /*1b20*/  LEA.HI.X R3, R0, UR5, R3, 0x2, P0 ;  /* 0x0000000500037c11 */ /* 0x000fca00080f1403 */
[----:B------:R0:W-:Y:S04]  /*1b30*/  STG.E desc[UR8][R2.64], R25 ;  /* 0x0000001902007986 */ /* 0x0001e8000c101908 */
.L_x_2617:
[----:B------:R-:W-:Y:S05]  /*1b40*/  BSYNC.RECONVERGENT B0 ;  /* 0x0000000000007941 */ /* 0x000fea0003800200 */
.L_x_2616:
[----:B------:R-:W-:Y:S05]  /*1b50*/  @!P5 EXIT ;  /* 0x000000000000d94d */ /* 0x000fea0003800000 */
[----:B------:R-:W-:Y:S01]  /*1b60*/  UISETP.NE.AND UP0, UPT, UR6, URZ, UPT ;  /* 0x000000ff0600728c */ /* 0x000fe2000bf05270 */
[----:B0-----:R-:W-:-:S08]  /*1b70*/  CS2R R2, SRZ ;  /* 0x0000000000027805 */ /* 0x001fd0000001ff00 */
[----:B------:R-:W-:Y:S05]  /*1b80*/  BRA.U UP0, `(.L_x_2619) ;  /* 0x0000000100087547 */ /* 0x000fea000b800000 */
[----:B------:R-:W0:Y:S02]  /*1b90*/  LDC.64 R2, c[0x0][0x3d8] ;  /* 0x0000f600ff027b82 */ /* 0x000e240000000a00 */
[----:B0-----:R-:W5:Y:S02]  /*1ba0*/  LDG.E.64 R2, desc[UR8][R2.64] ;  /* 0x0000000802027981 */ /* 0x001f64000c1e1b00 */
.L_x_2619:
[----:B------:R-:W0:Y:S01]  /*1bb0*/  LDCU.64 UR4, c[0x0][0x398] ;  /* 0x00007300ff0477ac */ /* 0x000e220008000a00 */
[----:B-----5:R-:W-:-:S04]  /*1bc0*/  IADD3 R0, P0, PT, R20, R2, RZ ;  /* 0x0000000214007210 */ /* 0x020fc80007f1e0ff */
[----:B------:R-:W-:Y:S02]  /*1bd0*/  LEA.HI.X.SX32 R3, R20, R3, 0x1, P0 ;  /* 0x0000000314037211 */ /* 0x000fe400000f0eff */
[----:B0-----:R-:W-:-:S04]  /*1be0*/  LEA R2, P0, R0, UR4, 0x2 ;  /* 0x0000000400027c11 */ /* 0x001fc8000f8010ff */
[----:B------:R-:W-:-:S05]  /*1bf0*/  LEA.HI.X R3, R0, UR5, R3, 0x2, P0 ;  /* 0x0000000500037c11 */ /* 0x000fca00080f1403 */
[----:B------:R-:W-:Y:S01]  /*1c00*/  STG.E desc[UR8][R2.64], R24 ;  /* 0x0000001802007986 */ /* 0x000fe2000c101908 */
[----:B------:R-:W-:Y:S05]  /*1c10*/  EXIT ;  /* 0x000000000000794d */ /* 0x000fea0003800000 */
.L_x_2579:
        /* <DEDUP_REMOVED lines=13> */
[----:B------:R-:W-:Y:S01]  /*1cf0*/  LOP3.LUT P6, RZ, R37, 0x40, RZ, 0xc0, !PT ;  /* 0x0000004025ff7812 */ /* 0x000fe200078cc0ff */
[----:B0-----:R-:W-:-:S06]  /*1d00*/  ULEA UR4, UR5, UR4, 0x18 ;  /* 0x0000000405047291 */ /* 0x001fcc000f8ec0ff */
[----:B------:R-:W-:Y:S02]  /*1d10*/  @P0 LEA R47, R47, UR4, 0x2 ;  /* 0x000000042f2f0c11 */ /* 0x000fe4000f8e10ff */
[----:B------:R-:W-:Y:S02]  /*1d20*/  @P1 LEA R44, R44, UR4, 0x2 ;  /* 0x000000042c2c1c11 */ /* 0x000fe4000f8e10ff */
[----:B------:R-:W-:Y:S01]  /*1d30*/  @P2 LEA R46, R43, UR4, 0x2 ;  /* 0x000000042b2e2c11 */ /* 0x000fe2000f8e10ff */
[----:B------:R-:W-:Y:S01]  /*1d40*/  @P0 STS [R47], R48 ;  /* 0x000000302f000388 */ /* 0x000fe20000000800 */
[----:B------:R-:W-:Y:S02]  /*1d50*/  LOP3.LUT P0, RZ, R37, 0x1, RZ, 0xc0, !PT ;  /* 0x0000000125ff7812 */ /* 0x000fe4000780c0ff */
        /* <DEDUP_REMOVED lines=11> */
[----:B------:R-:W-:-:S02]  /*1e10*/  ISETP.NE.AND P4, PT, R51, RZ, PT ;  /* 0x000000ff3300720c */ /* 0x000fc40003f85270 */
[----:B0-----:R-:W-:Y:S01]  /*1e20*/  @P1 LEA R41, R36, UR4, 0x2 ;  /* 0x0000000424291c11 */ /* 0x001fe2000f8e10ff */
[----:B------:R1:W-:Y:S01]  /*1e30*/  @P5 STS [R43], R34 ;  /* 0x000000222b005388 */ /* 0x0003e20000000800 */
[----:B------:R-:W-:Y:S02]  /*1e40*/  ISETP.NE.AND P5, PT, R52, RZ, PT ;  /* 0x000000ff3400720c */ /* 0x000fe40003fa5270 */
[----:B------:R-:W-:Y:S01]  /*1e50*/  @P6 LEA R0, R3, UR4, 0x2 ;  /* 0x0000000403006c11 */ /* 0x000fe2000f8e10ff */
[----:B------:R1:W-:Y:S01]  /*1e60*/  @P0 STS [R40], R33 ;  /* 0x0000002128000388 */ /* 0x0003e20000000800 */
[----:B------:R-:W-:Y:S02]  /*1e70*/  @P2 LEA R31, R31, UR4, 0x2 ;  /* 0x000000041f1f2c11 */ /* 0x000fe4000f8e10ff */
[----:B------:R-:W-:Y:S01]  /*1e80*/  @P3 LEA R26, R26, UR4, 0x2 ;  /* 0x000000041a1a3c11 */ /* 0x000fe2000f8e10ff */
[----:B------:R1:W-:Y:S01]  /*1e90*/  @P1 STS [R41], R32 ;  /* 0x0000002029001388 */ /* 0x0003e20000000800 */
[----:B------:R-:W-:-:S02]  /*1ea0*/  LOP3.LUT P1, RZ, R37, 0x80, RZ, 0xc0, !PT ;  /* 0x0000008025ff7812 */ /* 0x000fc4000782c0ff */
[----:B------:R-:W-:Y:S01]  /*1eb0*/  @P4 LEA R23, R23, UR4, 0x2 ;  /* 0x0000000417174c11 */ /* 0x000fe2000f8e10ff */
[----:B------:R-:W0:Y:S02]  /*1ec0*/  S2R R45, SR_TID.X ;  /* 0x00000000002d7919 */ /* 0x000e240000002100 */
[----:B------:R-:W-:Y:S01]  /*1ed0*/  @P5 LEA R3, R20, UR4, 0x2 ;  /* 0x0000000414035c11 */ /* 0x000fe2000f8e10ff */
[----:B------:R1:W-:Y:S04]  /*1ee0*/  @P2 STS [R31], R30 ;  /* 0x0000001e1f002388 */ /* 0x0003e80000000800 */
[----:B------:R1:W-:Y:S03]  /*1ef0*/  @P3 STS [R26], R29 ;  /* 0x0000001d1a003388 */ /* 0x0003e60000000800 */
[----:B------:R-:W-:Y:S01]  /*1f00*/  @P1 LEA R2, R2, UR4, 0x2 ;  /* 0x0000000402021c11 */ /* 0x000fe2000f8e10ff */
[----:B------:R1:W-:Y:S04]  /*1f10*/  @P4 STS [R23], R28 ;  /* 0x0000001c17004388 */ /* 0x0003e80000000800 */
[----:B------:R1:W-:Y:S04]  /*1f20*/  @P1 STS [R2], R27 ;  /* 0x0000001b02001388 */ /* 0x0003e80000000800 */
[----:B------:R1:W-:Y:S04]  /*1f30*/  @P6 STS [R0], R25 ;  /* 0x0000001900006388 */ /* 0x0003e80000000800 */
[----:B------:R1:W-:Y:S01]  /*1f40*/  @P5 STS [R3], R24 ;  /* 0x0000001803005388 */ /* 0x0003e20000000800 */
[----:B------:R-:W-:Y:S01]  /*1f50*/  BAR.SYNC.DEFER_BLOCKING 0x0 ;  /* 0x0000000000007b1d */ /* 0x000fe20000010000 */
[----:B0-----:R-:W-:-:S13]  /*1f60*/  ISETP.GE.U32.AND P0, PT, R45, R42, PT ;  /* 0x0000002a2d00720c */ /* 0x001fda0003f06070 */
[----:B-1----:R-:W-:Y:S05]  /*1f70*/  @P0 EXIT ;  /* 0x000000000000094d */ /* 0x002fea0003800000 */
[----:B------:R-:W-:Y:S01]  /*1f80*/  IADD3 R17, PT, PT, R19, R17, R18 ;  /* 0x0000001113117210 */ /* 0x000fe20007ffe012 */
[----:B------:R-:W0:Y:S01]  /*1f90*/  LDCU.U8 UR10, c[0x0][0x3c0] ;  /* 0x00007800ff0a77ac */ /* 0x000e220008000000 */
[----:B------:R-:W-:Y:S02]  /*1fa0*/  BSSY.RECONVERGENT B0, `(.L_x_2620) ;  /* 0x0000025000007945 */ /* 0x000fe40003800200 */
[----:B------:R-:W-:Y:S01]  /*1fb0*/  IADD3 R17, PT, PT, R13, R17, R12 ;  /* 0x000000110d117210 */ /* 0x000fe20007ffe00c */
[----:B------:R-:W1:Y:S03]  /*1fc0*/  LDCU.64 UR6, c[0x0][0x398] ;  /* 0x00007300ff0677ac */ /* 0x000e660008000a00 */
[----:B------:R-:W-:Y:S01]  /*1fd0*/  IADD3 R17, PT, PT, R15, R17, R14 ;  /* 0x000000110f117210 */ /* 0x000fe20007ffe00e */
[----:B------:R-:W-:-:S03]  /*1fe0*/  IMAD.MOV.U32 R15, RZ, RZ, R45 ;  /* 0x000000ffff0f7224 */ /* 0x000fc600078e002d */
[----:B------:R-:W-:Y:S02]  /*1ff0*/  IADD3 R17, PT, PT, R9, R17, R8 ;  /* 0x0000001109117210 */ /* 0x000fe40007ffe008 */
[----:B------:R-:W-:Y:S02]  /*2000*/  LOP3.LUT R0, RZ, R15, RZ, 0x33, !PT ;  /* 0x0000000fff007212 */ /* 0x000fe400078e33ff */
        /* <DEDUP_REMOVED lines=10> */
[----:B------:R-:W-:Y:S01]  /*20b0*/  IMAD.MOV.U32 R9, RZ, RZ, RZ ;  /* 0x000000ffff097224 */ /* 0x000fe200078e00ff */
[----:B------:R-:W-:-:S05]  /*20c0*/  LOP3.LUT R0, R0, 0x3, RZ, 0xc0, !PT ;  /* 0x0000000300007812 */ /* 0x000fca00078ec0ff */
[----:B------:R-:W-:-:S07]  /*20d0*/  IMAD.MOV R0, RZ, RZ, -R0 ;  /* 0x000000ffff007224 */ /* 0x000fce00078e0a00 */
.L_x_2622:
        /* <DEDUP_REMOVED lines=17> */
.L_x_2621:
[----:B------:R-:W-:Y:S05]  /*21f0*/  BSYNC.RECONVERGENT B0 ;  /* 0x0000000000007941 */ /* 0x000fea0003800200 */
.L_x_2620:
        /* <DEDUP_REMOVED lines=14> */
.L_x_2623:
        /* <DEDUP_REMOVED lines=44> */
.L_x_2576:
        /* <DEDUP_REMOVED lines=29> */
[----:B------:R-:W-:Y:S01]  /*2770*/  LOP3.LUT R37, R37, 0xfffffffd, RZ, 0xc0, !PT ;  /* 0xfffffffd25257812 */ /* 0x000fe200078ec0ff */
[----:B------:R-:W1:Y:S01]  /*2780*/  S2UR UR5, SR_CgaCtaId ;  /* 0x00000000000579c3 */ /* 0x000e620000008800 */
[----:B------:R-:W-:-:S02]  /*2790*/  UMOV UR4, 0x400 ;  /* 0x0000040000047882 */ /* 0x000fc40000000000 */
[----:B-1----:R-:W-:-:S05]  /*27a0*/  ULEA UR4, UR5, UR4, 0x18 ;  /* 0x0000000405047291 */ /* 0x002fca000f8ec0ff */
[----:B------:R-:W-:Y:S01]  /*27b0*/  BAR.SYNC.DEFER_BLOCKING 0x0 ;  /* 0x0000000000007b1d */ /* 0x000fe20000010000 */
[----:B--2---:R-:W-:-:S05]  /*27c0*/  PRMT R0, R0, 0x5410, R7 ;  /* 0x0000541000007816 */ /* 0x004fca0000000007 */
[----:B------:R-:W-:Y:S01]  /*27d0*/  HSETP2.NEU.AND P5, P6, R0, RZ.H0_H0, PT ;  /* 0x200000ff00007234 */ /* 0x000fe20003ead000 */
[----:B------:R-:W-:Y:S01]  /*27e0*/  IMAD.MOV.U32 R0, RZ, RZ, 0x2 ;  /* 0x00000002ff007424 */ /* 0x000fe200078e00ff */
[----:B---3--:R-:W-:-:S05]  /*27f0*/  PRMT R6, R6, 0x5410, R9 ;  /* 0x0000541006067816 */ /* 0x008fca0000000009 */
[----:B------:R-:W-:Y:S02]  /*2800*/  HSETP2.NEU.AND P4, P3, R6, RZ.H0_H0, PT ;  /* 0x200000ff06007234 */ /* 0x000fe40003b8d000 */
[----:B------:R-:W-:Y:S02]  /*2810*/  SEL R6, RZ, 0x1, !P5 ;  /* 0x00000001ff067807 */ /* 0x000fe40006800000 */
[----:B----4-:R-:W-:Y:S02]  /*2820*/  PRMT R8, R8, 0x5410, R11 ;  /* 0x0000541008087816 */ /* 0x010fe4000000000b */
[----:B------:R-:W-:Y:S01]  /*2830*/  @!P5 IMAD.MOV R0, RZ, RZ, 0x1 ;  /* 0x00000001ff00d424 */ /* 0x000fe200078e02ff */
[----:B------:R-:W-:Y:S01]  /*2840*/  @P6 LOP3.LUT R37, R37, 0x2, RZ, 0xfc, !PT ;  /* 0x0000000225256812 */ /* 0x000fe200078efcff */
[----:B------:R-:W-:Y:S01]  /*2850*/  @!P6 IMAD.MOV R0, RZ, RZ, R6 ;  /* 0x000000ffff00e224 */ /* 0x000fe200078e0206 */
[----:B------:R-:W-:Y:S02]  /*2860*/  HSETP2.NEU.AND P1, P0, R8, RZ.H0_H0, PT ;  /* 0x200000ff08007234 */ /* 0x000fe4000382d000 */
[----:B------:R-:W-:Y:S01]  /*2870*/  LOP3.LUT R37, R37, 0xfffffffb, RZ, 0xc0, !PT ;  /* 0xfffffffb25257812 */ /* 0x000fe200078ec0ff */
[----:B------:R-:W-:Y:S01]  /*2880*/  VIADD R10, R0, 0x1 ;  /* 0x00000001000a7836 */ /* 0x000fe20000000000 */
[----:B-----5:R-:W-:Y:S01]  /*2890*/  PRMT R14, R14, 0x5410, R15 ;  /* 0x000054100e0e7816 */ /* 0x020fe2000000000f */
[----:B------:R-:W-:Y:S01]  /*28a0*/  @!P4 IMAD.MOV R10, RZ, RZ, R0 ;  /* 0x000000ffff0ac224 */ /* 0x000fe200078e0200 */
[----:B------:R-:W-:-:S02]  /*28b0*/  @P4 LOP3.LUT R37, R37, 0x4, RZ, 0xfc, !PT ;  /* 0x0000000425254812 */ /* 0x000fc400078efcff */
[----:B------:R-:W-:Y:S01]  /*28c0*/  SHF.R.U32.HI R8, RZ, 0x5, R18 ;  /* 0x00000005ff087819 */ /* 0x000fe20000011612 */
[----:B------:R-:W-:Y:S01]  /*28d0*/  VIADD R11, R10, 0x1 ;  /* 0x000000010a0b7836 */ /* 0x000fe20000000000 */
[----:B------:R-:W-:Y:S01]  /*28e0*/  LOP3.LUT R37, R37, 0xfffffff7, RZ, 0xc0, !PT ;  /* 0xfffffff725257812 */ /* 0x000fe200078ec0ff */
[----:B------:R-:W-:Y:S01]  /*28f0*/  @!P3 IMAD.MOV R11, RZ, RZ, R10 ;  /* 0x000000ffff0bb224 */ /* 0x000fe200078e020a */
[----:B------:R-:W-:Y:S02]  /*2900*/  PRMT R16, R16, 0x5410, R17 ;  /* 0x0000541010107816 */ /* 0x000fe40000000011 */
[----:B------:R-:W-:Y:S01]  /*2910*/  @P3 LOP3.LUT R37, R37, 0x8, RZ, 0xfc, !PT ;  /* 0x0000000825253812 */ /* 0x000fe200078efcff */
[----:B------:R-:W-:Y:S01]  /*2920*/  VIADD R12, R11, 0x1 ;  /* 0x000000010b0c7836 */ /* 0x000fe20000000000 */
[----:B------:R-:W-:Y:S01]  /*2930*/  HSETP2.NEU.AND P4, P3, R14, RZ.H0_H0, PT ;  /* 0x200000ff0e007234 */ /* 0x000fe20003b8d000 */
[----:B------:R-:W-:Y:S01]  /*2940*/  @!P1 IMAD.MOV R12, RZ, RZ, R11 ;  /* 0x000000ffff0c9224 */ /* 0x000fe200078e020b */
[----:B------:R-:W-:Y:S01]  /*2950*/  LOP3.LUT R37, R37, 0xffffffef, RZ, 0xc0, !PT ;  /* 0xffffffef25257812 */ /* 0x000fe200078ec0ff */
[----:B------:R-:W1:Y:S01]  /*2960*/  S2R R17, SR_LANEID ;  /* 0x0000000000117919 */ /* 0x000e620000000000 */
[----:B------:R-:W-:Y:S01]  /*2970*/  PRMT R19, R19, 0x5410, R20 ;  /* 0x0000541013137816 */ /* 0x000fe20000000014 */
[----:B------:R-:W-:Y:S01]  /*2980*/  VIADD R13, R12, 0x1 ;  /* 0x000000010c0d7836 */ /* 0x000fe20000000000 */
[----:B------:R-:W-:Y:S01]  /*2990*/  @P1 LOP3.LUT R37, R37, 0x10, RZ, 0xfc, !PT ;  /* 0x0000001025251812 */ /* 0x000fe200078efcff */
[----:B------:R-:W-:-:S03]  /*29a0*/  @!P0 IMAD.MOV R13, RZ, RZ, R12 ;  /* 0x000000ffff0d8224 */ /* 0x000fc600078e020c */
[----:B------:R-:W-:Y:S01]  /*29b0*/  LOP3.LUT R37, R37, 0xffffffdf, RZ, 0xc0, !PT ;  /* 0xffffffdf25257812 */ /* 0x000fe200078ec0ff */
[----:B0-----:R-:W-:Y:S01]  /*29c0*/  VIADD R4, R13, 0x1 ;  /* 0x000000010d047836 */ /* 0x001fe20000000000 */
[----:B------:R-:W-:Y:S01]  /*29d0*/  PRMT R21, R21, 0x5410, R22 ;  /* 0x0000541015157816 */ /* 0x000fe20000000016 */
[----:B------:R-:W-:Y:S01]  /*29e0*/  @!P4 IMAD.MOV R4, RZ, RZ, R13 ;  /* 0x000000ffff04c224 */ /* 0x000fe200078e020d */
[----:B------:R-:W-:Y:S02]  /*29f0*/  @P0 LOP3.LUT R37, R37, 0x20, RZ, 0xfc, !PT ;  /* 0x0000002025250812 */ /* 0x000fe400078efcff */
[----:B------:R-:W-:Y:S01]  /*2a00*/  HSETP2.NEU.AND P1, P0, R16, RZ.H0_H0, PT ;  /* 0x200000ff10007234 */ /* 0x000fe2000382d000 */
[----:B------:R-:W-:Y:S01]  /*2a10*/  VIADD R5, R4, 0x1 ;  /* 0x0000000104057836 */ /* 0x000fe20000000000 */
[----:B------:R-:W-:Y:S01]  /*2a20*/  LOP3.LUT R37, R37, 0xffffff7f, RZ, 0xc0, !PT ;  /* 0xffffff7f25257812 */ /* 0x000fe200078ec0ff */
[----:B------:R-:W-:-:S04]  /*2a30*/  @!P3 IMAD.MOV R5, RZ, RZ, R4 ;  /* 0x000000ffff05b224 */ /* 0x000fc800078e0204 */
[----:B------:R-:W-:-:S06]  /*2a40*/  VIADD R14, R5, 0x1 ;  /* 0x00000001050e7836 */ /* 0x000fcc0000000000 */
[----:B------:R-:W-:Y:S01]  /*2a50*/  @P1 LOP3.LUT R37, R37, 0x80, RZ, 0xfc, !PT ;  /* 0x0000008025251812 */ /* 0x000fe200078efcff */
[----:B------:R-:W-:-:S03]  /*2a60*/  @!P1 IMAD.MOV R14, RZ, RZ, R5 ;  /* 0x000000ffff0e9224 */ /* 0x000fc600078e0205 */
[----:B------:R-:W-:Y:S01]  /*2a70*/  LOP3.LUT R37, R37, 0xffffffbf, RZ, 0xc0, !PT ;  /* 0xffffffbf25257812 */ /* 0x000fe200078ec0ff */
[----:B------:R-:W-:Y:S02]  /*2a80*/  VIADD R15, R14, 0x1 ;  /* 0x000000010e0f7836 */ /* 0x000fe40000000000 */
[----:B------:R-:W-:Y:S01]  /*2a90*/  @!P0 IMAD.MOV R15, RZ, RZ, R14 ;  /* 0x000000ffff0f8224 */ /* 0x000fe200078e020e */
[----:B------:R-:W-:Y:S02]  /*2aa0*/  @P0 LOP3.LUT R37, R37, 0x40, RZ, 0xfc, !PT ;  /* 0x0000004025250812 */ /* 0x000fe400078efcff */
[----:B------:R-:W-:Y:S01]  /*2ab0*/  HSETP2.NEU.AND P2, P0, R19, RZ.H0_H0, PT ;  /* 0x200000ff13007234 */ /* 0x000fe2000384d000 */
[----:B------:R-:W-:Y:S01]  /*2ac0*/  VIADD R4, R15, 0x1 ;  /* 0x000000010f047836 */ /* 0x000fe20000000000 */
[----:B------:R-:W-:-:S11]  /*2ad0*/  LOP3.LUT R37, R37, 0xfffffffe, RZ, 0xc0, !PT ;  /* 0xfffffffe25257812 */ /* 0x000fd600078ec0ff */
[----:B------:R-:W-:Y:S01]  /*2ae0*/  @!P2 IMAD.MOV R4, RZ, RZ, R15 ;  /* 0x000000ffff04a224 */ /* 0x000fe200078e020f */
[----:B------:R-:W-:-:S03]  /*2af0*/  @P0 LOP3.LUT R37, R37, 0x1, RZ, 0xfc, !PT ;  /* 0x0000000125250812 */ /* 0x000fc600078efcff */
[----:B------:R-:W-:Y:S02]  /*2b00*/  VIADD R16, R4, 0x1 ;  /* 0x0000000104107836 */ /* 0x000fe40000000000 */
[----:B------:R-:W-:Y:S01]  /*2b10*/  @!P0 IMAD.MOV R16, RZ, RZ, R4 ;  /* 0x000000ffff108224 */ /* 0x000fe200078e0204 */
[----:B------:R-:W-:-:S03]  /*2b20*/  HSETP2.NEU.AND P1, P0, R21, RZ.H0_H0, PT ;  /* 0x200000ff15007234 */ /* 0x000fc6000382d000 */
[----:B------:R-:W-:-:S10]  /*2b30*/  VIADD R4, R16, 0x1 ;  /* 0x0000000110047836 */ /* 0x000fd40000000000 */
[----:B------:R-:W-:-:S04]  /*2b40*/  @!P1 IMAD.MOV R4, RZ, RZ, R16 ;  /* 0x000000ffff049224 */ /* 0x000fc800078e0210 */
[----:B------:R-:W-:Y:S02]  /*2b50*/  VIADD R19, R4, 0x1 ;  /* 0x0000000104137836 */ /* 0x000fe40000000000 */
[----:B------:R-:W-:-:S05]  /*2b60*/  @!P0 IMAD.MOV R19, RZ, RZ, R4 ;  /* 0x000000ffff138224 */ /* 0x000fca00078e0204 */
[----:B------:R-:W0:Y:S02]  /*2b70*/  SHFL.UP P6, R4, R19, 0x1, RZ ;  /* 0x0420000013047989 */ /* 0x000e2400000c00ff */
        /* <DEDUP_REMOVED lines=9> */
[----:B-1----:R-:W-:-:S03]  /*2c10*/  ISETP.NE.AND P6, PT, R17, 0x1f, PT ;  /* 0x0000001f1100780c */ /* 0x002fc60003fc5270 */
[----:B------:R-:W-:-:S10]  /*2c20*/  IMAD.IADD R19, R20, 0x1, -R19 ;  /* 0x0000000114137824 */ /* 0x000fd400078e0a13 */
[----:B------:R-:W-:-:S05]  /*2c30*/  @!P6 LEA R21, R8, UR4, 0x2 ;  /* 0x000000040815ec11 */ /* 0x000fca000f8e10ff */
[----:B------:R-:W-:Y:S01]  /*2c40*/  @!P6 STS [R21], R20 ;  /* 0x000000141500e388 */ /* 0x000fe20000000800 */
[----:B------:R-:W-:Y:S01]  /*2c50*/  BAR.SYNC.DEFER_BLOCKING 0x0 ;  /* 0x0000000000007b1d */ /* 0x000fe20000010000 */
[----:B------:R-:W-:-:S04]  /*2c60*/  ISETP.NE.AND P6, PT, R17, RZ, PT ;  /* 0x000000ff1100720c */ /* 0x000fc80003fc5270 */
[----:B------:R-:W-:Y:S02]  /*2c70*/  SEL R9, R19, RZ, P6 ;  /* 0x000000ff13097207 */ /* 0x000fe40003000000 */
[----:B------:R-:W-:Y:S01]  /*2c80*/  ISETP.NE.AND P6, PT, R8, 0x2, PT ;  /* 0x000000020800780c */ /* 0x000fe20003fc5270 */
[----:B------:R-:W0:Y:S02]  /*2c90*/  LDS.128 R4, [UR4] ;  /* 0x00000004ff047984 */ /* 0x000e240008000c00 */
[----:B0-----:R-:W-:-:S04]  /*2ca0*/  IMAD.IADD R5, R4, 0x1, R5 ;  /* 0x0000000104057824 */ /* 0x001fc800078e0205 */
[----:B------:R-:W-:Y:S01]  /*2cb0*/  IMAD.IADD R6, R6, 0x1, R5 ;  /* 0x0000000106067824 */ /* 0x000fe200078e0205 */
[----:B------:R-:W-:Y:S02]  /*2cc0*/  SEL R4, R5, R4, !P6 ;  /* 0x0000000405047207 */ /* 0x000fe40007000000 */
[----:B------:R-:W-:Y:S01]  /*2cd0*/  ISETP.NE.AND P6, PT, R8, 0x3, PT ;  /* 0x000000030800780c */ /* 0x000fe20003fc5270 */
[----:B------:R-:W-:-:S03]  /*2ce0*/  IMAD.IADD R21, R7, 0x1, R6 ;  /* 0x0000000107157824 */ /* 0x000fc600078e0206 */
[----:B------:R-:W-:Y:S02]  /*2cf0*/  SEL R4, R6, R4, !P6 ;  /* 0x0000000406047207 */ /* 0x000fe40007000000 */
[----:B------:R-:W-:-:S04]  /*2d00*/  ISETP.NE.AND P6, PT, R8, 0x4, PT ;  /* 0x000000040800780c */ /* 0x000fc80003fc5270 */
[C---:B------:R-:W-:Y:S02]  /*2d10*/  SEL R20, R21.reuse, R4, !P6 ;  /* 0x0000000415147207 */ /* 0x040fe40007000000 */
[----:B------:R-:W0:Y:S01]  /*2d20*/  LDS.128 R4, [UR4+0x10] ;  /* 0x00001004ff047984 */ /* 0x000e220008000c00 */
[----:B------:R-:W-:Y:S01]  /*2d30*/  ISETP.NE.AND P6, PT, R8, 0x5, PT ;  /* 0x000000050800780c */ /* 0x000fe20003fc5270 */
[----:B0-----:R-:W-:-:S04]  /*2d40*/  IMAD.IADD R4, R21, 0x1, R4 ;  /* 0x0000000115047824 */ /* 0x001fc800078e0204 */
[----:B------:R-:W-:Y:S01]  /*2d50*/  IMAD.IADD R5, R5, 0x1, R4 ;  /* 0x0000000105057824 */ /* 0x000fe200078e0204 */
[----:B------:R-:W-:Y:S02]  /*2d60*/  SEL R20, R4, R20, !P6 ;  /* 0x0000001404147207 */ /* 0x000fe40007000000 */
[----:B------:R-:W-:Y:S01]  /*2d70*/  ISETP.NE.AND P6, PT, R8, 0x6, PT ;  /* 0x000000060800780c */ /* 0x000fe20003fc5270 */
[----:B------:R-:W-:-:S03]  /*2d80*/  IMAD.IADD R6, R6, 0x1, R5 ;  /* 0x0000000106067824 */ /* 0x000fc600078e0205 */
[----:B------:R-:W-:Y:S01]  /*2d90*/  SEL R20, R5, R20, !P6 ;  /* 0x0000001405147207 */ /* 0x000fe20007000000 */
[----:B------:R-:W-:Y:S01]  /*2da0*/  IMAD.IADD R21, R7, 0x1, R6 ;  /* 0x0000000107157824 */ /* 0x000fe200078e0206 */
[----:B------:R-:W-:-:S04]  /*2db0*/  ISETP.NE.AND P6, PT, R8, 0x7, PT ;  /* 0x000000070800780c */ /* 0x000fc80003fc5270 */
[----:B------:R-:W-:Y:S02]  /*2dc0*/  SEL R20, R6, R20, !P6 ;  /* 0x0000001406147207 */ /* 0x000fe40007000000 */
[----:B------:R-:W0:Y:S01]  /*2dd0*/  LDS.128 R4, [UR4+0x20] ;  /* 0x00002004ff047984 */ /* 0x000e220008000c00 */
[----:B------:R-:W-:-:S04]  /*2de0*/  ISETP.NE.AND P6, PT, R8, 0x8, PT ;  /* 0x000000080800780c */ /* 0x000fc80003fc5270 */
[C---:B------:R-:W-:Y:S02]  /*2df0*/  SEL R20, R21.reuse, R20, !P6 ;  /* 0x0000001415147207 */ /* 0x040fe40007000000 */
        /* <DEDUP_REMOVED lines=17> */
[----:B------:R-:W-:-:S04]  /*2f10*/  ISETP.NE.AND P6, PT, R8, 0xe, PT ;  /* 0x0000000e0800780c */ /* 0x000fc80003fc5270 */
[----:B------:R-:W-:Y:S01]  /*2f20*/  SEL R20, R5, R20, !P6 ;  /* 0x0000001405147207 */ /* 0x000fe20007000000 */
[----:B------:R-:W-:Y:S01]  /*2f30*/  IMAD.IADD R5, R6, 0x1, R5 ;  /* 0x0000000106057824 */ /* 0x000fe200078e0205 */
[----:B------:R-:W-:-:S04]  /*2f40*/  ISETP.NE.AND P6, PT, R8, 0xf, PT ;  /* 0x0000000f0800780c */ /* 0x000fc80003fc5270 */
[----:B------:R-:W-:Y:S01]  /*2f50*/  SEL R20, R5, R20, !P6 ;  /* 0x0000001405147207 */ /* 0x000fe20007000000 */
[----:B------:R-:W-:Y:S01]  /*2f60*/  IMAD.IADD R5, R7, 0x1, R5 ;  /* 0x0000000107057824 */ /* 0x000fe200078e0205 */
[----:B------:R-:W-:-:S03]  /*2f70*/  ISETP.GE.U32.AND P6, PT, R18, 0x20, PT ;  /* 0x000000201200780c */ /* 0x000fc60003fc6070 */
[----:B------:R-:W-:Y:S02]  /*2f80*/  IMAD.IADD R6, R20, 0x1, R9 ;  /* 0x0000000114067824 */ /* 0x000fe400078e0209 */
[----:B------:R-:W0:Y:S03]  /*2f90*/  LDC R9, c[0x0][0x380] ;  /* 0x0000e000ff097b82 */ /* 0x000e260000000800 */
[----:B------:R-:W-:Y:S02]  /*2fa0*/  SEL R19, R19, R6, !P6 ;  /* 0x0000000613137207 */ /* 0x000fe40007000000 */
[----:B------:R-:W-:Y:S02]  /*2fb0*/  ISETP.GT.U32.AND P6, PT, R18, 0x1f, PT ;  /* 0x0000001f1200780c */ /* 0x000fe40003fc4070 */
[----:B0-----:R-:W-:-:S05]  /*2fc0*/  IADD3 R20, PT, PT, R9, UR7, R2 ;  /* 0x0000000709147c10 */ /* 0x001fca000fffe002 */
[----:B------:R-:W-:-:S04]  /*2fd0*/  IMAD.IADD R20, R3, 0x1, R20 ;  /* 0x0000000103147824 */ /* 0x000fc800078e0214 */
        /* <DEDUP_REMOVED lines=29> */
.L_x_2795:
[----:B------:R-:W-:Y:S05]  /*31b0*/  @!P6 BRA `(.L_x_2626) ;  /* 0x000000000074e947 */ /* 0x000fea0003800000 */
[----:B------:R-:W-:-:S07]  /*31c0*/  IMAD.MOV.U32 R4, RZ, RZ, 0x1a6 ;  /* 0x000001a6ff047424 */ /* 0x000fce00078e00ff */
.L_x_2628:
[----:B------:R-:W-:Y:S02]  /*31d0*/  VIADD R35, R4, 0x1 ;  /* 0x0000000104237836 */ /* 0x000fe40000000000 */
[----:B------:R-:W-:Y:S02]  /*31e0*/  IMAD R28, R28, 0x41a7, RZ ;  /* 0x000041a71c1c7824 */ /* 0x000fe400078e02ff */
[----:B------:R-:W0:Y:S01]  /*31f0*/  I2F.U32.RP R34, R35 ;  /* 0x0000002300227306 */ /* 0x000e220000209000 */
[----:B------:R-:W-:Y:S02]  /*3200*/  IMAD.MOV R41, RZ, RZ, -R35 ;  /* 0x000000ffff297224 */ /* 0x000fe400078e0a23 */
[----:B------:R-:W-:-:S05]  /*3210*/  LOP3.LUT R28, R28, 0x7fffffff, RZ, 0xc0, !PT ;  /* 0x7fffffff1c1c7812 */ /* 0x000fca00078ec0ff */
        /* <DEDUP_REMOVED lines=13> */
[----:B------:R-:W-:-:S13]  /*32f0*/  ISETP.NE.U32.AND P6, PT, R35, RZ, PT ;  /* 0x000000ff2300720c */ /* 0x000fda0003fc5070 */
        /* <DEDUP_REMOVED lines=8> */
.L_x_2798:
[----:B------:R-:W-:Y:S05]  /*3380*/  @P6 BRA `(.L_x_2628) ;  /* 0xfffffffc00906947 */ /* 0x000fea000383ffff */
.L_x_2626:
        /* <DEDUP_REMOVED lines=25> */
[----:B------:R-:W-:Y:S02]  /*3520*/  IMAD.IADD R48, R8, 0x1, R7 ;  /* 0x0000000108307824 */ /* 0x000fe400078e0207 */
[----:B------:R-:W0:Y:S03]  /*3530*/  LDC.64 R6, c[0x0][0x3a8] ;  /* 0x0000ea00ff067b82 */ /* 0x000e260000000a00 */
[----:B------:R-:W1:Y:S02]  /*3540*/  SHFL.DOWN PT, R54, R48, 0x8, R53 ;  /* 0x0900000030367989 */ /* 0x000e6400000e0035 */
[----:B-1----:R-:W-:Y:S02]  /*3550*/  SEL R9, R54, RZ, !P6 ;  /* 0x000000ff36097207 */ /* 0x002fe40007000000 */
[----:B0-----:R-:W-:-:S03]  /*3560*/  IADD3 R42, P6, PT, R6, 0x100, RZ ;  /* 0x00000100062a7810 */ /* 0x001fc60007fde0ff */
[----:B------:R-:W-:Y:S02]  /*3570*/  IMAD.IADD R6, R48, 0x1, R9 ;  /* 0x0000000130067824 */ /* 0x000fe400078e0209 */
[----:B------:R-:W-:Y:S01]  /*3580*/  IMAD.X R43, RZ, RZ, R7, P6 ;  /* 0x000000ffff2b7224 */ /* 0x000fe200030e0607 */
[----:B------:R-:W-:Y:S02]  /*3590*/  ISETP.GT.AND P6, PT, R44, R53, PT ;  /* 0x000000352c00720c */ /* 0x000fe40003fc4270 */
[----:B------:R-:W0:Y:S02]  /*35a0*/  SHFL.DOWN PT, R54, R6, 0x10, R53 ;  /* 0x0a00000006367989 */ /* 0x000e2400000e0035 */
[----:B0-----:R-:W-:Y:S02]  /*35b0*/  SEL R7, R54, RZ, !P6 ;  /* 0x000000ff36077207 */ /* 0x001fe40007000000 */
[----:B------:R-:W-:-:S03]  /*35c0*/  ISETP.NE.AND P6, PT, R34, 0x65, PT ;  /* 0x000000652200780c */ /* 0x000fc60003fc5270 */
[----:B------:R-:W-:-:S10]  /*35d0*/  IMAD.IADD R48, R6, 0x1, R7 ;  /* 0x0000000106307824 */ /* 0x000fd400078e0207 */
[----:B------:R-:W-:-:S13]  /*35e0*/  VOTE.ALL P6, P6 ;  /* 0x0000000000ff7806 */ /* 0x000fda00030c0000 */
.L_x_2807:
[----:B------:R-:W-:Y:S05]  /*35f0*/  @!P6 BRA `(.L_x_2630) ;  /* 0x000000040024e947 */ /* 0x000fea0003800000 */
[----:B------:R-:W-:-:S07]  /*3600*/  IMAD.MOV.U32 R45, RZ, RZ, 0x1a6 ;  /* 0x000001a6ff2d7424 */ /* 0x000fce00078e00ff */
.L_x_2636:
        /* <DEDUP_REMOVED lines=10> */
.L_x_2810:
[----:B------:R-:W-:Y:S05]  /*36b0*/  @!P6 BRA `(.L_x_2632) ;  /* 0x000000000074e947 */ /* 0x000fea0003800000 */
[----:B------:R-:W-:-:S07]  /*36c0*/  IMAD.MOV.U32 R47, RZ, RZ, R45 ;  /* 0x000000ffff2f7224 */ /* 0x000fce00078e002d */
.L_x_2634:
        /* <DEDUP_REMOVED lines=27> */
.L_x_2813:
[----:B------:R-:W-:Y:S05]  /*3880*/  @P6 BRA `(.L_x_2634) ;  /* 0xfffffffc00906947 */ /* 0x000fea000383ffff */
.L_x_2632:
        /* <DEDUP_REMOVED lines=28> */
[----:B------:R-:W-:Y:S02]  /*3a50*/  ISETP.NE.AND P6, PT, R34, 0x65, PT ;  /* 0x000000652200780c */ /* 0x000fe40003fc5270 */
[----:B------:R-:W-:-:S11]  /*3a60*/  IADD3 R48, PT, PT, R7, R54, R48 ;  /* 0x0000003607307210 */ /* 0x000fd60007ffe030 */
[----:B------:R-:W-:-:S13]  /*3a70*/  VOTE.ALL P6, P6 ;  /* 0x0000000000ff7806 */ /* 0x000fda00030c0000 */
.L_x_2822:
[----:B------:R-:W-:Y:S05]  /*3a80*/  @P6 BRA `(.L_x_2636) ;  /* 0xfffffff800e06947 */ /* 0x000fea000383ffff */
.L_x_2630:
[----:B------:R-:W-:-:S13]  /*3a90*/  ISETP.NE.AND P6, PT, R18, RZ, PT ;  /* 0x000000ff1200720c */ /* 0x000fda0003fc5270 */
[----:B------:R-:W0:Y:S01]  /*3aa0*/  @!P6 S2R R7, SR_CgaCtaId ;  /* 0x000000000007e919 */ /* 0x000e220000008800 */
[----:B------:R-:W-:Y:S01]  /*3ab0*/  @!P6 MOV R6, 0x400 ;  /* 0x000004000006e802 */ /* 0x000fe20000000f00 */
[----:B------:R-:W-:Y:S02]  /*3ac0*/  @!P6 IMAD.IADD R5, R5, 0x1, R48 ;  /* 0x000000010505e824 */ /* 0x000fe400078e0230 */
[----:B------:R-:W-:-:S05]  /*3ad0*/  @!P6 IMAD.MOV.U32 R4, RZ, RZ, 0x65 ;  /* 0x00000065ff04e424 */ /* 0x000fca00078e00ff */
[----:B------:R1:W-:Y:S01]  /*3ae0*/  @!P6 ST.E.64.STRONG.GPU desc[UR8][R2.64+0x100], R4 ;  /* 0x000100040200e985 */ /* 0x0003e2000c10fb08 */
[----:B0-----:R-:W-:-:S05]  /*3af0*/  @!P6 LEA R7, R7, R6, 0x18 ;  /* 0x000000060707e211 */ /* 0x001fca00078ec0ff */
[----:B------:R1:W-:Y:S04]  /*3b00*/  @!P6 STS [R7+0x68], R5 ;  /* 0x000068050700e388 */ /* 0x0003e80000000800 */
[----:B------:R1:W-:Y:S01]  /*3b10*/  @!P6 STS [R7+0x64], R48 ;  /* 0x000064300700e388 */ /* 0x0003e20000000800 */
[----:B------:R-:W-:-:S13]  /*3b20*/  ISETP.NE.AND P6, PT, R17, RZ, PT ;  /* 0x000000ff1100720c */ /* 0x000fda0003fc5270 */
[----:B------:R-:W0:Y:S01]  /*3b30*/  @!P6 S2R R9, SR_CgaCtaId ;  /* 0x000000000009e919 */ /* 0x000e220000008800 */
[----:B------:R-:W-:-:S04]  /*3b40*/  @!P6 MOV R6, 0x400 ;  /* 0x000004000006e802 */ /* 0x000fc80000000f00 */
[----:B0-----:R-:W-:Y:S01]  /*3b50*/  @!P6 LEA R9, R9, R6, 0x18 ;  /* 0x000000060909e211 */ /* 0x001fe200078ec0ff */
[----:B------:R-:W-:Y:S02]  /*3b60*/  IMAD.MOV.U32 R6, RZ, RZ, R19 ;  /* 0x000000ffff067224 */ /* 0x000fe400078e0013 */
[----:B------:R-:W-:Y:S02]  /*3b70*/  @!P6 IMAD.MOV.U32 R6, RZ, RZ, R48 ;  /* 0x000000ffff06e224 */ /* 0x000fe400078e0030 */
[----:B------:R1:W-:Y:S05]  /*3b80*/  @!P6 STS [R9+0x50], R48 ;  /* 0x000050300900e388 */ /* 0x0003ea0000000800 */
.L_x_2624:
[----:B------:R-:W-:Y:S05]  /*3b90*/  WARPSYNC.ALL ;  /* 0x0000000000007948 */ /* 0x000fea0003800000 */
[----:B------:R-:W0:Y:S08]  /*3ba0*/  S2UR UR5, SR_CgaCtaId ;  /* 0x00000000000579c3 */ /* 0x000e300000008800 */
[----:B------:R-:W-:Y:S01]  /*3bb0*/  BAR.SYNC.DEFER_BLOCKING 0x0 ;  /* 0x0000000000007b1d */ /* 0x000fe20000010000 */
[----:B------:R-:W-:-:S05]  /*3bc0*/  ISETP.NE.AND P6, PT, R18, RZ, PT ;  /* 0x000000ff1200720c */ /* 0x000fca0003fc5270 */
[----:B------:R-:W-:Y:S02]  /*3bd0*/  UMOV UR4, 0x400 ;  /* 0x0000040000047882 */ /* 0x000fe40000000000 */
[----:B0-----:R-:W-:-:S09]  /*3be0*/  ULEA UR4, UR5, UR4, 0x18 ;  /* 0x0000000405047291 */ /* 0x001fd2000f8ec0ff */
[----:B-1----:R-:W0:Y:S04]  /*3bf0*/  LDS R2, [UR4+0x50] ;  /* 0x00005004ff027984 */ /* 0x002e280008000800 */
        /* <DEDUP_REMOVED lines=32> */
.L_x_2640:
[----:B------:R-:W0:Y:S01]  /*3e00*/  LDCU.64 UR6, c[0x0][0x398] ;  /* 0x00007300ff0677ac */ /* 0x000e220008000a00 */
[----:B-----5:R-:W-:-:S04]  /*3e10*/  IADD3 R5, P5, PT, R19, R8, RZ ;  /* 0x0000000813057210 */ /* 0x020fc80007fbe0ff */
[----:B------:R-:W-:Y:S02]  /*3e20*/  LEA.HI.X.SX32 R18, R19, R9, 0x1, P5 ;  /* 0x0000000913127211 */ /* 0x000fe400028f0eff */
[----:B0-----:R-:W-:-:S04]  /*3e30*/  LEA R8, P5, R5, UR6, 0x2 ;  /* 0x0000000605087c11 */ /* 0x001fc8000f8a10ff */
[----:B------:R-:W-:-:S05]  /*3e40*/  LEA.HI.X R9, R5, UR7, R18, 0x2, P5 ;  /* 0x0000000705097c11 */ /* 0x000fca000a8f1412 */
[----:B------:R1:W-:Y:S04]  /*3e50*/  STG.E desc[UR8][R8.64], R20 ;  /* 0x0000001408007986 */ /* 0x0003e8000c101908 */
.L_x_2639:
[----:B0-----:R-:W-:Y:S05]  /*3e60*/  BSYNC.RECONVERGENT B0 ;  /* 0x0000000000007941 */ /* 0x001fea0003800200 */
.L_x_2638:
        /* <DEDUP_REMOVED lines=8> */
.L_x_2643:
[----:B------:R-:W0:Y:S01]  /*3ef0*/  LDCU.64 UR6, c[0x0][0x398] ;  /* 0x00007300ff0677ac */ /* 0x000e220008000a00 */
[----:B-----5:R-:W-:-:S04]  /*3f00*/  IADD3 R5, P5, PT, R17, R8, RZ ;  /* 0x0000000811057210 */ /* 0x020fc80007fbe0ff */
[----:B------:R-:W-:Y:S02]  /*3f10*/  LEA.HI.X.SX32 R18, R17, R9, 0x1, P5 ;  /* 0x0000000911127211 */ /* 0x000fe400028f0eff */
[----:B0-----:R-:W-:-:S04]  /*3f20*/  LEA R8, P5, R5, UR6, 0x2 ;  /* 0x0000000605087c11 */ /* 0x001fc8000f8a10ff */
[----:B------:R-:W-:-:S05]  /*3f30*/  LEA.HI.X R9, R5, UR7, R18, 0x2, P5 ;  /* 0x0000000705097c11 */ /* 0x000fca000a8f1412 */
[----:B------:R0:W-:Y:S04]  /*3f40*/  STG.E desc[UR8][R8.64], R21 ;  /* 0x0000001508007986 */ /* 0x0001e8000c101908 */
.L_x_2642:
[----:B------:R-:W-:Y:S05]  /*3f50*/  BSYNC.RECONVERGENT B0 ;  /* 0x0000000000007941 */ /* 0x000fea0003800200 */
.L_x_2641:
        /* <DEDUP_REMOVED lines=8> */
.L_x_2646:
[----:B------:R-:W0:Y:S01]  /*3fe0*/  LDCU.64 UR6, c[0x0][0x398] ;  /* 0x00007300ff0677ac */ /* 0x000e220008000a00 */
[----:B-----5:R-:W-:-:S04]  /*3ff0*/  IADD3 R5, P5, PT, R6, R8, RZ ;  /* 0x0000000806057210 */ /* 0x020fc80007fbe0ff */
[----:B------:R-:W-:Y:S02]  /*4000*/  LEA.HI.X.SX32 R8, R6, R9, 0x1, P5 ;  /* 0x0000000906087211 */ /* 0x000fe400028f0eff */
[----:B0-----:R-:W-:-:S04]  /*4010*/  LEA R6, P5, R5, UR6, 0x2 ;  /* 0x0000000605067c11 */ /* 0x001fc8000f8a10ff */
[----:B------:R-:W-:-:S05]  /*4020*/  LEA.HI.X R7, R5, UR7, R8, 0x2, P5 ;  /* 0x0000000705077c11 */ /* 0x000fca000a8f1408 */
[----:B------:R2:W-:Y:S04]  /*4030*/  STG.E desc[UR8][R6.64], R36 ;  /* 0x0000002406007986 */ /* 0x0005e8000c101908 */
.L_x_2645:
[----:B------:R-:W-:Y:S05]  /*4040*/  BSYNC.RECONVERGENT B0 ;  /* 0x0000000000007941 */ /* 0x000fea0003800200 */
.L_x_2644:
        /* <DEDUP_REMOVED lines=8> */
.L_x_2649:
[----:B------:R-:W2:Y:S01]  /*40d0*/  LDCU.64 UR6, c[0x0][0x398] ;  /* 0x00007300ff0677ac */ /* 0x000ea20008000a00 */
[----:B-----5:R-:W-:-:S04]  /*40e0*/  IADD3 R5, P5, PT, R10, R6, RZ ;  /* 0x000000060a057210 */ /* 0x020fc80007fbe0ff */
[----:B------:R-:W-:Y:S02]  /*40f0*/  LEA.HI.X.SX32 R10, R10, R7, 0x1, P5 ;  /* 0x000000070a0a7211 */ /* 0x000fe400028f0eff */
[----:B--2---:R-:W-:-:S04]  /*4100*/  LEA R6, P5, R5, UR6, 0x2 ;  /* 0x0000000605067c11 */ /* 0x004fc8000f8a10ff */
[----:B------:R-:W-:-:S05]  /*4110*/  LEA.HI.X R7, R5, UR7, R10, 0x2, P5 ;  /* 0x0000000705077c11 */ /* 0x000fca000a8f140a */
[----:B------:R3:W-:Y:S04]  /*4120*/  STG.E desc[UR8][R6.64], R33 ;  /* 0x0000002106007986 */ /* 0x0007e8000c101908 */
.L_x_2648:
[----:B------:R-:W-:Y:S05]  /*4130*/  BSYNC.RECONVERGENT B0 ;  /* 0x0000000000007941 */ /* 0x000fea0003800200 */
.L_x_2647:
        /* <DEDUP_REMOVED lines=8> */
.L_x_2652:
[----:B------:R-:W2:Y:S01]  /*41c0*/  LDCU.64 UR6, c[0x0][0x398] ;  /* 0x00007300ff0677ac */ /* 0x000ea20008000a00 */
[----:B-----5:R-:W-:-:S04]  /*41d0*/  IADD3 R5, P5, PT, R11, R6, RZ ;  /* 0x000000060b057210 */ /* 0x020fc80007fbe0ff */
[----:B01----:R-:W-:Y:S02]  /*41e0*/  LEA.HI.X.SX32 R8, R11, R7, 0x1, P5 ;  /* 0x000000070b087211 */ /* 0x003fe400028f0eff */
[----:B--2---:R-:W-:-:S04]  /*41f0*/  LEA R6, P5, R5, UR6, 0x2 ;  /* 0x0000000605067c11 */ /* 0x004fc8000f8a10ff */
[----:B------:R-:W-:-:S05]  /*4200*/  LEA.HI.X R7, R5, UR7, R8, 0x2, P5 ;  /* 0x0000000705077c11 */ /* 0x000fca000a8f1408 */
[----:B------:R4:W-:Y:S04]  /*4210*/  STG.E desc[UR8][R6.64], R32 ;  /* 0x0000002006007986 */ /* 0x0009e8000c101908 */
.L_x_2651:
[----:B------:R-:W-:Y:S05]  /*4220*/  BSYNC.RECONVERGENT B0 ;  /* 0x0000000000007941 */ /* 0x000fea0003800200 */
.L_x_2650:
        /* <DEDUP_REMOVED lines=8> */
.L_x_2655:
[----:B------:R-:W2:Y:S01]  /*42b0*/  LDCU.64 UR6, c[0x0][0x398] ;  /* 0x00007300ff0677ac */ /* 0x000ea20008000a00 */
[----:B-----5:R-:W-:-:S04]  /*42c0*/  IADD3 R5, P5, PT, R12, R6, RZ ;  /* 0x000000060c057210 */ /* 0x020fc80007fbe0ff */
[----:B------:R-:W-:Y:S02]  /*42d0*/  LEA.HI.X.SX32 R12, R12, R7, 0x1, P5 ;  /* 0x000000070c0c7211 */ /* 0x000fe400028f0eff */
[----:B--2---:R-:W-:-:S04]  /*42e0*/  LEA R6, P5, R5, UR6, 0x2 ;  /* 0x0000000605067c11 */ /* 0x004fc8000f8a10ff */
[----:B------:R-:W-:-:S05]  /*42f0*/  LEA.HI.X R7, R5, UR7, R12, 0x2, P5 ;  /* 0x0000000705077c11 */ /* 0x000fca000a8f140c */
[----:B------:R2:W-:Y:S04]  /*4300*/  STG.E desc[UR8][R6.64], R31 ;  /* 0x0000001f06007986 */ /* 0x0005e8000c101908 */
.L_x_2654:
[----:B------:R-:W-:Y:S05]  /*4310*/  BSYNC.RECONVERGENT B0 ;  /* 0x0000000000007941 */ /* 0x000fea0003800200 */
.L_x_2653:
[----:B------:R-:W-:Y:S04]  /*4320*/  BSSY.RECONVERGENT B0, `(.L_x_2656) ;  /* 0x000000d000007945 */ /* 0x000fe80003800200 */
[----:B------:R-:W-:Y:S05]  /*4330*/  @!P4 BRA `(.L_x_2657) ;  /* 0x00000000002cc947 */ /* 0x000fea0003800000 */
[----:B------:R-:W-:Y:S01]  /*4340*/  UISETP.NE.AND UP0, UPT, UR4, URZ, UPT ;  /* 0x000000ff0400728c */ /* 0x000fe2000bf05270 */
[----:B--234-:R-:W-:-:S08]  /*4350*/  CS2R R6, SRZ ;  /* 0x0000000000067805 */ /* 0x01cfd0000001ff00 */
[----:B------:R-:W-:Y:S05]  /*4360*/  BRA.U UP0, `(.L_x_2658) ;  /* 0x0000000100087547 */ /* 0x000fea000b800000 */
[----:B------:R-:W2:Y:S02]  /*4370*/  LDC.64 R6, c[0x0][0x3d8] ;  /* 0x0000f600ff067b82 */ /* 0x000ea40000000a00 */
[----:B--2---:R-:W5:Y:S02]  /*4380*/  LDG.E.64 R6, desc[UR8][R6.64] ;  /* 0x0000000806067981 */ /* 0x004f64000c1e1b00 */
.L_x_2658:
[----:B------:R-:W2:Y:S01]  /*4390*/  LDCU.64 UR6, c[0x0][0x398] ;  /* 0x00007300ff0677ac */ /* 0x000ea20008000a00 */
[----:B-----5:R-:W-:-:S04]  /*43a0*/  IADD3 R5, P4, PT, R13, R6, RZ ;  /* 0x000000060d057210 */ /* 0x020fc80007f9e0ff */
[----:B01----:R-:W-:Y:S02]  /*43b0*/  LEA.HI.X.SX32 R8, R13, R7, 0x1, P4 ;  /* 0x000000070d087211 */ /* 0x003fe400020f0eff */
[----:B--2---:R-:W-:-:S04]  /*43c0*/  LEA R6, P4, R5, UR6, 0x2 ;  /* 0x0000000605067c11 */ /* 0x004fc8000f8810ff */
[----:B------:R-:W-:-:S05]  /*43d0*/  LEA.HI.X R7, R5, UR7, R8, 0x2, P4 ;  /* 0x0000000705077c11 */ /* 0x000fca000a0f1408 */
[----:B------:R0:W-:Y:S04]  /*43e0*/  STG.E desc[UR8][R6.64], R30 ;  /* 0x0000001e06007986 */ /* 0x0001e8000c101908 */
.L_x_2657:
[----:B------:R-:W-:Y:S05]  /*43f0*/  BSYNC.RECONVERGENT B0 ;  /* 0x0000000000007941 */ /* 0x000fea0003800200 */
.L_x_2656:
        /* <DEDUP_REMOVED lines=8> */
.L_x_2661:
[----:B-----5:R-:W-:-:S04]  /*4480*/  IADD3 R5, P3, PT, R3, R6, RZ ;  /* 0x0000000603057210 */ /* 0x020fc80007f7e0ff */
[----:B-1----:R-:W-:Y:S02]  /*4490*/  LEA.HI.X.SX32 R8, R3, R7, 0x1, P3 ;  /* 0x0000000703087211 */ /* 0x002fe400018f0eff */
[----:B0-----:R-:W-:-:S04]  /*44a0*/  LEA R6, P3, R5, UR6, 0x2 ;  /* 0x0000000605067c11 */ /* 0x001fc8000f8610ff */
[----:B------:R-:W-:-:S05]  /*44b0*/  LEA.HI.X R7, R5, UR7, R8, 0x2, P3 ;  /* 0x0000000705077c11 */ /* 0x000fca00098f1408 */
[----:B------:R0:W-:Y:S04]  /*44c0*/  STG.E desc[UR8][R6.64], R29 ;  /* 0x0000001d06007986 */ /* 0x0001e8000c101908 */
.L_x_2660:
[----:B------:R-:W-:Y:S05]  /*44d0*/  BSYNC.RECONVERGENT B0 ;  /* 0x0000000000007941 */ /* 0x000fea0003800200 */
.L_x_2659:
        /* <DEDUP_REMOVED lines=9> */
.L_x_2664:
[----:B-----5:R-:W-:-:S04]  /*4570*/  IADD3 R3, P3, PT, R4, R6, RZ ;  /* 0x0000000604037210 */ /* 0x020fc80007f7e0ff */
[----:B------:R-:W-:Y:S02]  /*4580*/  LEA.HI.X.SX32 R6, R4, R7, 0x1, P3 ;  /* 0x0000000704067211 */ /* 0x000fe400018f0eff */
[----:B0-----:R-:W-:-:S04]  /*4590*/  LEA R4, P3, R3, UR6, 0x2 ;  /* 0x0000000603047c11 */ /* 0x001fc8000f8610ff */
[----:B------:R-:W-:-:S05]  /*45a0*/  LEA.HI.X R5, R3, UR7, R6, 0x2, P3 ;  /* 0x0000000703057c11 */ /* 0x000fca00098f1406 */
[----:B------:R0:W-:Y:S04]  /*45b0*/  STG.E desc[UR8][R4.64], R27 ;  /* 0x0000001b04007986 */ /* 0x0001e8000c101908 */
.L_x_2663:
[----:B------:R-:W-:Y:S05]  /*45c0*/  BSYNC.RECONVERGENT B0 ;  /* 0x0000000000007941 */ /* 0x000fea0003800200 */
.L_x_2662:
[----:B------:R-:W-:Y:S01]  /*45d0*/  LOP3.LUT P3, RZ, R37, 0x40, RZ, 0xc0, !PT ;  /* 0x0000004025ff7812 */ /* 0x000fe2000786c0ff */
[----:B------:R-:W-:-:S12]  /*45e0*/  BSSY.RECONVERGENT B0, `(.L_x_2665) ;  /* 0x000000d000007945 */ /* 0x000fd80003800200 */
[----:B------:R-:W-:Y:S05]  /*45f0*/  @!P3 BRA `(.L_x_2666) ;  /* 0x00000000002cb947 */ /* 0x000fea0003800000 */
[----:B------:R-:W-:Y:S01]  /*4600*/  UISETP.NE.AND UP0, UPT, UR4, URZ, UPT ;  /* 0x000000ff0400728c */ /* 0x000fe2000bf05270 */
[----:B0-----:R-:W-:Y:S01]  /*4610*/  CS2R R4, SRZ ;  /* 0x0000000000047805 */ /* 0x001fe2000001ff00 */
[----:B------:R-:W0:Y:S07]  /*4620*/  LDCU.64 UR6, c[0x0][0x398] ;  /* 0x00007300ff0677ac */ /* 0x000e2e0008000a00 */
[----:B------:R-:W-:Y:S05]  /*4630*/  BRA.U UP0, `(.L_x_2667) ;  /* 0x0000000100087547 */ /* 0x000fea000b800000 */
[----:B------:R-:W1:Y:S02]  /*4640*/  LDC.64 R4, c[0x0][0x3d8] ;  /* 0x0000f600ff047b82 */ /* 0x000e640000000a00 */
[----:B-1----:R-:W5:Y:S02]  /*4650*/  LDG.E.64 R4, desc[UR8][R4.64] ;  /* 0x0000000804047981 */ /* 0x002f64000c1e1b00 */
.L_x_2667:
[----:B-----5:R-:W-:-:S04]  /*4660*/  IADD3 R3, P3, PT, R14, R4, RZ ;  /* 0x000000040e037210 */ /* 0x020fc80007f7e0ff */
[----:B------:R-:W-:Y:S02]  /*4670*/  LEA.HI.X.SX32 R14, R14, R5, 0x1, P3 ;  /* 0x000000050e0e7211 */ /* 0x000fe400018f0eff */
[----:B0-----:R-:W-:-:S04]  /*4680*/  LEA R4, P3, R3, UR6, 0x2 ;  /* 0x0000000603047c11 */ /* 0x001fc8000f8610ff */
[----:B------:R-:W-:-:S05]  /*4690*/  LEA.HI.X R5, R3, UR7, R14, 0x2, P3 ;  /* 0x0000000703057c11 */ /* 0x000fca00098f140e */
[----:B------:R0:W-:Y:S04]  /*46a0*/  STG.E desc[UR8][R4.64], R26 ;  /* 0x0000001a04007986 */ /* 0x0001e8000c101908 */
.L_x_2666:
[----:B------:R-:W-:Y:S05]  /*46b0*/  BSYNC.RECONVERGENT B0 ;  /* 0x0000000000007941 */ /* 0x000fea0003800200 */
.L_x_2665:
[----:B------:R-:W-:Y:S04]  /*46c0*/  BSSY.RECONVERGENT B0, `(.L_x_2668) ;  /* 0x000000d000007945 */ /* 0x000fe80003800200 */
[----:B------:R-:W-:Y:S05]  /*46d0*/  @!P2 BRA `(.L_x_2669) ;  /* 0x00000000002ca947 */ /* 0x000fea0003800000 */
[----:B------:R-:W-:Y:S01]  /*46e0*/  UISETP.NE.AND UP0, UPT, UR4, URZ, UPT ;  /* 0x000000ff0400728c */ /* 0x000fe2000bf05270 */
[----:B0-----:R-:W-:Y:S01]  /*46f0*/  CS2R R4, SRZ ;  /* 0x0000000000047805 */ /* 0x001fe2000001ff00 */
[----:B------:R-:W0:Y:S07]  /*4700*/  LDCU.64 UR6, c[0x0][0x398] ;  /* 0x00007300ff0677ac */ /* 0x000e2e0008000a00 */
[----:B------:R-:W-:Y:S05]  /*4710*/  BRA.U UP0, `(.L_x_2670) ;  /* 0x0000000100087547 */ /* 0x000fea000b800000 */
[----:B------:R-:W1:Y:S02]  /*4720*/  LDC.64 R4, c[0x0][0x3d8] ;  /* 0x0000f600ff047b82 */ /* 0x000e640000000a00 */
[----:B-1----:R-:W5:Y:S02]  /*4730*/  LDG.E.64 R4, desc[UR8][R4.64] ;  /* 0x0000000804047981 */ /* 0x002f64000c1e1b00 */
.L_x_2670:
[----:B-----5:R-:W-:-:S04]  /*4740*/  IADD3 R3, P2, PT, R15, R4, RZ ;  /* 0x000000040f037210 */ /* 0x020fc80007f5e0ff */
[----:B--234-:R-:W-:Y:S02]  /*4750*/  LEA.HI.X.SX32 R6, R15, R5, 0x1, P2 ;  /* 0x000000050f067211 */ /* 0x01cfe400010f0eff */
[----:B0-----:R-:W-:-:S04]  /*4760*/  LEA R4, P2, R3, UR6, 0x2 ;  /* 0x0000000603047c11 */ /* 0x001fc8000f8410ff */
[----:B------:R-:W-:-:S05]  /*4770*/  LEA.HI.X R5, R3, UR7, R6, 0x2, P2 ;  /* 0x0000000703057c11 */ /* 0x000fca00090f1406 */
[----:B------:R0:W-:Y:S04]  /*4780*/  STG.E desc[UR8][R4.64], R25 ;  /* 0x0000001904007986 */ /* 0x0001e8000c101908 */
.L_x_2669:
[----:B------:R-:W-:Y:S05]  /*4790*/  BSYNC.RECONVERGENT B0 ;  /* 0x0000000000007941 */ /* 0x000fea0003800200 */
.L_x_2668:
        /* <DEDUP_REMOVED lines=9> */
.L_x_2673:
[----:B-----5:R-:W-:-:S04]  /*4830*/  IADD3 R3, P2, PT, R2, R4, RZ ;  /* 0x0000000402037210 */ /* 0x020fc80007f5e0ff */
[----:B------:R-:W-:Y:S02]  /*4840*/  LEA.HI.X.SX32 R4, R2, R5, 0x1, P2 ;  /* 0x0000000502047211 */ /* 0x000fe400010f0eff */
[----:B0-----:R-:W-:-:S04]  /*4850*/  LEA R2, P2, R3, UR6, 0x2 ;  /* 0x0000000603027c11 */ /* 0x001fc8000f8410ff */
[----:B------:R-:W-:-:S05]  /*4860*/  LEA.HI.X R3, R3, UR7, R4, 0x2, P2 ;  /* 0x0000000703037c11 */ /* 0x000fca00090f1404 */
[----:B------:R0:W-:Y:S04]  /*4870*/  STG.E desc[UR8][R2.64], R24 ;  /* 0x0000001802007986 */ /* 0x0001e8000c101908 */
.L_x_2672:
[----:B------:R-:W-:Y:S05]  /*4880*/  BSYNC.RECONVERGENT B0 ;  /* 0x0000000000007941 */ /* 0x000fea0003800200 */
.L_x_2671:
        /* <DEDUP_REMOVED lines=8> */
.L_x_2676:
[----:B-----5:R-:W-:-:S04]  /*4910*/  IADD3 R4, P1, PT, R16, R2, RZ ;  /* 0x0000000210047210 */ /* 0x020fc80007f3e0ff */
[----:B------:R-:W-:Y:S02]  /*4920*/  LEA.HI.X.SX32 R3, R16, R3, 0x1, P1 ;  /* 0x0000000310037211 */ /* 0x000fe400008f0eff */
[----:B0-----:R-:W-:-:S04]  /*4930*/  LEA R2, P1, R4, UR6, 0x2 ;  /* 0x0000000604027c11 */ /* 0x001fc8000f8210ff */
[----:B------:R-:W-:-:S05]  /*4940*/  LEA.HI.X R3, R4, UR7, R3, 0x2, P1 ;  /* 0x0000000704037c11 */ /* 0x000fca00088f1403 */
[----:B------:R0:W-:Y:S04]  /*4950*/  STG.E desc[UR8][R2.64], R23 ;  /* 0x0000001702007986 */ /* 0x0001e8000c101908 */
.L_x_2675:
[----:B------:R-:W-:Y:S05]  /*4960*/  BSYNC.RECONVERGENT B0 ;  /* 0x0000000000007941 */ /* 0x000fea0003800200 */
.L_x_2674:
[----:B------:R-:W-:Y:S05]  /*4970*/  @!P0 EXIT ;  /* 0x000000000000894d */ /* 0x000fea0003800000 */
[----:B------:R-:W-:Y:S01]  /*4980*/  UISETP.NE.AND UP0, UPT, UR4, URZ, UPT ;  /* 0x000000ff0400728c */ /* 0x000fe2000bf05270 */
[----:B0-----:R-:W-:-:S08]  /*4990*/  CS2R R2, SRZ ;  /* 0x0000000000027805 */ /* 0x001fd0000001ff00 */
[----:B------:R-:W-:Y:S05]  /*49a0*/  BRA.U UP0, `(.L_x_2677) ;  /* 0x0000000100087547 */ /* 0x000fea000b800000 */
[----:B------:R-:W0:Y:S02]  /*49b0*/  LDC.64 R2, c[0x0][0x3d8] ;  /* 0x0000f600ff027b82 */ /* 0x000e240000000a00 */
[----:B0-----:R-:W5:Y:S02]  /*49c0*/  LDG.E.64 R2, desc[UR8][R2.64] ;  /* 0x0000000802027981 */ /* 0x001f64000c1e1b00 */
.L_x_2677:
[----:B------:R-:W0:Y:S01]  /*49d0*/  LDCU.64 UR4, c[0x0][0x398] ;  /* 0x00007300ff0477ac */ /* 0x000e220008000a00 */
[----:B-----5:R-:W-:-:S04]  /*49e0*/  IADD3 R4, P0, PT, R0, R2, RZ ;  /* 0x0000000200047210 */ /* 0x020fc80007f1e0ff */
[----:B------:R-:W-:Y:S02]  /*49f0*/  LEA.HI.X.SX32 R3, R0, R3, 0x1, P0 ;  /* 0x0000000300037211 */ /* 0x000fe400000f0eff */
[----:B0-----:R-:W-:-:S04]  /*4a00*/  LEA R2, P0, R4, UR4, 0x2 ;  /* 0x0000000404027c11 */ /* 0x001fc8000f8010ff */
[----:B------:R-:W-:-:S05]  /*4a10*/  LEA.HI.X R3, R4, UR5, R3, 0x2, P0 ;  /* 0x0000000504037c11 */ /* 0x000fca00080f1403 */
[----:B------:R-:W-:Y:S01]  /*4a20*/  STG.E desc[UR8][R2.64], R22 ;  /* 0x0000001602007986 */ /* 0x000fe2000c101908 */
[----:B------:R-:W-:Y:S05]  /*4a30*/  EXIT ;  /* 0x000000000000794d */ /* 0x000fea0003800000 */
.L_x_2637:
[----:B------:R-:W-:Y:S01]  /*4a40*/  BAR.SYNC.DEFER_BLOCKING 0x0 ;  /* 0x0000000000007b1d */ /* 0x000fe20000010000 */
[----:B------:R-:W-:Y:S01]  /*4a50*/  P2R R28, PR, RZ, 0x10 ;  /* 0x00000010ff1c7803 */ /* 0x000fe20000000000 */
[----:B------:R-:W-:Y:S01]  /*4a60*/  @P5 IMAD.IADD R8, R19, 0x1, -R7 ;  /* 0x0000000113085824 */ /* 0x000fe200078e0a07 */
[C---:B------:R-:W-:Y:S02]  /*4a70*/  LOP3.LUT P4, RZ, R37.reuse, 0x2, RZ, 0xc0, !PT ;  /* 0x0000000225ff7812 */ /* 0x040fe4000788c0ff */
[----:B------:R-:W-:Y:S02]  /*4a80*/  P2R R34, PR, RZ, 0x8 ;  /* 0x00000008ff227803 */ /* 0x000fe40000000000 */
[----:B------:R-:W-:Y:S02]  /*4a90*/  @P5 LEA R9, R8, UR4, 0x2 ;  /* 0x0000000408095c11 */ /* 0x000fe4000f8e10ff */
[----:B------:R-:W-:Y:S02]  /*4aa0*/  LOP3.LUT P3, RZ, R37, 0x4, RZ, 0xc0, !PT ;  /* 0x0000000425ff7812 */ /* 0x000fe4000786c0ff */
[----:B------:R-:W-:-:S02]  /*4ab0*/  P2R R35, PR, RZ, 0x4 ;  /* 0x00000004ff237803 */ /* 0x000fc40000000000 */
[----:B------:R-:W-:Y:S02]  /*4ac0*/  LOP3.LUT P2, RZ, R37, 0x8, RZ, 0xc0, !PT ;  /* 0x0000000825ff7812 */ /* 0x000fe4000784c0ff */
[----:B------:R-:W-:Y:S01]  /*4ad0*/  P2R R38, PR, RZ, 0x2 ;  /* 0x00000002ff267803 */ /* 0x000fe20000000000 */
[--C-:B------:R-:W-:Y:S01]  /*4ae0*/  @P4 IMAD.IADD R17, R17, 0x1, -R7.reuse ;  /* 0x0000000111114824 */ /* 0x100fe200078e0a07 */
[----:B------:R-:W-:Y:S02]  /*4af0*/  LOP3.LUT P1, RZ, R37, 0x10, RZ, 0xc0, !PT ;  /* 0x0000001025ff7812 */ /* 0x000fe4000782c0ff */
[----:B------:R-:W-:Y:S02]  /*4b00*/  P2R R39, PR, RZ, 0x1 ;  /* 0x00000001ff277803 */ /* 0x000fe40000000000 */
[----:B------:R-:W-:Y:S01]  /*4b10*/  @P4 LEA R8, R17, UR4, 0x2 ;  /* 0x0000000411084c11 */ /* 0x000fe2000f8e10ff */
[--C-:B------:R-:W-:Y:S01]  /*4b20*/  @P3 IMAD.IADD R6, R6, 0x1, -R7.reuse ;  /* 0x0000000106063824 */ /* 0x100fe200078e0a07 */
[C---:B------:R-:W-:Y:S01]  /*4b30*/  LOP3.LUT P0, RZ, R37.reuse, 0x20, RZ, 0xc0, !PT ;  /* 0x0000002025ff7812 */ /* 0x040fe2000780c0ff */
[----:B------:R0:W-:Y:S01]  /*4b40*/  @P5 STS [R9], R20 ;  /* 0x0000001409005388 */ /* 0x0001e20000000800 */
[----:B------:R-:W-:Y:S01]  /*4b50*/  LOP3.LUT P5, RZ, R37, 0x40, RZ, 0xc0, !PT ;  /* 0x0000004025ff7812 */ /* 0x000fe200078ac0ff */
[--C-:B------:R-:W-:Y:S01]  /*4b60*/  @P2 IMAD.IADD R10, R10, 0x1, -R7.reuse ;  /* 0x000000010a0a2824 */ /* 0x100fe200078e0a07 */
[----:B------:R-:W-:Y:S01]  /*4b70*/  @P3 LEA R17, R6, UR4, 0x2 ;  /* 0x0000000406113c11 */ /* 0x000fe2000f8e10ff */
[----:B------:R1:W-:Y:S01]  /*4b80*/  @P4 STS [R8], R21 ;  /* 0x0000001508004388 */ /* 0x0003e20000000800 */
[----:B------:R-:W-:Y:S01]  /*4b90*/  ISETP.NE.AND P4, PT, R28, RZ, PT ;  /* 0x000000ff1c00720c */ /* 0x000fe20003f85270 */
[----:B------:R-:W-:Y:S01]  /*4ba0*/  @P1 IMAD.IADD R11, R11, 0x1, -R7 ;  /* 0x000000010b0b1824 */ /* 0x000fe200078e0a07 */
[----:B------:R-:W-:Y:S01]  /*4bb0*/  @P2 LEA R10, R10, UR4, 0x2 ;  /* 0x000000040a0a2c11 */ /* 0x000fe2000f8e10ff */
[----:B------:R-:W-:Y:S01]  /*4bc0*/  @P3 STS [R17], R36 ;  /* 0x0000002411003388 */ /* 0x000fe20000000800 */
[----:B------:R-:W-:-:S02]  /*4bd0*/  ISETP.NE.AND P3, PT, R34, RZ, PT ;  /* 0x000000ff2200720c */ /* 0x000fc40003f65270 */
[----:B------:R-:W-:Y:S01]  /*4be0*/  @P1 LEA R11, R11, UR4, 0x2 ;  /* 0x000000040b0b1c11 */ /* 0x000fe2000f8e10ff */
[--C-:B------:R-:W-:Y:S01]  /*4bf0*/  @P0 IMAD.IADD R12, R12, 0x1, -R7.reuse ;  /* 0x000000010c0c0824 */ /* 0x100fe200078e0a07 */
[----:B------:R-:W-:Y:S01]  /*4c00*/  @P2 STS [R10], R33 ;  /* 0x000000210a002388 */ /* 0x000fe20000000800 */
[----:B------:R-:W-:Y:S01]  /*4c10*/  ISETP.NE.AND P2, PT, R35, RZ, PT ;  /* 0x000000ff2300720c */ /* 0x000fe20003f45270 */
[--C-:B------:R-:W-:Y:S01]  /*4c20*/  @P5 IMAD.IADD R14, R14, 0x1, -R7.reuse ;  /* 0x000000010e0e5824 */ /* 0x100fe200078e0a07 */
[----:B------:R-:W-:Y:S01]  /*4c30*/  LOP3.LUT P6, RZ, R37, 0x1, RZ, 0xc0, !PT ;  /* 0x0000000125ff7812 */ /* 0x000fe200078cc0ff */
[----:B------:R2:W-:Y:S01]  /*4c40*/  @P1 STS [R11], R32 ;  /* 0x000000200b001388 */ /* 0x0005e20000000800 */
[--C-:B------:R-:W-:Y:S01]  /*4c50*/  @P4 IMAD.IADD R13, R13, 0x1, -R7.reuse ;  /* 0x000000010d0d4824 */ /* 0x100fe200078e0a07 */
[----:B------:R-:W-:Y:S02]  /*4c60*/  @P0 LEA R12, R12, UR4, 0x2 ;  /* 0x000000040c0c0c11 */ /* 0x000fe4000f8e10ff */
[----:B------:R-:W-:Y:S01]  /*4c70*/  ISETP.NE.AND P1, PT, R38, RZ, PT ;  /* 0x000000ff2600720c */ /* 0x000fe20003f25270 */
[----:B------:R-:W-:Y:S01]  /*4c80*/  @P3 IMAD.IADD R3, R3, 0x1, -R7 ;  /* 0x0000000103033824 */ /* 0x000fe200078e0a07 */
[----:B------:R-:W-:Y:S01]  /*4c90*/  @P4 LEA R13, R13, UR4, 0x2 ;  /* 0x000000040d0d4c11 */ /* 0x000fe2000f8e10ff */
[----:B------:R3:W-:Y:S01]  /*4ca0*/  @P0 STS [R12], R31 ;  /* 0x0000001f0c000388 */ /* 0x0007e20000000800 */
[----:B------:R-:W-:-:S02]  /*4cb0*/  ISETP.NE.AND P0, PT, R39, RZ, PT ;  /* 0x000000ff2700720c */ /* 0x000fc40003f05270 */
[--C-:B------:R-:W-:Y:S01]  /*4cc0*/  @P2 IMAD.IADD R15, R15, 0x1, -R7.reuse ;  /* 0x000000010f0f2824 */ /* 0x100fe200078e0a07 */
[----:B------:R3:W-:Y:S01]  /*4cd0*/  @P4 STS [R13], R30 ;  /* 0x0000001e0d004388 */ /* 0x0007e20000000800 */
[----:B------:R-:W-:Y:S01]  /*4ce0*/  LOP3.LUT P4, RZ, R37, 0x80, RZ, 0xc0, !PT ;  /* 0x0000008025ff7812 */ /* 0x000fe2000788c0ff */
[----:B------:R-:W-:-:S04]  /*4cf0*/  @P6 IMAD.IADD R2, R2, 0x1, -R7 ;  /* 0x0000000102026824 */ /* 0x000fc800078e0a07 */
[----:B------:R-:W-:Y:S01]  /*4d00*/  @P1 IMAD.IADD R16, R16, 0x1, -R7 ;  /* 0x0000000110101824 */ /* 0x000fe200078e0a07 */
[----:B0-----:R-:W-:-:S03]  /*4d10*/  @P6 LEA R9, R2, UR4, 0x2 ;  /* 0x0000000402096c11 */ /* 0x001fc6000f8e10ff */
[--C-:B-1----:R-:W-:Y:S01]  /*4d20*/  @P0 IMAD.IADD R8, R0, 0x1, -R7.reuse ;  /* 0x0000000100080824 */ /* 0x102fe200078e0a07 */
[----:B------:R-:W-:Y:S02]  /*4d30*/  @P2 LEA R0, R15, UR4, 0x2 ;  /* 0x000000040f002c11 */ /* 0x000fe4000f8e10ff */
[----:B------:R-:W-:Y:S01]  /*4d40*/  @P1 LEA R16, R16, UR4, 0x2 ;  /* 0x0000000410101c11 */ /* 0x000fe2000f8e10ff */
[----:B------:R-:W-:Y:S01]  /*4d50*/  @P4 IMAD.IADD R6, R4, 0x1, -R7 ;  /* 0x0000000104064824 */ /* 0x000fe200078e0a07 */
[----:B------:R-:W-:Y:S02]  /*4d60*/  @P3 LEA R4, R3, UR4, 0x2 ;  /* 0x0000000403043c11 */ /* 0x000fe4000f8e10ff */
[----:B------:R-:W-:Y:S02]  /*4d70*/  @P5 LEA R3, R14, UR4, 0x2 ;  /* 0x000000040e035c11 */ /* 0x000fe4000f8e10ff */
[----:B------:R-:W-:Y:S01]  /*4d80*/  @P4 LEA R6, R6, UR4, 0x2 ;  /* 0x0000000406064c11 */ /* 0x000fe2000f8e10ff */
[----:B------:R3:W-:Y:S01]  /*4d90*/  @P3 STS [R4], R29 ;  /* 0x0000001d04003388 */ /* 0x0007e20000000800 */
[----:B--2---:R-:W-:-:S02]  /*4da0*/  @P0 LEA R11, R8, UR4, 0x2 ;  /* 0x00000004080b0c11 */ /* 0x004fc4000f8e10ff */
[----:B------:R-:W-:Y:S01]  /*4db0*/  ISETP.GE.AND P3, PT, R18, R5, PT ;  /* 0x000000051200720c */ /* 0x000fe20003f66270 */
[----:B------:R3:W-:Y:S04]  /*4dc0*/  @P4 STS [R6], R27 ;  /* 0x0000001b06004388 */ /* 0x0007e80000000800 */
[----:B------:R3:W-:Y:S04]  /*4dd0*/  @P5 STS [R3], R26 ;  /* 0x0000001a03005388 */ /* 0x0007e80000000800 */
[----:B------:R3:W-:Y:S04]  /*4de0*/  @P2 STS [R0], R25 ;  /* 0x0000001900002388 */ /* 0x0007e80000000800 */
[----:B------:R3:W-:Y:S04]  /*4df0*/  @P6 STS [R9], R24 ;  /* 0x0000001809006388 */ /* 0x0007e80000000800 */
[----:B------:R3:W-:Y:S04]  /*4e00*/  @P1 STS [R16], R23 ;  /* 0x0000001710001388 */ /* 0x0007e80000000800 */
[----:B------:R3:W-:Y:S01]  /*4e10*/  @P0 STS [R11], R22 ;  /* 0x000000160b000388 */ /* 0x0007e20000000800 */
[----:B------:R-:W-:Y:S06]  /*4e20*/  BAR.SYNC.DEFER_BLOCKING 0x0 ;  /* 0x0000000000007b1d */ /* 0x000fec0000010000 */
[----:B------:R-:W-:Y:S05]  /*4e30*/  @P3 EXIT ;  /* 0x000000000000394d */ /* 0x000fea0003800000 */
[----:B---3--:R-:W-:Y:S01]  /*4e40*/  LOP3.LUT R0, RZ, R18, RZ, 0x33, !PT ;  /* 0x00000012ff007212 */ /* 0x008fe200078e33ff */
        /* <DEDUP_REMOVED lines=17> */
.L_x_2680:
        /* <DEDUP_REMOVED lines=14> */
.L_x_2679:
[----:B------:R-:W-:Y:S05]  /*5040*/  BSYNC.RECONVERGENT B0 ;  /* 0x0000000000007941 */ /* 0x000fea0003800200 */
.L_x_2678:
        /* <DEDUP_REMOVED lines=10> */
.L_x_2681:
        /* <DEDUP_REMOVED lines=45> */
.L_x_2575:
        /* <DEDUP_REMOVED lines=17> */
[----:B------:R-:W-:Y:S02]  /*54d0*/  IMAD.MOV.U32 R54, RZ, RZ, 0x1 ;  /* 0x00000001ff367424 */ /* 0x000fe400078e00ff */
[----:B------:R-:W-:-:S02]  /*54e0*/  IMAD.MOV.U32 R52, RZ, RZ, 0x1 ;  /* 0x00000001ff347424 */ /* 0x000fc400078e00ff */
[----:B------:R-:W-:Y:S01]  /*54f0*/  IMAD.MOV.U32 R53, RZ, RZ, 0x1 ;  /* 0x00000001ff357424 */ /* 0x000fe200078e00ff */
[----:B-1----:R-:W-:Y:S01]  /*5500*/  SEL R0, R0, RZ, !P0 ;  /* 0x000000ff00007207 */ /* 0x002fe20004000000 */
[----:B------:R-:W-:Y:S02]  /*5510*/  IMAD.MOV.U32 R50, RZ, RZ, 0x1 ;  /* 0x00000001ff327424 */ /* 0x000fe400078e00ff */
[----:B------:R-:W-:Y:S02]  /*5520*/  IMAD.MOV.U32 R51, RZ, RZ, 0x1 ;  /* 0x00000001ff337424 */ /* 0x000fe400078e00ff */
[----:B------:R-:W-:Y:S02]  /*5530*/  IMAD.MOV.U32 R49, RZ, RZ, 0x1 ;  /* 0x00000001ff317424 */ /* 0x000fe400078e00ff */
[----:B------:R-:W-:Y:S01]  /*5540*/  IMAD.MOV.U32 R47, RZ, RZ, 0x1 ;  /* 0x00000001ff2f7424 */ /* 0x000fe200078e00ff */
[----:B----4-:R-:W-:Y:S01]  /*5550*/  SEL R3, R2, RZ, !P0 ;  /* 0x000000ff02037207 */ /* 0x010fe20004000000 */
[----:B0-----:R-:W-:-:S02]  /*5560*/  IMAD R43, R60, 0xe, RZ ;  /* 0x0000000e3c2b7824 */ /* 0x001fc400078e02ff */
[----:B------:R-:W-:Y:S02]  /*5570*/  IMAD.MOV.U32 R48, RZ, RZ, 0x1 ;  /* 0x00000001ff307424 */ /* 0x000fe400078e00ff */
[----:B------:R-:W-:Y:S01]  /*5580*/  IMAD.MOV.U32 R45, RZ, RZ, 0x1 ;  /* 0x00000001ff2d7424 */ /* 0x000fe200078e00ff */
[C---:B------:R-:W-:Y:S01]  /*5590*/  IADD3 R4, P1, P2, R43.reuse, UR7, R0 ;  /* 0x000000072b047c10 */ /* 0x040fe2000fa3e000 */
[C---:B------:R-:W-:Y:S01]  /*55a0*/  VIADD R5, R43.reuse, 0x1 ;  /* 0x000000012b057836 */ /* 0x040fe20000000000 */
[----:B------:R-:W-:Y:S01]  /*55b0*/  ISETP.GE.AND P0, PT, R43, UR4, PT ;  /* 0x000000042b007c0c */ /* 0x000fe2000bf06270 */
[----:B------:R-:W0:Y:S01]  /*55c0*/  S2UR UR6, SR_CgaCtaId ;  /* 0x00000000000679c3 */ /* 0x000e220000008800 */
[----:B---3--:R-:W-:Y:S02]  /*55d0*/  LEA R2, P3, R4, UR12, 0x1 ;  /* 0x0000000c04027c11 */ /* 0x008fe4000f8608ff */
[----:B------:R-:W-:Y:S02]  /*55e0*/  IADD3.X R3, PT, PT, RZ, R3, RZ, P1, P2 ;  /* 0x00000003ff037210 */ /* 0x000fe40000fe44ff */
[----:B------:R-:W-:-:S02]  /*55f0*/  ISETP.GE.AND P2, PT, R5, UR4, PT ;  /* 0x0000000405007c0c */ /* 0x000fc4000bf46270 */
[----:B------:R-:W-:Y:S01]  /*5600*/  LEA.HI.X R3, R4, UR13, R3, 0x1, P3 ;  /* 0x0000000d04037c11 */ /* 0x000fe200098f0c03 */
[----:B------:R-:W-:Y:S01]  /*5610*/  UMOV UR5, 0x400 ;  /* 0x0000040000057882 */ /* 0x000fe20000000000 */
[----:B------:R-:W1:Y:S03]  /*5620*/  LDC R31, c[0x0][0x380] ;  /* 0x0000e000ff1f7b82 */ /* 0x000e660000000800 */
[----:B------:R-:W2:Y:S06]  /*5630*/  @!P0 LDG.E.U16 R7, desc[UR8][R2.64] ;  /* 0x0000000802078981 */ /* 0x000eac000c1e1500 */
[----:B------:R-:W3:Y:S01]  /*5640*/  @!P2 LDG.E.U16 R6, desc[UR8][R2.64+0x2] ;  /* 0x000002080206a981 */ /* 0x000ee2000c1e1500 */
        /* <DEDUP_REMOVED lines=8> */
[----:B------:R-:W4:Y:S01]  /*56d0*/  @!P3 LDG.E.U16 R10, desc[UR8][R2.64+0x4] ;  /* 0x00000408020ab981 */ /* 0x000f22000c1e1500 */
[----:B------:R-:W-:Y:S01]  /*56e0*/  ISETP.GE.AND P5, PT, R4, UR4, PT ;  /* 0x0000000404007c0c */ /* 0x000fe2000bfa6270 */
[----:B------:R-:W-:Y:S01]  /*56f0*/  VIADD R4, R43, 0x7 ;  /* 0x000000072b047836 */ /* 0x000fe20000000000 */
[----:B--2---:R-:W-:-:S11]  /*5700*/  @!P0 HSETP2.NEU.AND P6, PT, R7.H0_H0, RZ.H0_H0, PT ;  /* 0x200000ff07008234 */ /* 0x004fd60003fcd800 */
[----:B------:R-:W2:Y:S01]  /*5710*/  @!P5 LDG.E.U16 R7, desc[UR8][R2.64+0xa] ;  /* 0x00000a080207d981 */ /* 0x000ea2000c1e1500 */
[----:B------:R-:W-:Y:S02]  /*5720*/  @!P0 SEL R59, RZ, 0x1, !P6 ;  /* 0x00000001ff3b8807 */ /* 0x000fe40007000000 */
[----:B------:R-:W-:Y:S02]  /*5730*/  ISETP.GE.AND P0, PT, R5, UR4, PT ;  /* 0x0000000405007c0c */ /* 0x000fe4000bf06270 */
[----:B------:R-:W5:Y:S01]  /*5740*/  @!P1 LDG.E.U16 R5, desc[UR8][R2.64+0x6] ;  /* 0x0000060802059981 */ /* 0x000f62000c1e1500 */
[----:B---3--:R-:W-:-:S03]  /*5750*/  @!P2 HSETP2.NEU.AND P6, PT, R6.H0_H0, RZ.H0_H0, PT ;  /* 0x200000ff0600a234 */ /* 0x008fc60003fcd800 */
[----:B------:R-:W3:Y:S02]  /*5760*/  @!P4 LDG.E.U16 R6, desc[UR8][R2.64+0x8] ;  /* 0x000008080206c981 */ /* 0x000ee4000c1e1500 */
[----:B------:R-:W-:Y:S02]  /*5770*/  @!P2 SEL R58, RZ, 0x1, !P6 ;  /* 0x00000001ff3aa807 */ /* 0x000fe40007000000 */
[----:B------:R-:W-:-:S03]  /*5780*/  ISETP.GE.AND P2, PT, R4, UR4, PT ;  /* 0x0000000404007c0c */ /* 0x000fc6000bf46270 */
[----:B------:R-:W2:Y:S10]  /*5790*/  @!P0 LDG.E.U16 R8, desc[UR8][R2.64+0xc] ;  /* 0x00000c0802088981 */ /* 0x000eb4000c1e1500 */
[----:B------:R-:W2:Y:S01]  /*57a0*/  @!P2 LDG.E.U16 R9, desc[UR8][R2.64+0xe] ;  /* 0x00000e080209a981 */ /* 0x000ea2000c1e1500 */
[----:B----4-:R-:W-:Y:S01]  /*57b0*/  @!P3 HSETP2.NEU.AND P6, PT, R10.H0_H0, RZ.H0_H0, PT ;  /* 0x200000ff0a00b234 */ /* 0x010fe20003fcd800 */
[----:B------:R-:W-:-:S04]  /*57c0*/  VIADD R4, R43, 0x8 ;  /* 0x000000082b047836 */ /* 0x000fc80000000000 */
[----:B------:R-:W-:Y:S02]  /*57d0*/  @!P3 SEL R56, RZ, 0x1, !P6 ;  /* 0x00000001ff38b807 */ /* 0x000fe40007000000 */
[----:B-----5:R-:W-:Y:S01]  /*57e0*/  @!P1 HSETP2.NEU.AND P3, PT, R5.H0_H0, RZ.H0_H0, PT ;  /* 0x200000ff05009234 */ /* 0x020fe20003f6d800 */
[----:B------:R-:W-:Y:S01]  /*57f0*/  VIADD R5, R43, 0x9 ;  /* 0x000000092b057836 */ /* 0x000fe20000000000 */
[----:B---3--:R-:W-:-:S03]  /*5800*/  @!P4 HSETP2.NEU.AND P6, PT, R6.H0_H0, RZ.H0_H0, PT ;  /* 0x200000ff0600c234 */ /* 0x008fc60003fcd800 */
[----:B------:R-:W-:Y:S02]  /*5810*/  @!P1 SEL R57, RZ, 0x1, !P3 ;  /* 0x00000001ff399807 */ /* 0x000fe40005800000 */
[----:B------:R-:W-:Y:S02]  /*5820*/  ISETP.GE.AND P1, PT, R4, UR4, PT ;  /* 0x0000000404007c0c */ /* 0x000fe4000bf26270 */
[----:B------:R-:W-:Y:S01]  /*5830*/  @!P4 SEL R55, RZ, 0x1, !P6 ;  /* 0x00000001ff37c807 */ /* 0x000fe20007000000 */
[----:B------:R-:W-:Y:S01]  /*5840*/  VIADD R4, R43, 0xa ;  /* 0x0000000a2b047836 */ /* 0x000fe20000000000 */
[----:B------:R-:W-:Y:S02]  /*5850*/  ISETP.GE.AND P3, PT, R5, UR4, PT ;  /* 0x0000000405007c0c */ /* 0x000fe4000bf66270 */
[----:B--2---:R-:W-:Y:S01]  /*5860*/  @!P5 HSETP2.NEU.AND P6, PT, R7.H0_H0, RZ.H0_H0, PT ;  /* 0x200000ff0700d234 */ /* 0x004fe20003fcd800 */
[----:B------:R-:W-:Y:S01]  /*5870*/  VIADD R5, R43, 0xb ;  /* 0x0000000b2b057836 */ /* 0x000fe20000000000 */
[----:B------:R-:W-:-:S03]  /*5880*/  @!P0 HSETP2.NEU.AND P4, PT, R8.H0_H0, RZ.H0_H0, PT ;  /* 0x200000ff08008234 */ /* 0x000fc60003f8d800 */
[----:B------:R-:W-:Y:S02]  /*5890*/  @!P5 SEL R54, RZ, 0x1, !P6 ;  /* 0x00000001ff36d807 */ /* 0x000fe40007000000 */
[----:B------:R-:W-:Y:S01]  /*58a0*/  ISETP.GE.AND P6, PT, R4, UR4, PT ;  /* 0x0000000404007c0c */ /* 0x000fe2000bfc6270 */
[----:B------:R-:W-:Y:S01]  /*58b0*/  VIADD R4, R43, 0xc ;  /* 0x0000000c2b047836 */ /* 0x000fe20000000000 */
[----:B------:R-:W2:Y:S01]  /*58c0*/  @!P1 LDG.E.U16 R7, desc[UR8][R2.64+0x10] ;  /* 0x0000100802079981 */ /* 0x000ea2000c1e1500 */
[----:B------:R-:W-:Y:S02]  /*58d0*/  @!P0 SEL R52, RZ, 0x1, !P4 ;  /* 0x00000001ff348807 */ /* 0x000fe40006000000 */
[----:B------:R-:W-:Y:S01]  /*58e0*/  ISETP.GE.AND P5, PT, R5, UR4, PT ;  /* 0x0000000405007c0c */ /* 0x000fe2000bfa6270 */
[----:B------:R-:W-:Y:S01]  /*58f0*/  VIADD R5, R43, 0xd ;  /* 0x0000000d2b057836 */ /* 0x000fe20000000000 */
[----:B------:R-:W-:Y:S02]  /*5900*/  @!P2 HSETP2.NEU.AND P4, PT, R9.H0_H0, RZ.H0_H0, PT ;  /* 0x200000ff0900a234 */ /* 0x000fe40003f8d800 */
[----:B------:R-:W-:-:S02]  /*5910*/  ISETP.GE.AND P0, PT, R4, UR4, PT ;  /* 0x0000000404007c0c */ /* 0x000fc4000bf06270 */
[----:B------:R-:W3:Y:S01]  /*5920*/  @!P3 LDG.E.U16 R4, desc[UR8][R2.64+0x12] ;  /* 0x000012080204b981 */ /* 0x000ee2000c1e1500 */
[----:B------:R-:W-:Y:S02]  /*5930*/  @!P2 SEL R53, RZ, 0x1, !P4 ;  /* 0x00000001ff35a807 */ /* 0x000fe40006000000 */
[----:B------:R-:W-:Y:S02]  /*5940*/  ISETP.GE.AND P2, PT, R5, UR4, PT ;  /* 0x0000000405007c0c */ /* 0x000fe4000bf46270 */
[----:B------:R-:W4:Y:S04]  /*5950*/  @!P6 LDG.E.U16 R5, desc[UR8][R2.64+0x14] ;  /* 0x000014080205e981 */ /* 0x000f28000c1e1500 */
[----:B------:R-:W5:Y:S04]  /*5960*/  @!P5 LDG.E.U16 R6, desc[UR8][R2.64+0x16] ;  /* 0x000016080206d981 */ /* 0x000f68000c1e1500 */
[----:B------:R-:W5:Y:S04]  /*5970*/  @!P0 LDG.E.U16 R8, desc[UR8][R2.64+0x18] ;  /* 0x0000180802088981 */ /* 0x000f68000c1e1500 */
[----:B------:R1:W5:Y:S01]  /*5980*/  @!P2 LDG.E.U16 R10, desc[UR8][R2.64+0x1a] ;  /* 0x00001a08020aa981 */ /* 0x000362000c1e1500 */
[----:B------:R-:W-:Y:S01]  /*5990*/  IMAD.IADD R9, R58, 0x1, R59 ;  /* 0x000000013a097824 */ /* 0x000fe200078e023b */
[----:B0-----:R-:W-:Y:S01]  /*59a0*/  ULEA UR5, UR6, UR5, 0x18 ;  /* 0x0000000506057291 */ /* 0x001fe2000f8ec0ff */
[----:B------:R-:W-:Y:S01]  /*59b0*/  BAR.SYNC.DEFER_BLOCKING 0x0 ;  /* 0x0000000000007b1d */ /* 0x000fe20000010000 */
[----:B--2---:R-:W-:-:S05]  /*59c0*/  @!P1 HSETP2.NEU.AND P4, PT, R7.H0_H0, RZ.H0_H0, PT ;  /* 0x200000ff07009234 */ /* 0x004fca0003f8d800 */
[----:B------:R-:W-:Y:S02]  /*59d0*/  @!P1 SEL R50, RZ, 0x1, !P4 ;  /* 0x00000001ff329807 */ /* 0x000fe40006000000 */
[----:B---3--:R-:W-:Y:S02]  /*59e0*/  @!P3 HSETP2.NEU.AND P4, PT, R4.H0_H0, RZ.H0_H0, PT ;  /* 0x200000ff0400b234 */ /* 0x008fe40003f8d800 */
[----:B------:R-:W-:-:S05]  /*59f0*/  IADD3 R4, PT, PT, R57, R56, R9 ;  /* 0x0000003839047210 */ /* 0x000fca0007ffe009 */
[----:B------:R-:W-:Y:S01]  /*5a00*/  IMAD.IADD R7, R4, 0x1, R55 ;  /* 0x0000000104077824 */ /* 0x000fe200078e0237 */
[----:B----4-:R-:W-:-:S03]  /*5a10*/  @!P6 HSETP2.NEU.AND P1, PT, R5.H0_H0, RZ.H0_H0, PT ;  /* 0x200000ff0500e234 */ /* 0x010fc60003f2d800 */
[----:B-1----:R-:W-:Y:S01]  /*5a20*/  IMAD.IADD R3, R7, 0x1, R54 ;  /* 0x0000000107037824 */ /* 0x002fe200078e0236 */
[----:B------:R-:W-:Y:S02]  /*5a30*/  @!P3 SEL R51, RZ, 0x1, !P4 ;  /* 0x00000001ff33b807 */ /* 0x000fe40006000000 */
[----:B-----5:R-:W-:Y:S02]  /*5a40*/  @!P5 HSETP2.NEU.AND P4, PT, R6.H0_H0, RZ.H0_H0, PT ;  /* 0x200000ff0600d234 */ /* 0x020fe40003f8d800 */
[----:B------:R-:W-:Y:S02]  /*5a50*/  IADD3 R2, PT, PT, R53, R52, R3 ;  /* 0x0000003435027210 */ /* 0x000fe40007ffe003 */
[----:B------:R-:W-:Y:S02]  /*5a60*/  @!P6 SEL R49, RZ, 0x1, !P1 ;  /* 0x00000001ff31e807 */ /* 0x000fe40004800000 */
[----:B------:R-:W-:Y:S02]  /*5a70*/  @!P0 HSETP2.NEU.AND P3, PT, R8.H0_H0, RZ.H0_H0, PT ;  /* 0x200000ff08008234 */ /* 0x000fe40003f6d800 */
[----:B------:R-:W-:-:S02]  /*5a80*/  @!P2 HSETP2.NEU.AND P1, PT, R10.H0_H0, RZ.H0_H0, PT ;  /* 0x200000ff0a00a234 */ /* 0x000fc40003f2d800 */
[----:B------:R-:W-:Y:S02]  /*5a90*/  @!P5 SEL R47, RZ, 0x1, !P4 ;  /* 0x00000001ff2fd807 */ /* 0x000fe40006000000 */
[----:B------:R-:W-:Y:S02]  /*5aa0*/  IADD3 R2, PT, PT, R51, R50, R2 ;  /* 0x0000003233027210 */ /* 0x000fe40007ffe002 */
[----:B------:R-:W-:Y:S02]  /*5ab0*/  @!P0 SEL R48, RZ, 0x1, !P3 ;  /* 0x00000001ff308807 */ /* 0x000fe40005800000 */
        /* <DEDUP_REMOVED lines=8> */
[----:B------:R-:W1:Y:S01]  /*5b40*/  S2R R4, SR_LANEID ;  /* 0x0000000000047919 */ /* 0x000e620000000000 */
[----:B0-----:R-:W-:-:S05]  /*5b50*/  @P0 IMAD.IADD R13, R8, 0x1, R13 ;  /* 0x00000001080d0824 */ /* 0x001fca00078e020d */
[----:B------:R-:W0:Y:S01]  /*5b60*/  SHFL.UP P0, R10, R13, 0x8, RZ ;  /* 0x050000000d0a7989 */ /* 0x000e2200000000ff */
[----:B-1----:R-:W-:Y:S01]  /*5b70*/  ISETP.NE.AND P1, PT, R4, 0x1f, PT ;  /* 0x0000001f0400780c */ /* 0x002fe20003f25270 */
[----:B0-----:R-:W-:-:S05]  /*5b80*/  @P0 IMAD.IADD R10, R13, 0x1, R10 ;  /* 0x000000010d0a0824 */ /* 0x001fca00078e020a */
[----:B------:R-:W0:Y:S01]  /*5b90*/  SHFL.UP P0, R5, R10, 0x10, RZ ;  /* 0x060000000a057989 */ /* 0x000e2200000000ff */
[----:B------:R-:W-:-:S06]  /*5ba0*/  SHF.R.U32.HI R6, RZ, 0x5, R60 ;  /* 0x00000005ff067819 */ /* 0x000fcc000001163c */
        /* <DEDUP_REMOVED lines=8> */
[----:B------:R-:W-:-:S03]  /*5c30*/  ISETP.NE.AND P1, PT, R6, 0x3, PT ;  /* 0x000000030600780c */ /* 0x000fc60003f25270 */
[----:B------:R-:W3:Y:S01]  /*5c40*/  LDS.128 R12, [UR5+0x30] ;  /* 0x00003005ff0c7984 */ /* 0x000ee20008000c00 */
        /* <DEDUP_REMOVED lines=53> */
[----:B------:R-:W-:-:S03]  /*5fa0*/  IADD3 R0, PT, PT, R0, UR7, R31 ;  /* 0x0000000700007c10 */ /* 0x000fc6000fffe01f */
        /* <DEDUP_REMOVED lines=35> */
.L_x_2688:
[----:B-----5:R-:W-:-:S04]  /*61e0*/  IADD3 R14, P0, PT, R46, R12, RZ ;  /* 0x0000000c2e0e7210 */ /* 0x020fc80007f1e0ff */
[----:B------:R-:W-:Y:S02]  /*61f0*/  LEA.HI.X.SX32 R13, R46, R13, 0x1, P0 ;  /* 0x0000000d2e0d7211 */ /* 0x000fe400000f0eff */
[----:B0-----:R-:W-:-:S04]  /*6200*/  LEA R12, P0, R14, UR4, 0x2 ;  /* 0x000000040e0c7c11 */ /* 0x001fc8000f8010ff */
[----:B------:R-:W-:-:S05]  /*6210*/  LEA.HI.X R13, R14, UR5, R13, 0x2, P0 ;  /* 0x000000050e0d7c11 */ /* 0x000fca00080f140d */
[----:B------:R0:W-:Y:S04]  /*6220*/  STG.E desc[UR8][R12.64], R43 ;  /* 0x0000002b0c007986 */ /* 0x0001e8000c101908 */
.L_x_2687:
[----:B------:R-:W-:Y:S05]  /*6230*/  BSYNC.RECONVERGENT B2 ;  /* 0x0000000000027941 */ /* 0x000fea0003800200 */
.L_x_2686:
        /* <DEDUP_REMOVED lines=10> */
.L_x_2691:
[----:B-----5:R-:W-:-:S04]  /*62e0*/  IADD3 R14, P0, PT, R3, R12, RZ ;  /* 0x0000000c030e7210 */ /* 0x020fc80007f1e0ff */
[----:B------:R-:W-:Y:S02]  /*62f0*/  LEA.HI.X.SX32 R3, R3, R13, 0x1, P0 ;  /* 0x0000000d03037211 */ /* 0x000fe400000f0eff */
[----:B0-----:R-:W-:-:S04]  /*6300*/  LEA R12, P0, R14, UR4, 0x2 ;  /* 0x000000040e0c7c11 */ /* 0x001fc8000f8010ff */
[----:B------:R-:W-:-:S05]  /*6310*/  LEA.HI.X R13, R14, UR5, R3, 0x2, P0 ;  /* 0x000000050e0d7c11 */ /* 0x000fca00080f1403 */
[----:B------:R1:W-:Y:S04]  /*6320*/  STG.E desc[UR8][R12.64], R42 ;  /* 0x0000002a0c007986 */ /* 0x0003e8000c101908 */
.L_x_2690:
[----:B------:R-:W-:Y:S05]  /*6330*/  BSYNC.RECONVERGENT B2 ;  /* 0x0000000000027941 */ /* 0x000fea0003800200 */
.L_x_2689:
        /* <DEDUP_REMOVED lines=10> */
.L_x_2694:
[----:B-----5:R-:W-:-:S04]  /*63e0*/  IADD3 R3, P0, PT, R9, R12, RZ ;  /* 0x0000000c09037210 */ /* 0x020fc80007f1e0ff */
[----:B------:R-:W-:Y:S02]  /*63f0*/  LEA.HI.X.SX32 R14, R9, R13, 0x1, P0 ;  /* 0x0000000d090e7211 */ /* 0x000fe400000f0eff */
[----:B0-----:R-:W-:-:S04]  /*6400*/  LEA R12, P0, R3, UR4, 0x2 ;  /* 0x00000004030c7c11 */ /* 0x001fc8000f8010ff */
[----:B------:R-:W-:-:S05]  /*6410*/  LEA.HI.X R13, R3, UR5, R14, 0x2, P0 ;  /* 0x00000005030d7c11 */ /* 0x000fca00080f140e */
[----:B------:R2:W-:Y:S04]  /*6420*/  STG.E desc[UR8][R12.64], R41 ;  /* 0x000000290c007986 */ /* 0x0005e8000c101908 */
.L_x_2693:
[----:B------:R-:W-:Y:S05]  /*6430*/  BSYNC.RECONVERGENT B2 ;  /* 0x0000000000027941 */ /* 0x000fea0003800200 */
.L_x_2692:
        /* <DEDUP_REMOVED lines=10> */
.L_x_2697:
[----:B-----5:R-:W-:-:S04]  /*64e0*/  IADD3 R3, P0, PT, R6, R12, RZ ;  /* 0x0000000c06037210 */ /* 0x020fc80007f1e0ff */
[----:B------:R-:W-:Y:S02]  /*64f0*/  LEA.HI.X.SX32 R6, R6, R13, 0x1, P0 ;  /* 0x0000000d06067211 */ /* 0x000fe400000f0eff */
[----:B0-----:R-:W-:-:S04]  /*6500*/  LEA R12, P0, R3, UR4, 0x2 ;  /* 0x00000004030c7c11 */ /* 0x001fc8000f8010ff */
[----:B------:R-:W-:-:S05]  /*6510*/  LEA.HI.X R13, R3, UR5, R6, 0x2, P0 ;  /* 0x00000005030d7c11 */ /* 0x000fca00080f1406 */
[----:B------:R3:W-:Y:S04]  /*6520*/  STG.E desc[UR8][R12.64], R39 ;  /* 0x000000270c007986 */ /* 0x0007e8000c101908 */
.L_x_2696:
[----:B------:R-:W-:Y:S05]  /*6530*/  BSYNC.RECONVERGENT B2 ;  /* 0x0000000000027941 */ /* 0x000fea0003800200 */
.L_x_2695:
        /* <DEDUP_REMOVED lines=10> */
.L_x_2700:
[----:B-----5:R-:W-:-:S04]  /*65e0*/  IADD3 R3, P0, PT, R2, R12, RZ ;  /* 0x0000000c02037210 */ /* 0x020fc80007f1e0ff */
[----:B------:R-:W-:Y:S02]  /*65f0*/  LEA.HI.X.SX32 R12, R2, R13, 0x1, P0 ;  /* 0x0000000d020c7211 */ /* 0x000fe400000f0eff */
[----:B0-----:R-:W-:-:S04]  /*6600*/  LEA R2, P0, R3, UR4, 0x2 ;  /* 0x0000000403027c11 */ /* 0x001fc8000f8010ff */
[----:B------:R-:W-:-:S05]  /*6610*/  LEA.HI.X R3, R3, UR5, R12, 0x2, P0 ;  /* 0x0000000503037c11 */ /* 0x000fca00080f140c */
[----:B------:R4:W-:Y:S04]  /*6620*/  STG.E desc[UR8][R2.64], R38 ;  /* 0x0000002602007986 */ /* 0x0009e8000c101908 */
.L_x_2699:
[----:B------:R-:W-:Y:S05]  /*6630*/  BSYNC.RECONVERGENT B2 ;  /* 0x0000000000027941 */ /* 0x000fea0003800200 */
.L_x_2698:
        /* <DEDUP_REMOVED lines=10> */
.L_x_2703:
[----:B-----5:R-:W-:-:S04]  /*66e0*/  IADD3 R6, P0, PT, R7, R2, RZ ;  /* 0x0000000207067210 */ /* 0x020fc80007f1e0ff */
[----:B------:R-:W-:Y:S02]  /*66f0*/  LEA.HI.X.SX32 R3, R7, R3, 0x1, P0 ;  /* 0x0000000307037211 */ /* 0x000fe400000f0eff */
[----:B----4-:R-:W-:-:S04]  /*6700*/  LEA R2, P0, R6, UR4, 0x2 ;  /* 0x0000000406027c11 */ /* 0x010fc8000f8010ff */
[----:B------:R-:W-:-:S05]  /*6710*/  LEA.HI.X R3, R6, UR5, R3, 0x2, P0 ;  /* 0x0000000506037c11 */ /* 0x000fca00080f1403 */
[----:B------:R4:W-:Y:S04]  /*6720*/  STG.E desc[UR8][R2.64], R37 ;  /* 0x0000002502007986 */ /* 0x0009e8000c101908 */
.L_x_2702:
[----:B------:R-:W-:Y:S05]  /*6730*/  BSYNC.RECONVERGENT B2 ;  /* 0x0000000000027941 */ /* 0x000fea0003800200 */
.L_x_2701:
        /* <DEDUP_REMOVED lines=10> */
.L_x_2706:
[----:B-----5:R-:W-:-:S04]  /*67e0*/  IADD3 R6, P0, PT, R44, R2, RZ ;  /* 0x000000022c067210 */ /* 0x020fc80007f1e0ff */
[----:B------:R-:W-:Y:S02]  /*67f0*/  LEA.HI.X.SX32 R3, R44, R3, 0x1, P0 ;  /* 0x000000032c037211 */ /* 0x000fe400000f0eff */
[----:B----4-:R-:W-:-:S04]  /*6800*/  LEA R2, P0, R6, UR4, 0x2 ;  /* 0x0000000406027c11 */ /* 0x010fc8000f8010ff */
[----:B------:R-:W-:-:S05]  /*6810*/  LEA.HI.X R3, R6, UR5, R3, 0x2, P0 ;  /* 0x0000000506037c11 */ /* 0x000fca00080f1403 */
[----:B------:R4:W-:Y:S04]  /*6820*/  STG.E desc[UR8][R2.64], R35 ;  /* 0x0000002302007986 */ /* 0x0009e8000c101908 */
.L_x_2705:
[----:B------:R-:W-:Y:S05]  /*6830*/  BSYNC.RECONVERGENT B2 ;  /* 0x0000000000027941 */ /* 0x000fea0003800200 */
.L_x_2704:
        /* <DEDUP_REMOVED lines=10> */
.L_x_2709:
[----:B-----5:R-:W-:-:S04]  /*68e0*/  IADD3 R6, P0, PT, R40, R2, RZ ;  /* 0x0000000228067210 */ /* 0x020fc80007f1e0ff */
[----:B------:R-:W-:Y:S02]  /*68f0*/  LEA.HI.X.SX32 R3, R40, R3, 0x1, P0 ;  /* 0x0000000328037211 */ /* 0x000fe400000f0eff */
[----:B----4-:R-:W-:-:S04]  /*6900*/  LEA R2, P0, R6, UR4, 0x2 ;  /* 0x0000000406027c11 */ /* 0x010fc8000f8010ff */
[----:B------:R-:W-:-:S05]  /*6910*/  LEA.HI.X R3, R6, UR5, R3, 0x2, P0 ;  /* 0x0000000506037c11 */ /* 0x000fca00080f1403 */
[----:B------:R4:W-:Y:S04]  /*6920*/  STG.E desc[UR8][R2.64], R34 ;  /* 0x0000002202007986 */ /* 0x0009e8000c101908 */
.L_x_2708:
[----:B------:R-:W-:Y:S05]  /*6930*/  BSYNC.RECONVERGENT B2 ;  /* 0x0000000000027941 */ /* 0x000fea0003800200 */
.L_x_2707:
        /* <DEDUP_REMOVED lines=10> */
.L_x_2712:
[----:B-----5:R-:W-:-:S04]  /*69e0*/  IADD3 R6, P0, PT, R36, R2, RZ ;  /* 0x0000000224067210 */ /* 0x020fc80007f1e0ff */
[----:B------:R-:W-:Y:S02]  /*69f0*/  LEA.HI.X.SX32 R3, R36, R3, 0x1, P0 ;  /* 0x0000000324037211 */ /* 0x000fe400000f0eff */
[----:B----4-:R-:W-:-:S04]  /*6a00*/  LEA R2, P0, R6, UR4, 0x2 ;  /* 0x0000000406027c11 */ /* 0x010fc8000f8010ff */
[----:B------:R-:W-:-:S05]  /*6a10*/  LEA.HI.X R3, R6, UR5, R3, 0x2, P0 ;  /* 0x0000000506037c11 */ /* 0x000fca00080f1403 */
[----:B------:R4:W-:Y:S04]  /*6a20*/  STG.E desc[UR8][R2.64], R33 ;  /* 0x0000002102007986 */ /* 0x0009e8000c101908 */
.L_x_2711:
[----:B------:R-:W-:Y:S05]  /*6a30*/  BSYNC.RECONVERGENT B2 ;  /* 0x0000000000027941 */ /* 0x000fea0003800200 */
.L_x_2710:
        /* <DEDUP_REMOVED lines=10> */
.L_x_2715:
[----:B-----5:R-:W-:-:S04]  /*6ae0*/  IADD3 R6, P0, PT, R32, R2, RZ ;  /* 0x0000000220067210 */ /* 0x020fc80007f1e0ff */
[----:B------:R-:W-:Y:S02]  /*6af0*/  LEA.HI.X.SX32 R3, R32, R3, 0x1, P0 ;  /* 0x0000000320037211 */ /* 0x000fe400000f0eff */
[----:B----4-:R-:W-:-:S04]  /*6b00*/  LEA R2, P0, R6, UR4, 0x2 ;  /* 0x0000000406027c11 */ /* 0x010fc8000f8010ff */
[----:B------:R-:W-:-:S05]  /*6b10*/  LEA.HI.X R3, R6, UR5, R3, 0x2, P0 ;  /* 0x0000000506037c11 */ /* 0x000fca00080f1403 */
[----:B------:R4:W-:Y:S04]  /*6b20*/  STG.E desc[UR8][R2.64], R31 ;  /* 0x0000001f02007986 */ /* 0x0009e8000c101908 */
.L_x_2714:
[----:B------:R-:W-:Y:S05]  /*6b30*/  BSYNC.RECONVERGENT B2 ;  /* 0x0000000000027941 */ /* 0x000fea0003800200 */
.L_x_2713:
        /* <DEDUP_REMOVED lines=10> */
.L_x_2718:
[----:B-----5:R-:W-:-:S04]  /*6be0*/  IADD3 R6, P0, PT, R28, R2, RZ ;  /* 0x000000021c067210 */ /* 0x020fc80007f1e0ff */
[----:B------:R-:W-:Y:S02]  /*6bf0*/  LEA.HI.X.SX32 R3, R28, R3, 0x1, P0 ;  /* 0x000000031c037211 */ /* 0x000fe400000f0eff */
[----:B----4-:R-:W-:-:S04]  /*6c00*/  LEA R2, P0, R6, UR4, 0x2 ;  /* 0x0000000406027c11 */ /* 0x010fc8000f8010ff */
[----:B------:R-:W-:-:S05]  /*6c10*/  LEA.HI.X R3, R6, UR5, R3, 0x2, P0 ;  /* 0x0000000506037c11 */ /* 0x000fca00080f1403 */
[----:B------:R4:W-:Y:S04]  /*6c20*/  STG.E desc[UR8][R2.64], R30 ;  /* 0x0000001e02007986 */ /* 0x0009e8000c101908 */
.L_x_2717:
[----:B------:R-:W-:Y:S05]  /*6c30*/  BSYNC.RECONVERGENT B2 ;  /* 0x0000000000027941 */ /* 0x000fea0003800200 */
.L_x_2716:
        /* <DEDUP_REMOVED lines=10> */
.L_x_2721:
[----:B-----5:R-:W-:-:S04]  /*6ce0*/  IADD3 R6, P0, PT, R8, R2, RZ ;  /* 0x0000000208067210 */ /* 0x020fc80007f1e0ff */
[----:B------:R-:W-:Y:S02]  /*6cf0*/  LEA.HI.X.SX32 R3, R8, R3, 0x1, P0 ;  /* 0x0000000308037211 */ /* 0x000fe400000f0eff */
[----:B----4-:R-:W-:-:S04]  /*6d00*/  LEA R2, P0, R6, UR4, 0x2 ;  /* 0x0000000406027c11 */ /* 0x010fc8000f8010ff */
[----:B------:R-:W-:-:S05]  /*6d10*/  LEA.HI.X R3, R6, UR5, R3, 0x2, P0 ;  /* 0x0000000506037c11 */ /* 0x000fca00080f1403 */
[----:B------:R4:W-:Y:S04]  /*6d20*/  STG.E desc[UR8][R2.64], R29 ;  /* 0x0000001d02007986 */ /* 0x0009e8000c101908 */
.L_x_2720:
[----:B------:R-:W-:Y:S05]  /*6d30*/  BSYNC.RECONVERGENT B2 ;  /* 0x0000000000027941 */ /* 0x000fea0003800200 */
.L_x_2719:
        /* <DEDUP_REMOVED lines=10> */
.L_x_2724:
[----:B-----5:R-:W-:-:S04]  /*6de0*/  IADD3 R6, P0, PT, R5, R2, RZ ;  /* 0x0000000205067210 */ /* 0x020fc80007f1e0ff */
[----:B------:R-:W-:Y:S02]  /*6df0*/  LEA.HI.X.SX32 R3, R5, R3, 0x1, P0 ;  /* 0x0000000305037211 */ /* 0x000fe400000f0eff */
[----:B----4-:R-:W-:-:S04]  /*6e00*/  LEA R2, P0, R6, UR4, 0x2 ;  /* 0x0000000406027c11 */ /* 0x010fc8000f8010ff */
[----:B------:R-:W-:-:S05]  /*6e10*/  LEA.HI.X R3, R6, UR5, R3, 0x2, P0 ;  /* 0x0000000506037c11 */ /* 0x000fca00080f1403 */
[----:B------:R4:W-:Y:S04]  /*6e20*/  STG.E desc[UR8][R2.64], R10 ;  /* 0x0000000a02007986 */ /* 0x0009e8000c101908 */
.L_x_2723:
[----:B------:R-:W-:Y:S05]  /*6e30*/  BSYNC.RECONVERGENT B2 ;  /* 0x0000000000027941 */ /* 0x000fea0003800200 */
.L_x_2722:
[----:B------:R-:W-:-:S04]  /*6e40*/  ISETP.GE.AND P0, PT, R0, R11, PT ;  /* 0x0000000b0000720c */ /* 0x000fc80003f06270 */
        /* <DEDUP_REMOVED lines=8> */
.L_x_2726:
[----:B-----5:R-:W-:-:S04]  /*6ed0*/  IADD3 R5, P0, PT, R0, R2, RZ ;  /* 0x0000000200057210 */ /* 0x020fc80007f1e0ff */
[----:B------:R-:W-:Y:S02]  /*6ee0*/  LEA.HI.X.SX32 R0, R0, R3, 0x1, P0 ;  /* 0x0000000300007211 */ /* 0x000fe400000f0eff */
[----:B----4-:R-:W-:-:S04]  /*6ef0*/  LEA R2, P0, R5, UR4, 0x2 ;  /* 0x0000000405027c11 */ /* 0x010fc8000f8010ff */
[----:B------:R-:W-:-:S05]  /*6f00*/  LEA.HI.X R3, R5, UR5, R0, 0x2, P0 ;  /* 0x0000000505037c11 */ /* 0x000fca00080f1400 */
[----:B------:R4:W-:Y:S01]  /*6f10*/  STG.E desc[UR8][R2.64], R4 ;  /* 0x0000000402007986 */ /* 0x0009e2000c101908 */
[----:B------:R-:W-:Y:S05]  /*6f20*/  BRA `(.L_x_2725) ;  /* 0x0000000800447947 */ /* 0x000fea0003800000 */
.L_x_2685:
        /* <DEDUP_REMOVED lines=15> */
[----:B------:R-:W-:Y:S01]  /*7020*/  @P0 STS [R46], R43 ;  /* 0x0000002b2e000388 */ /* 0x000fe20000000800 */
[----:B------:R-:W-:Y:S02]  /*7030*/  ISETP.NE.AND P0, PT, R53, RZ, PT ;  /* 0x000000ff3500720c */ /* 0x000fe40003f05270 */
[----:B------:R-:W-:Y:S01]  /*7040*/  @P6 LEA R6, R6, UR6, 0x2 ;  /* 0x0000000606066c11 */ /* 0x000fe2000f8e10ff */
[----:B------:R0:W-:Y:S01]  /*7050*/  @P4 STS [R3], R42 ;  /* 0x0000002a03004388 */ /* 0x0001e20000000800 */
[----:B------:R-:W-:-:S02]  /*7060*/  @P5 LEA R9, R2, UR6, 0x2 ;  /* 0x0000000602095c11 */ /* 0x000fc4000f8e10ff */
[----:B------:R-:W-:Y:S01]  /*7070*/  @P2 LEA R2, R7, UR6, 0x2 ;  /* 0x0000000607022c11 */ /* 0x000fe2000f8e10ff */
[----:B------:R-:W-:Y:S01]  /*7080*/  @P3 STS [R52], R41 ;  /* 0x0000002934003388 */ /* 0x000fe20000000800 */
[----:B------:R-:W-:Y:S02]  /*7090*/  @P1 LEA R44, R44, UR6, 0x2 ;  /* 0x000000062c2c1c11 */ /* 0x000fe4000f8e10ff */
[----:B------:R-:W-:Y:S01]  /*70a0*/  ISETP.NE.AND P4, PT, R50, RZ, PT ;  /* 0x000000ff3200720c */ /* 0x000fe20003f85270 */
[----:B------:R-:W-:Y:S01]  /*70b0*/  @P6 STS [R6], R39 ;  /* 0x0000002706006388 */ /* 0x000fe20000000800 */
[----:B------:R-:W-:Y:S02]  /*70c0*/  ISETP.NE.AND P3, PT, R51, RZ, PT ;  /* 0x000000ff3300720c */ /* 0x000fe40003f65270 */
[----:B------:R-:W-:Y:S01]  /*70d0*/  ISETP.NE.AND P6, PT, R49, RZ, PT ;  /* 0x000000ff3100720c */ /* 0x000fe20003fc5270 */
[----:B------:R2:W-:Y:S01]  /*70e0*/  @P5 STS [R9], R38 ;  /* 0x0000002609005388 */ /* 0x0005e20000000800 */
[----:B------:R-:W-:-:S02]  /*70f0*/  ISETP.NE.AND P5, PT, R47, RZ, PT ;  /* 0x000000ff2f00720c */ /* 0x000fc40003fa5270 */
[----:B0-----:R-:W-:Y:S01]  /*7100*/  @P0 LEA R3, R40, UR6, 0x2 ;  /* 0x0000000628030c11 */ /* 0x001fe2000f8e10ff */
        /* <DEDUP_REMOVED lines=13> */
[----:B--2---:R-:W-:Y:S01]  /*71e0*/  @P1 LEA R9, R0, UR6, 0x2 ;  /* 0x0000000600091c11 */ /* 0x004fe2000f8e10ff */
        /* <DEDUP_REMOVED lines=17> */
[----:B------:R-:W-:-:S04]  /*7300*/  LOP3.LUT R0, R25, 0x600, RZ, 0xc0, !PT ;  /* 0x0000060019007812 */ /* 0x000fc800078ec0ff */
[----:B------:R-:W-:-:S13]  /*7310*/  ISETP.NE.AND P0, PT, R0, 0x600, PT ;  /* 0x000006000000780c */ /* 0x000fda0003f05270 */
[----:B------:R-:W-:Y:S05]  /*7320*/  @!P0 BRA `(.L_x_2728) ;  /* 0x00000000005c8947 */ /* 0x000fea0003800000 */
[----:B------:R-:W-:Y:S01]  /*7330*/  LEA.HI R0, R25, 0x1, RZ, 0x17 ;  /* 0x0000000119007811 */ /* 0x000fe200078fb8ff */
[----:B------:R-:W-:Y:S01]  /*7340*/  BSSY.RECONVERGENT B3, `(.L_x_2728) ;  /* 0x0000015000037945 */ /* 0x000fe20003800200 */
[----:B------:R-:W-:Y:S01]  /*7350*/  LEA R6, R60, UR6, 0x2 ;  /* 0x000000063c067c11 */ /* 0x000fe2000f8e10ff */
[----:B0-----:R-:W-:Y:S01]  /*7360*/  IMAD.MOV.U32 R9, RZ, RZ, RZ ;  /* 0x000000ffff097224 */ /* 0x001fe200078e00ff */
[----:B------:R-:W-:-:S05]  /*7370*/  LOP3.LUT R0, R0, 0x3, RZ, 0xc0, !PT ;  /* 0x0000000300007812 */ /* 0x000fca00078ec0ff */
[----:B------:R-:W-:-:S07]  /*7380*/  IMAD.MOV R0, RZ, RZ, -R0 ;  /* 0x000000ffff007224 */ /* 0x000fce00078e0a00 */
.L_x_2729:
        /* <DEDUP_REMOVED lines=17> */
.L_x_2728:
[----:B------:R-:W-:Y:S05]  /*74a0*/  BSYNC.RECONVERGENT B2 ;  /* 0x0000000000027941 */ /* 0x000fea0003800200 */
.L_x_2727:
        /* <DEDUP_REMOVED lines=14> */
.L_x_2730:
        /* <DEDUP_REMOVED lines=43> */
.L_x_2725:
[----:B------:R-:W-:Y:S05]  /*7840*/  BSYNC.RECONVERGENT B0 ;  /* 0x0000000000007941 */ /* 0x000fea0003800200 */
.L_x_2684:
[----:B------:R-:W-:Y:S05]  /*7850*/  BRA `(.L_x_2731) ;  /* 0x0000003000007947 */ /* 0x000fea0003800000 */
.L_x_2683:
        /* <DEDUP_REMOVED lines=21> */
[C---:B------:R-:W-:Y:S02]  /*79b0*/  VIADD R5, R31.reuse, 0x4 ;  /* 0x000000041f057836 */ /* 0x040fe40000000000 */
[----:B------:R-:W-:Y:S01]  /*79c0*/  IMAD.MOV.U32 R29, RZ, RZ, 0x1 ;  /* 0x00000001ff1d7424 */ /* 0x000fe200078e00ff */
        /* <DEDUP_REMOVED lines=10> */
[----:B--2---:R-:W-:-:S05]  /*7a70*/  @!P0 HSETP2.NEU.AND P6, PT, R6.H0_H0, RZ.H0_H0, PT ;  /* 0x200000ff06008234 */ /* 0x004fca0003fcd800 */
[----:B------:R-:W-:Y:S02]  /*7a80*/  @!P0 SEL R29, RZ, 0x1, !P6 ;  /* 0x00000001ff1d8807 */ /* 0x000fe40007000000 */
[----:B------:R-:W-:Y:S01]  /*7a90*/  ISETP.GE.AND P0, PT, R5, UR4, PT ;  /* 0x0000000405007c0c */ /* 0x000fe2000bf06270 */
[----:B------:R-:W-:Y:S01]  /*7aa0*/  VIADD R5, R31, 0x7 ;  /* 0x000000071f057836 */ /* 0x000fe20000000000 */
[----:B---3--:R-:W-:Y:S02]  /*7ab0*/  @!P2 HSETP2.NEU.AND P6, PT, R0.H0_H0, RZ.H0_H0, PT ;  /* 0x200000ff0000a234 */ /* 0x008fe40003fcd800 */
[----:B------:R-:W2:Y:S03]  /*7ac0*/  @!P1 LDG.E.U16 R0, desc[UR8][R2.64+0x6] ;  /* 0x0000060802009981 */ /* 0x000ea6000c1e1500 */
[----:B------:R-:W-:Y:S02]  /*7ad0*/  @!P2 SEL R12, RZ, 0x1, !P6 ;  /* 0x00000001ff0ca807 */ /* 0x000fe40007000000 */
[----:B------:R-:W-:-:S02]  /*7ae0*/  ISETP.GE.AND P2, PT, R5, UR4, PT ;  /* 0x0000000405007c0c */ /* 0x000fc4000bf46270 */
[----:B------:R-:W3:Y:S04]  /*7af0*/  @!P5 LDG.E.U16 R5, desc[UR8][R2.64+0xa] ;  /* 0x00000a080205d981 */ /* 0x000ee8000c1e1500 */
[----:B------:R-:W3:Y:S07]  /*7b00*/  @!P0 LDG.E.U16 R6, desc[UR8][R2.64+0xc] ;  /* 0x00000c0802068981 */ /* 0x000eee000c1e1500 */
[----:B------:R-:W3:Y:S01]  /*7b10*/  @!P2 LDG.E.U16 R7, desc[UR8][R2.64+0xe] ;  /* 0x00000e080207a981 */ /* 0x000ee2000c1e1500 */
[----:B----4-:R-:W-:Y:S01]  /*7b20*/  @!P3 HSETP2.NEU.AND P6, PT, R8.H0_H0, RZ.H0_H0, PT ;  /* 0x200000ff0800b234 */ /* 0x010fe20003fcd800 */
[----:B------:R-:W-:-:S04]  /*7b30*/  IMAD.MOV.U32 R15, RZ, RZ, 0x1 ;  /* 0x00000001ff0f7424 */ /* 0x000fc800078e00ff */
[----:B------:R-:W-:Y:S01]  /*7b40*/  @!P3 SEL R15, RZ, 0x1, !P6 ;  /* 0x00000001ff0fb807 */ /* 0x000fe20007000000 */
[----:B------:R-:W-:Y:S01]  /*7b50*/  IMAD.MOV.U32 R10, RZ, RZ, 0x1 ;  /* 0x00000001ff0a7424 */ /* 0x000fe200078e00ff */
[----:B-----5:R-:W-:Y:S01]  /*7b60*/  @!P4 HSETP2.NEU.AND P6, PT, R4.H0_H0, RZ.H0_H0, PT ;  /* 0x200000ff0400c234 */ /* 0x020fe20003fcd800 */
[C---:B------:R-:W-:Y:S02]  /*7b70*/  VIADD R4, R31.reuse, 0x9 ;  /* 0x000000091f047836 */ /* 0x040fe40000000000 */
[----:B------:R-:W-:Y:S02]  /*7b80*/  IMAD.MOV.U32 R13, RZ, RZ, 0x1 ;  /* 0x00000001ff0d7424 */ /* 0x000fe400078e00ff */
[----:B------:R-:W-:Y:S01]  /*7b90*/  @!P4 SEL R13, RZ, 0x1, !P6 ;  /* 0x00000001ff0dc807 */ /* 0x000fe20007000000 */
[----:B------:R-:W-:Y:S02]  /*7ba0*/  IMAD.MOV.U32 R8, RZ, RZ, 0x1 ;  /* 0x00000001ff087424 */ /* 0x000fe400078e00ff */
[----:B------:R-:W-:Y:S01]  /*7bb0*/  IMAD.MOV.U32 R9, RZ, RZ, 0x1 ;  /* 0x00000001ff097424 */ /* 0x000fe200078e00ff */
[----:B--2---:R-:W-:Y:S01]  /*7bc0*/  @!P1 HSETP2.NEU.AND P3, PT, R0.H0_H0, RZ.H0_H0, PT ;  /* 0x200000ff00009234 */ /* 0x004fe20003f6d800 */
[----:B------:R-:W-:-:S04]  /*7bd0*/  VIADD R0, R31, 0x8 ;  /* 0x000000081f007836 */ /* 0x000fc80000000000 */
[----:B------:R-:W-:Y:S02]  /*7be0*/  @!P1 SEL R10, RZ, 0x1, !P3 ;  /* 0x00000001ff0a9807 */ /* 0x000fe40005800000 */
[----:B------:R-:W-:Y:S01]  /*7bf0*/  ISETP.GE.AND P1, PT, R0, UR4, PT ;  /* 0x0000000400007c0c */ /* 0x000fe2000bf26270 */
[C---:B------:R-:W-:Y:S01]  /*7c00*/  VIADD R0, R31.reuse, 0xa ;  /* 0x0000000a1f007836 */ /* 0x040fe20000000000 */
[----:B------:R-:W-:Y:S01]  /*7c10*/  ISETP.GE.AND P3, PT, R4, UR4, PT ;  /* 0x0000000404007c0c */ /* 0x000fe2000bf66270 */
[C---:B------:R-:W-:Y:S01]  /*7c20*/  VIADD R4, R31.reuse, 0xb ;  /* 0x0000000b1f047836 */ /* 0x040fe20000000000 */
[----:B---3--:R-:W-:Y:S02]  /*7c30*/  @!P5 HSETP2.NEU.AND P6, PT, R5.H0_H0, RZ.H0_H0, PT ;  /* 0x200000ff0500d234 */ /* 0x008fe40003fcd800 */
[----:B------:R-:W-:Y:S01]  /*7c40*/  @!P0 HSETP2.NEU.AND P4, PT, R6.H0_H0, RZ.H0_H0, PT ;  /* 0x200000ff06008234 */ /* 0x000fe20003f8d800 */
[----:B------:R-:W-:Y:S02]  /*7c50*/  VIADD R5, R31, 0xd ;  /* 0x0000000d1f057836 */ /* 0x000fe40000000000 */
[----:B------:R-:W-:-:S02]  /*7c60*/  @!P5 SEL R8, RZ, 0x1, !P6 ;  /* 0x00000001ff08d807 */ /* 0x000fc40007000000 */
[----:B------:R-:W-:Y:S02]  /*7c70*/  @!P0 SEL R9, RZ, 0x1, !P4 ;  /* 0x00000001ff098807 */ /* 0x000fe40006000000 */
[----:B------:R-:W-:Y:S01]  /*7c80*/  ISETP.GE.AND P6, PT, R0, UR4, PT ;  /* 0x0000000400007c0c */ /* 0x000fe2000bfc6270 */
[----:B------:R-:W-:Y:S01]  /*7c90*/  VIADD R0, R31, 0xc ;  /* 0x0000000c1f007836 */ /* 0x000fe20000000000 */
[----:B------:R-:W-:Y:S02]  /*7ca0*/  ISETP.GE.AND P5, PT, R4, UR4, PT ;  /* 0x0000000404007c0c */ /* 0x000fe4000bfa6270 */
[----:B------:R-:W-:Y:S01]  /*7cb0*/  @!P2 HSETP2.NEU.AND P4, PT, R7.H0_H0, RZ.H0_H0, PT ;  /* 0x200000ff0700a234 */ /* 0x000fe20003f8d800 */
[----:B------:R-:W2:Y:S01]  /*7cc0*/  @!P1 LDG.E.U16 R4, desc[UR8][R2.64+0x10] ;  /* 0x0000100802049981 */ /* 0x000ea2000c1e1500 */
        /* <DEDUP_REMOVED lines=19> */
[----:B--2---:R-:W-:-:S05]  /*7e00*/  @!P1 HSETP2.NEU.AND P4, PT, R4.H0_H0, RZ.H0_H0, PT ;  /* 0x200000ff04009234 */ /* 0x004fca0003f8d800 */
[----:B------:R-:W-:Y:S02]  /*7e10*/  @!P1 SEL R7, RZ, 0x1, !P4 ;  /* 0x00000001ff079807 */ /* 0x000fe40006000000 */
[----:B---3--:R-:W-:Y:S02]  /*7e20*/  @!P3 HSETP2.NEU.AND P4, PT, R0.H0_H0, RZ.H0_H0, PT ;  /* 0x200000ff0000b234 */ /* 0x008fe40003f8d800 */
[----:B------:R-:W-:Y:S01]  /*7e30*/  IADD3 R0, PT, PT, R10, R15, R11 ;  /* 0x0000000f0a007210 */ /* 0x000fe20007ffe00b */
[----:B------:R-:W-:Y:S01]  /*7e40*/  IMAD.MOV.U32 R4, RZ, RZ, 0x1 ;  /* 0x00000001ff047424 */ /* 0x000fe200078e00ff */
[----:B----4-:R-:W-:Y:S02]  /*7e50*/  @!P6 HSETP2.NEU.AND P1, PT, R5.H0_H0, RZ.H0_H0, PT ;  /* 0x200000ff0500e234 */ /* 0x010fe40003f2d800 */
[----:B------:R-:W-:Y:S02]  /*7e60*/  IADD3 R0, PT, PT, R8, R13, R0 ;  /* 0x0000000d08007210 */ /* 0x000fe40007ffe000 */
[----:B------:R-:W-:-:S02]  /*7e70*/  @!P3 SEL R4, RZ, 0x1, !P4 ;  /* 0x00000001ff04b807 */ /* 0x000fc40006000000 */
[----:B-----5:R-:W-:Y:S01]  /*7e80*/  @!P5 HSETP2.NEU.AND P4, PT, R16.H0_H0, RZ.H0_H0, PT ;  /* 0x200000ff1000d234 */ /* 0x020fe20003f8d800 */
[----:B------:R-:W-:Y:S01]  /*7e90*/  IMAD.MOV.U32 R5, RZ, RZ, 0x1 ;  /* 0x00000001ff057424 */ /* 0x000fe200078e00ff */
[----:B------:R-:W-:Y:S02]  /*7ea0*/  IADD3 R16, PT, PT, R6, R9, R0 ;  /* 0x0000000906107210 */ /* 0x000fe40007ffe000 */
[----:B------:R-:W-:Y:S02]  /*7eb0*/  @!P6 SEL R5, RZ, 0x1, !P1 ;  /* 0x00000001ff05e807 */ /* 0x000fe40004800000 */
[----:B------:R-:W-:Y:S02]  /*7ec0*/  @!P0 HSETP2.NEU.AND P3, PT, R17.H0_H0, RZ.H0_H0, PT ;  /* 0x200000ff11008234 */ /* 0x000fe40003f6d800 */
[----:B------:R-:W-:Y:S02]  /*7ed0*/  @!P2 HSETP2.NEU.AND P1, PT, R18.H0_H0, RZ.H0_H0, PT ;  /* 0x200000ff1200a234 */ /* 0x000fe40003f2d800 */
        /* <DEDUP_REMOVED lines=107> */
.L_x_2825:
[----:B------:R-:W-:Y:S05]  /*8590*/  @!P6 BRA `(.L_x_2734) ;  /* 0x000000000074e947 */ /* 0x000fea0003800000 */
[----:B------:R-:W-:-:S07]  /*85a0*/  IMAD.MOV.U32 R16, RZ, RZ, 0x1a6 ;  /* 0x000001a6ff107424 */ /* 0x000fce00078e00ff */
.L_x_2736:
        /* <DEDUP_REMOVED lines=27> */
.L_x_2828:
[----:B------:R-:W-:Y:S05]  /*8760*/  @P6 BRA `(.L_x_2736) ;  /* 0xfffffffc00906947 */ /* 0x000fea000383ffff */
.L_x_2734:
[----:B------:R-:W-:Y:S01]  /*8770*/  UMOV UR6, 0xffffffff ;  /* 0xffffffff00067882 */ /* 0x000fe20000000000 */
[----:B------:R-:W-:Y:S02]  /*8780*/  ISETP.NE.AND P6, PT, R34, 0x65, PT ;  /* 0x000000652200780c */ /* 0x000fe40003fc5270 */
[----:B------:R-:W-:Y:S11]  /*8790*/  BRA.DIV UR6, `(.L_x_2737) ;  /* 0x0000002e06447947 */ /* 0x000ff6000b800000 */
[----:B------:R-:W0:Y:S01]  /*87a0*/  S2R R16, SR_GEMASK ;  /* 0x0000000000107919 */ /* 0x000e220000003c00 */
[----:B------:R-:W-:Y:S01]  /*87b0*/  VOTE.ANY R46, PT, !P6 ;  /* 0x00000000002e7806 */ /* 0x000fe200070e0100 */
[----:B------:R-:W-:Y:S01]  /*87c0*/  VIADD R45, R30, 0x2 ;  /* 0x000000021e2d7836 */ /* 0x000fe20000000000 */
[----:B------:R-:W-:Y:S01]  /*87d0*/  ISETP.NE.AND P6, PT, R34, 0x65, PT ;  /* 0x000000652200780c */ /* 0x000fe20003fc5270 */
[C---:B------:R-:W-:Y:S02]  /*87e0*/  VIADD R44, R30.reuse, 0x4 ;  /* 0x000000041e2c7836 */ /* 0x040fe40000000000 */
[----:B------:R-:W-:-:S10]  /*87f0*/  VIADD R42, R30, 0x8 ;  /* 0x000000081e2a7836 */ /* 0x000fd40000000000 */
[----:B------:R-:W-:Y:S02]  /*8800*/  VOTE.ALL P6, P6 ;  /* 0x0000000000ff7806 */ /* 0x000fe400030c0000 */
        /* <DEDUP_REMOVED lines=23> */
[----:B------:R-:W1:Y:S01]  /*8980*/  SHFL.DOWN PT, R54, R56, 0x10, R53 ;  /* 0x0a00000038367989 */ /* 0x000e6200000e0035 */
[----:B0-----:R-:W-:Y:S02]  /*8990*/  IADD3 R49, P1, PT, R18, 0x100, RZ ;  /* 0x0000010012317810 */ /* 0x001fe40007f3e0ff */
[----:B-1----:R-:W-:-:S03]  /*89a0*/  SEL R35, R54, RZ, !P0 ;  /* 0x000000ff36237207 */ /* 0x002fc60004000000 */
[----:B------:R-:W-:Y:S02]  /*89b0*/  IMAD.X R50, RZ, RZ, R19, P1 ;  /* 0x000000ffff327224 */ /* 0x000fe400008e0613 */
[----:B------:R-:W-:-:S07]  /*89c0*/  IMAD.IADD R48, R56, 0x1, R35 ;  /* 0x0000000138307824 */ /* 0x000fce00078e0223 */
.L_x_2837:
[----:B------:R-:W-:Y:S05]  /*89d0*/  @!P6 BRA `(.L_x_2738) ;  /* 0x000000040024e947 */ /* 0x000fea0003800000 */
[----:B------:R-:W-:-:S07]  /*89e0*/  IMAD.MOV.U32 R51, RZ, RZ, 0x1a6 ;  /* 0x000001a6ff337424 */ /* 0x000fce00078e00ff */
.L_x_2744:
        /* <DEDUP_REMOVED lines=10> */
.L_x_2840:
[----:B------:R-:W-:Y:S05]  /*8a90*/  @!P6 BRA `(.L_x_2740) ;  /* 0x000000000074e947 */ /* 0x000fea0003800000 */
[----:B------:R-:W-:-:S07]  /*8aa0*/  IMAD.MOV.U32 R52, RZ, RZ, R51 ;  /* 0x000000ffff347224 */ /* 0x000fce00078e0033 */
.L_x_2742:
        /* <DEDUP_REMOVED lines=27> */
.L_x_2843:
[----:B------:R-:W-:Y:S05]  /*8c60*/  @P6 BRA `(.L_x_2742) ;  /* 0xfffffffc00906947 */ /* 0x000fea000383ffff */
.L_x_2740:
[----:B------:R-:W-:Y:S01]  /*8c70*/  UMOV UR6, 0xffffffff ;  /* 0xffffffff00067882 */ /* 0x000fe20000000000 */
[----:B------:R-:W-:Y:S02]  /*8c80*/  ISETP.NE.AND P6, PT, R34, 0x65, PT ;  /* 0x000000652200780c */ /* 0x000fe40003fc5270 */
[----:B------:R-:W-:Y:S11]  /*8c90*/  BRA.DIV UR6, `(.L_x_2743) ;  /* 0x0000002e06447947 */ /* 0x000ff6000b800000 */
[----:B------:R-:W-:Y:S01]  /*8ca0*/  VOTE.ANY R46, PT, !P6 ;  /* 0x00000000002e7806 */ /* 0x000fe200070e0100 */
[----:B------:R-:W-:Y:S01]  /*8cb0*/  VIADD R43, R43, 0xffffffe0 ;  /* 0xffffffe02b2b7836 */ /* 0x000fe20000000000 */
[----:B------:R-:W-:Y:S02]  /*8cc0*/  ISETP.NE.AND P6, PT, R34, 0x65, PT ;  /* 0x000000652200780c */ /* 0x000fe40003fc5270 */
[----:B------:R-:W-:-:S05]  /*8cd0*/  LOP3.LUT R46, R46, 0x80000000, R16, 0xec, !PT ;  /* 0x800000002e2e7812 */ /* 0x000fca00078eec10 */
[----:B------:R-:W-:-:S05]  /*8ce0*/  VIADD R19, R46, 0xffffffff ;  /* 0xffffffff2e137836 */ /* 0x000fca0000000000 */
[----:B------:R-:W-:Y:S02]  /*8cf0*/  LOP3.LUT R19, R46, R19, RZ, 0xc, !PT ;  /* 0x000000132e137212 */ /* 0x000fe400078e0cff */
[----:B------:R-:W-:Y:S02]  /*8d00*/  VOTE.ALL P6, P6 ;  /* 0x0000000000ff7806 */ /* 0x000fe400030c0000 */
        /* <DEDUP_REMOVED lines=19> */
[----:B0-----:R-:W-:-:S04]  /*8e40*/  SEL R54, R54, RZ, !P0 ;  /* 0x000000ff36367207 */ /* 0x001fc80004000000 */
[----:B------:R-:W-:-:S07]  /*8e50*/  IADD3 R48, PT, PT, R19, R54, R48 ;  /* 0x0000003613307210 */ /* 0x000fce0007ffe030 */
.L_x_2852:
[----:B------:R-:W-:Y:S05]  /*8e60*/  @P6 BRA `(.L_x_2744) ;  /* 0xfffffff800e06947 */ /* 0x000fea000383ffff */
.L_x_2738:
[----:B------:R-:W-:Y:S01]  /*8e70*/  ISETP.NE.AND P0, PT, R14, RZ, PT ;  /* 0x000000ff0e00720c */ /* 0x000fe20003f05270 */
[----:B------:R-:W-:Y:S01]  /*8e80*/  IMAD.MOV.U32 R34, RZ, RZ, R41 ;  /* 0x000000ffff227224 */ /* 0x000fe200078e0029 */
[----:B------:R-:W-:-:S11]  /*8e90*/  ISETP.NE.AND P1, PT, R30, RZ, PT ;  /* 0x000000ff1e00720c */ /* 0x000fd60003f25270 */
[----:B------:R-:W0:Y:S01]  /*8ea0*/  @!P0 S2R R19, SR_CgaCtaId ;  /* 0x0000000000138919 */ /* 0x000e220000008800 */
[----:B------:R-:W-:Y:S01]  /*8eb0*/  @!P0 MOV R18, 0x400 ;  /* 0x0000040000128802 */ /* 0x000fe20000000f00 */
[--C-:B------:R-:W-:Y:S01]  /*8ec0*/  @!P0 IMAD.IADD R17, R17, 0x1, R48.reuse ;  /* 0x0000000111118824 */ /* 0x100fe200078e0230 */
[----:B------:R-:W-:Y:S01]  /*8ed0*/  @!P1 MOV R28, 0x400 ;  /* 0x00000400001c9802 */ /* 0x000fe20000000f00 */
[----:B------:R-:W1:Y:S01]  /*8ee0*/  @!P1 S2R R35, SR_CgaCtaId ;  /* 0x0000000000239919 */ /* 0x000e620000008800 */
[----:B------:R-:W-:Y:S02]  /*8ef0*/  @!P0 IMAD.MOV.U32 R16, RZ, RZ, 0x65 ;  /* 0x00000065ff108424 */ /* 0x000fe400078e00ff */
[----:B------:R-:W-:-:S03]  /*8f00*/  @!P1 IMAD.MOV.U32 R34, RZ, RZ, R48 ;  /* 0x000000ffff229224 */ /* 0x000fc600078e0030 */
[----:B------:R2:W-:Y:S01]  /*8f10*/  @!P0 ST.E.64.STRONG.GPU desc[UR8][R32.64+0x100], R16 ;  /* 0x0001001020008985 */ /* 0x0005e2000c10fb08 */
[----:B0-----:R-:W-:Y:S02]  /*8f20*/  @!P0 LEA R18, R19, R18, 0x18 ;  /* 0x0000001213128211 */ /* 0x001fe400078ec0ff */
[----:B-1----:R-:W-:-:S03]  /*8f30*/  @!P1 LEA R35, R35, R28, 0x18 ;  /* 0x0000001c23239211 */ /* 0x002fc600078ec0ff */
[----:B------:R2:W-:Y:S04]  /*8f40*/  @!P0 STS [R18+0x68], R17 ;  /* 0x0000681112008388 */ /* 0x0005e80000000800 */
[----:B------:R2:W-:Y:S04]  /*8f50*/  @!P0 STS [R18+0x64], R48 ;  /* 0x0000643012008388 */ /* 0x0005e80000000800 */
[----:B------:R2:W-:Y:S02]  /*8f60*/  @!P1 STS [R35+0x50], R48 ;  /* 0x0000503023009388 */ /* 0x0005e40000000800 */
.L_x_2732:
        /* <DEDUP_REMOVED lines=39> */
.L_x_2748:
[----:B-----5:R-:W-:-:S04]  /*91e0*/  IADD3 R14, P0, PT, R56, R18, RZ ;  /* 0x00000012380e7210 */ /* 0x020fc80007f1e0ff */
[----:B------:R-:W-:Y:S02]  /*91f0*/  LEA.HI.X.SX32 R19, R56, R19, 0x1, P0 ;  /* 0x0000001338137211 */ /* 0x000fe400000f0eff */
[----:B0-----:R-:W-:-:S04]  /*9200*/  LEA R18, P0, R14, UR10, 0x2 ;  /* 0x0000000a0e127c11 */ /* 0x001fc8000f8010ff */
[----:B------:R-:W-:-:S05]  /*9210*/  LEA.HI.X R19, R14, UR11, R19, 0x2, P0 ;  /* 0x0000000b0e137c11 */ /* 0x000fca00080f1413 */
[----:B------:R1:W-:Y:S04]  /*9220*/  STG.E desc[UR8][R18.64], R20 ;  /* 0x0000001412007986 */ /* 0x0003e8000c101908 */
.L_x_2747:
[----:B0-----:R-:W-:Y:S05]  /*9230*/  BSYNC.RECONVERGENT B0 ;  /* 0x0000000000007941 */ /* 0x001fea0003800200 */
.L_x_2746:
        /* <DEDUP_REMOVED lines=10> */
.L_x_2751:
[----:B-----5:R-:W-:-:S04]  /*92e0*/  IADD3 R12, P0, PT, R35, R18, RZ ;  /* 0x00000012230c7210 */ /* 0x020fc80007f1e0ff */
[----:B------:R-:W-:Y:S02]  /*92f0*/  LEA.HI.X.SX32 R19, R35, R19, 0x1, P0 ;  /* 0x0000001323137211 */ /* 0x000fe400000f0eff */
[----:B0-----:R-:W-:-:S04]  /*9300*/  LEA R18, P0, R12, UR10, 0x2 ;  /* 0x0000000a0c127c11 */ /* 0x001fc8000f8010ff */
[----:B------:R-:W-:-:S05]  /*9310*/  LEA.HI.X R19, R12, UR11, R19, 0x2, P0 ;  /* 0x0000000b0c137c11 */ /* 0x000fca00080f1413 */
[----:B------:R0:W-:Y:S04]  /*9320*/  STG.E desc[UR8][R18.64], R21 ;  /* 0x0000001512007986 */ /* 0x0001e8000c101908 */
.L_x_2750:
[----:B------:R-:W-:Y:S05]  /*9330*/  BSYNC.RECONVERGENT B0 ;  /* 0x0000000000007941 */ /* 0x000fea0003800200 */
.L_x_2749:
[----:B------:R-:W-:Y:S01]  /*9340*/  ISETP.GE.AND P0, PT, R54, R11, PT ;  /* 0x0000000b3600720c */ /* 0x000fe20003f06270 */
[----:B------:R-:W-:Y:S03]  /*9350*/  BSSY.RECONVERGENT B0, `(.L_x_2752) ;  /* 0x000000e000007945 */ /* 0x000fe60003800200 */
[----:B------:R-:W-:-:S13]  /*9360*/  ISETP.EQ.OR P0, PT, R15, RZ, P0 ;  /* 0x000000ff0f00720c */ /* 0x000fda0000702670 */
[----:B------:R-:W-:Y:S05]  /*9370*/  @P0 BRA `(.L_x_2753) ;  /* 0x00000000002c0947 */ /* 0x000fea0003800000 */
[----:B------:R-:W-:Y:S01]  /*9380*/  UISETP.NE.AND UP0, UPT, UR4, URZ, UPT ;  /* 0x000000ff0400728c */ /* 0x000fe2000bf05270 */
[----:B------:R-:W-:Y:S01]  /*9390*/  CS2R R14, SRZ ;  /* 0x00000000000e7805 */ /* 0x000fe2000001ff00 */
[----:B------:R-:W2:Y:S07]  /*93a0*/  LDCU.64 UR10, c[0x0][0x398] ;  /* 0x00007300ff0a77ac */ /* 0x000eae0008000a00 */
[----:B------:R-:W-:Y:S05]  /*93b0*/  BRA.U UP0, `(.L_x_2754) ;  /* 0x0000000100087547 */ /* 0x000fea000b800000 */
[----:B------:R-:W3:Y:S02]  /*93c0*/  LDC.64 R14, c[0x0][0x3d8] ;  /* 0x0000f600ff0e7b82 */ /* 0x000ee40000000a00 */
[----:B---3--:R-:W5:Y:S02]  /*93d0*/  LDG.E.64 R14, desc[UR8][R14.64] ;  /* 0x000000080e0e7981 */ /* 0x008f64000c1e1b00 */
.L_x_2754:
[----:B-----5:R-:W-:-:S04]  /*93e0*/  IADD3 R12, P0, PT, R54, R14, RZ ;  /* 0x0000000e360c7210 */ /* 0x020fc80007f1e0ff */
[----:B------:R-:W-:Y:S02]  /*93f0*/  LEA.HI.X.SX32 R15, R54, R15, 0x1, P0 ;  /* 0x0000000f360f7211 */ /* 0x000fe400000f0eff */
[----:B--2---:R-:W-:-:S04]  /*9400*/  LEA R14, P0, R12, UR10, 0x2 ;  /* 0x0000000a0c0e7c11 */ /* 0x004fc8000f8010ff */
[----:B------:R-:W-:-:S05]  /*9410*/  LEA.HI.X R15, R12, UR11, R15, 0x2, P0 ;  /* 0x0000000b0c0f7c11 */ /* 0x000fca00080f140f */
[----:B------:R2:W-:Y:S04]  /*9420*/  STG.E desc[UR8][R14.64], R22 ;  /* 0x000000160e007986 */ /* 0x0005e8000c101908 */
.L_x_2753:
[----:B------:R-:W-:Y:S05]  /*9430*/  BSYNC.RECONVERGENT B0 ;  /* 0x0000000000007941 */ /* 0x000fea0003800200 */
.L_x_2752:
[----:B------:R-:W-:Y:S01]  /*9440*/  ISETP.GE.AND P0, PT, R50, R11, PT ;  /* 0x0000000b3200720c */ /* 0x000fe20003f06270 */
[----:B------:R-:W-:Y:S03]  /*9450*/  BSSY.RECONVERGENT B0, `(.L_x_2755) ;  /* 0x000000e000007945 */ /* 0x000fe60003800200 */
[----:B------:R-:W-:-:S13]  /*9460*/  ISETP.EQ.OR P0, PT, R10, RZ, P0 ;  /* 0x000000ff0a00720c */ /* 0x000fda0000702670 */
[----:B------:R-:W-:Y:S05]  /*9470*/  @P0 BRA `(.L_x_2756) ;  /* 0x00000000002c0947 */ /* 0x000fea0003800000 */
[----:B------:R-:W-:Y:S01]  /*9480*/  UISETP.NE.AND UP0, UPT, UR4, URZ, UPT ;  /* 0x000000ff0400728c */ /* 0x000fe2000bf05270 */
[----:B--2---:R-:W-:Y:S01]  /*9490*/  CS2R R14, SRZ ;  /* 0x00000000000e7805 */ /* 0x004fe2000001ff00 */
[----:B------:R-:W2:Y:S07]  /*94a0*/  LDCU.64 UR10, c[0x0][0x398] ;  /* 0x00007300ff0a77ac */ /* 0x000eae0008000a00 */
[----:B------:R-:W-:Y:S05]  /*94b0*/  BRA.U UP0, `(.L_x_2757) ;  /* 0x0000000100087547 */ /* 0x000fea000b800000 */
[----:B------:R-:W3:Y:S02]  /*94c0*/  LDC.64 R14, c[0x0][0x3d8] ;  /* 0x0000f600ff0e7b82 */ /* 0x000ee40000000a00 */
[----:B---3--:R-:W5:Y:S02]  /*94d0*/  LDG.E.64 R14, desc[UR8][R14.64] ;  /* 0x000000080e0e7981 */ /* 0x008f64000c1e1b00 */
.L_x_2757:
[----:B-----5:R-:W-:-:S04]  /*94e0*/  IADD3 R10, P0, PT, R50, R14, RZ ;  /* 0x0000000e320a7210 */ /* 0x020fc80007f1e0ff */
[----:B------:R-:W-:Y:S02]  /*94f0*/  LEA.HI.X.SX32 R15, R50, R15, 0x1, P0 ;  /* 0x0000000f320f7211 */ /* 0x000fe400000f0eff */
[----:B--2---:R-:W-:-:S04]  /*9500*/  LEA R14, P0, R10, UR10, 0x2 ;  /* 0x0000000a0a0e7c11 */ /* 0x004fc8000f8010ff */
[----:B------:R-:W-:-:S05]  /*9510*/  LEA.HI.X R15, R10, UR11, R15, 0x2, P0 ;  /* 0x0000000b0a0f7c11 */ /* 0x000fca00080f140f */
[----:B------:R3:W-:Y:S04]  /*9520*/  STG.E desc[UR8][R14.64], R23 ;  /* 0x000000170e007986 */ /* 0x0007e8000c101908 */
.L_x_2756:
[----:B------:R-:W-:Y:S05]  /*9530*/  BSYNC.RECONVERGENT B0 ;  /* 0x0000000000007941 */ /* 0x000fea0003800200 */
.L_x_2755:
        /* <DEDUP_REMOVED lines=10> */
.L_x_2760:
[----:B-----5:R-:W-:-:S04]  /*95e0*/  IADD3 R10, P0, PT, R48, R12, RZ ;  /* 0x0000000c300a7210 */ /* 0x020fc80007f1e0ff */
[----:B------:R-:W-:Y:S02]  /*95f0*/  LEA.HI.X.SX32 R13, R48, R13, 0x1, P0 ;  /* 0x0000000d300d7211 */ /* 0x000fe400000f0eff */
[----:B----4-:R-:W-:-:S04]  /*9600*/  LEA R12, P0, R10, UR10, 0x2 ;  /* 0x0000000a0a0c7c11 */ /* 0x010fc8000f8010ff */
[----:B------:R-:W-:-:S05]  /*9610*/  LEA.HI.X R13, R10, UR11, R13, 0x2, P0 ;  /* 0x0000000b0a0d7c11 */ /* 0x000fca00080f140d */
[----:B------:R4:W-:Y:S04]  /*9620*/  STG.E desc[UR8][R12.64], R24 ;  /* 0x000000180c007986 */ /* 0x0009e8000c101908 */
.L_x_2759:
[----:B------:R-:W-:Y:S05]  /*9630*/  BSYNC.RECONVERGENT B0 ;  /* 0x0000000000007941 */ /* 0x000fea0003800200 */
.L_x_2758:
        /* <DEDUP_REMOVED lines=10> */
.L_x_2763:
[----:B-----5:R-:W-:-:S04]  /*96e0*/  IADD3 R8, P0, PT, R46, R12, RZ ;  /* 0x0000000c2e087210 */ /* 0x020fc80007f1e0ff */
[----:B------:R-:W-:Y:S02]  /*96f0*/  LEA.HI.X.SX32 R13, R46, R13, 0x1, P0 ;  /* 0x0000000d2e0d7211 */ /* 0x000fe400000f0eff */
[----:B----4-:R-:W-:-:S04]  /*9700*/  LEA R12, P0, R8, UR10, 0x2 ;  /* 0x0000000a080c7c11 */ /* 0x010fc8000f8010ff */
[----:B------:R-:W-:-:S05]  /*9710*/  LEA.HI.X R13, R8, UR11, R13, 0x2, P0 ;  /* 0x0000000b080d7c11 */ /* 0x000fca00080f140d */
[----:B------:R4:W-:Y:S04]  /*9720*/  STG.E desc[UR8][R12.64], R25 ;  /* 0x000000190c007986 */ /* 0x0009e8000c101908 */
.L_x_2762:
[----:B------:R-:W-:Y:S05]  /*9730*/  BSYNC.RECONVERGENT B0 ;  /* 0x0000000000007941 */ /* 0x000fea0003800200 */
.L_x_2761:
        /* <DEDUP_REMOVED lines=10> */
.L_x_2766:
[----:B-----5:R-:W-:-:S04]  /*97e0*/  IADD3 R10, P0, PT, R44, R8, RZ ;  /* 0x000000082c0a7210 */ /* 0x020fc80007f1e0ff */
[----:B------:R-:W-:Y:S02]  /*97f0*/  LEA.HI.X.SX32 R9, R44, R9, 0x1, P0 ;  /* 0x000000092c097211 */ /* 0x000fe400000f0eff */
[----:B0-----:R-:W-:-:S04]  /*9800*/  LEA R8, P0, R10, UR10, 0x2 ;  /* 0x0000000a0a087c11 */ /* 0x001fc8000f8010ff */
[----:B------:R-:W-:-:S05]  /*9810*/  LEA.HI.X R9, R10, UR11, R9, 0x2, P0 ;  /* 0x0000000b0a097c11 */ /* 0x000fca00080f1409 */
[----:B------:R0:W-:Y:S04]  /*9820*/  STG.E desc[UR8][R8.64], R26 ;  /* 0x0000001a08007986 */ /* 0x0001e8000c101908 */
.L_x_2765:
[----:B------:R-:W-:Y:S05]  /*9830*/  BSYNC.RECONVERGENT B0 ;  /* 0x0000000000007941 */ /* 0x000fea0003800200 */
.L_x_2764:
        /* <DEDUP_REMOVED lines=10> */
.L_x_2769:
[----:B-----5:R-:W-:-:S04]  /*98e0*/  IADD3 R6, P0, PT, R42, R8, RZ ;  /* 0x000000082a067210 */ /* 0x020fc80007f1e0ff */
[----:B------:R-:W-:Y:S02]  /*98f0*/  LEA.HI.X.SX32 R9, R42, R9, 0x1, P0 ;  /* 0x000000092a097211 */ /* 0x000fe400000f0eff */
[----:B0-----:R-:W-:-:S04]  /*9900*/  LEA R8, P0, R6, UR10, 0x2 ;  /* 0x0000000a06087c11 */ /* 0x001fc8000f8010ff */
[----:B------:R-:W-:-:S05]  /*9910*/  LEA.HI.X R9, R6, UR11, R9, 0x2, P0 ;  /* 0x0000000b06097c11 */ /* 0x000fca00080f1409 */
[----:B------:R0:W-:Y:S04]  /*9920*/  STG.E desc[UR8][R8.64], R27 ;  /* 0x0000001b08007986 */ /* 0x0001e8000c101908 */
.L_x_2768:
[----:B------:R-:W-:Y:S05]  /*9930*/  BSYNC.RECONVERGENT B0 ;  /* 0x0000000000007941 */ /* 0x000fea0003800200 */
.L_x_2767:
        /* <DEDUP_REMOVED lines=10> */
.L_x_2772:
[----:B0----5:R-:W-:-:S04]  /*99e0*/  IADD3 R8, P0, PT, R34, R6, RZ ;  /* 0x0000000622087210 */ /* 0x021fc80007f1e0ff */
[----:B------:R-:W-:Y:S02]  /*99f0*/  LEA.HI.X.SX32 R7, R34, R7, 0x1, P0 ;  /* 0x0000000722077211 */ /* 0x000fe400000f0eff */
[----:B------:R-:W-:-:S04]  /*9a00*/  LEA R6, P0, R8, UR10, 0x2 ;  /* 0x0000000a08067c11 */ /* 0x000fc8000f8010ff */
[----:B------:R-:W-:-:S05]  /*9a10*/  LEA.HI.X R7, R8, UR11, R7, 0x2, P0 ;  /* 0x0000000b08077c11 */ /* 0x000fca00080f1407 */
[----:B------:R0:W-:Y:S04]  /*9a20*/  STG.E desc[UR8][R6.64], R31 ;  /* 0x0000001f06007986 */ /* 0x0001e8000c101908 */
.L_x_2771:
[----:B------:R-:W-:Y:S05]  /*9a30*/  BSYNC.RECONVERGENT B0 ;  /* 0x0000000000007941 */ /* 0x000fea0003800200 */
.L_x_2770:
        /* <DEDUP_REMOVED lines=10> */
.L_x_2775:
[----:B-----5:R-:W-:-:S04]  /*9ae0*/  IADD3 R4, P0, PT, R32, R6, RZ ;  /* 0x0000000620047210 */ /* 0x020fc80007f1e0ff */
[----:B------:R-:W-:Y:S02]  /*9af0*/  LEA.HI.X.SX32 R7, R32, R7, 0x1, P0 ;  /* 0x0000000720077211 */ /* 0x000fe400000f0eff */
[----:B0-----:R-:W-:-:S04]  /*9b00*/  LEA R6, P0, R4, UR10, 0x2 ;  /* 0x0000000a04067c11 */ /* 0x001fc8000f8010ff */
[----:B------:R-:W-:-:S05]  /*9b10*/  LEA.HI.X R7, R4, UR11, R7, 0x2, P0 ;  /* 0x0000000b04077c11 */ /* 0x000fca00080f1407 */
[----:B------:R0:W-:Y:S04]  /*9b20*/  STG.E desc[UR8][R6.64], R36 ;  /* 0x0000002406007986 */ /* 0x0001e8000c101908 */
.L_x_2774:
[----:B------:R-:W-:Y:S05]  /*9b30*/  BSYNC.RECONVERGENT B0 ;  /* 0x0000000000007941 */ /* 0x000fea0003800200 */
.L_x_2773:
        /* <DEDUP_REMOVED lines=10> */
.L_x_2778:
[----:B0----5:R-:W-:-:S04]  /*9be0*/  IADD3 R6, P0, PT, R30, R4, RZ ;  /* 0x000000041e067210 */ /* 0x021fc80007f1e0ff */
[----:B------:R-:W-:Y:S02]  /*9bf0*/  LEA.HI.X.SX32 R5, R30, R5, 0x1, P0 ;  /* 0x000000051e057211 */ /* 0x000fe400000f0eff */
[----:B------:R-:W-:-:S04]  /*9c00*/  LEA R4, P0, R6, UR10, 0x2 ;  /* 0x0000000a06047c11 */ /* 0x000fc8000f8010ff */
[----:B------:R-:W-:-:S05]  /*9c10*/  LEA.HI.X R5, R6, UR11, R5, 0x2, P0 ;  /* 0x0000000b06057c11 */ /* 0x000fca00080f1405 */
[----:B------:R0:W-:Y:S04]  /*9c20*/  STG.E desc[UR8][R4.64], R37 ;  /* 0x0000002504007986 */ /* 0x0001e8000c101908 */
.L_x_2777:
[----:B------:R-:W-:Y:S05]  /*9c30*/  BSYNC.RECONVERGENT B0 ;  /* 0x0000000000007941 */ /* 0x000fea0003800200 */
.L_x_2776:
        /* <DEDUP_REMOVED lines=10> */
.L_x_2781:
[----:B-----5:R-:W-:-:S04]  /*9ce0*/  IADD3 R2, P0, PT, R28, R4, RZ ;  /* 0x000000041c027210 */ /* 0x020fc80007f1e0ff */
[----:B------:R-:W-:Y:S02]  /*9cf0*/  LEA.HI.X.SX32 R5, R28, R5, 0x1, P0 ;  /* 0x000000051c057211 */ /* 0x000fe400000f0eff */
[----:B0-----:R-:W-:-:S04]  /*9d00*/  LEA R4, P0, R2, UR10, 0x2 ;  /* 0x0000000a02047c11 */ /* 0x001fc8000f8010ff */
[----:B------:R-:W-:-:S05]  /*9d10*/  LEA.HI.X R5, R2, UR11, R5, 0x2, P0 ;  /* 0x0000000b02057c11 */ /* 0x000fca00080f1405 */
[----:B------:R0:W-:Y:S04]  /*9d20*/  STG.E desc[UR8][R4.64], R38 ;  /* 0x0000002604007986 */ /* 0x0001e8000c101908 */
.L_x_2780:
[----:B------:R-:W-:Y:S05]  /*9d30*/  BSYNC.RECONVERGENT B0 ;  /* 0x0000000000007941 */ /* 0x000fea0003800200 */
.L_x_2779:
        /* <DEDUP_REMOVED lines=10> */
.L_x_2784:
[----:B0----5:R-:W-:-:S04]  /*9de0*/  IADD3 R4, P0, PT, R16, R2, RZ ;  /* 0x0000000210047210 */ /* 0x021fc80007f1e0ff */
[----:B------:R-:W-:Y:S02]  /*9df0*/  LEA.HI.X.SX32 R3, R16, R3, 0x1, P0 ;  /* 0x0000000310037211 */ /* 0x000fe400000f0eff */
[----:B------:R-:W-:-:S04]  /*9e00*/  LEA R2, P0, R4, UR10, 0x2 ;  /* 0x0000000a04027c11 */ /* 0x000fc8000f8010ff */
[----:B------:R-:W-:-:S05]  /*9e10*/  LEA.HI.X R3, R4, UR11, R3, 0x2, P0 ;  /* 0x0000000b04037c11 */ /* 0x000fca00080f1403 */
[----:B------:R0:W-:Y:S04]  /*9e20*/  STG.E desc[UR8][R2.64], R39 ;  /* 0x0000002702007986 */ /* 0x0001e8000c101908 */
.L_x_2783:
[----:B------:R-:W-:Y:S05]  /*9e30*/  BSYNC.RECONVERGENT B0 ;  /* 0x0000000000007941 */ /* 0x000fea0003800200 */
.L_x_2782:
        /* <DEDUP_REMOVED lines=9> */
.L_x_2785:
[----:B-----5:R-:W-:-:S04]  /*9ed0*/  IADD3 R0, P0, PT, R52, R2, RZ ;  /* 0x0000000234007210 */ /* 0x020fc80007f1e0ff */
[----:B------:R-:W-:Y:S02]  /*9ee0*/  LEA.HI.X.SX32 R3, R52, R3, 0x1, P0 ;  /* 0x0000000334037211 */ /* 0x000fe400000f0eff */
[----:B0-----:R-:W-:-:S04]  /*9ef0*/  LEA R2, P0, R0, UR10, 0x2 ;  /* 0x0000000a00027c11 */ /* 0x001fc8000f8010ff */
[----:B------:R-:W-:-:S05]  /*9f00*/  LEA.HI.X R3, R0, UR11, R3, 0x2, P0 ;  /* 0x0000000b00037c11 */ /* 0x000fca00080f1403 */
[----:B------:R0:W-:Y:S01]  /*9f10*/  STG.E desc[UR8][R2.64], R40 ;  /* 0x0000002802007986 */ /* 0x0001e2000c101908 */
[----:B------:R-:W-:Y:S05]  /*9f20*/  BRA `(.L_x_2731) ;  /* 0x00000008004c7947 */ /* 0x000fea0003800000 */
.L_x_2745:
        /* <DEDUP_REMOVED lines=19> */
[----:B------:R-:W-:Y:S01]  /*a060*/  @P6 LEA R50, R50, UR5, 0x2 ;  /* 0x0000000532326c11 */ /* 0x000fe2000f8e10ff */
[--C-:B------:R-:W-:Y:S01]  /*a070*/  @P2 IMAD.IADD R46, R46, 0x1, -R17.reuse ;  /* 0x000000012e2e2824 */ /* 0x100fe200078e0a11 */
[----:B------:R-:W-:Y:S01]  /*a080*/  ISETP.NE.AND P0, PT, R6, RZ, PT ;  /* 0x000000ff0600720c */ /* 0x000fe20003f05270 */
[----:B------:R-:W-:Y:S01]  /*a090*/  @P1 IMAD.IADD R44, R44, 0x1, -R17 ;  /* 0x000000012c2c1824 */ /* 0x000fe200078e0a11 */
[----:B------:R-:W-:Y:S01]  /*a0a0*/  @P4 STS [R8], R21 ;  /* 0x0000001508004388 */ /* 0x000fe20000000800 */
[----:B------:R-:W-:-:S02]  /*a0b0*/  ISETP.NE.AND P4, PT, R7, RZ, PT ;  /* 0x000000ff0700720c */ /* 0x000fc40003f85270 */
[----:B------:R-:W-:Y:S01]  /*a0c0*/  @P5 LEA R7, R48, UR5, 0x2 ;  /* 0x0000000530075c11 */ /* 0x000fe2000f8e10ff */
[----:B------:R-:W-:Y:S01]  /*a0d0*/  @P3 STS [R9], R22 ;  /* 0x0000001609003388 */ /* 0x000fe20000000800 */
[----:B------:R-:W-:Y:S02]  /*a0e0*/  @P2 LEA R46, R46, UR5, 0x2 ;  /* 0x000000052e2e2c11 */ /* 0x000fe4000f8e10ff */
[----:B------:R-:W-:Y:S01]  /*a0f0*/  ISETP.NE.AND P3, PT, R4, RZ, PT ;  /* 0x000000ff0400720c */ /* 0x000fe20003f65270 */
[----:B------:R-:W-:Y:S01]  /*a100*/  @P6 STS [R50], R23 ;  /* 0x0000001732006388 */ /* 0x000fe20000000800 */
[----:B------:R-:W-:Y:S02]  /*a110*/  ISETP.NE.AND P6, PT, R5, RZ, PT ;  /* 0x000000ff0500720c */ /* 0x000fe40003fc5270 */
[----:B------:R-:W-:Y:S01]  /*a120*/  @P1 LEA R5, R44, UR5, 0x2 ;  /* 0x000000052c051c11 */ /* 0x000fe2000f8e10ff */
[----:B------:R-:W-:Y:S01]  /*a130*/  @P5 STS [R7], R24 ;  /* 0x0000001807005388 */ /* 0x000fe20000000800 */
[----:B------:R-:W-:Y:S01]  /*a140*/  ISETP.NE.AND P5, PT, R2, RZ, PT ;  /* 0x000000ff0200720c */ /* 0x000fe20003fa5270 */
[----:B------:R-:W-:-:S02]  /*a150*/  @P0 IMAD.IADD R42, R42, 0x1, -R17 ;  /* 0x000000012a2a0824 */ /* 0x000fc400078e0a11 */
[----:B------:R-:W-:Y:S01]  /*a160*/  @P2 STS [R46], R25 ;  /* 0x000000192e002388 */ /* 0x000fe20000000800 */
[----:B------:R-:W-:Y:S01]  /*a170*/  ISETP.NE.AND P2, PT, R3, RZ, PT ;  /* 0x000000ff0300720c */ /* 0x000fe20003f45270 */
[--C-:B------:R-:W-:Y:S01]  /*a180*/  @P4 IMAD.IADD R34, R34, 0x1, -R17.reuse ;  /* 0x0000000122224824 */ /* 0x100fe200078e0a11 */
[----:B------:R-:W-:Y:S01]  /*a190*/  @P0 LEA R42, R42, UR5, 0x2 ;  /* 0x000000052a2a0c11 */ /* 0x000fe2000f8e10ff */
[----:B------:R2:W-:Y:S01]  /*a1a0*/  @P1 STS [R5], R26 ;  /* 0x0000001a05001388 */ /* 0x0005e20000000800 */
[----:B------:R-:W-:Y:S01]  /*a1b0*/  ISETP.NE.AND P1, PT, R0, RZ, PT ;  /* 0x000000ff0000720c */ /* 0x000fe20003f25270 */
[--C-:B------:R-:W-:Y:S01]  /*a1c0*/  @P3 IMAD.IADD R32, R32, 0x1, -R17.reuse ;  /* 0x0000000120203824 */ /* 0x100fe200078e0a11 */
[----:B------:R-:W-:Y:S01]  /*a1d0*/  @P4 LEA R34, R34, UR5, 0x2 ;  /* 0x0000000522224c11 */ /* 0x000fe2000f8e10ff */
[--C-:B------:R-:W-:Y:S01]  /*a1e0*/  @P6 IMAD.IADD R30, R30, 0x1, -R17.reuse ;  /* 0x000000011e1e6824 */ /* 0x100fe200078e0a11 */
[----:B------:R3:W-:Y:S01]  /*a1f0*/  @P0 STS [R42], R27 ;  /* 0x0000001b2a000388 */ /* 0x0007e20000000800 */
[----:B------:R-:W-:Y:S01]  /*a200*/  @P5 IMAD.IADD R28, R28, 0x1, -R17 ;  /* 0x000000011c1c5824 */ /* 0x000fe200078e0a11 */
[----:B------:R-:W-:-:S02]  /*a210*/  ISETP.GE.AND P0, PT, R14, R33, PT ;  /* 0x000000210e00720c */ /* 0x000fc40003f06270 */
[----:B------:R-:W-:Y:S01]  /*a220*/  @P3 LEA R3, R32, UR5, 0x2 ;  /* 0x0000000520033c11 */ /* 0x000fe2000f8e10ff */
[--C-:B------:R-:W-:Y:S01]  /*a230*/  @P2 IMAD.IADD R16, R16, 0x1, -R17.reuse ;  /* 0x0000000110102824 */ /* 0x100fe200078e0a11 */
[----:B------:R-:W-:Y:S01]  /*a240*/  @P6 LEA R30, R30, UR5, 0x2 ;  /* 0x000000051e1e6c11 */ /* 0x000fe2000f8e10ff */
[----:B------:R3:W-:Y:S01]  /*a250*/  @P4 STS [R34], R31 ;  /* 0x0000001f22004388 */ /* 0x0007e20000000800 */
[----:B--2---:R-:W-:Y:S01]  /*a260*/  @P5 LEA R5, R28, UR5, 0x2 ;  /* 0x000000051c055c11 */ /* 0x004fe2000f8e10ff */
        /* <DEDUP_REMOVED lines=11> */
[----:B------:R-:W-:Y:S01]  /*a320*/  VIADD R0, R14, UR7 ;  /* 0x000000070e007c36 */ /* 0x000fe20008000000 */
        /* <DEDUP_REMOVED lines=9> */
[C---:B---3--:R-:W-:Y:S01]  /*a3c0*/  IMAD.IADD R7, R14.reuse, 0x1, R17 ;  /* 0x000000010e077824 */ /* 0x048fe200078e0211 */
[----:B------:R-:W-:Y:S02]  /*a3d0*/  LEA R6, R14, UR5, 0x2 ;  /* 0x000000050e067c11 */ /* 0x000fe4000f8e10ff */
[----:B-1----:R-:W-:Y:S01]  /*a3e0*/  ISETP.NE.AND P2, PT, R10, RZ, PT ;  /* 0x000000ff0a00720c */ /* 0x002fe20003f45270 */
[C---:B------:R-:W-:Y:S01]  /*a3f0*/  IMAD.SHL.U32 R2, R0.reuse, 0x200, RZ ;  /* 0x0000020000027824 */ /* 0x040fe200078e00ff */
[----:B------:R-:W-:-:S04]  /*a400*/  LOP3.LUT R0, R0, 0x3, RZ, 0xc0, !PT ;  /* 0x0000000300007812 */ /* 0x000fc800078ec0ff */
[----:B------:R-:W-:Y:S01]  /*a410*/  LOP3.LUT R3, R2, 0x600, RZ, 0xc0, !PT ;  /* 0x0000060002037812 */ /* 0x000fe200078ec0ff */
[----:B------:R-:W-:-:S04]  /*a420*/  IMAD.MOV R0, RZ, RZ, -R0 ;  /* 0x000000ffff007224 */ /* 0x000fc800078e0a00 */
[----:B------:R-:W-:-:S07]  /*a430*/  IMAD.IADD R14, R14, 0x1, R3 ;  /* 0x000000010e0e7824 */ /* 0x000fce00078e0203 */
.L_x_2788:
        /* <DEDUP_REMOVED lines=14> */
.L_x_2787:
[----:B------:R-:W-:Y:S05]  /*a520*/  BSYNC.RECONVERGENT B0 ;  /* 0x0000000000007941 */ /* 0x000fea0003800200 */
.L_x_2786:
        /* <DEDUP_REMOVED lines=8> */
.L_x_2789:
[----:B--23--:R-:W1:Y:S01]  /*a5b0*/  @!P0 LDC.64 R6, c[0x0][0x3d8] ;  /* 0x0000f600ff068b82 */ /* 0x00ce620000000a00 */
        /* <DEDUP_REMOVED lines=42> */
.L_x_2731:
[----:B------:R-:W-:Y:S05]  /*a860*/  BSYNC.RECONVERGENT B1 ;  /* 0x0000000000017941 */ /* 0x000fea0003800200 */
.L_x_2682:
[----:B------:R-:W5:Y:S02]  /*a870*/  S2R R0, SR_TID.X ;  /* 0x0000000000007919 */ /* 0x000f640000002100 */
[----:B-----5:R-:W-:-:S13]  /*a880*/  ISETP.NE.AND P0, PT, R0, RZ, PT ;  /* 0x000000ff0000720c */ /* 0x020fda0003f05270 */
[----:B------:R-:W-:Y:S05]  /*a890*/  @P0 EXIT ;  /* 0x000000000000094d */ /* 0x000fea0003800000 */
[----:B------:R-:W5:Y:S02]  /*a8a0*/  LDCU.U8 UR4, c[0x0][0x3c1] ;  /* 0x00007820ff0477ac */ /* 0x000f640008000000 */
[----:B-----5:R-:W-:-:S09]  /*a8b0*/  UISETP.NE.AND UP0, UPT, UR4, URZ, UPT ;  /* 0x000000ff0400728c */ /* 0x020fd2000bf05270 */
[----:B------:R-:W-:Y:S05]  /*a8c0*/  BRA.U !UP0, `(.L_x_2790) ;  /* 0x0000000108287547 */ /* 0x000fea000b800000 */
[----:B------:R-:W5:Y:S01]  /*a8d0*/  LDCU.U8 UR4, c[0x0][0x3c0] ;  /* 0x00007800ff0477ac */ /* 0x000f620008000000 */
[----:B0-234-:R-:W0:Y:S01]  /*a8e0*/  LDC.64 R2, c[0x0][0x3a0] ;  /* 0x0000e800ff027b82 */ /* 0x01de220000000a00 */
[----:B-1----:R-:W-:Y:S01]  /*a8f0*/  IMAD.MOV.U32 R4, RZ, RZ, RZ ;  /* 0x000000ffff047224 */ /* 0x002fe200078e00ff */
[----:B-----5:R-:W-:-:S09]  /*a900*/  UISETP.NE.AND UP0, UPT, UR4, URZ, UPT ;  /* 0x000000ff0400728c */ /* 0x020fd2000bf05270 */
[----:B------:R-:W-:Y:S05]  /*a910*/  BRA.U UP0, `(.L_x_2791) ;  /* 0x0000000100087547 */ /* 0x000fea000b800000 */
[----:B------:R-:W1:Y:S02]  /*a920*/  LDC.64 R4, c[0x0][0x3d8] ;  /* 0x0000f600ff047b82 */ /* 0x000e640000000a00 */
[----:B-1----:R1:W5:Y:S02]  /*a930*/  LDG.E R4, desc[UR8][R4.64] ;  /* 0x0000000804047981 */ /* 0x002364000c1e1900 */
.L_x_2791:
[----:B-----5:R-:W-:-:S05]  /*a940*/  IMAD.IADD R11, R4, 0x1, R11 ;  /* 0x00000001040b7824 */ /* 0x020fca00078e020b */
[----:B0-----:R-:W-:Y:S01]  /*a950*/  STG.E desc[UR8][R2.64], R11 ;  /* 0x0000000b02007986 */ /* 0x001fe2000c101908 */
[----:B------:R-:W-:Y:S05]  /*a960*/  EXIT ;  /* 0x000000000000794d */ /* 0x000fea0003800000 */
.L_x_2790:
[----:B------:R-:W5:Y:S01]  /*a970*/  LDCU.U8 UR4, c[0x0][0x3c0] ;  /* 0x00007800ff0477ac */ /* 0x000f620008000000 */
[----:B01234-:R-:W0:Y:S01]  /*a980*/  LDC.64 R4, c[0x0][0x3e0] ;  /* 0x0000f800ff047b82 */ /* 0x01fe220000000a00 */
[----:B------:R-:W-:Y:S01]  /*a990*/  CS2R R2, SRZ ;  /* 0x0000000000027805 */ /* 0x000fe2000001ff00 */
[----:B-----5:R-:W-:-:S09]  /*a9a0*/  UISETP.NE.AND UP0, UPT, UR4, URZ, UPT ;  /* 0x000000ff0400728c */ /* 0x020fd2000bf05270 */
[----:B------:R-:W-:Y:S05]  /*a9b0*/  BRA.U UP0, `(.L_x_2792) ;  /* 0x0000000100087547 */ /* 0x000fea000b800000 */
[----:B------:R-:W1:Y:S02]  /*a9c0*/  LDC.64 R2, c[0x0][0x3d8] ;  /* 0x0000f600ff027b82 */ /* 0x000e640000000a00 */
[----:B-1----:R-:W5:Y:S02]  /*a9d0*/  LDG.E.64 R2, desc[UR8][R2.64] ;  /* 0x0000000802027981 */ /* 0x002f64000c1e1b00 */
.L_x_2792:
[----:B-----5:R-:W-:-:S04]  /*a9e0*/  IADD3 R2, P0, PT, R11, R2, RZ ;  /* 0x000000020b027210 */ /* 0x020fc80007f1e0ff */
[----:B------:R-:W-:-:S05]  /*a9f0*/  LEA.HI.X.SX32 R3, R11, R3, 0x1, P0 ;  /* 0x000000030b037211 */ /* 0x000fca00000f0eff */
[----:B0-----:R-:W-:Y:S01]  /*aa00*/  STG.E.64 desc[UR8][R4.64], R2 ;  /* 0x0000000204007986 */ /* 0x001fe2000c101b08 */
[----:B------:R-:W-:Y:S05]  /*aa10*/  EXIT ;  /* 0x000000000000794d */ /* 0x000fea0003800000 */
.L_x_2625:
[----:B------:R-:W-:Y:S01]  /*aa20*/  BSSY B0, `(.L_x_2793) ;  /* 0x0000006000007945 */ /* 0x000fe20003800000 */
[----:B------:R-:W-:Y:S01]  /*aa30*/  PLOP3.LUT P6, PT, P6, PT, PT, 0x8, 0x80 ;  /* 0x000000000080781c */ /* 0x000fe200037ce170 */
[----:B------:R-:W-:-:S12]  /*aa40*/  IMAD.MOV.U32 R46, RZ, RZ, -0x1 ;  /* 0xffffffffff2e7424 */ /* 0x000fd800078e00ff */
[----:B------:R-:W-:Y:S05]  /*aa50*/  WARPSYNC.COLLECTIVE R46, `(.L_x_2794) ;  /* 0x000000002e087348 */ /* 0x000fea0003c00000 */
[----:B------:R-:W-:Y:S01]  /*aa60*/  VOTE.ANY P6, P6 ;  /* 0x0000000000ff7806 */ /* 0x000fe200030c0100 */
[----:B------:R-:W-:-:S12]  /*aa70*/  ENDCOLLECTIVE ;  /* 0x000000000000791b */ /* 0x000fd80003800000 */
.L_x_2794:
[----:B------:R-:W-:Y:S05]  /*aa80*/  BSYNC B0 ;  /* 0x0000000000007941 */ /* 0x000fea0003800000 */
.L_x_2793:
[----:B------:R-:W-:Y:S05]  /*aa90*/  BRA `(.L_x_2795) ;  /* 0xffffff8400c47947 */ /* 0x000fea000383ffff */
.L_x_2627:
[----:B------:R-:W-:Y:S01]  /*aaa0*/  BSSY B0, `(.L_x_2796) ;  /* 0x0000006000007945 */ /* 0x000fe20003800000 */
[----:B------:R-:W-:Y:S01]  /*aab0*/  PLOP3.LUT P6, PT, P6, PT, PT, 0x8, 0x80 ;  /* 0x000000000080781c */ /* 0x000fe200037ce170 */
[----:B------:R-:W-:-:S12]  /*aac0*/  IMAD.MOV.U32 R46, RZ, RZ, -0x1 ;  /* 0xffffffffff2e7424 */ /* 0x000fd800078e00ff */
[----:B------:R-:W-:Y:S05]  /*aad0*/  WARPSYNC.COLLECTIVE R46, `(.L_x_2797) ;  /* 0x000000002e087348 */ /* 0x000fea0003c00000 */
[----:B------:R-:W-:Y:S01]  /*aae0*/  VOTE.ANY P6, P6 ;  /* 0x0000000000ff7806 */ /* 0x000fe200030c0100 */
[----:B------:R-:W-:-:S12]  /*aaf0*/  ENDCOLLECTIVE ;  /* 0x000000000000791b */ /* 0x000fd80003800000 */
.L_x_2797:
[----:B------:R-:W-:Y:S05]  /*ab00*/  BSYNC B0 ;  /* 0x0000000000007941 */ /* 0x000fea0003800000 */
.L_x_2796:
[----:B------:R-:W-:Y:S05]  /*ab10*/  BRA `(.L_x_2798) ;  /* 0xffffff8800187947 */ /* 0x000fea000383ffff */
.L_x_2629:
[----:B------:R-:W-:Y:S01]  /*ab20*/  BSSY B0, `(.L_x_2799) ;  /* 0x0000006000007945 */ /* 0x000fe20003800000 */
[----:B------:R-:W-:Y:S01]  /*ab30*/  PLOP3.LUT P6, PT, P6, PT, PT, 0x8, 0x80 ;  /* 0x000000000080781c */ /* 0x000fe200037ce170 */
[----:B------:R-:W-:-:S12]  /*ab40*/  IMAD.MOV.U32 R46, RZ, RZ, -0x1 ;  /* 0xffffffffff2e7424 */ /* 0x000fd800078e00ff */
[----:B------:R-:W-:Y:S05]  /*ab50*/  WARPSYNC.COLLECTIVE R46, `(.L_x_2800) ;  /* 0x000000002e087348 */ /* 0x000fea0003c00000 */
[----:B------:R-:W-:Y:S01]  /*ab60*/  VOTE.ANY R46, PT, P6 ;  /* 0x00000000002e7806 */ /* 0x000fe200030e0100 */
[----:B------:R-:W-:Y:S06]  /*ab70*/  ENDCOLLECTIVE ;  /* 0x000000000000791b */ /* 0x000fec0003800000 */
.L_x_2800:
[----:B------:R-:W-:Y:S05]  /*ab80*/  BSYNC B0 ;  /* 0x0000000000007941 */ /* 0x000fea0003800000 */
.L_x_2799:
[----:B------:R-:W0:Y:S01]  /*ab90*/  S2R R4, SR_GEMASK ;  /* 0x0000000000047919 */ /* 0x000e220000003c00 */
[----:B------:R-:W-:Y:S02]  /*aba0*/  IMAD.MOV.U32 R52, RZ, RZ, 0x1 ;  /* 0x00000001ff347424 */ /* 0x000fe400078e00ff */
[C---:B------:R-:W-:Y:S02]  /*abb0*/  VIADD R41, R17.reuse, 0x2 ;  /* 0x0000000211297836 */ /* 0x040fe40000000000 */
[C---:B------:R-:W-:Y:S02]  /*abc0*/  VIADD R40, R17.reuse, 0x4 ;  /* 0x0000000411287836 */ /* 0x040fe40000000000 */
[C---:B------:R-:W-:Y:S02]  /*abd0*/  VIADD R38, R17.reuse, 0x8 ;  /* 0x0000000811267836 */ /* 0x040fe40000000000 */
[----:B------:R-:W-:Y:S01]  /*abe0*/  VIADD R44, R17, 0x10 ;  /* 0x00000010112c7836 */ /* 0x000fe20000000000 */
[----:B0-----:R-:W-:-:S05]  /*abf0*/  LOP3.LUT R46, R46, 0x80000000, R4, 0xec, !PT ;  /* 0x800000002e2e7812 */ /* 0x001fca00078eec04 */
[----:B------:R-:W-:-:S05]  /*ac00*/  VIADD R7, R46, 0xffffffff ;  /* 0xffffffff2e077836 */ /* 0x000fca0000000000 */
[----:B------:R-:W-:Y:S01]  /*ac10*/  LOP3.LUT R7, R46, R7, RZ, 0xc, !PT ;  /* 0x000000072e077212 */ /* 0x000fe200078e0cff */
[----:B------:R-:W-:-:S03]  /*ac20*/  IMAD.MOV.U32 R46, RZ, RZ, -0x1 ;  /* 0xffffffffff2e7424 */ /* 0x000fc600078e00ff */
[----:B------:R0:W1:Y:S04]  /*ac30*/  POPC R53, R7 ;  /* 0x0000000700357309 */ /* 0x0000680000000000 */
[----:B01----:R-:W-:Y:S05]  /*ac40*/  WARPSYNC.COLLECTIVE R46, `(.L_x_2801) ;  /* 0x000000002e087348 */ /* 0x003fea0003c00000 */
[----:B-1----:R1:W2:Y:S02]  /*ac50*/  SHFL.DOWN P6, R54, R35, R52, R53 ;  /* 0x0800003423367389 */ /* 0x0022a400000c0035 */
[----:B012---:R-:W-:Y:S05]  /*ac60*/  ENDCOLLECTIVE ;  /* 0x000000000000791b */ /* 0x007fea0003800000 */
.L_x_2801:
[----:B------:R-:W-:Y:S01]  /*ac70*/  IMAD.MOV.U32 R52, RZ, RZ, 0x2 ;  /* 0x00000002ff347424 */ /* 0x000fe200078e00ff */
[----:B------:R-:W-:-:S04]  /*ac80*/  ISETP.GE.AND P6, PT, R17, R53, PT ;  /* 0x000000351100720c */ /* 0x000fc80003fc6270 */
[----:B------:R-:W-:-:S05]  /*ac90*/  SEL R6, R54, RZ, !P6 ;  /* 0x000000ff36067207 */ /* 0x000fca0007000000 */
[----:B------:R-:W-:-:S04]  /*aca0*/  IMAD.IADD R6, R6, 0x1, R35 ;  /* 0x0000000106067824 */ /* 0x000fc800078e0223 */
[----:B------:R-:W-:-:S07]  /*acb0*/  IMAD.MOV.U32 R35, RZ, RZ, R6 ;  /* 0x000000ffff237224 */ /* 0x000fce00078e0006 */
[----:B------:R-:W-:Y:S05]  /*acc0*/  WARPSYNC.COLLECTIVE R46, `(.L_x_2802) ;  /* 0x000000002e087348 */ /* 0x000fea0003c00000 */
[----:B------:R0:W1:Y:S02]  /*acd0*/  SHFL.DOWN P6, R54, R35, R52, R53 ;  /* 0x0800003423367389 */ /* 0x00006400000c0035 */
[----:B01----:R-:W-:Y:S05]  /*ace0*/  ENDCOLLECTIVE ;  /* 0x000000000000791b */ /* 0x003fea0003800000 */
.L_x_2802:
        /* <DEDUP_REMOVED lines=8> */
.L_x_2803:
[----:B------:R-:W-:Y:S01]  /*ad70*/  IMAD.MOV.U32 R52, RZ, RZ, 0x8 ;  /* 0x00000008ff347424 */ /* 0x000fe200078e00ff */
[----:B------:R-:W-:-:S04]  /*ad80*/  ISETP.GT.AND P6, PT, R40, R53, PT ;  /* 0x000000352800720c */ /* 0x000fc80003fc4270 */
[----:B------:R-:W-:-:S05]  /*ad90*/  SEL R7, R54, RZ, !P6 ;  /* 0x000000ff36077207 */ /* 0x000fca0007000000 */
[----:B------:R-:W-:Y:S02]  /*ada0*/  IMAD.IADD R48, R8, 0x1, R7 ;  /* 0x0000000108307824 */ /* 0x000fe400078e0207 */
[----:B------:R-:W0:Y:S02]  /*adb0*/  LDC.64 R6, c[0x0][0x3a8] ;  /* 0x0000ea00ff067b82 */ /* 0x000e240000000a00 */
[----:B------:R-:W-:-:S07]  /*adc0*/  IMAD.MOV.U32 R35, RZ, RZ, R48 ;  /* 0x000000ffff237224 */ /* 0x000fce00078e0030 */
[----:B0-----:R-:W-:Y:S05]  /*add0*/  WARPSYNC.COLLECTIVE R46, `(.L_x_2804) ;  /* 0x000000002e087348 */ /* 0x001fea0003c00000 */
[----:B------:R1:W2:Y:S02]  /*ade0*/  SHFL.DOWN P6, R54, R35, R52, R53 ;  /* 0x0800003423367389 */ /* 0x0002a400000c0035 */
[----:B012---:R-:W-:Y:S05]  /*adf0*/  ENDCOLLECTIVE ;  /* 0x000000000000791b */ /* 0x007fea0003800000 */
.L_x_2804:
[----:B------:R-:W-:Y:S01]  /*ae00*/  IMAD.MOV.U32 R52, RZ, RZ, 0x10 ;  /* 0x00000010ff347424 */ /* 0x000fe200078e00ff */
[----:B------:R-:W-:-:S04]  /*ae10*/  ISETP.GT.AND P6, PT, R38, R53, PT ;  /* 0x000000352600720c */ /* 0x000fc80003fc4270 */
[----:B------:R-:W-:Y:S02]  /*ae20*/  SEL R9, R54, RZ, !P6 ;  /* 0x000000ff36097207 */ /* 0x000fe40007000000 */
[----:B------:R-:W-:-:S03]  /*ae30*/  IADD3 R42, P6, PT, R6, 0x100, RZ ;  /* 0x00000100062a7810 */ /* 0x000fc60007fde0ff */
[----:B------:R-:W-:Y:S02]  /*ae40*/  IMAD.IADD R6, R48, 0x1, R9 ;  /* 0x0000000130067824 */ /* 0x000fe400078e0209 */
[----:B------:R-:W-:Y:S02]  /*ae50*/  IMAD.X R43, RZ, RZ, R7, P6 ;  /* 0x000000ffff2b7224 */ /* 0x000fe400030e0607 */
[----:B------:R-:W-:-:S07]  /*ae60*/  IMAD.MOV.U32 R35, RZ, RZ, R6 ;  /* 0x000000ffff237224 */ /* 0x000fce00078e0006 */
[----:B------:R-:W-:Y:S05]  /*ae70*/  WARPSYNC.COLLECTIVE R46, `(.L_x_2805) ;  /* 0x000000002e087348 */ /* 0x000fea0003c00000 */
[----:B------:R0:W1:Y:S02]  /*ae80*/  SHFL.DOWN P6, R54, R35, R52, R53 ;  /* 0x0800003423367389 */ /* 0x00006400000c0035 */
[----:B01----:R-:W-:Y:S05]  /*ae90*/  ENDCOLLECTIVE ;  /* 0x000000000000791b */ /* 0x003fea0003800000 */
.L_x_2805:
[----:B------:R-:W-:-:S04]  /*aea0*/  ISETP.GT.AND P6, PT, R44, R53, PT ;  /* 0x000000352c00720c */ /* 0x000fc80003fc4270 */
[----:B------:R-:W-:Y:S02]  /*aeb0*/  SEL R7, R54, RZ, !P6 ;  /* 0x000000ff36077207 */ /* 0x000fe40007000000 */
[----:B------:R-:W-:-:S03]  /*aec0*/  ISETP.NE.AND P6, PT, R34, 0x65, PT ;  /* 0x000000652200780c */ /* 0x000fc60003fc5270 */
[----:B------:R-:W-:-:S10]  /*aed0*/  IMAD.IADD R48, R6, 0x1, R7 ;  /* 0x0000000106307824 */ /* 0x000fd400078e0207 */
[----:B------:R-:W-:Y:S05]  /*aee0*/  WARPSYNC.COLLECTIVE R46, `(.L_x_2806) ;  /* 0x000000002e087348 */ /* 0x000fea0003c00000 */
[----:B------:R-:W-:Y:S01]  /*aef0*/  VOTE.ALL P6, P6 ;  /* 0x0000000000ff7806 */ /* 0x000fe200030c0000 */
[----:B------:R-:W-:-:S12]  /*af00*/  ENDCOLLECTIVE ;  /* 0x000000000000791b */ /* 0x000fd80003800000 */
.L_x_2806:
[----:B------:R-:W-:Y:S05]  /*af10*/  BRA `(.L_x_2807) ;  /* 0xffffff8400b47947 */ /* 0x000fea000383ffff */
.L_x_2631:
[----:B------:R-:W-:Y:S01]  /*af20*/  BSSY B0, `(.L_x_2808) ;  /* 0x0000006000007945 */ /* 0x000fe20003800000 */
[----:B------:R-:W-:Y:S01]  /*af30*/  PLOP3.LUT P6, PT, P6, PT, PT, 0x8, 0x80 ;  /* 0x000000000080781c */ /* 0x000fe200037ce170 */
[----:B------:R-:W-:-:S12]  /*af40*/  IMAD.MOV.U32 R46, RZ, RZ, -0x1 ;  /* 0xffffffffff2e7424 */ /* 0x000fd800078e00ff */
[----:B------:R-:W-:Y:S05]  /*af50*/  WARPSYNC.COLLECTIVE R46, `(.L_x_2809) ;  /* 0x000000002e087348 */ /* 0x000fea0003c00000 */
[----:B------:R-:W-:Y:S01]  /*af60*/  VOTE.ANY P6, P6 ;  /* 0x0000000000ff7806 */ /* 0x000fe200030c0100 */
[----:B------:R-:W-:-:S12]  /*af70*/  ENDCOLLECTIVE ;  /* 0x000000000000791b */ /* 0x000fd80003800000 */
.L_x_2809:
[----:B------:R-:W-:Y:S05]  /*af80*/  BSYNC B0 ;  /* 0x0000000000007941 */ /* 0x000fea0003800000 */
.L_x_2808:
[----:B------:R-:W-:Y:S05]  /*af90*/  BRA `(.L_x_2810) ;  /* 0xffffff8400c47947 */ /* 0x000fea000383ffff */
.L_x_2633:
[----:B------:R-:W-:Y:S01]  /*afa0*/  BSSY B0, `(.L_x_2811) ;  /* 0x0000006000007945 */ /* 0x000fe20003800000 */
[----:B------:R-:W-:Y:S01]  /*afb0*/  PLOP3.LUT P6, PT, P6, PT, PT, 0x8, 0x80 ;  /* 0x000000000080781c */ /* 0x000fe200037ce170 */
[----:B------:R-:W-:-:S12]  /*afc0*/  IMAD.MOV.U32 R46, RZ, RZ, -0x1 ;  /* 0xffffffffff2e7424 */ /* 0x000fd800078e00ff */
[----:B------:R-:W-:Y:S05]  /*afd0*/  WARPSYNC.COLLECTIVE R46, `(.L_x_2812) ;  /* 0x000000002e087348 */ /* 0x000fea0003c00000 */
[----:B------:R-:W-:Y:S01]  /*afe0*/  VOTE.ANY P6, P6 ;  /* 0x0000000000ff7806 */ /* 0x000fe200030c0100 */
[----:B------:R-:W-:-:S12]  /*aff0*/  ENDCOLLECTIVE ;  /* 0x000000000000791b */ /* 0x000fd80003800000 */
.L_x_2812:
[----:B------:R-:W-:Y:S05]  /*b000*/  BSYNC B0 ;  /* 0x0000000000007941 */ /* 0x000fea0003800000 */
.L_x_2811:
[----:B------:R-:W-:Y:S05]  /*b010*/  BRA `(.L_x_2813) ;  /* 0xffffff8800187947 */ /* 0x000fea000383ffff */
.L_x_2635:
[----:B------:R-:W-:Y:S01]  /*b020*/  BSSY B0, `(.L_x_2814) ;  /* 0x0000006000007945 */ /* 0x000fe20003800000 */
[----:B------:R-:W-:Y:S01]  /*b030*/  PLOP3.LUT P6, PT, P6, PT, PT, 0x8, 0x80 ;  /* 0x000000000080781c */ /* 0x000fe200037ce170 */
[----:B------:R-:W-:-:S12]  /*b040*/  IMAD.MOV.U32 R46, RZ, RZ, -0x1 ;  /* 0xffffffffff2e7424 */ /* 0x000fd800078e00ff */
[----:B------:R-:W-:Y:S05]  /*b050*/  WARPSYNC.COLLECTIVE R46, `(.L_x_2815) ;  /* 0x000000002e087348 */ /* 0x000fea0003c00000 */
[----:B------:R-:W-:Y:S01]  /*b060*/  VOTE.ANY R46, PT, P6 ;  /* 0x00000000002e7806 */ /* 0x000fe200030e0100 */
[----:B------:R-:W-:Y:S06]  /*b070*/  ENDCOLLECTIVE ;  /* 0x000000000000791b */ /* 0x000fec0003800000 */
.L_x_2815:
[----:B------:R-:W-:Y:S05]  /*b080*/  BSYNC B0 ;  /* 0x0000000000007941 */ /* 0x000fea0003800000 */
.L_x_2814:
        /* <DEDUP_REMOVED lines=10> */
.L_x_2816:
        /* <DEDUP_REMOVED lines=8> */
.L_x_2817:
        /* <DEDUP_REMOVED lines=8> */
.L_x_2818:
        /* <DEDUP_REMOVED lines=8> */
.L_x_2819:
        /* <DEDUP_REMOVED lines=8> */
.L_x_2820:
[----:B------:R-:W-:-:S04]  /*b330*/  ISETP.GT.AND P6, PT, R44, R53, PT ;  /* 0x000000352c00720c */ /* 0x000fc80003fc4270 */
[----:B------:R-:W-:Y:S02]  /*b340*/  SEL R54, R54, RZ, !P6 ;  /* 0x000000ff36367207 */ /* 0x000fe40007000000 */
[----:B------:R-:W-:Y:S02]  /*b350*/  ISETP.NE.AND P6, PT, R34, 0x65, PT ;  /* 0x000000652200780c */ /* 0x000fe40003fc5270 */
[----:B------:R-:W-:-:S11]  /*b360*/  IADD3 R48, PT, PT, R7, R54, R48 ;  /* 0x0000003607307210 */ /* 0x000fd60007ffe030 */
[----:B------:R-:W-:Y:S05]  /*b370*/  WARPSYNC.COLLECTIVE R46, `(.L_x_2821) ;  /* 0x000000002e087348 */ /* 0x000fea0003c00000 */
[----:B------:R-:W-:Y:S01]  /*b380*/  VOTE.ALL P6, P6 ;  /* 0x0000000000ff7806 */ /* 0x000fe200030c0000 */
[----:B------:R-:W-:-:S12]  /*b390*/  ENDCOLLECTIVE ;  /* 0x000000000000791b */ /* 0x000fd80003800000 */
.L_x_2821:
[----:B------:R-:W-:Y:S05]  /*b3a0*/  BRA `(.L_x_2822) ;  /* 0xffffff8400b47947 */ /* 0x000fea000383ffff */
.L_x_2733:
[----:B------:R-:W-:Y:S01]  /*b3b0*/  BSSY B0, `(.L_x_2823) ;  /* 0x0000006000007945 */ /* 0x000fe20003800000 */
[----:B------:R-:W-:Y:S01]  /*b3c0*/  PLOP3.LUT P6, PT, P6, PT, PT, 0x8, 0x80 ;  /* 0x000000000080781c */ /* 0x000fe200037ce170 */
[----:B------:R-:W-:-:S12]  /*b3d0*/  IMAD.MOV.U32 R46, RZ, RZ, -0x1 ;  /* 0xffffffffff2e7424 */ /* 0x000fd800078e00ff */
[----:B------:R-:W-:Y:S05]  /*b3e0*/  WARPSYNC.COLLECTIVE R46, `(.L_x_2824) ;  /* 0x000000002e087348 */ /* 0x000fea0003c00000 */
[----:B------:R-:W-:Y:S01]  /*b3f0*/  VOTE.ANY P6, P6 ;  /* 0x0000000000ff7806 */ /* 0x000fe200030c0100 */
[----:B------:R-:W-:-:S12]  /*b400*/  ENDCOLLECTIVE ;  /* 0x000000000000791b */ /* 0x000fd80003800000 */
.L_x_2824:
[----:B------:R-:W-:Y:S05]  /*b410*/  BSYNC B0 ;  /* 0x0000000000007941 */ /* 0x000fea0003800000 */
.L_x_2823:
[----:B------:R-:W-:Y:S05]  /*b420*/  BRA `(.L_x_2825) ;  /* 0xffffffd000587947 */ /* 0x000fea000383ffff */
.L_x_2735:
[----:B------:R-:W-:Y:S01]  /*b430*/  BSSY B0, `(.L_x_2826) ;  /* 0x0000006000007945 */ /* 0x000fe20003800000 */
[----:B------:R-:W-:Y:S01]  /*b440*/  PLOP3.LUT P6, PT, P6, PT, PT, 0x8, 0x80 ;  /* 0x000000000080781c */ /* 0x000fe200037ce170 */
[----:B------:R-:W-:-:S12]  /*b450*/  IMAD.MOV.U32 R46, RZ, RZ, -0x1 ;  /* 0xffffffffff2e7424 */ /* 0x000fd800078e00ff */
[----:B------:R-:W-:Y:S05]  /*b460*/  WARPSYNC.COLLECTIVE R46, `(.L_x_2827) ;  /* 0x000000002e087348 */ /* 0x000fea0003c00000 */
[----:B------:R-:W-:Y:S01]  /*b470*/  VOTE.ANY P6, P6 ;  /* 0x0000000000ff7806 */ /* 0x000fe200030c0100 */
[----:B------:R-:W-:-:S12]  /*b480*/  ENDCOLLECTIVE ;  /* 0x000000000000791b */ /* 0x000fd80003800000 */
.L_x_2827:
[----:B------:R-:W-:Y:S05]  /*b490*/  BSYNC B0 ;  /* 0x0000000000007941 */ /* 0x000fea0003800000 */
.L_x_2826:
[----:B------:R-:W-:Y:S05]  /*b4a0*/  BRA `(.L_x_2828) ;  /* 0xffffffd000ac7947 */ /* 0x000fea000383ffff */
.L_x_2737:
[----:B------:R-:W0:Y:S01]  /*b4b0*/  S2R R16, SR_GEMASK ;  /* 0x0000000000107919 */ /* 0x000e220000003c00 */
[----:B------:R-:W-:Y:S01]  /*b4c0*/  BSSY B0, `(.L_x_2829) ;  /* 0x0000006000007945 */ /* 0x000fe20003800000 */
[----:B------:R-:W-:Y:S01]  /*b4d0*/  PLOP3.LUT P6, PT, P6, PT, PT, 0x8, 0x80 ;  /* 0x000000000080781c */ /* 0x000fe200037ce170 */
[----:B------:R-:W-:-:S12]  /*b4e0*/  IMAD.MOV.U32 R46, RZ, RZ, -0x1 ;  /* 0xffffffffff2e7424 */ /* 0x000fd800078e00ff */
[----:B0-----:R-:W-:Y:S05]  /*b4f0*/  WARPSYNC.COLLECTIVE R46, `(.L_x_2830) ;  /* 0x000000002e087348 */ /* 0x001fea0003c00000 */
[----:B------:R-:W-:Y:S01]  /*b500*/  VOTE.ANY R46, PT, P6 ;  /* 0x00000000002e7806 */ /* 0x000fe200030e0100 */
[----:B0-----:R-:W-:Y:S06]  /*b510*/  ENDCOLLECTIVE ;  /* 0x000000000000791b */ /* 0x001fec0003800000 */
.L_x_2830:
[----:B------:R-:W-:Y:S05]  /*b520*/  BSYNC B0 ;  /* 0x0000000000007941 */ /* 0x000fea0003800000 */
.L_x_2829:
[----:B------:R-:W-:Y:S01]  /*b530*/  LOP3.LUT R46, R46, 0x80000000, R16, 0xec, !PT ;  /* 0x800000002e2e7812 */ /* 0x000fe200078eec10 */
[----:B------:R-:W-:Y:S02]  /*b540*/  IMAD.MOV.U32 R52, RZ, RZ, 0x1 ;  /* 0x00000001ff347424 */ /* 0x000fe400078e00ff */
[----:B------:R-:W-:Y:S02]  /*b550*/  VIADD R45, R30, 0x2 ;  /* 0x000000021e2d7836 */ /* 0x000fe40000000000 */
[----:B------:R-:W-:Y:S02]  /*b560*/  VIADD R19, R46, 0xffffffff ;  /* 0xffffffff2e137836 */ /* 0x000fe40000000000 */
[C---:B------:R-:W-:Y:S02]  /*b570*/  VIADD R44, R30.reuse, 0x4 ;  /* 0x000000041e2c7836 */ /* 0x040fe40000000000 */
[----:B------:R-:W-:Y:S01]  /*b580*/  VIADD R42, R30, 0x8 ;  /* 0x000000081e2a7836 */ /* 0x000fe20000000000 */
[----:B------:R-:W-:Y:S01]  /*b590*/  LOP3.LUT R19, R46, R19, RZ, 0xc, !PT ;  /* 0x000000132e137212 */ /* 0x000fe200078e0cff */
[----:B------:R-:W-:-:S02]  /*b5a0*/  IMAD.MOV.U32 R46, RZ, RZ, -0x1 ;  /* 0xffffffffff2e7424 */ /* 0x000fc400078e00ff */
[----:B------:R-:W-:Y:S01]  /*b5b0*/  VIADD R47, R30, 0x10 ;  /* 0x000000101e2f7836 */ /* 0x000fe20000000000 */
[----:B------:R0:W1:Y:S06]  /*b5c0*/  POPC R53, R19 ;  /* 0x0000001300357309 */ /* 0x00006c0000000000 */
[----:B01----:R-:W-:Y:S05]  /*b5d0*/  WARPSYNC.COLLECTIVE R46, `(.L_x_2831) ;  /* 0x000000002e087348 */ /* 0x003fea0003c00000 */
[----:B-1----:R1:W2:Y:S02]  /*b5e0*/  SHFL.DOWN P6, R54, R35, R52, R53 ;  /* 0x0800003423367389 */ /* 0x0022a400000c0035 */
[----:B012---:R-:W-:Y:S05]  /*b5f0*/  ENDCOLLECTIVE ;  /* 0x000000000000791b */ /* 0x007fea0003800000 */
.L_x_2831:
        /* <DEDUP_REMOVED lines=9> */
.L_x_2832:
        /* <DEDUP_REMOVED lines=8> */
.L_x_2833:
        /* <DEDUP_REMOVED lines=8> */
.L_x_2834:
        /* <DEDUP_REMOVED lines=9> */
.L_x_2835:
[----:B------:R-:W-:-:S05]  /*b820*/  IADD3 R49, P1, PT, R18, 0x100, RZ ;  /* 0x0000010012317810 */ /* 0x000fca0007f3e0ff */
[----:B------:R-:W-:Y:S01]  /*b830*/  IMAD.X R50, RZ, RZ, R19, P1 ;  /* 0x000000ffff327224 */ /* 0x000fe200008e0613 */
[----:B------:R-:W-:Y:S02]  /*b840*/  ISETP.NE.AND P6, PT, R34, 0x65, PT ;  /* 0x000000652200780c */ /* 0x000fe40003fc5270 */
[----:B------:R-:W-:-:S05]  /*b850*/  SEL R51, R54, RZ, !P0 ;  /* 0x000000ff36337207 */ /* 0x000fca0004000000 */
[----:B------:R-:W-:-:S07]  /*b860*/  IMAD.IADD R48, R56, 0x1, R51 ;  /* 0x0000000138307824 */ /* 0x000fce00078e0233 */
[----:B------:R-:W-:Y:S05]  /*b870*/  WARPSYNC.COLLECTIVE R46, `(.L_x_2836) ;  /* 0x000000002e087348 */ /* 0x000fea0003c00000 */
[----:B------:R-:W-:Y:S01]  /*b880*/  VOTE.ALL P6, P6 ;  /* 0x0000000000ff7806 */ /* 0x000fe200030c0000 */
[----:B------:R-:W-:-:S12]  /*b890*/  ENDCOLLECTIVE ;  /* 0x000000000000791b */ /* 0x000fd80003800000 */
.L_x_2836:
[----:B------:R-:W-:Y:S05]  /*b8a0*/  BRA `(.L_x_2837) ;  /* 0xffffffd000487947 */ /* 0x000fea000383ffff */
.L_x_2739:
[----:B------:R-:W-:Y:S01]  /*b8b0*/  BSSY B0, `(.L_x_2838) ;  /* 0x0000006000007945 */ /* 0x000fe20003800000 */
[----:B------:R-:W-:Y:S01]  /*b8c0*/  PLOP3.LUT P6, PT, P6, PT, PT, 0x8, 0x80 ;  /* 0x000000000080781c */ /* 0x000fe200037ce170 */
[----:B------:R-:W-:-:S12]  /*b8d0*/  IMAD.MOV.U32 R46, RZ, RZ, -0x1 ;  /* 0xffffffffff2e7424 */ /* 0x000fd800078e00ff */
[----:B------:R-:W-:Y:S05]  /*b8e0*/  WARPSYNC.COLLECTIVE R46, `(.L_x_2839) ;  /* 0x000000002e087348 */ /* 0x000fea0003c00000 */
[----:B------:R-:W-:Y:S01]  /*b8f0*/  VOTE.ANY P6, P6 ;  /* 0x0000000000ff7806 */ /* 0x000fe200030c0100 */
[----:B------:R-:W-:-:S12]  /*b900*/  ENDCOLLECTIVE ;  /* 0x000000000000791b */ /* 0x000fd80003800000 */
.L_x_2839:
[----:B------:R-:W-:Y:S05]  /*b910*/  BSYNC B0 ;  /* 0x0000000000007941 */ /* 0x000fea0003800000 */
.L_x_2838:
[----:B------:R-:W-:Y:S05]  /*b920*/  BRA `(.L_x_2840) ;  /* 0xffffffd000587947 */ /* 0x000fea000383ffff */
.L_x_2741:
[----:B------:R-:W-:Y:S01]  /*b930*/  BSSY B0, `(.L_x_2841) ;  /* 0x0000006000007945 */ /* 0x000fe20003800000 */
[----:B------:R-:W-:Y:S01]  /*b940*/  PLOP3.LUT P6, PT, P6, PT, PT, 0x8, 0x80 ;  /* 0x000000000080781c */ /* 0x000fe200037ce170 */
[----:B------:R-:W-:-:S12]  /*b950*/  IMAD.MOV.U32 R46, RZ, RZ, -0x1 ;  /* 0xffffffffff2e7424 */ /* 0x000fd800078e00ff */
[----:B------:R-:W-:Y:S05]  /*b960*/  WARPSYNC.COLLECTIVE R46, `(.L_x_2842) ;  /* 0x000000002e087348 */ /* 0x000fea0003c00000 */
[----:B------:R-:W-:Y:S01]  /*b970*/  VOTE.ANY P6, P6 ;  /* 0x0000000000ff7806 */ /* 0x000fe200030c0100 */
[----:B------:R-:W-:-:S12]  /*b980*/  ENDCOLLECTIVE ;  /* 0x000000000000791b */ /* 0x000fd80003800000 */
.L_x_2842:
[----:B------:R-:W-:Y:S05]  /*b990*/  BSYNC B0 ;  /* 0x0000000000007941 */ /* 0x000fea0003800000 */
.L_x_2841:
[----:B------:R-:W-:Y:S05]  /*b9a0*/  BRA `(.L_x_2843) ;  /* 0xffffffd000ac7947 */ /* 0x000fea000383ffff */
.L_x_2743:
[----:B------:R-:W-:Y:S01]  /*b9b0*/  BSSY B0, `(.L_x_2844) ;  /* 0x0000006000007945 */ /* 0x000fe20003800000 */
[----:B------:R-:W-:Y:S01]  /*b9c0*/  PLOP3.LUT P6, PT, P6, PT, PT, 0x8, 0x80 ;  /* 0x000000000080781c */ /* 0x000fe200037ce170 */
[----:B------:R-:W-:-:S12]  /*b9d0*/  IMAD.MOV.U32 R46, RZ, RZ, -0x1 ;  /* 0xffffffffff2e7424 */ /* 0x000fd800078e00ff */
[----:B------:R-:W-:Y:S05]  /*b9e0*/  WARPSYNC.COLLECTIVE R46, `(.L_x_2845) ;  /* 0x000000002e087348 */ /* 0x000fea0003c00000 */
[----:B------:R-:W-:Y:S01]  /*b9f0*/  VOTE.ANY R46, PT, P6 ;  /* 0x00000000002e7806 */ /* 0x000fe200030e0100 */
[----:B------:R-:W-:Y:S06]  /*ba00*/  ENDCOLLECTIVE ;  /* 0x000000000000791b */ /* 0x000fec0003800000 */
.L_x_2845:
[----:B------:R-:W-:Y:S05]  /*ba10*/  BSYNC B0 ;  /* 0x0000000000007941 */ /* 0x000fea0003800000 */
.L_x_2844:
        /* <DEDUP_REMOVED lines=10> */
.L_x_2846:
        /* <DEDUP_REMOVED lines=9> */
.L_x_2847:
        /* <DEDUP_REMOVED lines=8> */
.L_x_2848:
        /* <DEDUP_REMOVED lines=8> */
.L_x_2849:
        /* <DEDUP_REMOVED lines=8> */
.L_x_2850:
[----:B------:R-:W-:Y:S02]  /*bcd0*/  ISETP.NE.AND P6, PT, R34, 0x65, PT ;  /* 0x000000652200780c */ /* 0x000fe40003fc5270 */
[----:B------:R-:W-:-:S04]  /*bce0*/  SEL R54, R54, RZ, !P0 ;  /* 0x000000ff36367207 */ /* 0x000fc80004000000 */
[----:B------:R-:W-:-:S07]  /*bcf0*/  IADD3 R48, PT, PT, R19, R54, R48 ;  /* 0x0000003613307210 */ /* 0x000fce0007ffe030 */
[----:B------:R-:W-:Y:S05]  /*bd00*/  WARPSYNC.COLLECTIVE R46, `(.L_x_2851) ;  /* 0x000000002e087348 */ /* 0x000fea0003c00000 */
[----:B------:R-:W-:Y:S01]  /*bd10*/  VOTE.ALL P6, P6 ;  /* 0x0000000000ff7806 */ /* 0x000fe200030c0000 */
[----:B------:R-:W-:-:S12]  /*bd20*/  ENDCOLLECTIVE ;  /* 0x000000000000791b */ /* 0x000fd80003800000 */
.L_x_2851:
[----:B------:R-:W-:Y:S05]  /*bd30*/  BRA `(.L_x_2852) ;  /* 0xffffffd000487947 */ /* 0x000fea000383ffff */
.L_x_2853:
        /* <DEDUP_REMOVED lines=12> */
.L_x_3677:


//--------------------- .text._ZN3cub18CUB_300001_SM_10006detail6select23DeviceSelectSweepKernelINS2_10policy_hubIjbiLb0ELNS0_10SelectImplE0EE10Policy1000EN6thrust24THRUST_300001_SM_1000_NS17counting_iteratorIjNS9_11use_defaultESB_SB_EENS9_18transform_iteratorI9NonZeroOpI13__nv_bfloat16EPKSF_SB_SB_EEPjSK_NS0_13ScanTileStateIiLb1EEENS0_8NullTypeESN_iNS2_19streaming_context_tIlLb1EEELS5_0EEEvT0_T1_T2_T3_T4_T5_T6_T7_iT8_NS1_7vsmem_tE --------------------------
	.section	.text._ZN3cub18CUB_300001_SM_10006detail6select23DeviceSelectSweepKernelINS2_10policy_hubIjbiLb0ELNS0_10SelectImplE0EE10Policy1000EN6thrust24THRUST_300001_SM_1000_NS17counting_iteratorIjNS9_11use_defaultESB_SB_EENS9_18transform_iteratorI9NonZeroOpI13__nv_bfloat16EPKSF_SB_SB_EEPjSK_NS0_13ScanTileStateIiLb1EEENS0_8NullTypeESN_iNS2_19streaming_context_tIlLb1EEELS5_0EEEvT0_T1_T2_T3_T4_T5_T6_T7_iT8_NS1_7vsmem_tE,"ax",@progbits
	.align	128
        .global         _ZN3cub18CUB_300001_SM_10006detail6select23DeviceSelectSweepKernelINS2_10policy_hubIjbiLb0ELNS0_10SelectImplE0EE10Policy1000EN6thrust24THRUST_300001_SM_1000_NS17counting_iteratorIjNS9_11use_defaultESB_SB_EENS9_18transform_iteratorI9NonZeroOpI13__nv_bfloat16EPKSF_SB_SB_EEPjSK_NS0_13ScanTileStateIiLb1EEENS0_8NullTypeESN_iNS2_19streaming_context_tIlLb1EEELS5_0EEEvT0_T1_T2_T3_T4_T5_T6_T7_iT8_NS1_7vsmem_tE
        .type           _ZN3cub18CUB_300001_SM_10006detail6select23DeviceSelectSweepKernelINS2_10policy_hubIjbiLb0ELNS0_10SelectImplE0EE10Policy1000EN6thrust24THRUST_300001_SM_1000_NS17counting_iteratorIjNS9_11use_defaultESB_SB_EENS9_18transform_iteratorI9NonZeroOpI13__nv_bfloat16EPKSF_SB_SB_EEPjSK_NS0_13ScanTileStateIiLb1EEENS0_8NullTypeESN_iNS2_19streaming_context_tIlLb1EEELS5_0EEEvT0_T1_T2_T3_T4_T5_T6_T7_iT8_NS1_7vsmem_tE,@function
        .size           _ZN3cub18CUB_300001_SM_10006detail6select23DeviceSelectSweepKernelINS2_10policy_hubIjbiLb0ELNS0_10SelectImplE0EE10Policy1000EN6thrust24THRUST_300001_SM_1000_NS17counting_iteratorIjNS9_11use_defaultESB_SB_EENS9_18transform_iteratorI9NonZeroOpI13__nv_bfloat16EPKSF_SB_SB_EEPjSK_NS0_13ScanTileStateIiLb1EEENS0_8NullTypeESN_iNS2_19streaming_context_tIlLb1EEELS5_0EEEvT0_T1_T2_T3_T4_T5_T6_T7_iT8_NS1_7vsmem_tE,(.L_x_3678 - _ZN3cub18CUB_300001_SM_10006detail6select23DeviceSelectSweepKernelINS2_10policy_hubIjbiLb0ELNS0_10SelectImplE0EE10Policy1000EN6thrust24THRUST_300001_SM_1000_NS17counting_iteratorIjNS9_11use_defaultESB_SB_EENS9_18transform_iteratorI9NonZeroOpI13__nv_bfloat16EPKSF_SB_SB_EEPjSK_NS0_13ScanTileStateIiLb1EEENS0_8NullTypeESN_iNS2_19streaming_context_tIlLb1EEELS5_0EEEvT0_T1_T2_T3_T4_T5_T6_T7_iT8_NS1_7vsmem_tE)
        .other          _ZN3cub18CUB_300001_SM_10006detail6select23DeviceSelectSweepKernelINS2_10policy_hubIjbiLb0ELNS0_10SelectImplE0EE10Policy1000EN6thrust24THRUST_300001_SM_1000_NS17counting_iteratorIjNS9_11use_defaultESB_SB_EENS9_18transform_iteratorI9NonZeroOpI13__nv_bfloat16EPKSF_SB_SB_EEPjSK_NS0_13ScanTileStateIiLb1EEENS0_8NullTypeESN_iNS2_19streaming_context_tIlLb1EEELS5_0EEEvT0_T1_T2_T3_T4_T5_T6_T7_iT8_NS1_7vsmem_tE,@"STO_CUDA_ENTRY STV_DEFAULT"
_ZN3cub18CUB_300001_SM_10006detail6select23DeviceSelectSweepKernelINS2_10policy_hubIjbiLb0ELNS0_10SelectImplE0EE10Policy1000EN6thrust24THRUST_300001_SM_1000_NS17counting_iteratorIjNS9_11use_defaultESB_SB_EENS9_18transform_iteratorI9NonZeroOpI13__nv_bfloat16EPKSF_SB_SB_EEPjSK_NS0_13ScanTileStateIiLb1EEENS0_8NullTypeESN_iNS2_19streaming_context_tIlLb1EEELS5_0EEEvT0_T1_T2_T3_T4_T5_T6_T7_iT8_NS1_7vsmem_tE:
.text._ZN3cub18CUB_300001_SM_10006detail6select23DeviceSelectSweepKernelINS2_10policy_hubIjbiLb0ELNS0_10SelectImplE0EE10Policy1000EN6thrust24THRUST_300001_SM_1000_NS17counting_iteratorIjNS9_11use_defaultESB_SB_EENS9_18transform_iteratorI9NonZeroOpI13__nv_bfloat16EPKSF_SB_SB_EEPjSK_NS0_13ScanTileStateIiLb1EEENS0_8NullTypeESN_iNS2_19streaming_context_tIlLb1EEELS5_0EEEvT0_T1_T2_T3_T4_T5_T6_T7_iT8_NS1_7vsmem_tE:
        /* <DEDUP_REMOVED lines=45> */
[----:B------:R-:W0:Y:S01]  /*02d0*/  I2F.BF16 R0, RZ ;  /* 0x000000ff00007306 */ /* 0x000e220000202400 */
        /* <DEDUP_REMOVED lines=18> */
[----:B--2---:R-:W-:Y:S01]  /*0400*/  PRMT R7, R6, 0x5410, R7 ;  /* 0x0000541006077816 */ /* 0x004fe20000000007 */
[----:B------:R-:W-:-:S04]  /*0410*/  IMAD.MOV.U32 R6, RZ, RZ, 0x2 ;  /* 0x00000002ff067424 */ /* 0x000fc800078e00ff */
[----:B0-----:R-:W-:Y:S02]  /*0420*/  HSETP2.BF16_V2.NEU.AND P0, P5, R7, R0.H0_H0, PT ;  /* 0x2000000007007234 */ /* 0x001fe40003d0d002 */
[----:B---3--:R-:W-:-:S03]  /*0430*/  PRMT R9, R8, 0x5410, R9 ;  /* 0x0000541008097816 */ /* 0x008fc60000000009 */
[----:B------:R-:W-:Y:S01]  /*0440*/  SEL R44, RZ, 0x1, !P0 ;  /* 0x00000001ff2c7807 */ /* 0x000fe20004000000 */
[----:B------:R-:W0:Y:S01]  /*0450*/  S2R R8, SR_LANEID ;  /* 0x0000000000087919 */ /* 0x000e220000000000 */
[----:B------:R-:W-:Y:S02]  /*0460*/  P2R R20, PR, RZ, 0x1 ;  /* 0x00000001ff147803 */ /* 0x000fe40000000000 */
[--C-:B------:R-:W-:Y:S01]  /*0470*/  HSETP2.BF16_V2.NEU.AND P4, P3, R9, R0.reuse.H0_H0, PT ;  /* 0x2000000009007234 */ /* 0x100fe20003b8d002 */
[----:B------:R-:W-:Y:S01]  /*0480*/  VIADD R42, R44, 0x1 ;  /* 0x000000012c2a7836 */ /* 0x000fe20000000000 */
[----:B----4-:R-:W-:Y:S02]  /*0490*/  PRMT R11, R10, 0x5410, R11 ;  /* 0x000054100a0b7816 */ /* 0x010fe4000000000b */
[----:B------:R-:W-:Y:S01]  /*04a0*/  @P5 LOP3.LUT R37, R37, 0x2, RZ, 0xfc, !PT ;  /* 0x0000000225255812 */ /* 0x000fe200078efcff */
[----:B------:R-:W-:Y:S02]  /*04b0*/  @!P0 IMAD.MOV R6, RZ, RZ, 0x1 ;  /* 0x00000001ff068424 */ /* 0x000fe400078e02ff */
[----:B------:R-:W-:Y:S01]  /*04c0*/  HSETP2.BF16_V2.NEU.AND P1, P0, R11, R0.H0_H0, PT ;  /* 0x200000000b007234 */ /* 0x000fe2000382d002 */
[----:B------:R-:W-:Y:S01]  /*04d0*/  @!P5 IMAD.MOV R6, RZ, RZ, R44 ;  /* 0x000000ffff06d224 */ /* 0x000fe200078e022c */
[----:B------:R-:W-:-:S02]  /*04e0*/  LOP3.LUT R37, R37, 0xfffffffb, RZ, 0xc0, !PT ;  /* 0xfffffffb25257812 */ /* 0x000fc400078ec0ff */
        /* <DEDUP_REMOVED lines=12> */
[----:B------:R-:W-:Y:S02]  /*05b0*/  HSETP2.BF16_V2.NEU.AND P2, P3, R15, R0.H0_H0, PT ;  /* 0x200000000f007234 */ /* 0x000fe40003b4d002 */
[----:B------:R-:W-:Y:S01]  /*05c0*/  @P1 LOP3.LUT R37, R37, 0x8, RZ, 0xfc, !PT ;  /* 0x0000000825251812 */ /* 0x000fe200078efcff */
[----:B------:R-:W-:Y:S01]  /*05d0*/  VIADD R5, R4, 0x1 ;  /* 0x0000000104057836 */ /* 0x000fe20000000000 */
[----:B------:R-:W-:Y:S01]  /*05e0*/  PRMT R17, R16, 0x5410, R17 ;  /* 0x0000541010117816 */ /* 0x000fe20000000011 */
[----:B------:R-:W-:Y:S01]  /*05f0*/  @!P0 IMAD.MOV R5, RZ, RZ, R4 ;  /* 0x000000ffff058224 */ /* 0x000fe200078e0204 */
[----:B------:R-:W-:Y:S02]  /*0600*/  LOP3.LUT R37, R37, 0xffffffef, RZ, 0xc0, !PT ;  /* 0xffffffef25257812 */ /* 0x000fe400078ec0ff */
[----:B------:R-:W-:Y:S01]  /*0610*/  PRMT R19, R18, 0x5410, R19 ;  /* 0x0000541012137816 */ /* 0x000fe20000000013 */
[----:B------:R-:W-:Y:S01]  /*0620*/  VIADD R4, R5, 0x1 ;  /* 0x0000000105047836 */ /* 0x000fe20000000000 */
[----:B------:R-:W-:-:S02]  /*0630*/  @P0 LOP3.LUT R37, R37, 0x10, RZ, 0xfc, !PT ;  /* 0x0000001025250812 */ /* 0x000fc400078efcff */
[--C-:B------:R-:W-:Y:S02]  /*0640*/  HSETP2.BF16_V2.NEU.AND P0, P1, R13, R0.reuse.H0_H0, PT ;  /* 0x200000000d007234 */ /* 0x100fe4000390d002 */
[----:B------:R-:W-:Y:S02]  /*0650*/  HSETP2.BF16_V2.NEU.AND P4, P5, R17, R0.H0_H0, PT ;  /* 0x2000000011007234 */ /* 0x000fe40003d8d002 */
        /* <DEDUP_REMOVED lines=17> */
[----:B------:R-:W-:-:S03]  /*0770*/  HSETP2.BF16_V2.NEU.AND P0, P5, R19, R0.H0_H0, PT ;  /* 0x2000000013007234 */ /* 0x000fc60003d0d002 */
[----:B------:R-:W-:-:S10]  /*0780*/  VIADD R45, R46, 0x1 ;  /* 0x000000012e2d7836 */ /* 0x000fd40000000000 */
[----:B------:R-:W-:Y:S01]  /*0790*/  @!P0 IMAD.MOV R45, RZ, RZ, R46 ;  /* 0x000000ffff2d8224 */ /* 0x000fe200078e022e */
[----:B------:R-:W-:-:S03]  /*07a0*/  @P0 LOP3.LUT R37, R37, 0x40, RZ, 0xfc, !PT ;  /* 0x0000004025250812 */ /* 0x000fc600078efcff */
[----:B------:R-:W-:Y:S01]  /*07b0*/  VIADD R0, R45, 0x1 ;  /* 0x000000012d007836 */ /* 0x000fe20000000000 */
[----:B------:R-:W-:Y:S01]  /*07c0*/  LOP3.LUT P0, RZ, R37, 0x10, RZ, 0xc0, !PT ;  /* 0x0000001025ff7812 */ /* 0x000fe2000780c0ff */
[----:B------:R-:W-:-:S05]  /*07d0*/  @!P5 IMAD.MOV R0, RZ, RZ, R45 ;  /* 0x000000ffff00d224 */ /* 0x000fca00078e022d */
[----:B------:R-:W2:Y:S02]  /*07e0*/  SHFL.UP P6, R5, R0, 0x1, RZ ;  /* 0x0420000000057989 */ /* 0x000ea400000c00ff */
[----:B--2---:R-:W-:Y:S01]  /*07f0*/  @P6 IMAD.IADD R5, R5, 0x1, R0 ;  /* 0x0000000105056824 */ /* 0x004fe200078e0200 */
[----:B------:R-:W-:-:S04]  /*0800*/  SHF.R.U32.HI R0, RZ, 0x5, R21 ;  /* 0x00000005ff007819 */ /* 0x000fc80000011615 */
[----:B------:R-:W2:Y:S02]  /*0810*/  SHFL.UP P6, R4, R5, 0x2, RZ ;  /* 0x0440000005047989 */ /* 0x000ea400000c00ff */
[----:B--2---:R-:W-:-:S05]  /*0820*/  @P6 IMAD.IADD R4, R5, 0x1, R4 ;  /* 0x0000000105046824 */ /* 0x004fca00078e0204 */
[----:B------:R-:W2:Y:S02]  /*0830*/  SHFL.UP P6, R7, R4, 0x4, RZ ;  /* 0x0480000004077989 */ /* 0x000ea400000c00ff */
[----:B--2---:R-:W-:-:S05]  /*0840*/  @P6 IMAD.IADD R7, R4, 0x1, R7 ;  /* 0x0000000104076824 */ /* 0x004fca00078e0207 */
[----:B------:R-:W2:Y:S02]  /*0850*/  SHFL.UP P6, R6, R7, 0x8, RZ ;  /* 0x0500000007067989 */ /* 0x000ea400000c00ff */
[----:B--2---:R-:W-:-:S05]  /*0860*/  @P6 IMAD.IADD R6, R7, 0x1, R6 ;  /* 0x0000000107066824 */ /* 0x004fca00078e0206 */
[----:B------:R-:W2:Y:S02]  /*0870*/  SHFL.UP P6, R9, R6, 0x10, RZ ;  /* 0x0600000006097989 */ /* 0x000ea400000c00ff */
[----:B--2---:R-:W-:Y:S01]  /*0880*/  @P6 IMAD.IADD R9, R6, 0x1, R9 ;  /* 0x0000000106096824 */ /* 0x004fe200078e0209 */
[----:B0-----:R-:W-:Y:S01]  /*0890*/  ISETP.NE.AND P6, PT, R8, 0x1f, PT ;  /* 0x0000001f0800780c */ /* 0x001fe20003fc5270 */
        /* <DEDUP_REMOVED lines=95> */
.L_x_2857:
[----:B------:R-:W-:Y:S05]  /*0e90*/  BSYNC.RECONVERGENT B0 ;  /* 0x0000000000007941 */ /* 0x000fea0003800200 */
.L_x_2856:
        /* <DEDUP_REMOVED lines=21> */
.L_x_2861:
[----:B------:R-:W0:Y:S01]  /*0ff0*/  LDCU.64 UR4, c[0x0][0x398] ;  /* 0x00007300ff0477ac */ /* 0x000e220008000a00 */
[----:B-----5:R-:W-:-:S04]  /*1000*/  IADD3 R6, P0, PT, R47, R4, RZ ;  /* 0x000000042f067210 */ /* 0x020fc80007f1e0ff */
[----:B------:R-:W-:Y:S02]  /*1010*/  LEA.HI.X.SX32 R5, R47, R5, 0x1, P0 ;  /* 0x000000052f057211 */ /* 0x000fe400000f0eff */
[----:B0-----:R-:W-:-:S04]  /*1020*/  LEA R4, P0, R6, UR4, 0x2 ;  /* 0x0000000406047c11 */ /* 0x001fc8000f8010ff */
[----:B------:R-:W-:-:S05]  /*1030*/  LEA.HI.X R5, R6, UR5, R5, 0x2, P0 ;  /* 0x0000000506057c11 */ /* 0x000fca00080f1405 */
[----:B------:R1:W-:Y:S04]  /*1040*/  STG.E desc[UR8][R4.64], R48 ;  /* 0x0000003004007986 */ /* 0x0003e8000c101908 */
.L_x_2860:
[----:B0-----:R-:W-:Y:S05]  /*1050*/  BSYNC.RECONVERGENT B0 ;  /* 0x0000000000007941 */ /* 0x001fea0003800200 */
.L_x_2859:
        /* <DEDUP_REMOVED lines=8> */
.L_x_2864:
[----:B------:R-:W0:Y:S01]  /*10e0*/  LDCU.64 UR4, c[0x0][0x398] ;  /* 0x00007300ff0477ac */ /* 0x000e220008000a00 */
[----:B-----5:R-:W-:-:S04]  /*10f0*/  IADD3 R6, P0, PT, R44, R4, RZ ;  /* 0x000000042c067210 */ /* 0x020fc80007f1e0ff */
[----:B------:R-:W-:Y:S02]  /*1100*/  LEA.HI.X.SX32 R5, R44, R5, 0x1, P0 ;  /* 0x000000052c057211 */ /* 0x000fe400000f0eff */
[----:B0-----:R-:W-:-:S04]  /*1110*/  LEA R4, P0, R6, UR4, 0x2 ;  /* 0x0000000406047c11 */ /* 0x001fc8000f8010ff */
[----:B------:R-:W-:-:S05]  /*1120*/  LEA.HI.X R5, R6, UR5, R5, 0x2, P0 ;  /* 0x0000000506057c11 */ /* 0x000fca00080f1405 */
[----:B------:R0:W-:Y:S04]  /*1130*/  STG.E desc[UR8][R4.64], R41 ;  /* 0x0000002904007986 */ /* 0x0001e8000c101908 */
.L_x_2863:
[----:B------:R-:W-:Y:S05]  /*1140*/  BSYNC.RECONVERGENT B0 ;  /* 0x0000000000007941 */ /* 0x000fea0003800200 */
.L_x_2862:
        /* <DEDUP_REMOVED lines=8> */
.L_x_2867:
[----:B------:R-:W0:Y:S01]  /*11d0*/  LDCU.64 UR4, c[0x0][0x398] ;  /* 0x00007300ff0477ac */ /* 0x000e220008000a00 */
[----:B-----5:R-:W-:-:S04]  /*11e0*/  IADD3 R6, P0, PT, R43, R4, RZ ;  /* 0x000000042b067210 */ /* 0x020fc80007f1e0ff */
[----:B------:R-:W-:Y:S02]  /*11f0*/  LEA.HI.X.SX32 R5, R43, R5, 0x1, P0 ;  /* 0x000000052b057211 */ /* 0x000fe400000f0eff */
[----:B0-----:R-:W-:-:S04]  /*1200*/  LEA R4, P0, R6, UR4, 0x2 ;  /* 0x0000000406047c11 */ /* 0x001fc8000f8010ff */
[----:B------:R-:W-:-:S05]  /*1210*/  LEA.HI.X R5, R6, UR5, R5, 0x2, P0 ;  /* 0x0000000506057c11 */ /* 0x000fca00080f1405 */
[----:B------:R2:W-:Y:S04]  /*1220*/  STG.E desc[UR8][R4.64], R39 ;  /* 0x0000002704007986 */ /* 0x0005e8000c101908 */
.L_x_2866:
[----:B------:R-:W-:Y:S05]  /*1230*/  BSYNC.RECONVERGENT B0 ;  /* 0x0000000000007941 */ /* 0x000fea0003800200 */
.L_x_2865:
        /* <DEDUP_REMOVED lines=8> */
.L_x_2870:
[----:B------:R-:W0:Y:S01]  /*12c0*/  LDCU.64 UR4, c[0x0][0x398] ;  /* 0x00007300ff0477ac */ /* 0x000e220008000a00 */
[----:B-----5:R-:W-:-:S04]  /*12d0*/  IADD3 R6, P0, PT, R21, R4, RZ ;  /* 0x0000000415067210 */ /* 0x020fc80007f1e0ff */
[----:B------:R-:W-:Y:S02]  /*12e0*/  LEA.HI.X.SX32 R5, R21, R5, 0x1, P0 ;  /* 0x0000000515057211 */ /* 0x000fe400000f0eff */
[----:B0-----:R-:W-:-:S04]  /*12f0*/  LEA R4, P0, R6, UR4, 0x2 ;  /* 0x0000000406047c11 */ /* 0x001fc8000f8010ff */
[----:B------:R-:W-:-:S05]  /*1300*/  LEA.HI.X R5, R6, UR5, R5, 0x2, P0 ;  /* 0x0000000506057c11 */ /* 0x000fca00080f1405 */
[----:B------:R3:W-:Y:S04]  /*1310*/  STG.E desc[UR8][R4.64], R38 ;  /* 0x0000002604007986 */ /* 0x0007e8000c101908 */
.L_x_2869:
[----:B------:R-:W-:Y:S05]  /*1320*/  BSYNC.RECONVERGENT B0 ;  /* 0x0000000000007941 */ /* 0x000fea0003800200 */
.L_x_2868:
        /* <DEDUP_REMOVED lines=8> */
.L_x_2873:
[----:B------:R-:W0:Y:S01]  /*13b0*/  LDCU.64 UR4, c[0x0][0x398] ;  /* 0x00007300ff0477ac */ /* 0x000e220008000a00 */
[----:B-----5:R-:W-:-:S04]  /*13c0*/  IADD3 R6, P0, PT, R22, R4, RZ ;  /* 0x0000000416067210 */ /* 0x020fc80007f1e0ff */
[----:B------:R-:W-:Y:S02]  /*13d0*/  LEA.HI.X.SX32 R5, R22, R5, 0x1, P0 ;  /* 0x0000000516057211 */ /* 0x000fe400000f0eff */
[----:B0-----:R-:W-:-:S04]  /*13e0*/  LEA R4, P0, R6, UR4, 0x2 ;  /* 0x0000000406047c11 */ /* 0x001fc8000f8010ff */
[----:B------:R-:W-:-:S05]  /*13f0*/  LEA.HI.X R5, R6, UR5, R5, 0x2, P0 ;  /* 0x0000000506057c11 */ /* 0x000fca00080f1405 */
[----:B------:R4:W-:Y:S04]  /*1400*/  STG.E desc[UR8][R4.64], R35 ;  /* 0x0000002304007986 */ /* 0x0009e8000c101908 */
.L_x_2872:
[----:B------:R-:W-:Y:S05]  /*1410*/  BSYNC.RECONVERGENT B0 ;  /* 0x0000000000007941 */ /* 0x000fea0003800200 */
.L_x_2871:
        /* <DEDUP_REMOVED lines=8> */
.L_x_2876:
[----:B------:R-:W0:Y:S01]  /*14a0*/  LDCU.64 UR4, c[0x0][0x398] ;  /* 0x00007300ff0477ac */ /* 0x000e220008000a00 */
[----:B-----5:R-:W-:-:S04]  /*14b0*/  IADD3 R6, P0, PT, R0, R4, RZ ;  /* 0x0000000400067210 */ /* 0x020fc80007f1e0ff */
[----:B------:R-:W-:Y:S02]  /*14c0*/  LEA.HI.X.SX32 R5, R0, R5, 0x1, P0 ;  /* 0x0000000500057211 */ /* 0x000fe400000f0eff */
[----:B0-----:R-:W-:-:S04]  /*14d0*/  LEA R4, P0, R6, UR4, 0x2 ;  /* 0x0000000406047c11 */ /* 0x001fc8000f8010ff */
[----:B------:R-:W-:-:S05]  /*14e0*/  LEA.HI.X R5, R6, UR5, R5, 0x2, P0 ;  /* 0x0000000506057c11 */ /* 0x000fca00080f1405 */
[----:B------:R0:W-:Y:S04]  /*14f0*/  STG.E desc[UR8][R4.64], R34 ;  /* 0x0000002204007986 */ /* 0x0001e8000c101908 */
.L_x_2875:
[----:B------:R-:W-:Y:S05]  /*1500*/  BSYNC.RECONVERGENT B0 ;  /* 0x0000000000007941 */ /* 0x000fea0003800200 */
.L_x_2874:
        /* <DEDUP_REMOVED lines=8> */
.L_x_2879:
[----:B------:R-:W0:Y:S01]  /*1590*/  LDCU.64 UR4, c[0x0][0x398] ;  /* 0x00007300ff0477ac */ /* 0x000e220008000a00 */
[----:B-----5:R-:W-:-:S04]  /*15a0*/  IADD3 R0, P0, PT, R40, R4, RZ ;  /* 0x0000000428007210 */ /* 0x020fc80007f1e0ff */
[----:B------:R-:W-:Y:S02]  /*15b0*/  LEA.HI.X.SX32 R5, R40, R5, 0x1, P0 ;  /* 0x0000000528057211 */ /* 0x000fe400000f0eff */
[----:B0-----:R-:W-:-:S04]  /*15c0*/  LEA R4, P0, R0, UR4, 0x2 ;  /* 0x0000000400047c11 */ /* 0x001fc8000f8010ff */
[----:B------:R-:W-:-:S05]  /*15d0*/  LEA.HI.X R5, R0, UR5, R5, 0x2, P0 ;  /* 0x0000000500057c11 */ /* 0x000fca00080f1405 */
[----:B------:R0:W-:Y:S04]  /*15e0*/  STG.E desc[UR8][R4.64], R33 ;  /* 0x0000002104007986 */ /* 0x0001e8000c101908 */
.L_x_2878:
[----:B------:R-:W-:Y:S05]  /*15f0*/  BSYNC.RECONVERGENT B0 ;  /* 0x0000000000007941 */ /* 0x000fea0003800200 */
.L_x_2877:
        /* <DEDUP_REMOVED lines=8> */
.L_x_2882:
[----:B-----5:R-:W-:-:S04]  /*1680*/  IADD3 R0, P0, PT, R36, R4, RZ ;  /* 0x0000000424007210 */ /* 0x020fc80007f1e0ff */
[----:B------:R-:W-:Y:S02]  /*1690*/  LEA.HI.X.SX32 R5, R36, R5, 0x1, P0 ;  /* 0x0000000524057211 */ /* 0x000fe400000f0eff */
[----:B0-----:R-:W-:-:S04]  /*16a0*/  LEA R4, P0, R0, UR4, 0x2 ;  /* 0x0000000400047c11 */ /* 0x001fc8000f8010ff */
[----:B------:R-:W-:-:S05]  /*16b0*/  LEA.HI.X R5, R0, UR5, R5, 0x2, P0 ;  /* 0x0000000500057c11 */ /* 0x000fca00080f1405 */
[----:B------:R0:W-:Y:S04]  /*16c0*/  STG.E desc[UR8][R4.64], R32 ;  /* 0x0000002004007986 */ /* 0x0001e8000c101908 */
.L_x_2881:
[----:B------:R-:W-:Y:S05]  /*16d0*/  BSYNC.RECONVERGENT B0 ;  /* 0x0000000000007941 */ /* 0x000fea0003800200 */
.L_x_2880:
        /* <DEDUP_REMOVED lines=8> */
.L_x_2885:
[----:B-----5:R-:W-:-:S04]  /*1760*/  IADD3 R0, P0, PT, R31, R4, RZ ;  /* 0x000000041f007210 */ /* 0x020fc80007f1e0ff */
[----:B------:R-:W-:Y:S02]  /*1770*/  LEA.HI.X.SX32 R5, R31, R5, 0x1, P0 ;  /* 0x000000051f057211 */ /* 0x000fe400000f0eff */
[----:B0-----:R-:W-:-:S04]  /*1780*/  LEA R4, P0, R0, UR4, 0x2 ;  /* 0x0000000400047c11 */ /* 0x001fc8000f8010ff */
[----:B------:R-:W-:-:S05]  /*1790*/  LEA.HI.X R5, R0, UR5, R5, 0x2, P0 ;  /* 0x0000000500057c11 */ /* 0x000fca00080f1405 */
[----:B------:R0:W-:Y:S04]  /*17a0*/  STG.E desc[UR8][R4.64], R30 ;  /* 0x0000001e04007986 */ /* 0x0001e8000c101908 */
.L_x_2884:
[----:B------:R-:W-:Y:S05]  /*17b0*/  BSYNC.RECONVERGENT B0 ;  /* 0x0000000000007941 */ /* 0x000fea0003800200 */
.L_x_2883:
        /* <DEDUP_REMOVED lines=8> */
.L_x_2888:
[----:B-----5:R-:W-:-:S04]  /*1840*/  IADD3 R0, P0, PT, R26, R4, RZ ;  /* 0x000000041a007210 */ /* 0x020fc80007f1e0ff */
[----:B------:R-:W-:Y:S02]  /*1850*/  LEA.HI.X.SX32 R5, R26, R5, 0x1, P0 ;  /* 0x000000051a057211 */ /* 0x000fe400000f0eff */
[----:B0-----:R-:W-:-:S04]  /*1860*/  LEA R4, P0, R0, UR4, 0x2 ;  /* 0x0000000400047c11 */ /* 0x001fc8000f8010ff */
[----:B------:R-:W-:-:S05]  /*1870*/  LEA.HI.X R5, R0, UR5, R5, 0x2, P0 ;  /* 0x0000000500057c11 */ /* 0x000fca00080f1405 */
[----:B------:R0:W-:Y:S04]  /*1880*/  STG.E desc[UR8][R4.64], R29 ;  /* 0x0000001d04007986 */ /* 0x0001e8000c101908 */
.L_x_2887:
[----:B------:R-:W-:Y:S05]  /*1890*/  BSYNC.RECONVERGENT B0 ;  /* 0x0000000000007941 */ /* 0x000fea0003800200 */
.L_x_2886:
        /* <DEDUP_REMOVED lines=8> */
.L_x_2891:
[----:B-----5:R-:W-:-:S04]  /*1920*/  IADD3 R0, P0, PT, R23, R4, RZ ;  /* 0x0000000417007210 */ /* 0x020fc80007f1e0ff */
[----:B------:R-:W-:Y:S02]  /*1930*/  LEA.HI.X.SX32 R5, R23, R5, 0x1, P0 ;  /* 0x0000000517057211 */ /* 0x000fe400000f0eff */
[----:B0-----:R-:W-:-:S04]  /*1940*/  LEA R4, P0, R0, UR4, 0x2 ;  /* 0x0000000400047c11 */ /* 0x001fc8000f8010ff */
[----:B------:R-:W-:-:S05]  /*1950*/  LEA.HI.X R5, R0, UR5, R5, 0x2, P0 ;  /* 0x0000000500057c11 */ /* 0x000fca00080f1405 */
[----:B------:R0:W-:Y:S04]  /*1960*/  STG.E desc[UR8][R4.64], R28 ;  /* 0x0000001c04007986 */ /* 0x0001e8000c101908 */
.L_x_2890:
[----:B------:R-:W-:Y:S05]  /*1970*/  BSYNC.RECONVERGENT B0 ;  /* 0x0000000000007941 */ /* 0x000fea0003800200 */
.L_x_2889:
        /* <DEDUP_REMOVED lines=9> */
.L_x_2894:
[----:B-----5:R-:W-:-:S04]  /*1a10*/  IADD3 R0, P0, PT, R2, R4, RZ ;  /* 0x0000000402007210 */ /* 0x020fc80007f1e0ff */
[----:B------:R-:W-:Y:S02]  /*1a20*/  LEA.HI.X.SX32 R5, R2, R5, 0x1, P0 ;  /* 0x0000000502057211 */ /* 0x000fe400000f0eff */
[----:B0-----:R-:W-:-:S04]  /*1a30*/  LEA R4, P0, R0, UR4, 0x2 ;  /* 0x0000000400047c11 */ /* 0x001fc8000f8010ff */
[----:B------:R-:W-:-:S05]  /*1a40*/  LEA.HI.X R5, R0, UR5, R5, 0x2, P0 ;  /* 0x0000000500057c11 */ /* 0x000fca00080f1405 */
[----:B------:R0:W-:Y:S04]  /*1a50*/  STG.E desc[UR8][R4.64], R27 ;  /* 0x0000001b04007986 */ /* 0x0001e8000c101908 */
.L_x_2893:
[----:B------:R-:W-:Y:S05]  /*1a60*/  BSYNC.RECONVERGENT B0 ;  /* 0x0000000000007941 */ /* 0x000fea0003800200 */
.L_x_2892:
        /* <DEDUP_REMOVED lines=9> */
.L_x_2897:
[----:B-----5:R-:W-:-:S04]  /*1b00*/  IADD3 R0, P0, PT, R3, R4, RZ ;  /* 0x0000000403007210 */ /* 0x020fc80007f1e0ff */
[----:B------:R-:W-:Y:S02]  /*1b10*/  LEA.HI.X.SX32 R3, R3, R5, 0x1, P0 ;  /* 0x0000000503037211 */ /* 0x000fe400000f0eff */
[----:B0-----:R-:W-:-:S04]  /*1b20*/  LEA R2, P0, R0, UR4, 0x2 ;  /* 0x0000000400027c11 */ /* 0x001fc8000f8010ff */
[----:B------:R-:W-:-:S05]  /*1b30*/  LEA.HI.X R3, R0, UR5, R3, 0x2, P0 ;  /* 0x0000000500037c11 */ /* 0x000fca00080f1403 */
[----:B------:R0:W-:Y:S04]  /*1b40*/  STG.E desc[UR8][R2.64], R25 ;  /* 0x0000001902007986 */ /* 0x0001e8000c101908 */
.L_x_2896:
[----:B------:R-:W-:Y:S05]  /*1b50*/  BSYNC.RECONVERGENT B0 ;  /* 0x0000000000007941 */ /* 0x000fea0003800200 */
.L_x_2895:
[----:B------:R-:W-:Y:S05]  /*1b60*/  @!P5 EXIT ;  /* 0x000000000000d94d */ /* 0x000fea0003800000 */
[----:B------:R-:W-:Y:S01]  /*1b70*/  UISETP.NE.AND UP0, UPT, UR6, URZ, UPT ;  /* 0x000000ff0600728c */ /* 0x000fe2000bf05270 */
[----:B0-----:R-:W-:-:S08]  /*1b80*/  CS2R R2, SRZ ;  /* 0x0000000000027805 */ /* 0x001fd0000001ff00 */
[----:B------:R-:W-:Y:S05]  /*1b90*/  BRA.U UP0, `(.L_x_2898) ;  /* 0x0000000100087547 */ /* 0x000fea000b800000 */
[----:B------:R-:W0:Y:S02]  /*1ba0*/  LDC.64 R2, c[0x0][0x3d8] ;  /* 0x0000f600ff027b82 */ /* 0x000e240000000a00 */
[----:B0-----:R-:W5:Y:S02]  /*1bb0*/  LDG.E.64 R2, desc[UR8][R2.64] ;  /* 0x0000000802027981 */ /* 0x001f64000c1e1b00 */
.L_x_2898:
[----:B------:R-:W0:Y:S01]  /*1bc0*/  LDCU.64 UR4, c[0x0][0x398] ;  /* 0x00007300ff0477ac */ /* 0x000e220008000a00 */
[----:B-----5:R-:W-:-:S04]  /*1bd0*/  IADD3 R0, P0, PT, R20, R2, RZ ;  /* 0x0000000214007210 */ /* 0x020fc80007f1e0ff */
[----:B------:R-:W-:Y:S02]  /*1be0*/  LEA.HI.X.SX32 R3, R20, R3, 0x1, P0 ;  /* 0x0000000314037211 */ /* 0x000fe400000f0eff */
[----:B0-----:R-:W-:-:S04]  /*1bf0*/  LEA R2, P0, R0, UR4, 0x2 ;  /* 0x0000000400027c11 */ /* 0x001fc8000f8010ff */
[----:B------:R-:W-:-:S05]  /*1c00*/  LEA.HI.X R3, R0, UR5, R3, 0x2, P0 ;  /* 0x0000000500037c11 */ /* 0x000fca00080f1403 */
[----:B------:R-:W-:Y:S01]  /*1c10*/  STG.E desc[UR8][R2.64], R24 ;  /* 0x0000001802007986 */ /* 0x000fe2000c101908 */
[----:B------:R-:W-:Y:S05]  /*1c20*/  EXIT ;  /* 0x000000000000794d */ /* 0x000fea0003800000 */
.L_x_2858:
        /* <DEDUP_REMOVED lines=76> */
.L_x_2901:
        /* <DEDUP_REMOVED lines=17> */
.L_x_2900:
[----:B------:R-:W-:Y:S05]  /*2200*/  BSYNC.RECONVERGENT B0 ;  /* 0x0000000000007941 */ /* 0x000fea0003800200 */
.L_x_2899:
        /* <DEDUP_REMOVED lines=14> */
.L_x_2902:
        /* <DEDUP_REMOVED lines=44> */
.L_x_2855:
        /* <DEDUP_REMOVED lines=29> */
[----:B------:R-:W1:Y:S01]  /*2780*/  I2F.BF16 R23, RZ ;  /* 0x000000ff00177306 */ /* 0x000e620000202400 */
[----:B------:R-:W-:Y:S01]  /*2790*/  LOP3.LUT R37, R37, 0xfffffffd, RZ, 0xc0, !PT ;  /* 0xfffffffd25257812 */ /* 0x000fe200078ec0ff */
[----:B------:R-:W0:Y:S01]  /*27a0*/  S2UR UR5, SR_CgaCtaId ;  /* 0x00000000000579c3 */ /* 0x000e220000008800 */
[----:B------:R-:W-:-:S02]  /*27b0*/  UMOV UR4, 0x400 ;  /* 0x0000040000047882 */ /* 0x000fc40000000000 */
[----:B0-----:R-:W-:-:S05]  /*27c0*/  ULEA UR4, UR5, UR4, 0x18 ;  /* 0x0000000405047291 */ /* 0x001fca000f8ec0ff */
[----:B------:R-:W-:Y:S01]  /*27d0*/  BAR.SYNC.DEFER_BLOCKING 0x0 ;  /* 0x0000000000007b1d */ /* 0x000fe20000010000 */
[----:B--2---:R-:W-:-:S05]  /*27e0*/  PRMT R0, R0, 0x5410, R7 ;  /* 0x0000541000007816 */ /* 0x004fca0000000007 */
[----:B-1----:R-:W-:Y:S01]  /*27f0*/  HSETP2.BF16_V2.NEU.AND P5, P6, R0, R23.H0_H0, PT ;  /* 0x2000001700007234 */ /* 0x002fe20003ead002 */
[----:B------:R-:W-:Y:S01]  /*2800*/  IMAD.MOV.U32 R0, RZ, RZ, 0x2 ;  /* 0x00000002ff007424 */ /* 0x000fe200078e00ff */
[----:B---3--:R-:W-:-:S05]  /*2810*/  PRMT R6, R6, 0x5410, R9 ;  /* 0x0000541006067816 */ /* 0x008fca0000000009 */
[--C-:B------:R-:W-:Y:S02]  /*2820*/  HSETP2.BF16_V2.NEU.AND P4, P3, R6, R23.reuse.H0_H0, PT ;  /* 0x2000001706007234 */ /* 0x100fe40003b8d002 */
[----:B------:R-:W-:Y:S02]  /*2830*/  SEL R6, RZ, 0x1, !P5 ;  /* 0x00000001ff067807 */ /* 0x000fe40006800000 */
[----:B----4-:R-:W-:Y:S02]  /*2840*/  PRMT R8, R8, 0x5410, R11 ;  /* 0x0000541008087816 */ /* 0x010fe4000000000b */
[----:B------:R-:W-:Y:S01]  /*2850*/  @!P5 IMAD.MOV R0, RZ, RZ, 0x1 ;  /* 0x00000001ff00d424 */ /* 0x000fe200078e02ff */
[----:B------:R-:W-:Y:S01]  /*2860*/  @P6 LOP3.LUT R37, R37, 0x2, RZ, 0xfc, !PT ;  /* 0x0000000225256812 */ /* 0x000fe200078efcff */
[----:B------:R-:W-:Y:S01]  /*2870*/  @!P6 IMAD.MOV R0, RZ, RZ, R6 ;  /* 0x000000ffff00e224 */ /* 0x000fe200078e0206 */
[----:B------:R-:W-:Y:S02]  /*2880*/  HSETP2.BF16_V2.NEU.AND P1, P0, R8, R23.H0_H0, PT ;  /* 0x2000001708007234 */ /* 0x000fe4000382d002 */
        /* <DEDUP_REMOVED lines=12> */
[----:B------:R-:W-:Y:S01]  /*2950*/  HSETP2.BF16_V2.NEU.AND P4, P3, R14, R23.H0_H0, PT ;  /* 0x200000170e007234 */ /* 0x000fe20003b8d002 */
[----:B------:R-:W-:Y:S01]  /*2960*/  @!P1 IMAD.MOV R12, RZ, RZ, R11 ;  /* 0x000000ffff0c9224 */ /* 0x000fe200078e020b */
[----:B------:R-:W-:Y:S01]  /*2970*/  LOP3.LUT R37, R37, 0xffffffef, RZ, 0xc0, !PT ;  /* 0xffffffef25257812 */ /* 0x000fe200078ec0ff */
[----:B------:R-:W0:Y:S01]  /*2980*/  S2R R17, SR_LANEID ;  /* 0x0000000000117919 */ /* 0x000e220000000000 */
        /* <DEDUP_REMOVED lines=8> */
[----:B------:R-:W-:Y:S02]  /*2a10*/  @P0 LOP3.LUT R37, R37, 0x20, RZ, 0xfc, !PT ;  /* 0x0000002025250812 */ /* 0x000fe400078efcff */
[----:B------:R-:W-:Y:S01]  /*2a20*/  HSETP2.BF16_V2.NEU.AND P1, P0, R16, R23.H0_H0, PT ;  /* 0x2000001710007234 */ /* 0x000fe2000382d002 */
        /* <DEDUP_REMOVED lines=10> */
[----:B------:R-:W-:Y:S01]  /*2ad0*/  HSETP2.BF16_V2.NEU.AND P2, P0, R20, R23.H0_H0, PT ;  /* 0x2000001714007234 */ /* 0x000fe2000384d002 */
[----:B------:R-:W-:Y:S01]  /*2ae0*/  VIADD R4, R15, 0x1 ;  /* 0x000000010f047836 */ /* 0x000fe20000000000 */
[----:B------:R-:W-:-:S11]  /*2af0*/  LOP3.LUT R37, R37, 0xfffffffe, RZ, 0xc0, !PT ;  /* 0xfffffffe25257812 */ /* 0x000fd600078ec0ff */
[----:B------:R-:W-:Y:S01]  /*2b00*/  @!P2 IMAD.MOV R4, RZ, RZ, R15 ;  /* 0x000000ffff04a224 */ /* 0x000fe200078e020f */
[----:B------:R-:W-:-:S03]  /*2b10*/  @P0 LOP3.LUT R37, R37, 0x1, RZ, 0xfc, !PT ;  /* 0x0000000125250812 */ /* 0x000fc600078efcff */
[----:B------:R-:W-:Y:S02]  /*2b20*/  VIADD R16, R4, 0x1 ;  /* 0x0000000104107836 */ /* 0x000fe40000000000 */
[----:B------:R-:W-:Y:S01]  /*2b30*/  @!P0 IMAD.MOV R16, RZ, RZ, R4 ;  /* 0x000000ffff108224 */ /* 0x000fe200078e0204 */
[----:B------:R-:W-:-:S03]  /*2b40*/  HSETP2.BF16_V2.NEU.AND P1, P0, R22, R23.H0_H0, PT ;  /* 0x2000001716007234 */ /* 0x000fc6000382d002 */
[----:B------:R-:W-:-:S10]  /*2b50*/  VIADD R4, R16, 0x1 ;  /* 0x0000000110047836 */ /* 0x000fd40000000000 */
[----:B------:R-:W-:-:S04]  /*2b60*/  @!P1 IMAD.MOV R4, RZ, RZ, R16 ;  /* 0x000000ffff049224 */ /* 0x000fc800078e0210 */
[----:B------:R-:W-:Y:S02]  /*2b70*/  VIADD R19, R4, 0x1 ;  /* 0x0000000104137836 */ /* 0x000fe40000000000 */
[----:B------:R-:W-:-:S05]  /*2b80*/  @!P0 IMAD.MOV R19, RZ, RZ, R4 ;  /* 0x000000ffff138224 */ /* 0x000fca00078e0204 */
[----:B------:R-:W1:Y:S02]  /*2b90*/  SHFL.UP P6, R4, R19, 0x1, RZ ;  /* 0x0420000013047989 */ /* 0x000e6400000c00ff */
[----:B-1----:R-:W-:-:S05]  /*2ba0*/  @P6 IMAD.IADD R4, R4, 0x1, R19 ;  /* 0x0000000104046824 */ /* 0x002fca00078e0213 */
[----:B------:R-:W1:Y:S02]  /*2bb0*/  SHFL.UP P6, R5, R4, 0x2, RZ ;  /* 0x0440000004057989 */ /* 0x000e6400000c00ff */
[----:B-1----:R-:W-:-:S05]  /*2bc0*/  @P6 IMAD.IADD R5, R4, 0x1, R5 ;  /* 0x0000000104056824 */ /* 0x002fca00078e0205 */
[----:B------:R-:W1:Y:S02]  /*2bd0*/  SHFL.UP P6, R6, R5, 0x4, RZ ;  /* 0x0480000005067989 */ /* 0x000e6400000c00ff */
[----:B-1----:R-:W-:-:S05]  /*2be0*/  @P6 IMAD.IADD R6, R5, 0x1, R6 ;  /* 0x0000000105066824 */ /* 0x002fca00078e0206 */
[----:B------:R-:W1:Y:S02]  /*2bf0*/  SHFL.UP P6, R7, R6, 0x8, RZ ;  /* 0x0500000006077989 */ /* 0x000e6400000c00ff */
[----:B-1----:R-:W-:-:S05]  /*2c00*/  @P6 IMAD.IADD R7, R6, 0x1, R7 ;  /* 0x0000000106076824 */ /* 0x002fca00078e0207 */
[----:B------:R-:W1:Y:S02]  /*2c10*/  SHFL.UP P6, R20, R7, 0x10, RZ ;  /* 0x0600000007147989 */ /* 0x000e6400000c00ff */
[----:B-1----:R-:W-:Y:S01]  /*2c20*/  @P6 IMAD.IADD R20, R7, 0x1, R20 ;  /* 0x0000000107146824 */ /* 0x002fe200078e0214 */
[----:B0-----:R-:W-:-:S03]  /*2c30*/  ISETP.NE.AND P6, PT, R17, 0x1f, PT ;  /* 0x0000001f1100780c */ /* 0x001fc60003fc5270 */
        /* <DEDUP_REMOVED lines=89> */
.L_x_3074:
[----:B------:R-:W-:Y:S05]  /*31d0*/  @!P6 BRA `(.L_x_2905) ;  /* 0x000000000074e947 */ /* 0x000fea0003800000 */
[----:B------:R-:W-:-:S07]  /*31e0*/  IMAD.MOV.U32 R4, RZ, RZ, 0x1a6 ;  /* 0x000001a6ff047424 */ /* 0x000fce00078e00ff */
.L_x_2907:
        /* <DEDUP_REMOVED lines=27> */
.L_x_3077:
[----:B------:R-:W-:Y:S05]  /*33a0*/  @P6 BRA `(.L_x_2907) ;  /* 0xfffffffc00906947 */ /* 0x000fea000383ffff */
.L_x_2905:
        /* <DEDUP_REMOVED lines=38> */
.L_x_3086:
[----:B------:R-:W-:Y:S05]  /*3610*/  @!P6 BRA `(.L_x_2909) ;  /* 0x000000040024e947 */ /* 0x000fea0003800000 */
[----:B------:R-:W-:-:S07]  /*3620*/  IMAD.MOV.U32 R45, RZ, RZ, 0x1a6 ;  /* 0x000001a6ff2d7424 */ /* 0x000fce00078e00ff */
.L_x_2915:
        /* <DEDUP_REMOVED lines=10> */
.L_x_3089:
[----:B------:R-:W-:Y:S05]  /*36d0*/  @!P6 BRA `(.L_x_2911) ;  /* 0x000000000074e947 */ /* 0x000fea0003800000 */
[----:B------:R-:W-:-:S07]  /*36e0*/  IMAD.MOV.U32 R47, RZ, RZ, R45 ;  /* 0x000000ffff2f7224 */ /* 0x000fce00078e002d */
.L_x_2913:
        /* <DEDUP_REMOVED lines=27> */
.L_x_3092:
[----:B------:R-:W-:Y:S05]  /*38a0*/  @P6 BRA `(.L_x_2913) ;  /* 0xfffffffc00906947 */ /* 0x000fea000383ffff */
.L_x_2911:
        /* <DEDUP_REMOVED lines=31> */
.L_x_3101:
[----:B------:R-:W-:Y:S05]  /*3aa0*/  @P6 BRA `(.L_x_2915) ;  /* 0xfffffff800e06947 */ /* 0x000fea000383ffff */
.L_x_2909:
        /* <DEDUP_REMOVED lines=16> */
.L_x_2903:
        /* <DEDUP_REMOVED lines=39> */
.L_x_2919:
[----:B------:R-:W0:Y:S01]  /*3e20*/  LDCU.64 UR6, c[0x0][0x398] ;  /* 0x00007300ff0677ac */ /* 0x000e220008000a00 */
[----:B-----5:R-:W-:-:S04]  /*3e30*/  IADD3 R5, P5, PT, R19, R8, RZ ;  /* 0x0000000813057210 */ /* 0x020fc80007fbe0ff */
[----:B------:R-:W-:Y:S02]  /*3e40*/  LEA.HI.X.SX32 R18, R19, R9, 0x1, P5 ;  /* 0x0000000913127211 */ /* 0x000fe400028f0eff */
[----:B0-----:R-:W-:-:S04]  /*3e50*/  LEA R8, P5, R5, UR6, 0x2 ;  /* 0x0000000605087c11 */ /* 0x001fc8000f8a10ff */
[----:B------:R-:W-:-:S05]  /*3e60*/  LEA.HI.X R9, R5, UR7, R18, 0x2, P5 ;  /* 0x0000000705097c11 */ /* 0x000fca000a8f1412 */
[----:B------:R1:W-:Y:S04]  /*3e70*/  STG.E desc[UR8][R8.64], R20 ;  /* 0x0000001408007986 */ /* 0x0003e8000c101908 */
.L_x_2918:
[----:B0-----:R-:W-:Y:S05]  /*3e80*/  BSYNC.RECONVERGENT B0 ;  /* 0x0000000000007941 */ /* 0x001fea0003800200 */
.L_x_2917:
        /* <DEDUP_REMOVED lines=8> */
.L_x_2922:
[----:B------:R-:W0:Y:S01]  /*3f10*/  LDCU.64 UR6, c[0x0][0x398] ;  /* 0x00007300ff0677ac */ /* 0x000e220008000a00 */
[----:B-----5:R-:W-:-:S04]  /*3f20*/  IADD3 R5, P5, PT, R17, R8, RZ ;  /* 0x0000000811057210 */ /* 0x020fc80007fbe0ff */
[----:B------:R-:W-:Y:S02]  /*3f30*/  LEA.HI.X.SX32 R18, R17, R9, 0x1, P5 ;  /* 0x0000000911127211 */ /* 0x000fe400028f0eff */
[----:B0-----:R-:W-:-:S04]  /*3f40*/  LEA R8, P5, R5, UR6, 0x2 ;  /* 0x0000000605087c11 */ /* 0x001fc8000f8a10ff */
[----:B------:R-:W-:-:S05]  /*3f50*/  LEA.HI.X R9, R5, UR7, R18, 0x2, P5 ;  /* 0x0000000705097c11 */ /* 0x000fca000a8f1412 */
[----:B------:R0:W-:Y:S04]  /*3f60*/  STG.E desc[UR8][R8.64], R21 ;  /* 0x0000001508007986 */ /* 0x0001e8000c101908 */
.L_x_2921:
[----:B------:R-:W-:Y:S05]  /*3f70*/  BSYNC.RECONVERGENT B0 ;  /* 0x0000000000007941 */ /* 0x000fea0003800200 */
.L_x_2920:
        /* <DEDUP_REMOVED lines=8> */
.L_x_2925:
[----:B------:R-:W0:Y:S01]  /*4000*/  LDCU.64 UR6, c[0x0][0x398] ;  /* 0x00007300ff0677ac */ /* 0x000e220008000a00 */
[----:B-----5:R-:W-:-:S04]  /*4010*/  IADD3 R5, P5, PT, R6, R8, RZ ;  /* 0x0000000806057210 */ /* 0x020fc80007fbe0ff */
[----:B------:R-:W-:Y:S02]  /*4020*/  LEA.HI.X.SX32 R8, R6, R9, 0x1, P5 ;  /* 0x0000000906087211 */ /* 0x000fe400028f0eff */
[----:B0-----:R-:W-:-:S04]  /*4030*/  LEA R6, P5, R5, UR6, 0x2 ;  /* 0x0000000605067c11 */ /* 0x001fc8000f8a10ff */
[----:B------:R-:W-:-:S05]  /*4040*/  LEA.HI.X R7, R5, UR7, R8, 0x2, P5 ;  /* 0x0000000705077c11 */ /* 0x000fca000a8f1408 */
[----:B------:R2:W-:Y:S04]  /*4050*/  STG.E desc[UR8][R6.64], R36 ;  /* 0x0000002406007986 */ /* 0x0005e8000c101908 */
.L_x_2924:
[----:B------:R-:W-:Y:S05]  /*4060*/  BSYNC.RECONVERGENT B0 ;  /* 0x0000000000007941 */ /* 0x000fea0003800200 */
.L_x_2923:
        /* <DEDUP_REMOVED lines=8> */
.L_x_2928:
[----:B------:R-:W2:Y:S01]  /*40f0*/  LDCU.64 UR6, c[0x0][0x398] ;  /* 0x00007300ff0677ac */ /* 0x000ea20008000a00 */
[----:B-----5:R-:W-:-:S04]  /*4100*/  IADD3 R5, P5, PT, R10, R6, RZ ;  /* 0x000000060a057210 */ /* 0x020fc80007fbe0ff */
[----:B------:R-:W-:Y:S02]  /*4110*/  LEA.HI.X.SX32 R10, R10, R7, 0x1, P5 ;  /* 0x000000070a0a7211 */ /* 0x000fe400028f0eff */
[----:B--2---:R-:W-:-:S04]  /*4120*/  LEA R6, P5, R5, UR6, 0x2 ;  /* 0x0000000605067c11 */ /* 0x004fc8000f8a10ff */
[----:B------:R-:W-:-:S05]  /*4130*/  LEA.HI.X R7, R5, UR7, R10, 0x2, P5 ;  /* 0x0000000705077c11 */ /* 0x000fca000a8f140a */
[----:B------:R3:W-:Y:S04]  /*4140*/  STG.E desc[UR8][R6.64], R33 ;  /* 0x0000002106007986 */ /* 0x0007e8000c101908 */
.L_x_2927:
[----:B------:R-:W-:Y:S05]  /*4150*/  BSYNC.RECONVERGENT B0 ;  /* 0x0000000000007941 */ /* 0x000fea0003800200 */
.L_x_2926:
        /* <DEDUP_REMOVED lines=8> */
.L_x_2931:
[----:B------:R-:W2:Y:S01]  /*41e0*/  LDCU.64 UR6, c[0x0][0x398] ;  /* 0x00007300ff0677ac */ /* 0x000ea20008000a00 */
[----:B-----5:R-:W-:-:S04]  /*41f0*/  IADD3 R5, P5, PT, R11, R6, RZ ;  /* 0x000000060b057210 */ /* 0x020fc80007fbe0ff */
[----:B01----:R-:W-:Y:S02]  /*4200*/  LEA.HI.X.SX32 R8, R11, R7, 0x1, P5 ;  /* 0x000000070b087211 */ /* 0x003fe400028f0eff */
[----:B--2---:R-:W-:-:S04]  /*4210*/  LEA R6, P5, R5, UR6, 0x2 ;  /* 0x0000000605067c11 */ /* 0x004fc8000f8a10ff */
[----:B------:R-:W-:-:S05]  /*4220*/  LEA.HI.X R7, R5, UR7, R8, 0x2, P5 ;  /* 0x0000000705077c11 */ /* 0x000fca000a8f1408 */
[----:B------:R4:W-:Y:S04]  /*4230*/  STG.E desc[UR8][R6.64], R32 ;  /* 0x0000002006007986 */ /* 0x0009e8000c101908 */
.L_x_2930:
[----:B------:R-:W-:Y:S05]  /*4240*/  BSYNC.RECONVERGENT B0 ;  /* 0x0000000000007941 */ /* 0x000fea0003800200 */
.L_x_2929:
        /* <DEDUP_REMOVED lines=8> */
.L_x_2934:
[----:B------:R-:W2:Y:S01]  /*42d0*/  LDCU.64 UR6, c[0x0][0x398] ;  /* 0x00007300ff0677ac */ /* 0x000ea20008000a00 */
[----:B-----5:R-:W-:-:S04]  /*42e0*/  IADD3 R5, P5, PT, R12, R6, RZ ;  /* 0x000000060c057210 */ /* 0x020fc80007fbe0ff */
[----:B------:R-:W-:Y:S02]  /*42f0*/  LEA.HI.X.SX32 R12, R12, R7, 0x1, P5 ;  /* 0x000000070c0c7211 */ /* 0x000fe400028f0eff */
[----:B--2---:R-:W-:-:S04]  /*4300*/  LEA R6, P5, R5, UR6, 0x2 ;  /* 0x0000000605067c11 */ /* 0x004fc8000f8a10ff */
[----:B------:R-:W-:-:S05]  /*4310*/  LEA.HI.X R7, R5, UR7, R12, 0x2, P5 ;  /* 0x0000000705077c11 */ /* 0x000fca000a8f140c */
[----:B------:R2:W-:Y:S04]  /*4320*/  STG.E desc[UR8][R6.64], R31 ;  /* 0x0000001f06007986 */ /* 0x0005e8000c101908 */
.L_x_2933:
[----:B------:R-:W-:Y:S05]  /*4330*/  BSYNC.RECONVERGENT B0 ;  /* 0x0000000000007941 */ /* 0x000fea0003800200 */
.L_x_2932:
[----:B------:R-:W-:Y:S04]  /*4340*/  BSSY.RECONVERGENT B0, `(.L_x_2935) ;  /* 0x000000d000007945 */ /* 0x000fe80003800200 */
[----:B------:R-:W-:Y:S05]  /*4350*/  @!P4 BRA `(.L_x_2936) ;  /* 0x00000000002cc947 */ /* 0x000fea0003800000 */
[----:B------:R-:W-:Y:S01]  /*4360*/  UISETP.NE.AND UP0, UPT, UR4, URZ, UPT ;  /* 0x000000ff0400728c */ /* 0x000fe2000bf05270 */
[----:B--234-:R-:W-:-:S08]  /*4370*/  CS2R R6, SRZ ;  /* 0x0000000000067805 */ /* 0x01cfd0000001ff00 */
[----:B------:R-:W-:Y:S05]  /*4380*/  BRA.U UP0, `(.L_x_2937) ;  /* 0x0000000100087547 */ /* 0x000fea000b800000 */
[----:B------:R-:W2:Y:S02]  /*4390*/  LDC.64 R6, c[0x0][0x3d8] ;  /* 0x0000f600ff067b82 */ /* 0x000ea40000000a00 */
[----:B--2---:R-:W5:Y:S02]  /*43a0*/  LDG.E.64 R6, desc[UR8][R6.64] ;  /* 0x0000000806067981 */ /* 0x004f64000c1e1b00 */
.L_x_2937:
[----:B------:R-:W2:Y:S01]  /*43b0*/  LDCU.64 UR6, c[0x0][0x398] ;  /* 0x00007300ff0677ac */ /* 0x000ea20008000a00 */
[----:B-----5:R-:W-:-:S04]  /*43c0*/  IADD3 R5, P4, PT, R13, R6, RZ ;  /* 0x000000060d057210 */ /* 0x020fc80007f9e0ff */
[----:B01----:R-:W-:Y:S02]  /*43d0*/  LEA.HI.X.SX32 R8, R13, R7, 0x1, P4 ;  /* 0x000000070d087211 */ /* 0x003fe400020f0eff */
[----:B--2---:R-:W-:-:S04]  /*43e0*/  LEA R6, P4, R5, UR6, 0x2 ;  /* 0x0000000605067c11 */ /* 0x004fc8000f8810ff */
[----:B------:R-:W-:-:S05]  /*43f0*/  LEA.HI.X R7, R5, UR7, R8, 0x2, P4 ;  /* 0x0000000705077c11 */ /* 0x000fca000a0f1408 */
[----:B------:R0:W-:Y:S04]  /*4400*/  STG.E desc[UR8][R6.64], R30 ;  /* 0x0000001e06007986 */ /* 0x0001e8000c101908 */
.L_x_2936:
[----:B------:R-:W-:Y:S05]  /*4410*/  BSYNC.RECONVERGENT B0 ;  /* 0x0000000000007941 */ /* 0x000fea0003800200 */
.L_x_2935:
        /* <DEDUP_REMOVED lines=8> */
.L_x_2940:
[----:B-----5:R-:W-:-:S04]  /*44a0*/  IADD3 R5, P3, PT, R3, R6, RZ ;  /* 0x0000000603057210 */ /* 0x020fc80007f7e0ff */
[----:B-1----:R-:W-:Y:S02]  /*44b0*/  LEA.HI.X.SX32 R8, R3, R7, 0x1, P3 ;  /* 0x0000000703087211 */ /* 0x002fe400018f0eff */
[----:B0-----:R-:W-:-:S04]  /*44c0*/  LEA R6, P3, R5, UR6, 0x2 ;  /* 0x0000000605067c11 */ /* 0x001fc8000f8610ff */
[----:B------:R-:W-:-:S05]  /*44d0*/  LEA.HI.X R7, R5, UR7, R8, 0x2, P3 ;  /* 0x0000000705077c11 */ /* 0x000fca00098f1408 */
[----:B------:R0:W-:Y:S04]  /*44e0*/  STG.E desc[UR8][R6.64], R29 ;  /* 0x0000001d06007986 */ /* 0x0001e8000c101908 */
.L_x_2939:
[----:B------:R-:W-:Y:S05]  /*44f0*/  BSYNC.RECONVERGENT B0 ;  /* 0x0000000000007941 */ /* 0x000fea0003800200 */
.L_x_2938:
        /* <DEDUP_REMOVED lines=9> */
.L_x_2943:
[----:B-----5:R-:W-:-:S04]  /*4590*/  IADD3 R3, P3, PT, R4, R6, RZ ;  /* 0x0000000604037210 */ /* 0x020fc80007f7e0ff */
[----:B------:R-:W-:Y:S02]  /*45a0*/  LEA.HI.X.SX32 R6, R4, R7, 0x1, P3 ;  /* 0x0000000704067211 */ /* 0x000fe400018f0eff */
[----:B0-----:R-:W-:-:S04]  /*45b0*/  LEA R4, P3, R3, UR6, 0x2 ;  /* 0x0000000603047c11 */ /* 0x001fc8000f8610ff */
[----:B------:R-:W-:-:S05]  /*45c0*/  LEA.HI.X R5, R3, UR7, R6, 0x2, P3 ;  /* 0x0000000703057c11 */ /* 0x000fca00098f1406 */
[----:B------:R0:W-:Y:S04]  /*45d0*/  STG.E desc[UR8][R4.64], R27 ;  /* 0x0000001b04007986 */ /* 0x0001e8000c101908 */
.L_x_2942:
[----:B------:R-:W-:Y:S05]  /*45e0*/  BSYNC.RECONVERGENT B0 ;  /* 0x0000000000007941 */ /* 0x000fea0003800200 */
.L_x_2941:
        /* <DEDUP_REMOVED lines=9> */
.L_x_2946:
[----:B-----5:R-:W-:-:S04]  /*4680*/  IADD3 R3, P3, PT, R14, R4, RZ ;  /* 0x000000040e037210 */ /* 0x020fc80007f7e0ff */
[----:B------:R-:W-:Y:S02]  /*4690*/  LEA.HI.X.SX32 R14, R14, R5, 0x1, P3 ;  /* 0x000000050e0e7211 */ /* 0x000fe400018f0eff */
[----:B0-----:R-:W-:-:S04]  /*46a0*/  LEA R4, P3, R3, UR6, 0x2 ;  /* 0x0000000603047c11 */ /* 0x001fc8000f8610ff */
[----:B------:R-:W-:-:S05]  /*46b0*/  LEA.HI.X R5, R3, UR7, R14, 0x2, P3 ;  /* 0x0000000703057c11 */ /* 0x000fca00098f140e */
[----:B------:R0:W-:Y:S04]  /*46c0*/  STG.E desc[UR8][R4.64], R26 ;  /* 0x0000001a04007986 */ /* 0x0001e8000c101908 */
.L_x_2945:
[----:B------:R-:W-:Y:S05]  /*46d0*/  BSYNC.RECONVERGENT B0 ;  /* 0x0000000000007941 */ /* 0x000fea0003800200 */
.L_x_2944:
        /* <DEDUP_REMOVED lines=8> */
.L_x_2949:
[----:B-----5:R-:W-:-:S04]  /*4760*/  IADD3 R3, P2, PT, R15, R4, RZ ;  /* 0x000000040f037210 */ /* 0x020fc80007f5e0ff */
[----:B--234-:R-:W-:Y:S02]  /*4770*/  LEA.HI.X.SX32 R6, R15, R5, 0x1, P2 ;  /* 0x000000050f067211 */ /* 0x01cfe400010f0eff */
[----:B0-----:R-:W-:-:S04]  /*4780*/  LEA R4, P2, R3, UR6, 0x2 ;  /* 0x0000000603047c11 */ /* 0x001fc8000f8410ff */
[----:B------:R-:W-:-:S05]  /*4790*/  LEA.HI.X R5, R3, UR7, R6, 0x2, P2 ;  /* 0x0000000703057c11 */ /* 0x000fca00090f1406 */
[----:B------:R0:W-:Y:S04]  /*47a0*/  STG.E desc[UR8][R4.64], R25 ;  /* 0x0000001904007986 */ /* 0x0001e8000c101908 */
.L_x_2948:
[----:B------:R-:W-:Y:S05]  /*47b0*/  BSYNC.RECONVERGENT B0 ;  /* 0x0000000000007941 */ /* 0x000fea0003800200 */
.L_x_2947:
        /* <DEDUP_REMOVED lines=9> */
.L_x_2952:
[----:B-----5:R-:W-:-:S04]  /*4850*/  IADD3 R3, P2, PT, R2, R4, RZ ;  /* 0x0000000402037210 */ /* 0x020fc80007f5e0ff */
[----:B------:R-:W-:Y:S02]  /*4860*/  LEA.HI.X.SX32 R4, R2, R5, 0x1, P2 ;  /* 0x0000000502047211 */ /* 0x000fe400010f0eff */
[----:B0-----:R-:W-:-:S04]  /*4870*/  LEA R2, P2, R3, UR6, 0x2 ;  /* 0x0000000603027c11 */ /* 0x001fc8000f8410ff */
[----:B------:R-:W-:-:S05]  /*4880*/  LEA.HI.X R3, R3, UR7, R4, 0x2, P2 ;  /* 0x0000000703037c11 */ /* 0x000fca00090f1404 */
[----:B------:R0:W-:Y:S04]  /*4890*/  STG.E desc[UR8][R2.64], R24 ;  /* 0x0000001802007986 */ /* 0x0001e8000c101908 */
.L_x_2951:
[----:B------:R-:W-:Y:S05]  /*48a0*/  BSYNC.RECONVERGENT B0 ;  /* 0x0000000000007941 */ /* 0x000fea0003800200 */
.L_x_2950:
        /* <DEDUP_REMOVED lines=8> */
.L_x_2955:
[----:B-----5:R-:W-:-:S04]  /*4930*/  IADD3 R4, P1, PT, R16, R2, RZ ;  /* 0x0000000210047210 */ /* 0x020fc80007f3e0ff */
[----:B------:R-:W-:Y:S02]  /*4940*/  LEA.HI.X.SX32 R3, R16, R3, 0x1, P1 ;  /* 0x0000000310037211 */ /* 0x000fe400008f0eff */
[----:B0-----:R-:W-:-:S04]  /*4950*/  LEA R2, P1, R4, UR6, 0x2 ;  /* 0x0000000604027c11 */ /* 0x001fc8000f8210ff */
[----:B------:R-:W-:-:S05]  /*4960*/  LEA.HI.X R3, R4, UR7, R3, 0x2, P1 ;  /* 0x0000000704037c11 */ /* 0x000fca00088f1403 */
[----:B------:R0:W-:Y:S04]  /*4970*/  STG.E desc[UR8][R2.64], R23 ;  /* 0x0000001702007986 */ /* 0x0001e8000c101908 */
.L_x_2954:
[----:B------:R-:W-:Y:S05]  /*4980*/  BSYNC.RECONVERGENT B0 ;  /* 0x0000000000007941 */ /* 0x000fea0003800200 */
.L_x_2953:
[----:B------:R-:W-:Y:S05]  /*4990*/  @!P0 EXIT ;  /* 0x000000000000894d */ /* 0x000fea0003800000 */
[----:B------:R-:W-:Y:S01]  /*49a0*/  UISETP.NE.AND UP0, UPT, UR4, URZ, UPT ;  /* 0x000000ff0400728c */ /* 0x000fe2000bf05270 */
[----:B0-----:R-:W-:-:S08]  /*49b0*/  CS2R R2, SRZ ;  /* 0x0000000000027805 */ /* 0x001fd0000001ff00 */
[----:B------:R-:W-:Y:S05]  /*49c0*/  BRA.U UP0, `(.L_x_2956) ;  /* 0x0000000100087547 */ /* 0x000fea000b800000 */
[----:B------:R-:W0:Y:S02]  /*49d0*/  LDC.64 R2, c[0x0][0x3d8] ;  /* 0x0000f600ff027b82 */ /* 0x000e240000000a00 */
[----:B0-----:R-:W5:Y:S02]  /*49e0*/  LDG.E.64 R2, desc[UR8][R2.64] ;  /* 0x0000000802027981 */ /* 0x001f64000c1e1b00 */
.L_x_2956:
[----:B------:R-:W0:Y:S01]  /*49f0*/  LDCU.64 UR4, c[0x0][0x398] ;  /* 0x00007300ff0477ac */ /* 0x000e220008000a00 */
[----:B-----5:R-:W-:-:S04]  /*4a00*/  IADD3 R4, P0, PT, R0, R2, RZ ;  /* 0x0000000200047210 */ /* 0x020fc80007f1e0ff */
[----:B------:R-:W-:Y:S02]  /*4a10*/  LEA.HI.X.SX32 R3, R0, R3, 0x1, P0 ;  /* 0x0000000300037211 */ /* 0x000fe400000f0eff */
[----:B0-----:R-:W-:-:S04]  /*4a20*/  LEA R2, P0, R4, UR4, 0x2 ;  /* 0x0000000404027c11 */ /* 0x001fc8000f8010ff */
[----:B------:R-:W-:-:S05]  /*4a30*/  LEA.HI.X R3, R4, UR5, R3, 0x2, P0 ;  /* 0x0000000504037c11 */ /* 0x000fca00080f1403 */
[----:B------:R-:W-:Y:S01]  /*4a40*/  STG.E desc[UR8][R2.64], R22 ;  /* 0x0000001602007986 */ /* 0x000fe2000c101908 */
[----:B------:R-:W-:Y:S05]  /*4a50*/  EXIT ;  /* 0x000000000000794d */ /* 0x000fea0003800000 */
.L_x_2916:
        /* <DEDUP_REMOVED lines=82> */
.L_x_2959:
        /* <DEDUP_REMOVED lines=14> */
.L_x_2958:
[----:B------:R-:W-:Y:S05]  /*5060*/  BSYNC.RECONVERGENT B0 ;  /* 0x0000000000007941 */ /* 0x000fea0003800200 */
.L_x_2957:
        /* <DEDUP_REMOVED lines=10> */
.L_x_2960:
        /* <DEDUP_REMOVED lines=45> */
.L_x_2854:
        /* <DEDUP_REMOVED lines=41> */
[----:B------:R-:W2:Y:S01]  /*5670*/  @!P0 I2F.BF16 R9, RZ ;  /* 0x000000ff00098306 */ /* 0x000ea20000202400 */
[----:B------:R-:W-:-:S02]  /*5680*/  VIADD R4, R43, 0x2 ;  /* 0x000000022b047836 */ /* 0x000fc40000000000 */
[----:B------:R-:W-:-:S03]  /*5690*/  VIADD R5, R43, 0x4 ;  /* 0x000000042b057836 */ /* 0x000fc60000000000 */
[----:B------:R-:W-:Y:S01]  /*56a0*/  ISETP.GE.AND P3, PT, R4, UR4, PT ;  /* 0x0000000404007c0c */ /* 0x000fe2000bf66270 */
[----:B------:R-:W-:Y:S01]  /*56b0*/  VIADD R4, R43, 0x3 ;  /* 0x000000032b047836 */ /* 0x000fe20000000000 */
[----:B------:R-:W3:Y:S01]  /*56c0*/  @!P2 I2F.BF16 R10, RZ ;  /* 0x000000ff000aa306 */ /* 0x000ee20000202400 */
[----:B------:R-:W-:-:S03]  /*56d0*/  ISETP.GE.AND P4, PT, R5, UR4, PT ;  /* 0x0000000405007c0c */ /* 0x000fc6000bf86270 */
[----:B------:R-:W-:Y:S01]  /*56e0*/  ISETP.GE.AND P1, PT, R4, UR4, PT ;  /* 0x0000000404007c0c */ /* 0x000fe2000bf26270 */
[----:B------:R-:W-:-:S06]  /*56f0*/  VIADD R4, R43, 0x6 ;  /* 0x000000062b047836 */ /* 0x000fcc0000000000 */
[----:B------:R-:W4:Y:S04]  /*5700*/  @!P3 LDG.E.U16 R5, desc[UR8][R2.64+0x4] ;  /* 0x000004080205b981 */ /* 0x000f28000c1e1500 */
[----:B------:R-:W5:Y:S01]  /*5710*/  @!P4 LDG.E.U16 R8, desc[UR8][R2.64+0x8] ;  /* 0x000008080208c981 */ /* 0x000f62000c1e1500 */
[----:B--2---:R-:W-:Y:S01]  /*5720*/  @!P0 HSETP2.BF16_V2.NEU.AND P6, PT, R6.H0_H0, R9.H0_H0, PT ;  /* 0x2000000906008234 */ /* 0x004fe20003fcd802 */
[----:B------:R-:W-:-:S04]  /*5730*/  VIADD R6, R43, 0x5 ;  /* 0x000000052b067836 */ /* 0x000fc80000000000 */
[----:B------:R-:W-:Y:S02]  /*5740*/  @!P0 SEL R59, RZ, 0x1, !P6 ;  /* 0x00000001ff3b8807 */ /* 0x000fe40007000000 */
[----:B------:R-:W-:Y:S02]  /*5750*/  ISETP.GE.AND P5, PT, R6, UR4, PT ;  /* 0x0000000406007c0c */ /* 0x000fe4000bfa6270 */
[----:B------:R-:W-:Y:S01]  /*5760*/  ISETP.GE.AND P0, PT, R4, UR4, PT ;  /* 0x0000000404007c0c */ /* 0x000fe2000bf06270 */
[----:B------:R-:W-:Y:S01]  /*5770*/  VIADD R4, R43, 0x7 ;  /* 0x000000072b047836 */ /* 0x000fe20000000000 */
[----:B---3--:R-:W-:Y:S01]  /*5780*/  @!P2 HSETP2.BF16_V2.NEU.AND P6, PT, R7.H0_H0, R10.H0_H0, PT ;  /* 0x2000000a0700a234 */ /* 0x008fe20003fcd802 */
[----:B------:R-:W2:Y:S04]  /*5790*/  @!P1 LDG.E.U16 R6, desc[UR8][R2.64+0x6] ;  /* 0x0000060802069981 */ /* 0x000ea8000c1e1500 */
[----:B------:R-:W-:-:S02]  /*57a0*/  @!P2 SEL R58, RZ, 0x1, !P6 ;  /* 0x00000001ff3aa807 */ /* 0x000fc40007000000 */
[----:B------:R-:W-:Y:S02]  /*57b0*/  ISETP.GE.AND P2, PT, R4, UR4, PT ;  /* 0x0000000404007c0c */ /* 0x000fe4000bf46270 */
[----:B------:R-:W3:Y:S04]  /*57c0*/  @!P5 LDG.E.U16 R4, desc[UR8][R2.64+0xa] ;  /* 0x00000a080204d981 */ /* 0x000ee8000c1e1500 */
[----:B------:R-:W3:Y:S07]  /*57d0*/  @!P0 LDG.E.U16 R7, desc[UR8][R2.64+0xc] ;  /* 0x00000c0802078981 */ /* 0x000eee000c1e1500 */
[----:B------:R-:W3:Y:S01]  /*57e0*/  @!P2 LDG.E.U16 R9, desc[UR8][R2.64+0xe] ;  /* 0x00000e080209a981 */ /* 0x000ee2000c1e1500 */
[----:B------:R-:W4:Y:S08]  /*57f0*/  @!P3 I2F.BF16 R10, RZ ;  /* 0x000000ff000ab306 */ /* 0x000f300000202400 */
[----:B------:R-:W-:Y:S08]  /*5800*/  @!P1 I2F.BF16 R11, RZ ;  /* 0x000000ff000b9306 */ /* 0x000ff00000202400 */
[----:B------:R-:W5:Y:S01]  /*5810*/  @!P4 I2F.BF16 R13, RZ ;  /* 0x000000ff000dc306 */ /* 0x000f620000202400 */
[----:B----4-:R-:W-:Y:S01]  /*5820*/  @!P3 HSETP2.BF16_V2.NEU.AND P6, PT, R5.H0_H0, R10.H0_H0, PT ;  /* 0x2000000a0500b234 */ /* 0x010fe20003fcd802 */
[----:B------:R-:W-:-:S06]  /*5830*/  VIADD R5, R43, 0x8 ;  /* 0x000000082b057836 */ /* 0x000fcc0000000000 */
[----:B------:R-:W3:Y:S01]  /*5840*/  @!P5 I2F.BF16 R15, RZ ;  /* 0x000000ff000fd306 */ /* 0x000ee20000202400 */
[----:B------:R-:W-:-:S07]  /*5850*/  @!P3 SEL R56, RZ, 0x1, !P6 ;  /* 0x00000001ff38b807 */ /* 0x000fce0007000000 */
[----:B------:R-:W4:Y:S01]  /*5860*/  @!P0 I2F.BF16 R10, RZ ;  /* 0x000000ff000a8306 */ /* 0x000f220000202400 */
[----:B-----5:R-:W-:Y:S01]  /*5870*/  @!P4 HSETP2.BF16_V2.NEU.AND P6, PT, R8.H0_H0, R13.H0_H0, PT ;  /* 0x2000000d0800c234 */ /* 0x020fe20003fcd802 */
[----:B------:R-:W-:-:S04]  /*5880*/  VIADD R8, R43, 0x9 ;  /* 0x000000092b087836 */ /* 0x000fc80000000000 */
[----:B------:R-:W-:Y:S02]  /*5890*/  @!P4 SEL R55, RZ, 0x1, !P6 ;  /* 0x00000001ff37c807 */ /* 0x000fe40007000000 */
[----:B--2---:R-:W-:Y:S02]  /*58a0*/  @!P1 HSETP2.BF16_V2.NEU.AND P3, PT, R6.H0_H0, R11.H0_H0, PT ;  /* 0x2000000b06009234 */ /* 0x004fe40003f6d802 */
[----:B------:R-:W2:Y:S03]  /*58b0*/  @!P2 I2F.BF16 R6, RZ ;  /* 0x000000ff0006a306 */ /* 0x000ea60000202400 */
[----:B------:R-:W-:Y:S02]  /*58c0*/  @!P1 SEL R57, RZ, 0x1, !P3 ;  /* 0x00000001ff399807 */ /* 0x000fe40005800000 */
[----:B------:R-:W-:Y:S01]  /*58d0*/  ISETP.GE.AND P1, PT, R5, UR4, PT ;  /* 0x0000000405007c0c */ /* 0x000fe2000bf26270 */
[C---:B------:R-:W-:Y:S01]  /*58e0*/  VIADD R5, R43.reuse, 0xb ;  /* 0x0000000b2b057836 */ /* 0x040fe20000000000 */
[----:B---3--:R-:W-:Y:S01]  /*58f0*/  @!P5 HSETP2.BF16_V2.NEU.AND P6, PT, R4.H0_H0, R15.H0_H0, PT ;  /* 0x2000000f0400d234 */ /* 0x008fe20003fcd802 */
[----:B------:R-:W-:Y:S01]  /*5900*/  VIADD R4, R43, 0xa ;  /* 0x0000000a2b047836 */ /* 0x000fe20000000000 */
[----:B----4-:R-:W-:-:S02]  /*5910*/  @!P0 HSETP2.BF16_V2.NEU.AND P4, PT, R7.H0_H0, R10.H0_H0, PT ;  /* 0x2000000a07008234 */ /* 0x010fc40003f8d802 */
[----:B------:R-:W-:Y:S02]  /*5920*/  ISETP.GE.AND P3, PT, R8, UR4, PT ;  /* 0x0000000408007c0c */ /* 0x000fe4000bf66270 */
[----:B------:R-:W-:Y:S02]  /*5930*/  @!P5 SEL R54, RZ, 0x1, !P6 ;  /* 0x00000001ff36d807 */ /* 0x000fe40007000000 */
[----:B------:R-:W-:Y:S02]  /*5940*/  @!P0 SEL R52, RZ, 0x1, !P4 ;  /* 0x00000001ff348807 */ /* 0x000fe40006000000 */
[----:B------:R-:W-:Y:S02]  /*5950*/  ISETP.GE.AND P6, PT, R4, UR4, PT ;  /* 0x0000000404007c0c */ /* 0x000fe4000bfc6270 */
[----:B------:R-:W-:Y:S01]  /*5960*/  ISETP.GE.AND P5, PT, R5, UR4, PT ;  /* 0x0000000405007c0c */ /* 0x000fe2000bfa6270 */
[C---:B------:R-:W-:Y:S01]  /*5970*/  VIADD R5, R43.reuse, 0xc ;  /* 0x0000000c2b057836 */ /* 0x040fe20000000000 */
[----:B--2---:R-:W-:Y:S01]  /*5980*/  @!P2 HSETP2.BF16_V2.NEU.AND P4, PT, R9.H0_H0, R6.H0_H0, PT ;  /* 0x200000060900a234 */ /* 0x004fe20003f8d802 */
[----:B------:R-:W-:Y:S01]  /*5990*/  VIADD R6, R43, 0xd ;  /* 0x0000000d2b067836 */ /* 0x000fe20000000000 */
[----:B------:R-:W2:Y:S02]  /*59a0*/  @!P1 LDG.E.U16 R4, desc[UR8][R2.64+0x10] ;  /* 0x0000100802049981 */ /* 0x000ea4000c1e1500 */
[----:B------:R-:W-:-:S02]  /*59b0*/  ISETP.GE.AND P0, PT, R5, UR4, PT ;  /* 0x0000000405007c0c */ /* 0x000fc4000bf06270 */
[----:B------:R-:W-:Y:S01]  /*59c0*/  @!P2 SEL R53, RZ, 0x1, !P4 ;  /* 0x00000001ff35a807 */ /* 0x000fe20006000000 */
[----:B------:R-:W3:Y:S01]  /*59d0*/  @!P3 LDG.E.U16 R5, desc[UR8][R2.64+0x12] ;  /* 0x000012080205b981 */ /* 0x000ee2000c1e1500 */
[----:B------:R-:W-:-:S03]  /*59e0*/  ISETP.GE.AND P2, PT, R6, UR4, PT ;  /* 0x0000000406007c0c */ /* 0x000fc6000bf46270 */
[----:B------:R-:W4:Y:S04]  /*59f0*/  @!P6 LDG.E.U16 R6, desc[UR8][R2.64+0x14] ;  /* 0x000014080206e981 */ /* 0x000f28000c1e1500 */
[----:B------:R-:W5:Y:S04]  /*5a00*/  @!P5 LDG.E.U16 R8, desc[UR8][R2.64+0x16] ;  /* 0x000016080208d981 */ /* 0x000f68000c1e1500 */
[----:B------:R-:W5:Y:S04]  /*5a10*/  @!P0 LDG.E.U16 R10, desc[UR8][R2.64+0x18] ;  /* 0x00001808020a8981 */ /* 0x000f68000c1e1500 */
[----:B------:R0:W5:Y:S01]  /*5a20*/  @!P2 LDG.E.U16 R11, desc[UR8][R2.64+0x1a] ;  /* 0x00001a08020ba981 */ /* 0x000162000c1e1500 */
[----:B------:R-:W2:Y:S01]  /*5a30*/  @!P1 I2F.BF16 R7, RZ ;  /* 0x000000ff00079306 */ /* 0x000ea20000202400 */
[----:B------:R-:W-:-:S07]  /*5a40*/  IMAD.IADD R9, R58, 0x1, R59 ;  /* 0x000000013a097824 */ /* 0x000fce00078e023b */
[----:B------:R-:W3:Y:S01]  /*5a50*/  @!P3 I2F.BF16 R12, RZ ;  /* 0x000000ff000cb306 */ /* 0x000ee20000202400 */
[----:B0-----:R-:W-:-:S07]  /*5a60*/  IADD3 R2, PT, PT, R57, R56, R9 ;  /* 0x0000003839027210 */ /* 0x001fce0007ffe009 */
[----:B------:R-:W4:Y:S08]  /*5a70*/  @!P6 I2F.BF16 R13, RZ ;  /* 0x000000ff000de306 */ /* 0x000f300000202400 */
[----:B------:R-:W5:Y:S08]  /*5a80*/  @!P5 I2F.BF16 R15, RZ ;  /* 0x000000ff000fd306 */ /* 0x000f700000202400 */
[----:B------:R-:W0:Y:S01]  /*5a90*/  @!P0 I2F.BF16 R17, RZ ;  /* 0x000000ff00118306 */ /* 0x000e220000202400 */
[----:B------:R-:W-:Y:S01]  /*5aa0*/  ULEA UR5, UR6, UR5, 0x18 ;  /* 0x0000000506057291 */ /* 0x000fe2000f8ec0ff */
[----:B------:R-:W-:Y:S01]  /*5ab0*/  BAR.SYNC.DEFER_BLOCKING 0x0 ;  /* 0x0000000000007b1d */ /* 0x000fe20000010000 */
[----:B--2---:R-:W-:-:S05]  /*5ac0*/  @!P1 HSETP2.BF16_V2.NEU.AND P4, PT, R4.H0_H0, R7.H0_H0, PT ;  /* 0x2000000704009234 */ /* 0x004fca0003f8d802 */
[----:B------:R-:W2:Y:S01]  /*5ad0*/  @!P2 I2F.BF16 R4, RZ ;  /* 0x000000ff0004a306 */ /* 0x000ea20000202400 */
[----:B------:R-:W-:Y:S01]  /*5ae0*/  IMAD.IADD R7, R2, 0x1, R55 ;  /* 0x0000000102077824 */ /* 0x000fe200078e0237 */
[----:B------:R-:W-:Y:S02]  /*5af0*/  @!P1 SEL R50, RZ, 0x1, !P4 ;  /* 0x00000001ff329807 */ /* 0x000fe40006000000 */
[----:B---3--:R-:W-:Y:S01]  /*5b00*/  @!P3 HSETP2.BF16_V2.NEU.AND P4, PT, R5.H0_H0, R12.H0_H0, PT ;  /* 0x2000000c0500b234 */ /* 0x008fe20003f8d802 */
[----:B------:R-:W-:Y:S01]  /*5b10*/  IMAD.IADD R3, R7, 0x1, R54 ;  /* 0x0000000107037824 */ /* 0x000fe200078e0236 */
[----:B----4-:R-:W-:-:S03]  /*5b20*/  @!P6 HSETP2.BF16_V2.NEU.AND P1, PT, R6.H0_H0, R13.H0_H0, PT ;  /* 0x2000000d0600e234 */ /* 0x010fc60003f2d802 */
[----:B------:R-:W-:Y:S02]  /*5b30*/  @!P3 SEL R51, RZ, 0x1, !P4 ;  /* 0x00000001ff33b807 */ /* 0x000fe40006000000 */
[----:B-----5:R-:W-:Y:S02]  /*5b40*/  @!P5 HSETP2.BF16_V2.NEU.AND P4, PT, R8.H0_H0, R15.H0_H0, PT ;  /* 0x2000000f0800d234 */ /* 0x020fe40003f8d802 */
[----:B------:R-:W-:Y:S02]  /*5b50*/  IADD3 R2, PT, PT, R53, R52, R3 ;  /* 0x0000003435027210 */ /* 0x000fe40007ffe003 */
[----:B------:R-:W-:Y:S02]  /*5b60*/  @!P6 SEL R49, RZ, 0x1, !P1 ;  /* 0x00000001ff31e807 */ /* 0x000fe40004800000 */
[----:B0-----:R-:W-:Y:S02]  /*5b70*/  @!P0 HSETP2.BF16_V2.NEU.AND P3, PT, R10.H0_H0, R17.H0_H0, PT ;  /* 0x200000110a008234 */ /* 0x001fe40003f6d802 */
[----:B--2---:R-:W-:-:S02]  /*5b80*/  @!P2 HSETP2.BF16_V2.NEU.AND P1, PT, R11.H0_H0, R4.H0_H0, PT ;  /* 0x200000040b00a234 */ /* 0x004fc40003f2d802 */
        /* <DEDUP_REMOVED lines=26> */
[----:B------:R-:W-:-:S03]  /*5d30*/  ISETP.NE.AND P1, PT, R6, 0x3, PT ;  /* 0x000000030600780c */ /* 0x000fc60003f25270 */
[----:B------:R-:W4:Y:S01]  /*5d40*/  LDS.128 R12, [UR5+0x30] ;  /* 0x00003005ff0c7984 */ /* 0x000f220008000c00 */
        /* <DEDUP_REMOVED lines=53> */
[----:B-1----:R-:W-:-:S03]  /*60a0*/  IADD3 R0, PT, PT, R0, UR7, R31 ;  /* 0x0000000700007c10 */ /* 0x002fc6000fffe01f */
        /* <DEDUP_REMOVED lines=35> */
.L_x_2967:
[----:B-----5:R-:W-:-:S04]  /*62e0*/  IADD3 R14, P0, PT, R46, R12, RZ ;  /* 0x0000000c2e0e7210 */ /* 0x020fc80007f1e0ff */
[----:B------:R-:W-:Y:S02]  /*62f0*/  LEA.HI.X.SX32 R13, R46, R13, 0x1, P0 ;  /* 0x0000000d2e0d7211 */ /* 0x000fe400000f0eff */
[----:B0-----:R-:W-:-:S04]  /*6300*/  LEA R12, P0, R14, UR4, 0x2 ;  /* 0x000000040e0c7c11 */ /* 0x001fc8000f8010ff */
[----:B------:R-:W-:-:S05]  /*6310*/  LEA.HI.X R13, R14, UR5, R13, 0x2, P0 ;  /* 0x000000050e0d7c11 */ /* 0x000fca00080f140d */
[----:B------:R0:W-:Y:S04]  /*6320*/  STG.E desc[UR8][R12.64], R43 ;  /* 0x0000002b0c007986 */ /* 0x0001e8000c101908 */
.L_x_2966:
[----:B------:R-:W-:Y:S05]  /*6330*/  BSYNC.RECONVERGENT B2 ;  /* 0x0000000000027941 */ /* 0x000fea0003800200 */
.L_x_2965:
        /* <DEDUP_REMOVED lines=10> */
.L_x_2970:
[----:B-----5:R-:W-:-:S04]  /*63e0*/  IADD3 R14, P0, PT, R3, R12, RZ ;  /* 0x0000000c030e7210 */ /* 0x020fc80007f1e0ff */
[----:B------:R-:W-:Y:S02]  /*63f0*/  LEA.HI.X.SX32 R3, R3, R13, 0x1, P0 ;  /* 0x0000000d03037211 */ /* 0x000fe400000f0eff */
[----:B0-----:R-:W-:-:S04]  /*6400*/  LEA R12, P0, R14, UR4, 0x2 ;  /* 0x000000040e0c7c11 */ /* 0x001fc8000f8010ff */
[----:B------:R-:W-:-:S05]  /*6410*/  LEA.HI.X R13, R14, UR5, R3, 0x2, P0 ;  /* 0x000000050e0d7c11 */ /* 0x000fca00080f1403 */
[----:B------:R1:W-:Y:S04]  /*6420*/  STG.E desc[UR8][R12.64], R42 ;  /* 0x0000002a0c007986 */ /* 0x0003e8000c101908 */
.L_x_2969:
[----:B------:R-:W-:Y:S05]  /*6430*/  BSYNC.RECONVERGENT B2 ;  /* 0x0000000000027941 */ /* 0x000fea0003800200 */
.L_x_2968:
        /* <DEDUP_REMOVED lines=10> */
.L_x_2973:
[----:B-----5:R-:W-:-:S04]  /*64e0*/  IADD3 R3, P0, PT, R9, R12, RZ ;  /* 0x0000000c09037210 */ /* 0x020fc80007f1e0ff */
[----:B------:R-:W-:Y:S02]  /*64f0*/  LEA.HI.X.SX32 R14, R9, R13, 0x1, P0 ;  /* 0x0000000d090e7211 */ /* 0x000fe400000f0eff */
[----:B0-----:R-:W-:-:S04]  /*6500*/  LEA R12, P0, R3, UR4, 0x2 ;  /* 0x00000004030c7c11 */ /* 0x001fc8000f8010ff */
[----:B------:R-:W-:-:S05]  /*6510*/  LEA.HI.X R13, R3, UR5, R14, 0x2, P0 ;  /* 0x00000005030d7c11 */ /* 0x000fca00080f140e */
[----:B------:R2:W-:Y:S04]  /*6520*/  STG.E desc[UR8][R12.64], R41 ;  /* 0x000000290c007986 */ /* 0x0005e8000c101908 */
.L_x_2972:
[----:B------:R-:W-:Y:S05]  /*6530*/  BSYNC.RECONVERGENT B2 ;  /* 0x0000000000027941 */ /* 0x000fea0003800200 */
.L_x_2971:
        /* <DEDUP_REMOVED lines=10> */
.L_x_2976:
[----:B-----5:R-:W-:-:S04]  /*65e0*/  IADD3 R3, P0, PT, R6, R12, RZ ;  /* 0x0000000c06037210 */ /* 0x020fc80007f1e0ff */
[----:B------:R-:W-:Y:S02]  /*65f0*/  LEA.HI.X.SX32 R6, R6, R13, 0x1, P0 ;  /* 0x0000000d06067211 */ /* 0x000fe400000f0eff */
[----:B0-----:R-:W-:-:S04]  /*6600*/  LEA R12, P0, R3, UR4, 0x2 ;  /* 0x00000004030c7c11 */ /* 0x001fc8000f8010ff */
[----:B------:R-:W-:-:S05]  /*6610*/  LEA.HI.X R13, R3, UR5, R6, 0x2, P0 ;  /* 0x00000005030d7c11 */ /* 0x000fca00080f1406 */
[----:B------:R3:W-:Y:S04]  /*6620*/  STG.E desc[UR8][R12.64], R39 ;  /* 0x000000270c007986 */ /* 0x0007e8000c101908 */
.L_x_2975:
[----:B------:R-:W-:Y:S05]  /*6630*/  BSYNC.RECONVERGENT B2 ;  /* 0x0000000000027941 */ /* 0x000fea0003800200 */
.L_x_2974:
        /* <DEDUP_REMOVED lines=10> */
.L_x_2979:
[----:B-----5:R-:W-:-:S04]  /*66e0*/  IADD3 R3, P0, PT, R2, R12, RZ ;  /* 0x0000000c02037210 */ /* 0x020fc80007f1e0ff */
[----:B------:R-:W-:Y:S02]  /*66f0*/  LEA.HI.X.SX32 R12, R2, R13, 0x1, P0 ;  /* 0x0000000d020c7211 */ /* 0x000fe400000f0eff */
[----:B0-----:R-:W-:-:S04]  /*6700*/  LEA R2, P0, R3, UR4, 0x2 ;  /* 0x0000000403027c11 */ /* 0x001fc8000f8010ff */
[----:B------:R-:W-:-:S05]  /*6710*/  LEA.HI.X R3, R3, UR5, R12, 0x2, P0 ;  /* 0x0000000503037c11 */ /* 0x000fca00080f140c */
[----:B------:R4:W-:Y:S04]  /*6720*/  STG.E desc[UR8][R2.64], R38 ;  /* 0x0000002602007986 */ /* 0x0009e8000c101908 */
.L_x_2978:
[----:B------:R-:W-:Y:S05]  /*6730*/  BSYNC.RECONVERGENT B2 ;  /* 0x0000000000027941 */ /* 0x000fea0003800200 */
.L_x_2977:
        /* <DEDUP_REMOVED lines=10> */
.L_x_2982:
[----:B-----5:R-:W-:-:S04]  /*67e0*/  IADD3 R6, P0, PT, R7, R2, RZ ;  /* 0x0000000207067210 */ /* 0x020fc80007f1e0ff */
[----:B------:R-:W-:Y:S02]  /*67f0*/  LEA.HI.X.SX32 R3, R7, R3, 0x1, P0 ;  /* 0x0000000307037211 */ /* 0x000fe400000f0eff */
[----:B----4-:R-:W-:-:S04]  /*6800*/  LEA R2, P0, R6, UR4, 0x2 ;  /* 0x0000000406027c11 */ /* 0x010fc8000f8010ff */
[----:B------:R-:W-:-:S05]  /*6810*/  LEA.HI.X R3, R6, UR5, R3, 0x2, P0 ;  /* 0x0000000506037c11 */ /* 0x000fca00080f1403 */
[----:B------:R4:W-:Y:S04]  /*6820*/  STG.E desc[UR8][R2.64], R37 ;  /* 0x0000002502007986 */ /* 0x0009e8000c101908 */
.L_x_2981:
[----:B------:R-:W-:Y:S05]  /*6830*/  BSYNC.RECONVERGENT B2 ;  /* 0x0000000000027941 */ /* 0x000fea0003800200 */
.L_x_2980:
        /* <DEDUP_REMOVED lines=10> */
.L_x_2985:
[----:B-----5:R-:W-:-:S04]  /*68e0*/  IADD3 R6, P0, PT, R44, R2, RZ ;  /* 0x000000022c067210 */ /* 0x020fc80007f1e0ff */
[----:B------:R-:W-:Y:S02]  /*68f0*/  LEA.HI.X.SX32 R3, R44, R3, 0x1, P0 ;  /* 0x000000032c037211 */ /* 0x000fe400000f0eff */
[----:B----4-:R-:W-:-:S04]  /*6900*/  LEA R2, P0, R6, UR4, 0x2 ;  /* 0x0000000406027c11 */ /* 0x010fc8000f8010ff */
[----:B------:R-:W-:-:S05]  /*6910*/  LEA.HI.X R3, R6, UR5, R3, 0x2, P0 ;  /* 0x0000000506037c11 */ /* 0x000fca00080f1403 */
[----:B------:R4:W-:Y:S04]  /*6920*/  STG.E desc[UR8][R2.64], R35 ;  /* 0x0000002302007986 */ /* 0x0009e8000c101908 */
.L_x_2984:
[----:B------:R-:W-:Y:S05]  /*6930*/  BSYNC.RECONVERGENT B2 ;  /* 0x0000000000027941 */ /* 0x000fea0003800200 */
.L_x_2983:
        /* <DEDUP_REMOVED lines=10> */
.L_x_2988:
[----:B-----5:R-:W-:-:S04]  /*69e0*/  IADD3 R6, P0, PT, R40, R2, RZ ;  /* 0x0000000228067210 */ /* 0x020fc80007f1e0ff */
[----:B------:R-:W-:Y:S02]  /*69f0*/  LEA.HI.X.SX32 R3, R40, R3, 0x1, P0 ;  /* 0x0000000328037211 */ /* 0x000fe400000f0eff */
[----:B----4-:R-:W-:-:S04]  /*6a00*/  LEA R2, P0, R6, UR4, 0x2 ;  /* 0x0000000406027c11 */ /* 0x010fc8000f8010ff */
[----:B------:R-:W-:-:S05]  /*6a10*/  LEA.HI.X R3, R6, UR5, R3, 0x2, P0 ;  /* 0x0000000506037c11 */ /* 0x000fca00080f1403 */
[----:B------:R4:W-:Y:S04]  /*6a20*/  STG.E desc[UR8][R2.64], R34 ;  /* 0x0000002202007986 */ /* 0x0009e8000c101908 */
.L_x_2987:
[----:B------:R-:W-:Y:S05]  /*6a30*/  BSYNC.RECONVERGENT B2 ;  /* 0x0000000000027941 */ /* 0x000fea0003800200 */
.L_x_2986:
        /* <DEDUP_REMOVED lines=10> */
.L_x_2991:
[----:B-----5:R-:W-:-:S04]  /*6ae0*/  IADD3 R6, P0, PT, R36, R2, RZ ;  /* 0x0000000224067210 */ /* 0x020fc80007f1e0ff */
[----:B------:R-:W-:Y:S02]  /*6af0*/  LEA.HI.X.SX32 R3, R36, R3, 0x1, P0 ;  /* 0x0000000324037211 */ /* 0x000fe400000f0eff */
[----:B----4-:R-:W-:-:S04]  /*6b00*/  LEA R2, P0, R6, UR4, 0x2 ;  /* 0x0000000406027c11 */ /* 0x010fc8000f8010ff */
[----:B------:R-:W-:-:S05]  /*6b10*/  LEA.HI.X R3, R6, UR5, R3, 0x2, P0 ;  /* 0x0000000506037c11 */ /* 0x000fca00080f1403 */
[----:B------:R4:W-:Y:S04]  /*6b20*/  STG.E desc[UR8][R2.64], R33 ;  /* 0x0000002102007986 */ /* 0x0009e8000c101908 */
.L_x_2990:
[----:B------:R-:W-:Y:S05]  /*6b30*/  BSYNC.RECONVERGENT B2 ;  /* 0x0000000000027941 */ /* 0x000fea0003800200 */
.L_x_2989:
        /* <DEDUP_REMOVED lines=10> */
.L_x_2994:
[----:B-----5:R-:W-:-:S04]  /*6be0*/  IADD3 R6, P0, PT, R32, R2, RZ ;  /* 0x0000000220067210 */ /* 0x020fc80007f1e0ff */
[----:B------:R-:W-:Y:S02]  /*6bf0*/  LEA.HI.X.SX32 R3, R32, R3, 0x1, P0 ;  /* 0x0000000320037211 */ /* 0x000fe400000f0eff */
[----:B----4-:R-:W-:-:S04]  /*6c00*/  LEA R2, P0, R6, UR4, 0x2 ;  /* 0x0000000406027c11 */ /* 0x010fc8000f8010ff */
[----:B------:R-:W-:-:S05]  /*6c10*/  LEA.HI.X R3, R6, UR5, R3, 0x2, P0 ;  /* 0x0000000506037c11 */ /* 0x000fca00080f1403 */
[----:B------:R4:W-:Y:S04]  /*6c20*/  STG.E desc[UR8][R2.64], R31 ;  /* 0x0000001f02007986 */ /* 0x0009e8000c101908 */
.L_x_2993:
[----:B------:R-:W-:Y:S05]  /*6c30*/  BSYNC.RECONVERGENT B2 ;  /* 0x0000000000027941 */ /* 0x000fea0003800200 */
.L_x_2992:
        /* <DEDUP_REMOVED lines=10> */
.L_x_2997:
[----:B-----5:R-:W-:-:S04]  /*6ce0*/  IADD3 R6, P0, PT, R28, R2, RZ ;  /* 0x000000021c067210 */ /* 0x020fc80007f1e0ff */
[----:B------:R-:W-:Y:S02]  /*6cf0*/  LEA.HI.X.SX32 R3, R28, R3, 0x1, P0 ;  /* 0x000000031c037211 */ /* 0x000fe400000f0eff */
[----:B----4-:R-:W-:-:S04]  /*6d00*/  LEA R2, P0, R6, UR4, 0x2 ;  /* 0x0000000406027c11 */ /* 0x010fc8000f8010ff */
[----:B------:R-:W-:-:S05]  /*6d10*/  LEA.HI.X R3, R6, UR5, R3, 0x2, P0 ;  /* 0x0000000506037c11 */ /* 0x000fca00080f1403 */
[----:B------:R4:W-:Y:S04]  /*6d20*/  STG.E desc[UR8][R2.64], R30 ;  /* 0x0000001e02007986 */ /* 0x0009e8000c101908 */
.L_x_2996:
[----:B------:R-:W-:Y:S05]  /*6d30*/  BSYNC.RECONVERGENT B2 ;  /* 0x0000000000027941 */ /* 0x000fea0003800200 */
.L_x_2995:
        /* <DEDUP_REMOVED lines=10> */
.L_x_3000:
[----:B-----5:R-:W-:-:S04]  /*6de0*/  IADD3 R6, P0, PT, R8, R2, RZ ;  /* 0x0000000208067210 */ /* 0x020fc80007f1e0ff */
[----:B------:R-:W-:Y:S02]  /*6df0*/  LEA.HI.X.SX32 R3, R8, R3, 0x1, P0 ;  /* 0x0000000308037211 */ /* 0x000fe400000f0eff */
[----:B----4-:R-:W-:-:S04]  /*6e00*/  LEA R2, P0, R6, UR4, 0x2 ;  /* 0x0000000406027c11 */ /* 0x010fc8000f8010ff */
[----:B------:R-:W-:-:S05]  /*6e10*/  LEA.HI.X R3, R6, UR5, R3, 0x2, P0 ;  /* 0x0000000506037c11 */ /* 0x000fca00080f1403 */
[----:B------:R4:W-:Y:S04]  /*6e20*/  STG.E desc[UR8][R2.64], R29 ;  /* 0x0000001d02007986 */ /* 0x0009e8000c101908 */
.L_x_2999:
[----:B------:R-:W-:Y:S05]  /*6e30*/  BSYNC.RECONVERGENT B2 ;  /* 0x0000000000027941 */ /* 0x000fea0003800200 */
.L_x_2998:
        /* <DEDUP_REMOVED lines=10> */
.L_x_3003:
[----:B-----5:R-:W-:-:S04]  /*6ee0*/  IADD3 R6, P0, PT, R5, R2, RZ ;  /* 0x0000000205067210 */ /* 0x020fc80007f1e0ff */
[----:B------:R-:W-:Y:S02]  /*6ef0*/  LEA.HI.X.SX32 R3, R5, R3, 0x1, P0 ;  /* 0x0000000305037211 */ /* 0x000fe400000f0eff */
[----:B----4-:R-:W-:-:S04]  /*6f00*/  LEA R2, P0, R6, UR4, 0x2 ;  /* 0x0000000406027c11 */ /* 0x010fc8000f8010ff */
[----:B------:R-:W-:-:S05]  /*6f10*/  LEA.HI.X R3, R6, UR5, R3, 0x2, P0 ;  /* 0x0000000506037c11 */ /* 0x000fca00080f1403 */
[----:B------:R4:W-:Y:S04]  /*6f20*/  STG.E desc[UR8][R2.64], R10 ;  /* 0x0000000a02007986 */ /* 0x0009e8000c101908 */
.L_x_3002:
[----:B------:R-:W-:Y:S05]  /*6f30*/  BSYNC.RECONVERGENT B2 ;  /* 0x0000000000027941 */ /* 0x000fea0003800200 */
.L_x_3001:
        /* <DEDUP_REMOVED lines=9> */
.L_x_3005:
[----:B-----5:R-:W-:-:S04]  /*6fd0*/  IADD3 R5, P0, PT, R0, R2, RZ ;  /* 0x0000000200057210 */ /* 0x020fc80007f1e0ff */
[----:B------:R-:W-:Y:S02]  /*6fe0*/  LEA.HI.X.SX32 R0, R0, R3, 0x1, P0 ;  /* 0x0000000300007211 */ /* 0x000fe400000f0eff */
[----:B----4-:R-:W-:-:S04]  /*6ff0*/  LEA R2, P0, R5, UR4, 0x2 ;  /* 0x0000000405027c11 */ /* 0x010fc8000f8010ff */
[----:B------:R-:W-:-:S05]  /*7000*/  LEA.HI.X R3, R5, UR5, R0, 0x2, P0 ;  /* 0x0000000505037c11 */ /* 0x000fca00080f1400 */
[----:B------:R4:W-:Y:S01]  /*7010*/  STG.E desc[UR8][R2.64], R4 ;  /* 0x0000000402007986 */ /* 0x0009e2000c101908 */
[----:B------:R-:W-:Y:S05]  /*7020*/  BRA `(.L_x_3004) ;  /* 0x0000000800447947 */ /* 0x000fea0003800000 */
.L_x_2964:
        /* <DEDUP_REMOVED lines=70> */
.L_x_3008:
        /* <DEDUP_REMOVED lines=17> */
.L_x_3007:
[----:B------:R-:W-:Y:S05]  /*75a0*/  BSYNC.RECONVERGENT B2 ;  /* 0x0000000000027941 */ /* 0x000fea0003800200 */
.L_x_3006:
        /* <DEDUP_REMOVED lines=14> */
.L_x_3009:
        /* <DEDUP_REMOVED lines=43> */
.L_x_3004:
[----:B------:R-:W-:Y:S05]  /*7940*/  BSYNC.RECONVERGENT B0 ;  /* 0x0000000000007941 */ /* 0x000fea0003800200 */
.L_x_2963:
[----:B------:R-:W-:Y:S05]  /*7950*/  BRA `(.L_x_3010) ;  /* 0x0000003000387947 */ /* 0x000fea0003800000 */
.L_x_2962:
        /* <DEDUP_REMOVED lines=20> */
[C---:B------:R-:W-:Y:S01]  /*7aa0*/  VIADD R5, R32.reuse, 0x2 ;  /* 0x0000000220057836 */ /* 0x040fe20000000000 */
[----:B------:R-:W2:Y:S01]  /*7ab0*/  @!P0 I2F.BF16 R7, RZ ;  /* 0x000000ff00078306 */ /* 0x000ea20000202400 */
[----:B------:R-:W-:-:S02]  /*7ac0*/  VIADD R6, R32, 0x4 ;  /* 0x0000000420067836 */ /* 0x000fc40000000000 */
[----:B------:R-:W-:Y:S01]  /*7ad0*/  IMAD.MOV.U32 R29, RZ, RZ, 0x1 ;  /* 0x00000001ff1d7424 */ /* 0x000fe200078e00ff */
[----:B------:R-:W-:Y:S01]  /*7ae0*/  ISETP.GE.AND P3, PT, R5, UR4, PT ;  /* 0x0000000405007c0c */ /* 0x000fe2000bf66270 */
[----:B------:R-:W-:Y:S01]  /*7af0*/  VIADD R5, R32, 0x3 ;  /* 0x0000000320057836 */ /* 0x000fe20000000000 */
[----:B------:R-:W-:Y:S01]  /*7b00*/  ISETP.GE.AND P4, PT, R6, UR4, PT ;  /* 0x0000000406007c0c */ /* 0x000fe2000bf86270 */
[C---:B------:R-:W-:Y:S01]  /*7b10*/  VIADD R6, R32.reuse, 0x5 ;  /* 0x0000000520067836 */ /* 0x040fe20000000000 */
[----:B------:R-:W3:Y:S02]  /*7b20*/  @!P2 I2F.BF16 R9, RZ ;  /* 0x000000ff0009a306 */ /* 0x000ee40000202400 */
[----:B------:R-:W-:Y:S01]  /*7b30*/  ISETP.GE.AND P1, PT, R5, UR4, PT ;  /* 0x0000000405007c0c */ /* 0x000fe2000bf26270 */
[----:B------:R-:W-:Y:S01]  /*7b40*/  VIADD R5, R32, 0x6 ;  /* 0x0000000620057836 */ /* 0x000fe20000000000 */
[----:B------:R-:W-:Y:S01]  /*7b50*/  ISETP.GE.AND P5, PT, R6, UR4, PT ;  /* 0x0000000406007c0c */ /* 0x000fe2000bfa6270 */
[----:B------:R-:W-:-:S06]  /*7b60*/  IMAD.MOV.U32 R12, RZ, RZ, 0x1 ;  /* 0x00000001ff0c7424 */ /* 0x000fcc00078e00ff */
[----:B------:R-:W4:Y:S01]  /*7b70*/  @!P4 LDG.E.U16 R6, desc[UR8][R2.64+0x8] ;  /* 0x000008080206c981 */ /* 0x000f22000c1e1500 */
[----:B--2---:R-:W-:-:S03]  /*7b80*/  @!P0 HSETP2.BF16_V2.NEU.AND P6, PT, R0.H0_H0, R7.H0_H0, PT ;  /* 0x2000000700008234 */ /* 0x004fc60003fcd802 */
[----:B------:R-:W2:Y:S02]  /*7b90*/  @!P3 LDG.E.U16 R0, desc[UR8][R2.64+0x4] ;  /* 0x000004080200b981 */ /* 0x000ea4000c1e1500 */
[----:B------:R-:W-:Y:S02]  /*7ba0*/  @!P0 SEL R29, RZ, 0x1, !P6 ;  /* 0x00000001ff1d8807 */ /* 0x000fe40007000000 */
[----:B------:R-:W-:Y:S02]  /*7bb0*/  ISETP.GE.AND P0, PT, R5, UR4, PT ;  /* 0x0000000405007c0c */ /* 0x000fe4000bf06270 */
[----:B------:R-:W5:Y:S01]  /*7bc0*/  @!P1 LDG.E.U16 R5, desc[UR8][R2.64+0x6] ;  /* 0x0000060802059981 */ /* 0x000f62000c1e1500 */
[----:B---3--:R-:W-:Y:S01]  /*7bd0*/  @!P2 HSETP2.BF16_V2.NEU.AND P6, PT, R4.H0_H0, R9.H0_H0, PT ;  /* 0x200000090400a234 */ /* 0x008fe20003fcd802 */
[----:B------:R-:W-:-:S04]  /*7be0*/  VIADD R4, R32, 0x7 ;  /* 0x0000000720047836 */ /* 0x000fc80000000000 */
[----:B------:R-:W-:Y:S02]  /*7bf0*/  @!P2 SEL R12, RZ, 0x1, !P6 ;  /* 0x00000001ff0ca807 */ /* 0x000fe40007000000 */
[----:B------:R-:W-:Y:S02]  /*7c00*/  ISETP.GE.AND P2, PT, R4, UR4, PT ;  /* 0x0000000404007c0c */ /* 0x000fe4000bf46270 */
[----:B------:R-:W3:Y:S04]  /*7c10*/  @!P5 LDG.E.U16 R4, desc[UR8][R2.64+0xa] ;  /* 0x00000a080204d981 */ /* 0x000ee8000c1e1500 */
[----:B------:R-:W3:Y:S07]  /*7c20*/  @!P0 LDG.E.U16 R7, desc[UR8][R2.64+0xc] ;  /* 0x00000c0802078981 */ /* 0x000eee000c1e1500 */
[----:B------:R-:W3:Y:S01]  /*7c30*/  @!P2 LDG.E.U16 R11, desc[UR8][R2.64+0xe] ;  /* 0x00000e08020ba981 */ /* 0x000ee2000c1e1500 */
[----:B------:R-:W2:Y:S08]  /*7c40*/  @!P3 I2F.BF16 R9, RZ ;  /* 0x000000ff0009b306 */ /* 0x000eb00000202400 */
[----:B------:R-:W5:Y:S01]  /*7c50*/  @!P1 I2F.BF16 R8, RZ ;  /* 0x000000ff00089306 */ /* 0x000f620000202400 */
[----:B------:R-:W-:-:S07]  /*7c60*/  IMAD.MOV.U32 R15, RZ, RZ, 0x1 ;  /* 0x00000001ff0f7424 */ /* 0x000fce00078e00ff */
[----:B------:R-:W4:Y:S01]  /*7c70*/  @!P4 I2F.BF16 R13, RZ ;  /* 0x000000ff000dc306 */ /* 0x000f220000202400 */
[----:B------:R-:W-:-:S07]  /*7c80*/  IMAD.MOV.U32 R10, RZ, RZ, 0x1 ;  /* 0x00000001ff0a7424 */ /* 0x000fce00078e00ff */
[----:B------:R-:W3:Y:S01]  /*7c90*/  @!P5 I2F.BF16 R17, RZ ;  /* 0x000000ff0011d306 */ /* 0x000ee20000202400 */
[----:B--2---:R-:W-:-:S07]  /*7ca0*/  @!P3 HSETP2.BF16_V2.NEU.AND P6, PT, R0.H0_H0, R9.H0_H0, PT ;  /* 0x200000090000b234 */ /* 0x004fce0003fcd802 */
[----:B------:R-:W0:Y:S01]  /*7cb0*/  @!P0 I2F.BF16 R0, RZ ;  /* 0x000000ff00008306 */ /* 0x000e220000202400 */
[----:B------:R-:W-:Y:S02]  /*7cc0*/  @!P3 SEL R15, RZ, 0x1, !P6 ;  /* 0x00000001ff0fb807 */ /* 0x000fe40007000000 */
[----:B-----5:R-:W-:Y:S01]  /*7cd0*/  @!P1 HSETP2.BF16_V2.NEU.AND P3, PT, R5.H0_H0, R8.H0_H0, PT ;  /* 0x2000000805009234 */ /* 0x020fe20003f6d802 */
[C---:B------:R-:W-:Y:S01]  /*7ce0*/  VIADD R5, R32.reuse, 0x8 ;  /* 0x0000000820057836 */ /* 0x040fe20000000000 */
[----:B----4-:R-:W-:Y:S01]  /*7cf0*/  @!P4 HSETP2.BF16_V2.NEU.AND P6, PT, R6.H0_H0, R13.H0_H0, PT ;  /* 0x2000000d0600c234 */ /* 0x010fe20003fcd802 */
[----:B------:R-:W-:Y:S02]  /*7d00*/  VIADD R8, R32, 0x9 ;  /* 0x0000000920087836 */ /* 0x000fe40000000000 */
[----:B------:R-:W-:Y:S02]  /*7d10*/  @!P1 SEL R10, RZ, 0x1, !P3 ;  /* 0x00000001ff0a9807 */ /* 0x000fe40005800000 */
[----:B------:R-:W-:Y:S01]  /*7d20*/  ISETP.GE.AND P1, PT, R5, UR4, PT ;  /* 0x0000000405007c0c */ /* 0x000fe2000bf26270 */
[----:B------:R-:W1:Y:S01]  /*7d30*/  @!P2 I2F.BF16 R6, RZ ;  /* 0x000000ff0006a306 */ /* 0x000e620000202400 */
[----:B------:R-:W-:Y:S01]  /*7d40*/  IMAD.MOV.U32 R13, RZ, RZ, 0x1 ;  /* 0x00000001ff0d7424 */ /* 0x000fe200078e00ff */
[----:B------:R-:W-:-:S02]  /*7d50*/  @!P4 SEL R13, RZ, 0x1, !P6 ;  /* 0x00000001ff0dc807 */ /* 0x000fc40007000000 */
[----:B------:R-:W-:Y:S02]  /*7d60*/  ISETP.GE.AND P3, PT, R8, UR4, PT ;  /* 0x0000000408007c0c */ /* 0x000fe4000bf66270 */
[----:B---3--:R-:W-:Y:S01]  /*7d70*/  @!P5 HSETP2.BF16_V2.NEU.AND P6, PT, R4.H0_H0, R17.H0_H0, PT ;  /* 0x200000110400d234 */ /* 0x008fe20003fcd802 */
[C---:B------:R-:W-:Y:S01]  /*7d80*/  VIADD R4, R32.reuse, 0xb ;  /* 0x0000000b20047836 */ /* 0x040fe20000000000 */
[----:B0-----:R-:W-:Y:S01]  /*7d90*/  @!P0 HSETP2.BF16_V2.NEU.AND P4, PT, R7.H0_H0, R0.H0_H0, PT ;  /* 0x2000000007008234 */ /* 0x001fe20003f8d802 */
[----:B------:R-:W-:Y:S02]  /*7da0*/  VIADD R0, R32, 0xa ;  /* 0x0000000a20007836 */ /* 0x000fe40000000000 */
[----:B------:R-:W-:Y:S01]  /*7db0*/  IMAD.MOV.U32 R8, RZ, RZ, 0x1 ;  /* 0x00000001ff087424 */ /* 0x000fe200078e00ff */
[----:B------:R-:W-:Y:S02]  /*7dc0*/  @!P5 SEL R8, RZ, 0x1, !P6 ;  /* 0x00000001ff08d807 */ /* 0x000fe40007000000 */
[----:B------:R-:W-:-:S02]  /*7dd0*/  ISETP.GE.AND P6, PT, R0, UR4, PT ;  /* 0x0000000400007c0c */ /* 0x000fc4000bfc6270 */
[----:B------:R-:W-:Y:S01]  /*7de0*/  ISETP.GE.AND P5, PT, R4, UR4, PT ;  /* 0x0000000404007c0c */ /* 0x000fe2000bfa6270 */
[C---:B------:R-:W-:Y:S01]  /*7df0*/  VIADD R4, R32.reuse, 0xc ;  /* 0x0000000c20047836 */ /* 0x040fe20000000000 */
[----:B------:R-:W2:Y:S01]  /*7e00*/  @!P1 LDG.E.U16 R0, desc[UR8][R2.64+0x10] ;  /* 0x0000100802009981 */ /* 0x000ea2000c1e1500 */
[----:B------:R-:W-:Y:S01]  /*7e10*/  IMAD.MOV.U32 R9, RZ, RZ, 0x1 ;  /* 0x00000001ff097424 */ /* 0x000fe200078e00ff */
[----:B------:R-:W-:Y:S01]  /*7e20*/  @!P0 SEL R9, RZ, 0x1, !P4 ;  /* 0x00000001ff098807 */ /* 0x000fe20006000000 */
[----:B------:R-:W-:Y:S01]  /*7e30*/  VIADD R5, R32, 0xd ;  /* 0x0000000d20057836 */ /* 0x000fe20000000000 */
[----:B-1----:R-:W-:Y:S02]  /*7e40*/  @!P2 HSETP2.BF16_V2.NEU.AND P4, PT, R11.H0_H0, R6.H0_H0, PT ;  /* 0x200000060b00a234 */ /* 0x002fe40003f8d802 */
[----:B------:R-:W-:Y:S02]  /*7e50*/  ISETP.GE.AND P0, PT, R4, UR4, PT ;  /* 0x0000000404007c0c */ /* 0x000fe4000bf06270 */
[----:B------:R-:W3:Y:S01]  /*7e60*/  @!P3 LDG.E.U16 R4, desc[UR8][R2.64+0x12] ;  /* 0x000012080204b981 */ /* 0x000ee2000c1e1500 */
[----:B------:R-:W-:Y:S01]  /*7e70*/  IMAD.MOV.U32 R6, RZ, RZ, 0x1 ;  /* 0x00000001ff067424 */ /* 0x000fe200078e00ff */
[----:B------:R-:W-:-:S02]  /*7e80*/  @!P2 SEL R6, RZ, 0x1, !P4 ;  /* 0x00000001ff06a807 */ /* 0x000fc40006000000 */
[----:B------:R-:W-:Y:S01]  /*7e90*/  ISETP.GE.AND P2, PT, R5, UR4, PT ;  /* 0x0000000405007c0c */ /* 0x000fe2000bf46270 */
[----:B------:R-:W4:Y:S04]  /*7ea0*/  @!P5 LDG.E.U16 R16, desc[UR8][R2.64+0x16] ;  /* 0x000016080210d981 */ /* 0x000f28000c1e1500 */
[----:B------:R-:W5:Y:S04]  /*7eb0*/  @!P6 LDG.E.U16 R5, desc[UR8][R2.64+0x14] ;  /* 0x000014080205e981 */ /* 0x000f68000c1e1500 */
[----:B------:R-:W4:Y:S04]  /*7ec0*/  @!P0 LDG.E.U16 R17, desc[UR8][R2.64+0x18] ;  /* 0x0000180802118981 */ /* 0x000f28000c1e1500 */
[----:B------:R0:W4:Y:S01]  /*7ed0*/  @!P2 LDG.E.U16 R18, desc[UR8][R2.64+0x1a] ;  /* 0x00001a080212a981 */ /* 0x000122000c1e1500 */
[----:B------:R-:W2:Y:S08]  /*7ee0*/  @!P1 I2F.BF16 R7, RZ ;  /* 0x000000ff00079306 */ /* 0x000eb00000202400 */
[----:B------:R-:W3:Y:S08]  /*7ef0*/  @!P3 I2F.BF16 R11, RZ ;  /* 0x000000ff000bb306 */ /* 0x000ef00000202400 */
[----:B------:R-:W5:Y:S08]  /*7f00*/  @!P6 I2F.BF16 R20, RZ ;  /* 0x000000ff0014e306 */ /* 0x000f700000202400 */
[----:B------:R-:W4:Y:S08]  /*7f10*/  @!P5 I2F.BF16 R19, RZ ;  /* 0x000000ff0013d306 */ /* 0x000f300000202400 */
[----:B------:R-:W1:Y:S08]  /*7f20*/  @!P0 I2F.BF16 R22, RZ ;  /* 0x000000ff00168306 */ /* 0x000e700000202400 */
[----:B------:R-:W1:Y:S01]  /*7f30*/  @!P2 I2F.BF16 R21, RZ ;  /* 0x000000ff0015a306 */ /* 0x000e620000202400 */
[----:B0-----:R-:W-:-:S02]  /*7f40*/  IMAD.MOV.U32 R2, RZ, RZ, 0x1 ;  /* 0x00000001ff027424 */ /* 0x001fc400078e00ff */
[----:B------:R-:W-:Y:S01]  /*7f50*/  IMAD.MOV.U32 R3, RZ, RZ, 0x1 ;  /* 0x00000001ff037424 */ /* 0x000fe200078e00ff */
[----:B------:R-:W0:Y:S01]  /*7f60*/  S2R R30, SR_LANEID ;  /* 0x00000000001e7919 */ /* 0x000e220000000000 */
[----:B------:R-:W1:Y:S01]  /*7f70*/  S2UR UR6, SR_CgaCtaId ;  /* 0x00000000000679c3 */ /* 0x000e620000008800 */
[----:B------:R-:W-:Y:S01]  /*7f80*/  UMOV UR5, 0x400 ;  /* 0x0000040000057882 */ /* 0x000fe20000000000 */
[----:B------:R-:W-:Y:S01]  /*7f90*/  SHF.R.U32.HI R34, RZ, 0x5, R14 ;  /* 0x00000005ff227819 */ /* 0x000fe2000001160e */
[----:B-1----:R-:W-:-:S05]  /*7fa0*/  ULEA UR5, UR6, UR5, 0x18 ;  /* 0x0000000506057291 */ /* 0x002fca000f8ec0ff */
[----:B------:R-:W-:Y:S01]  /*7fb0*/  BAR.SYNC.DEFER_BLOCKING 0x0 ;  /* 0x0000000000007b1d */ /* 0x000fe20000010000 */
[----:B--2---:R-:W-:Y:S01]  /*7fc0*/  @!P1 HSETP2.BF16_V2.NEU.AND P4, PT, R0.H0_H0, R7.H0_H0, PT ;  /* 0x2000000700009234 */ /* 0x004fe20003f8d802 */
[----:B------:R-:W-:-:S04]  /*7fd0*/  IMAD.MOV.U32 R7, RZ, RZ, 0x1 ;  /* 0x00000001ff077424 */ /* 0x000fc800078e00ff */
[----:B------:R-:W-:Y:S02]  /*7fe0*/  @!P1 SEL R7, RZ, 0x1, !P4 ;  /* 0x00000001ff079807 */ /* 0x000fe40006000000 */
[----:B---3--:R-:W-:Y:S01]  /*7ff0*/  @!P3 HSETP2.BF16_V2.NEU.AND P4, PT, R4.H0_H0, R11.H0_H0, PT ;  /* 0x2000000b0400b234 */ /* 0x008fe20003f8d802 */
[----:B------:R-:W-:-:S05]  /*8000*/  IMAD.IADD R11, R12, 0x1, R29 ;  /* 0x000000010c0b7824 */ /* 0x000fca00078e021d */
[----:B------:R-:W-:Y:S01]  /*8010*/  IADD3 R0, PT, PT, R10, R15, R11 ;  /* 0x0000000f0a007210 */ /* 0x000fe20007ffe00b */
[----:B------:R-:W-:Y:S01]  /*8020*/  IMAD.MOV.U32 R4, RZ, RZ, 0x1 ;  /* 0x00000001ff047424 */ /* 0x000fe200078e00ff */
[----:B------:R-:W-:Y:S02]  /*8030*/  @!P3 SEL R4, RZ, 0x1, !P4 ;  /* 0x00000001ff04b807 */ /* 0x000fe40006000000 */
[----:B------:R-:W-:Y:S02]  /*8040*/  IADD3 R0, PT, PT, R8, R13, R0 ;  /* 0x0000000d08007210 */ /* 0x000fe40007ffe000 */
[----:B-----5:R-:W-:Y:S02]  /*8050*/  @!P6 HSETP2.BF16_V2.NEU.AND P1, PT, R5.H0_H0, R20.H0_H0, PT ;  /* 0x200000140500e234 */ /* 0x020fe40003f2d802 */
[----:B----4-:R-:W-:Y:S01]  /*8060*/  @!P5 HSETP2.BF16_V2.NEU.AND P4, PT, R16.H0_H0, R19.H0_H0, PT ;  /* 0x200000131000d234 */ /* 0x010fe20003f8d802 */
[----:B------:R-:W-:Y:S01]  /*8070*/  IMAD.MOV.U32 R5, RZ, RZ, 0x1 ;  /* 0x00000001ff057424 */ /* 0x000fe200078e00ff */
[----:B------:R-:W-:-:S02]  /*8080*/  IADD3 R16, PT, PT, R6, R9, R0 ;  /* 0x0000000906107210 */ /* 0x000fc40007ffe000 */
[----:B------:R-:W-:Y:S02]  /*8090*/  @!P6 SEL R5, RZ, 0x1, !P1 ;  /* 0x00000001ff05e807 */ /* 0x000fe40004800000 */
[----:B------:R-:W-:Y:S02]  /*80a0*/  @!P0 HSETP2.BF16_V2.NEU.AND P3, PT, R17.H0_H0, R22.H0_H0, PT ;  /* 0x2000001611008234 */ /* 0x000fe40003f6d802 */
[----:B------:R-:W-:Y:S02]  /*80b0*/  @!P2 HSETP2.BF16_V2.NEU.AND P1, PT, R18.H0_H0, R21.H0_H0, PT ;  /* 0x200000151200a234 */ /* 0x000fe40003f2d802 */
[----:B------:R-:W-:Y:S02]  /*80c0*/  @!P5 SEL R2, RZ, 0x1, !P4 ;  /* 0x00000001ff02d807 */ /* 0x000fe40006000000 */
[----:B------:R-:W-:Y:S01]  /*80d0*/  IADD3 R16, PT, PT, R4, R7, R16 ;  /* 0x0000000704107210 */ /* 0x000fe20007ffe010 */
[----:B------:R-:W-:Y:S01]  /*80e0*/  IMAD.MOV.U32 R0, RZ, RZ, 0x1 ;  /* 0x00000001ff007424 */ /* 0x000fe200078e00ff */
[----:B------:R-:W-:-:S02]  /*80f0*/  @!P0 SEL R3, RZ, 0x1, !P3 ;  /* 0x00000001ff038807 */ /* 0x000fc40005800000 */
        /* <DEDUP_REMOVED lines=66> */
[C---:B------:R-:W-:Y:S02]  /*8520*/  ISETP.GT.U32.AND P1, PT, R14.reuse, 0x1f, PT ;  /* 0x0000001f0e00780c */ /* 0x040fe40003f24070 */
[----:B-1----:R-:W-:Y:S02]  /*8530*/  IADD3 R31, PT, PT, R31, UR7, R16 ;  /* 0x000000071f1f7c10 */ /* 0x002fe4000fffe010 */
[----:B------:R-:W-:Y:S02]  /*8540*/  SEL R16, R33, RZ, P2 ;  /* 0x000000ff21107207 */ /* 0x000fe40001000000 */
[----:B------:R-:W-:Y:S01]  /*8550*/  ISETP.GE.U32.AND P0, PT, R14, 0x20, PT ;  /* 0x000000200e00780c */ /* 0x000fe20003f06070 */
[----:B------:R-:W-:Y:S02]  /*8560*/  IMAD.IADD R20, R32, 0x1, R31 ;  /* 0x0000000120147824 */ /* 0x000fe400078e021f */
[----:B------:R-:W-:Y:S02]  /*8570*/  IMAD.IADD R34, R35, 0x1, R16 ;  /* 0x0000000123227824 */ /* 0x000fe400078e0210 */
[----:B------:R-:W-:-:S02]  /*8580*/  IMAD.IADD R17, R27, 0x1, R26 ;  /* 0x000000011b117824 */ /* 0x000fc400078e021a */
[C---:B------:R-:W-:Y:S01]  /*8590*/  VIADD R21, R20.reuse, 0x1 ;  /* 0x0000000114157836 */ /* 0x040fe20000000000 */
        /* <DEDUP_REMOVED lines=29> */
.L_x_3104:
[----:B------:R-:W-:Y:S05]  /*8770*/  @!P6 BRA `(.L_x_3013) ;  /* 0x000000000074e947 */ /* 0x000fea0003800000 */
[----:B------:R-:W-:-:S07]  /*8780*/  IMAD.MOV.U32 R16, RZ, RZ, 0x1a6 ;  /* 0x000001a6ff107424 */ /* 0x000fce00078e00ff */
.L_x_3015:
        /* <DEDUP_REMOVED lines=27> */
.L_x_3107:
[----:B------:R-:W-:Y:S05]  /*8940*/  @P6 BRA `(.L_x_3015) ;  /* 0xfffffffc00906947 */ /* 0x000fea000383ffff */
.L_x_3013:
        /* <DEDUP_REMOVED lines=38> */
.L_x_3116:
[----:B------:R-:W-:Y:S05]  /*8bb0*/  @!P6 BRA `(.L_x_3017) ;  /* 0x000000040024e947 */ /* 0x000fea0003800000 */
[----:B------:R-:W-:-:S07]  /*8bc0*/  IMAD.MOV.U32 R51, RZ, RZ, 0x1a6 ;  /* 0x000001a6ff337424 */ /* 0x000fce00078e00ff */
.L_x_3023:
        /* <DEDUP_REMOVED lines=10> */
.L_x_3119:
[----:B------:R-:W-:Y:S05]  /*8c70*/  @!P6 BRA `(.L_x_3019) ;  /* 0x000000000074e947 */ /* 0x000fea0003800000 */
[----:B------:R-:W-:-:S07]  /*8c80*/  IMAD.MOV.U32 R52, RZ, RZ, R51 ;  /* 0x000000ffff347224 */ /* 0x000fce00078e0033 */
.L_x_3021:
        /* <DEDUP_REMOVED lines=27> */
.L_x_3122:
[----:B------:R-:W-:Y:S05]  /*8e40*/  @P6 BRA `(.L_x_3021) ;  /* 0xfffffffc00906947 */ /* 0x000fea000383ffff */
.L_x_3019:
        /* <DEDUP_REMOVED lines=31> */
.L_x_3131:
[----:B------:R-:W-:Y:S05]  /*9040*/  @P6 BRA `(.L_x_3023) ;  /* 0xfffffff800e06947 */ /* 0x000fea000383ffff */
.L_x_3017:
        /* <DEDUP_REMOVED lines=16> */
.L_x_3011:
        /* <DEDUP_REMOVED lines=39> */
.L_x_3027:
[----:B-----5:R-:W-:-:S04]  /*93c0*/  IADD3 R14, P0, PT, R56, R18, RZ ;  /* 0x00000012380e7210 */ /* 0x020fc80007f1e0ff */
[----:B------:R-:W-:Y:S02]  /*93d0*/  LEA.HI.X.SX32 R19, R56, R19, 0x1, P0 ;  /* 0x0000001338137211 */ /* 0x000fe400000f0eff */
[----:B0-----:R-:W-:-:S04]  /*93e0*/  LEA R18, P0, R14, UR10, 0x2 ;  /* 0x0000000a0e127c11 */ /* 0x001fc8000f8010ff */
[----:B------:R-:W-:-:S05]  /*93f0*/  LEA.HI.X R19, R14, UR11, R19, 0x2, P0 ;  /* 0x0000000b0e137c11 */ /* 0x000fca00080f1413 */
[----:B------:R1:W-:Y:S04]  /*9400*/  STG.E desc[UR8][R18.64], R20 ;  /* 0x0000001412007986 */ /* 0x0003e8000c101908 */
.L_x_3026:
[----:B0-----:R-:W-:Y:S05]  /*9410*/  BSYNC.RECONVERGENT B0 ;  /* 0x0000000000007941 */ /* 0x001fea0003800200 */
.L_x_3025:
        /* <DEDUP_REMOVED lines=10> */
.L_x_3030:
[----:B-----5:R-:W-:-:S04]  /*94c0*/  IADD3 R12, P0, PT, R35, R18, RZ ;  /* 0x00000012230c7210 */ /* 0x020fc80007f1e0ff */
[----:B------:R-:W-:Y:S02]  /*94d0*/  LEA.HI.X.SX32 R19, R35, R19, 0x1, P0 ;  /* 0x0000001323137211 */ /* 0x000fe400000f0eff */
[----:B0-----:R-:W-:-:S04]  /*94e0*/  LEA R18, P0, R12, UR10, 0x2 ;  /* 0x0000000a0c127c11 */ /* 0x001fc8000f8010ff */
[----:B------:R-:W-:-:S05]  /*94f0*/  LEA.HI.X R19, R12, UR11, R19, 0x2, P0 ;  /* 0x0000000b0c137c11 */ /* 0x000fca00080f1413 */
[----:B------:R0:W-:Y:S04]  /*9500*/  STG.E desc[UR8][R18.64], R21 ;  /* 0x0000001512007986 */ /* 0x0001e8000c101908 */
.L_x_3029:
[----:B------:R-:W-:Y:S05]  /*9510*/  BSYNC.RECONVERGENT B0 ;  /* 0x0000000000007941 */ /* 0x000fea0003800200 */
.L_x_3028:
        /* <DEDUP_REMOVED lines=10> */
.L_x_3033:
[----:B-----5:R-:W-:-:S04]  /*95c0*/  IADD3 R12, P0, PT, R54, R14, RZ ;  /* 0x0000000e360c7210 */ /* 0x020fc80007f1e0ff */
[----:B------:R-:W-:Y:S02]  /*95d0*/  LEA.HI.X.SX32 R15, R54, R15, 0x1, P0 ;  /* 0x0000000f360f7211 */ /* 0x000fe400000f0eff */
[----:B--2---:R-:W-:-:S04]  /*95e0*/  LEA R14, P0, R12, UR10, 0x2 ;  /* 0x0000000a0c0e7c11 */ /* 0x004fc8000f8010ff */
[----:B------:R-:W-:-:S05]  /*95f0*/  LEA.HI.X R15, R12, UR11, R15, 0x2, P0 ;  /* 0x0000000b0c0f7c11 */ /* 0x000fca00080f140f */
[----:B------:R2:W-:Y:S04]  /*9600*/  STG.E desc[UR8][R14.64], R22 ;  /* 0x000000160e007986 */ /* 0x0005e8000c101908 */
.L_x_3032:
[----:B------:R-:W-:Y:S05]  /*9610*/  BSYNC.RECONVERGENT B0 ;  /* 0x0000000000007941 */ /* 0x000fea0003800200 */
.L_x_3031:
        /* <DEDUP_REMOVED lines=10> */
.L_x_3036:
[----:B-----5:R-:W-:-:S04]  /*96c0*/  IADD3 R10, P0, PT, R50, R14, RZ ;  /* 0x0000000e320a7210 */ /* 0x020fc80007f1e0ff */
[----:B------:R-:W-:Y:S02]  /*96d0*/  LEA.HI.X.SX32 R15, R50, R15, 0x1, P0 ;  /* 0x0000000f320f7211 */ /* 0x000fe400000f0eff */
[----:B--2---:R-:W-:-:S04]  /*96e0*/  LEA R14, P0, R10, UR10, 0x2 ;  /* 0x0000000a0a0e7c11 */ /* 0x004fc8000f8010ff */
[----:B------:R-:W-:-:S05]  /*96f0*/  LEA.HI.X R15, R10, UR11, R15, 0x2, P0 ;  /* 0x0000000b0a0f7c11 */ /* 0x000fca00080f140f */
[----:B------:R3:W-:Y:S04]  /*9700*/  STG.E desc[UR8][R14.64], R23 ;  /* 0x000000170e007986 */ /* 0x0007e8000c101908 */
.L_x_3035:
[----:B------:R-:W-:Y:S05]  /*9710*/  BSYNC.RECONVERGENT B0 ;  /* 0x0000000000007941 */ /* 0x000fea0003800200 */
.L_x_3034:
        /* <DEDUP_REMOVED lines=10> */
.L_x_3039:
[----:B-----5:R-:W-:-:S04]  /*97c0*/  IADD3 R10, P0, PT, R48, R12, RZ ;  /* 0x0000000c300a7210 */ /* 0x020fc80007f1e0ff */
[----:B------:R-:W-:Y:S02]  /*97d0*/  LEA.HI.X.SX32 R13, R48, R13, 0x1, P0 ;  /* 0x0000000d300d7211 */ /* 0x000fe400000f0eff */
[----:B----4-:R-:W-:-:S04]  /*97e0*/  LEA R12, P0, R10, UR10, 0x2 ;  /* 0x0000000a0a0c7c11 */ /* 0x010fc8000f8010ff */
[----:B------:R-:W-:-:S05]  /*97f0*/  LEA.HI.X R13, R10, UR11, R13, 0x2, P0 ;  /* 0x0000000b0a0d7c11 */ /* 0x000fca00080f140d */
[----:B------:R4:W-:Y:S04]  /*9800*/  STG.E desc[UR8][R12.64], R24 ;  /* 0x000000180c007986 */ /* 0x0009e8000c101908 */
.L_x_3038:
[----:B------:R-:W-:Y:S05]  /*9810*/  BSYNC.RECONVERGENT B0 ;  /* 0x0000000000007941 */ /* 0x000fea0003800200 */
.L_x_3037:
        /* <DEDUP_REMOVED lines=10> */
.L_x_3042:
[----:B-----5:R-:W-:-:S04]  /*98c0*/  IADD3 R8, P0, PT, R46, R12, RZ ;  /* 0x0000000c2e087210 */ /* 0x020fc80007f1e0ff */
[----:B------:R-:W-:Y:S02]  /*98d0*/  LEA.HI.X.SX32 R13, R46, R13, 0x1, P0 ;  /* 0x0000000d2e0d7211 */ /* 0x000fe400000f0eff */
[----:B----4-:R-:W-:-:S04]  /*98e0*/  LEA R12, P0, R8, UR10, 0x2 ;  /* 0x0000000a080c7c11 */ /* 0x010fc8000f8010ff */
[----:B------:R-:W-:-:S05]  /*98f0*/  LEA.HI.X R13, R8, UR11, R13, 0x2, P0 ;  /* 0x0000000b080d7c11 */ /* 0x000fca00080f140d */
[----:B------:R4:W-:Y:S04]  /*9900*/  STG.E desc[UR8][R12.64], R25 ;  /* 0x000000190c007986 */ /* 0x0009e8000c101908 */
.L_x_3041:
[----:B------:R-:W-:Y:S05]  /*9910*/  BSYNC.RECONVERGENT B0 ;  /* 0x0000000000007941 */ /* 0x000fea0003800200 */
.L_x_3040:
        /* <DEDUP_REMOVED lines=10> */
.L_x_3045:
[----:B-----5:R-:W-:-:S04]  /*99c0*/  IADD3 R10, P0, PT, R44, R8, RZ ;  /* 0x000000082c0a7210 */ /* 0x020fc80007f1e0ff */
[----:B------:R-:W-:Y:S02]  /*99d0*/  LEA.HI.X.SX32 R9, R44, R9, 0x1, P0 ;  /* 0x000000092c097211 */ /* 0x000fe400000f0eff */
[----:B0-----:R-:W-:-:S04]  /*99e0*/  LEA R8, P0, R10, UR10, 0x2 ;  /* 0x0000000a0a087c11 */ /* 0x001fc8000f8010ff */
[----:B------:R-:W-:-:S05]  /*99f0*/  LEA.HI.X R9, R10, UR11, R9, 0x2, P0 ;  /* 0x0000000b0a097c11 */ /* 0x000fca00080f1409 */
[----:B------:R0:W-:Y:S04]  /*9a00*/  STG.E desc[UR8][R8.64], R26 ;  /* 0x0000001a08007986 */ /* 0x0001e8000c101908 */
.L_x_3044:
[----:B------:R-:W-:Y:S05]  /*9a10*/  BSYNC.RECONVERGENT B0 ;  /* 0x0000000000007941 */ /* 0x000fea0003800200 */
.L_x_3043:
        /* <DEDUP_REMOVED lines=10> */
.L_x_3048:
[----:B-----5:R-:W-:-:S04]  /*9ac0*/  IADD3 R6, P0, PT, R42, R8, RZ ;  /* 0x000000082a067210 */ /* 0x020fc80007f1e0ff */
[----:B------:R-:W-:Y:S02]  /*9ad0*/  LEA.HI.X.SX32 R9, R42, R9, 0x1, P0 ;  /* 0x000000092a097211 */ /* 0x000fe400000f0eff */
[----:B0-----:R-:W-:-:S04]  /*9ae0*/  LEA R8, P0, R6, UR10, 0x2 ;  /* 0x0000000a06087c11 */ /* 0x001fc8000f8010ff */
[----:B------:R-:W-:-:S05]  /*9af0*/  LEA.HI.X R9, R6, UR11, R9, 0x2, P0 ;  /* 0x0000000b06097c11 */ /* 0x000fca00080f1409 */
[----:B------:R0:W-:Y:S04]  /*9b00*/  STG.E desc[UR8][R8.64], R27 ;  /* 0x0000001b08007986 */ /* 0x0001e8000c101908 */
.L_x_3047:
[----:B------:R-:W-:Y:S05]  /*9b10*/  BSYNC.RECONVERGENT B0 ;  /* 0x0000000000007941 */ /* 0x000fea0003800200 */
.L_x_3046:
        /* <DEDUP_REMOVED lines=10> */
.L_x_3051:
[----:B0----5:R-:W-:-:S04]  /*9bc0*/  IADD3 R8, P0, PT, R34, R6, RZ ;  /* 0x0000000622087210 */ /* 0x021fc80007f1e0ff */
[----:B------:R-:W-:Y:S02]  /*9bd0*/  LEA.HI.X.SX32 R7, R34, R7, 0x1, P0 ;  /* 0x0000000722077211 */ /* 0x000fe400000f0eff */
[----:B------:R-:W-:-:S04]  /*9be0*/  LEA R6, P0, R8, UR10, 0x2 ;  /* 0x0000000a08067c11 */ /* 0x000fc8000f8010ff */
[----:B------:R-:W-:-:S05]  /*9bf0*/  LEA.HI.X R7, R8, UR11, R7, 0x2, P0 ;  /* 0x0000000b08077c11 */ /* 0x000fca00080f1407 */
[----:B------:R0:W-:Y:S04]  /*9c00*/  STG.E desc[UR8][R6.64], R31 ;  /* 0x0000001f06007986 */ /* 0x0001e8000c101908 */
.L_x_3050:
[----:B------:R-:W-:Y:S05]  /*9c10*/  BSYNC.RECONVERGENT B0 ;  /* 0x0000000000007941 */ /* 0x000fea0003800200 */
.L_x_3049:
        /* <DEDUP_REMOVED lines=10> */
.L_x_3054:
[----:B-----5:R-:W-:-:S04]  /*9cc0*/  IADD3 R4, P0, PT, R32, R6, RZ ;  /* 0x0000000620047210 */ /* 0x020fc80007f1e0ff */
[----:B------:R-:W-:Y:S02]  /*9cd0*/  LEA.HI.X.SX32 R7, R32, R7, 0x1, P0 ;  /* 0x0000000720077211 */ /* 0x000fe400000f0eff */
[----:B0-----:R-:W-:-:S04]  /*9ce0*/  LEA R6, P0, R4, UR10, 0x2 ;  /* 0x0000000a04067c11 */ /* 0x001fc8000f8010ff */
[----:B------:R-:W-:-:S05]  /*9cf0*/  LEA.HI.X R7, R4, UR11, R7, 0x2, P0 ;  /* 0x0000000b04077c11 */ /* 0x000fca00080f1407 */
[----:B------:R0:W-:Y:S04]  /*9d00*/  STG.E desc[UR8][R6.64], R36 ;  /* 0x0000002406007986 */ /* 0x0001e8000c101908 */
.L_x_3053:
[----:B------:R-:W-:Y:S05]  /*9d10*/  BSYNC.RECONVERGENT B0 ;  /* 0x0000000000007941 */ /* 0x000fea0003800200 */
.L_x_3052:
        /* <DEDUP_REMOVED lines=10> */
.L_x_3057:
[----:B0----5:R-:W-:-:S04]  /*9dc0*/  IADD3 R6, P0, PT, R30, R4, RZ ;  /* 0x000000041e067210 */ /* 0x021fc80007f1e0ff */
[----:B------:R-:W-:Y:S02]  /*9dd0*/  LEA.HI.X.SX32 R5, R30, R5, 0x1, P0 ;  /* 0x000000051e057211 */ /* 0x000fe400000f0eff */
[----:B------:R-:W-:-:S04]  /*9de0*/  LEA R4, P0, R6, UR10, 0x2 ;  /* 0x0000000a06047c11 */ /* 0x000fc8000f8010ff */
[----:B------:R-:W-:-:S05]  /*9df0*/  LEA.HI.X R5, R6, UR11, R5, 0x2, P0 ;  /* 0x0000000b06057c11 */ /* 0x000fca00080f1405 */
[----:B------:R0:W-:Y:S04]  /*9e00*/  STG.E desc[UR8][R4.64], R37 ;  /* 0x0000002504007986 */ /* 0x0001e8000c101908 */
.L_x_3056:
[----:B------:R-:W-:Y:S05]  /*9e10*/  BSYNC.RECONVERGENT B0 ;  /* 0x0000000000007941 */ /* 0x000fea0003800200 */
.L_x_3055:
        /* <DEDUP_REMOVED lines=10> */
.L_x_3060:
[----:B-----5:R-:W-:-:S04]  /*9ec0*/  IADD3 R2, P0, PT, R28, R4, RZ ;  /* 0x000000041c027210 */ /* 0x020fc80007f1e0ff */
[----:B------:R-:W-:Y:S02]  /*9ed0*/  LEA.HI.X.SX32 R5, R28, R5, 0x1, P0 ;  /* 0x000000051c057211 */ /* 0x000fe400000f0eff */
[----:B0-----:R-:W-:-:S04]  /*9ee0*/  LEA R4, P0, R2, UR10, 0x2 ;  /* 0x0000000a02047c11 */ /* 0x001fc8000f8010ff */
[----:B------:R-:W-:-:S05]  /*9ef0*/  LEA.HI.X R5, R2, UR11, R5, 0x2, P0 ;  /* 0x0000000b02057c11 */ /* 0x000fca00080f1405 */
[----:B------:R0:W-:Y:S04]  /*9f00*/  STG.E desc[UR8][R4.64], R38 ;  /* 0x0000002604007986 */ /* 0x0001e8000c101908 */
.L_x_3059:
[----:B------:R-:W-:Y:S05]  /*9f10*/  BSYNC.RECONVERGENT B0 ;  /* 0x0000000000007941 */ /* 0x000fea0003800200 */
.L_x_3058:
        /* <DEDUP_REMOVED lines=10> */
.L_x_3063:
[----:B0----5:R-:W-:-:S04]  /*9fc0*/  IADD3 R4, P0, PT, R16, R2, RZ ;  /* 0x0000000210047210 */ /* 0x021fc80007f1e0ff */
[----:B------:R-:W-:Y:S02]  /*9fd0*/  LEA.HI.X.SX32 R3, R16, R3, 0x1, P0 ;  /* 0x0000000310037211 */ /* 0x000fe400000f0eff */
[----:B------:R-:W-:-:S04]  /*9fe0*/  LEA R2, P0, R4, UR10, 0x2 ;  /* 0x0000000a04027c11 */ /* 0x000fc8000f8010ff */
[----:B------:R-:W-:-:S05]  /*9ff0*/  LEA.HI.X R3, R4, UR11, R3, 0x2, P0 ;  /* 0x0000000b04037c11 */ /* 0x000fca00080f1403 */
[----:B------:R0:W-:Y:S04]  /*a000*/  STG.E desc[UR8][R2.64], R39 ;  /* 0x0000002702007986 */ /* 0x0001e8000c101908 */
.L_x_3062:
[----:B------:R-:W-:Y:S05]  /*a010*/  BSYNC.RECONVERGENT B0 ;  /* 0x0000000000007941 */ /* 0x000fea0003800200 */
.L_x_3061:
        /* <DEDUP_REMOVED lines=9> */
.L_x_3064:
[----:B-----5:R-:W-:-:S04]  /*a0b0*/  IADD3 R0, P0, PT, R52, R2, RZ ;  /* 0x0000000234007210 */ /* 0x020fc80007f1e0ff */
[----:B------:R-:W-:Y:S02]  /*a0c0*/  LEA.HI.X.SX32 R3, R52, R3, 0x1, P0 ;  /* 0x0000000334037211 */ /* 0x000fe400000f0eff */
[----:B0-----:R-:W-:-:S04]  /*a0d0*/  LEA R2, P0, R0, UR10, 0x2 ;  /* 0x0000000a00027c11 */ /* 0x001fc8000f8010ff */
[----:B------:R-:W-:-:S05]  /*a0e0*/  LEA.HI.X R3, R0, UR11, R3, 0x2, P0 ;  /* 0x0000000b00037c11 */ /* 0x000fca00080f1403 */
[----:B------:R0:W-:Y:S01]  /*a0f0*/  STG.E desc[UR8][R2.64], R40 ;  /* 0x0000002802007986 */ /* 0x0001e2000c101908 */
[----:B------:R-:W-:Y:S05]  /*a100*/  BRA `(.L_x_3010) ;  /* 0x00000008004c7947 */ /* 0x000fea0003800000 */
.L_x_3024:
        /* <DEDUP_REMOVED lines=81> */
.L_x_3067:
        /* <DEDUP_REMOVED lines=14> */
.L_x_3066:
[----:B------:R-:W-:Y:S05]  /*a700*/  BSYNC.RECONVERGENT B0 ;  /* 0x0000000000007941 */ /* 0x000fea0003800200 */
.L_x_3065:
        /* <DEDUP_REMOVED lines=8> */
.L_x_3068:
        /* <DEDUP_REMOVED lines=43> */
.L_x_3010:
[----:B------:R-:W-:Y:S05]  /*aa40*/  BSYNC.RECONVERGENT B1 ;  /* 0x0000000000017941 */ /* 0x000fea0003800200 */
.L_x_2961:
        /* <DEDUP_REMOVED lines=13> */
.L_x_3070:
[----:B-----5:R-:W-:-:S05]  /*ab20*/  IMAD.IADD R11, R4, 0x1, R11 ;  /* 0x00000001040b7824 */ /* 0x020fca00078e020b */
[----:B0-----:R-:W-:Y:S01]  /*ab30*/  STG.E desc[UR8][R2.64], R11 ;  /* 0x0000000b02007986 */ /* 0x001fe2000c101908 */
[----:B------:R-:W-:Y:S05]  /*ab40*/  EXIT ;  /* 0x000000000000794d */ /* 0x000fea0003800000 */
.L_x_3069:
[----:B------:R-:W5:Y:S01]  /*ab50*/  LDCU.U8 UR4, c[0x0][0x3c0] ;  /* 0x00007800ff0477ac */ /* 0x000f620008000000 */
[----:B01234-:R-:W0:Y:S01]  /*ab60*/  LDC.64 R4, c[0x0][0x3e0] ;  /* 0x0000f800ff047b82 */ /* 0x01fe220000000a00 */
[----:B------:R-:W-:Y:S01]  /*ab70*/  CS2R R2, SRZ ;  /* 0x0000000000027805 */ /* 0x000fe2000001ff00 */
[----:B-----5:R-:W-:-:S09]  /*ab80*/  UISETP.NE.AND UP0, UPT, UR4, URZ, UPT ;  /* 0x000000ff0400728c */ /* 0x020fd2000bf05270 */
[----:B------:R-:W-:Y:S05]  /*ab90*/  BRA.U UP0, `(.L_x_3071) ;  /* 0x0000000100087547 */ /* 0x000fea000b800000 */
[----:B------:R-:W1:Y:S02]  /*aba0*/  LDC.64 R2, c[0x0][0x3d8] ;  /* 0x0000f600ff027b82 */ /* 0x000e640000000a00 */
[----:B-1----:R-:W5:Y:S02]  /*abb0*/  LDG.E.64 R2, desc[UR8][R2.64] ;  /* 0x0000000802027981 */ /* 0x002f64000c1e1b00 */
.L_x_3071:
[----:B-----5:R-:W-:-:S04]  /*abc0*/  IADD3 R2, P0, PT, R11, R2, RZ ;  /* 0x000000020b027210 */ /* 0x020fc80007f1e0ff */
[----:B------:R-:W-:-:S05]  /*abd0*/  LEA.HI.X.SX32 R3, R11, R3, 0x1, P0 ;  /* 0x000000030b037211 */ /* 0x000fca00000f0eff */
[----:B0-----:R-:W-:Y:S01]  /*abe0*/  STG.E.64 desc[UR8][R4.64], R2 ;  /* 0x0000000204007986 */ /* 0x001fe2000c101b08 */
[----:B------:R-:W-:Y:S05]  /*abf0*/  EXIT ;  /* 0x000000000000794d */ /* 0x000fea0003800000 */
.L_x_2904:
[----:B------:R-:W-:Y:S01]  /*ac00*/  BSSY B0, `(.L_x_3072) ;  /* 0x0000006000007945 */ /* 0x000fe20003800000 */
[----:B------:R-:W-:Y:S01]  /*ac10*/  PLOP3.LUT P6, PT, P6, PT, PT, 0x8, 0x80 ;  /* 0x000000000080781c */ /* 0x000fe200037ce170 */
[----:B------:R-:W-:-:S12]  /*ac20*/  IMAD.MOV.U32 R46, RZ, RZ, -0x1 ;  /* 0xffffffffff2e7424 */ /* 0x000fd800078e00ff */
[----:B------:R-:W-:Y:S05]  /*ac30*/  WARPSYNC.COLLECTIVE R46, `(.L_x_3073) ;  /* 0x000000002e087348 */ /* 0x000fea0003c00000 */
[----:B------:R-:W-:Y:S01]  /*ac40*/  VOTE.ANY P6, P6 ;  /* 0x0000000000ff7806 */ /* 0x000fe200030c0100 */
[----:B------:R-:W-:-:S12]  /*ac50*/  ENDCOLLECTIVE ;  /* 0x000000000000791b */ /* 0x000fd80003800000 */
.L_x_3073:
[----:B------:R-:W-:Y:S05]  /*ac60*/  BSYNC B0 ;  /* 0x0000000000007941 */ /* 0x000fea0003800000 */
.L_x_3072:
[----:B------:R-:W-:Y:S05]  /*ac70*/  BRA `(.L_x_3074) ;  /* 0xffffff8400547947 */ /* 0x000fea000383ffff */
.L_x_2906:
[----:B------:R-:W-:Y:S01]  /*ac80*/  BSSY B0, `(.L_x_3075) ;  /* 0x0000006000007945 */ /* 0x000fe20003800000 */
[----:B------:R-:W-:Y:S01]  /*ac90*/  PLOP3.LUT P6, PT, P6, PT, PT, 0x8, 0x80 ;  /* 0x000000000080781c */ /* 0x000fe200037ce170 */
[----:B------:R-:W-:-:S12]  /*aca0*/  IMAD.MOV.U32 R46, RZ, RZ, -0x1 ;  /* 0xffffffffff2e7424 */ /* 0x000fd800078e00ff */
[----:B------:R-:W-:Y:S05]  /*acb0*/  WARPSYNC.COLLECTIVE R46, `(.L_x_3076) ;  /* 0x000000002e087348 */ /* 0x000fea0003c00000 */
[----:B------:R-:W-:Y:S01]  /*acc0*/  VOTE.ANY P6, P6 ;  /* 0x0000000000ff7806 */ /* 0x000fe200030c0100 */
[----:B------:R-:W-:-:S12]  /*acd0*/  ENDCOLLECTIVE ;  /* 0x000000000000791b */ /* 0x000fd80003800000 */
.L_x_3076:
[----:B------:R-:W-:Y:S05]  /*ace0*/  BSYNC B0 ;  /* 0x0000000000007941 */ /* 0x000fea0003800000 */
.L_x_3075:
[----:B------:R-:W-:Y:S05]  /*acf0*/  BRA `(.L_x_3077) ;  /* 0xffffff8400a87947 */ /* 0x000fea000383ffff */
.L_x_2908:
[----:B------:R-:W-:Y:S01]  /*ad00*/  BSSY B0, `(.L_x_3078) ;  /* 0x0000006000007945 */ /* 0x000fe20003800000 */
[----:B------:R-:W-:Y:S01]  /*ad10*/  PLOP3.LUT P6, PT, P6, PT, PT, 0x8, 0x80 ;  /* 0x000000000080781c */ /* 0x000fe200037ce170 */
[----:B------:R-:W-:-:S12]  /*ad20*/  IMAD.MOV.U32 R46, RZ, RZ, -0x1 ;  /* 0xffffffffff2e7424 */ /* 0x000fd800078e00ff */
[----:B------:R-:W-:Y:S05]  /*ad30*/  WARPSYNC.COLLECTIVE R46, `(.L_x_3079) ;  /* 0x000000002e087348 */ /* 0x000fea0003c00000 */
[----:B------:R-:W-:Y:S01]  /*ad40*/  VOTE.ANY R46, PT, P6 ;  /* 0x00000000002e7806 */ /* 0x000fe200030e0100 */
[----:B------:R-:W-:Y:S06]  /*ad50*/  ENDCOLLECTIVE ;  /* 0x000000000000791b */ /* 0x000fec0003800000 */
.L_x_3079:
[----:B------:R-:W-:Y:S05]  /*ad60*/  BSYNC B0 ;  /* 0x0000000000007941 */ /* 0x000fea0003800000 */
.L_x_3078:
        /* <DEDUP_REMOVED lines=14> */
.L_x_3080:
        /* <DEDUP_REMOVED lines=8> */
.L_x_3081:
        /* <DEDUP_REMOVED lines=8> */
.L_x_3082:
        /* <DEDUP_REMOVED lines=9> */
.L_x_3083:
        /* <DEDUP_REMOVED lines=10> */
.L_x_3084:
[----:B------:R-:W-:-:S04]  /*b080*/  ISETP.GT.AND P6, PT, R44, R53, PT ;  /* 0x000000352c00720c */ /* 0x000fc80003fc4270 */
[----:B------:R-:W-:Y:S02]  /*b090*/  SEL R7, R54, RZ, !P6 ;  /* 0x000000ff36077207 */ /* 0x000fe40007000000 */
[----:B------:R-:W-:-:S03]  /*b0a0*/  ISETP.NE.AND P6, PT, R34, 0x65, PT ;  /* 0x000000652200780c */ /* 0x000fc60003fc5270 */
[----:B------:R-:W-:-:S10]  /*b0b0*/  IMAD.IADD R48, R6, 0x1, R7 ;  /* 0x0000000106307824 */ /* 0x000fd400078e0207 */
[----:B------:R-:W-:Y:S05]  /*b0c0*/  WARPSYNC.COLLECTIVE R46, `(.L_x_3085) ;  /* 0x000000002e087348 */ /* 0x000fea0003c00000 */
[----:B------:R-:W-:Y:S01]  /*b0d0*/  VOTE.ALL P6, P6 ;  /* 0x0000000000ff7806 */ /* 0x000fe200030c0000 */
[----:B------:R-:W-:-:S12]  /*b0e0*/  ENDCOLLECTIVE ;  /* 0x000000000000791b */ /* 0x000fd80003800000 */
.L_x_3085:
[----:B------:R-:W-:Y:S05]  /*b0f0*/  BRA `(.L_x_3086) ;  /* 0xffffff8400447947 */ /* 0x000fea000383ffff */
.L_x_2910:
[----:B------:R-:W-:Y:S01]  /*b100*/  BSSY B0, `(.L_x_3087) ;  /* 0x0000006000007945 */ /* 0x000fe20003800000 */
[----:B------:R-:W-:Y:S01]  /*b110*/  PLOP3.LUT P6, PT, P6, PT, PT, 0x8, 0x80 ;  /* 0x000000000080781c */ /* 0x000fe200037ce170 */
[----:B------:R-:W-:-:S12]  /*b120*/  IMAD.MOV.U32 R46, RZ, RZ, -0x1 ;  /* 0xffffffffff2e7424 */ /* 0x000fd800078e00ff */
[----:B------:R-:W-:Y:S05]  /*b130*/  WARPSYNC.COLLECTIVE R46, `(.L_x_3088) ;  /* 0x000000002e087348 */ /* 0x000fea0003c00000 */
[----:B------:R-:W-:Y:S01]  /*b140*/  VOTE.ANY P6, P6 ;  /* 0x0000000000ff7806 */ /* 0x000fe200030c0100 */
[----:B------:R-:W-:-:S12]  /*b150*/  ENDCOLLECTIVE ;  /* 0x000000000000791b */ /* 0x000fd80003800000 */
.L_x_3088:
[----:B------:R-:W-:Y:S05]  /*b160*/  BSYNC B0 ;  /* 0x0000000000007941 */ /* 0x000fea0003800000 */
.L_x_3087:
[----:B------:R-:W-:Y:S05]  /*b170*/  BRA `(.L_x_3089) ;  /* 0xffffff8400547947 */ /* 0x000fea000383ffff */
.L_x_2912:
[----:B------:R-:W-:Y:S01]  /*b180*/  BSSY B0, `(.L_x_3090) ;  /* 0x0000006000007945 */ /* 0x000fe20003800000 */
[----:B------:R-:W-:Y:S01]  /*b190*/  PLOP3.LUT P6, PT, P6, PT, PT, 0x8, 0x80 ;  /* 0x000000000080781c */ /* 0x000fe200037ce170 */
[----:B------:R-:W-:-:S12]  /*b1a0*/  IMAD.MOV.U32 R46, RZ, RZ, -0x1 ;  /* 0xffffffffff2e7424 */ /* 0x000fd800078e00ff */
[----:B------:R-:W-:Y:S05]  /*b1b0*/  WARPSYNC.COLLECTIVE R46, `(.L_x_3091) ;  /* 0x000000002e087348 */ /* 0x000fea0003c00000 */
[----:B------:R-:W-:Y:S01]  /*b1c0*/  VOTE.ANY P6, P6 ;  /* 0x0000000000ff7806 */ /* 0x000fe200030c0100 */
[----:B------:R-:W-:-:S12]  /*b1d0*/  ENDCOLLECTIVE ;  /* 0x000000000000791b */ /* 0x000fd80003800000 */
.L_x_3091:
[----:B------:R-:W-:Y:S05]  /*b1e0*/  BSYNC B0 ;  /* 0x0000000000007941 */ /* 0x000fea0003800000 */
.L_x_3090:
[----:B------:R-:W-:Y:S05]  /*b1f0*/  BRA `(.L_x_3092) ;  /* 0xffffff8400a87947 */ /* 0x000fea000383ffff */
.L_x_2914:
[----:B------:R-:W-:Y:S01]  /*b200*/  BSSY B0, `(.L_x_3093) ;  /* 0x0000006000007945 */ /* 0x000fe20003800000 */
[----:B------:R-:W-:Y:S01]  /*b210*/  PLOP3.LUT P6, PT, P6, PT, PT, 0x8, 0x80 ;  /* 0x000000000080781c */ /* 0x000fe200037ce170 */
[----:B------:R-:W-:-:S12]  /*b220*/  IMAD.MOV.U32 R46, RZ, RZ, -0x1 ;  /* 0xffffffffff2e7424 */ /* 0x000fd800078e00ff */
[----:B------:R-:W-:Y:S05]  /*b230*/  WARPSYNC.COLLECTIVE R46, `(.L_x_3094) ;  /* 0x000000002e087348 */ /* 0x000fea0003c00000 */
[----:B------:R-:W-:Y:S01]  /*b240*/  VOTE.ANY R46, PT, P6 ;  /* 0x00000000002e7806 */ /* 0x000fe200030e0100 */
[----:B------:R-:W-:Y:S06]  /*b250*/  ENDCOLLECTIVE ;  /* 0x000000000000791b */ /* 0x000fec0003800000 */
.L_x_3094:
[----:B------:R-:W-:Y:S05]  /*b260*/  BSYNC B0 ;  /* 0x0000000000007941 */ /* 0x000fea0003800000 */
.L_x_3093:
        /* <DEDUP_REMOVED lines=10> */
.L_x_3095:
        /* <DEDUP_REMOVED lines=8> */
.L_x_3096:
        /* <DEDUP_REMOVED lines=8> */
.L_x_3097:
        /* <DEDUP_REMOVED lines=8> */
.L_x_3098:
        /* <DEDUP_REMOVED lines=8> */
.L_x_3099:
[----:B------:R-:W-:-:S04]  /*b510*/  ISETP.GT.AND P6, PT, R44, R53, PT ;  /* 0x000000352c00720c */ /* 0x000fc80003fc4270 */
[----:B------:R-:W-:Y:S02]  /*b520*/  SEL R54, R54, RZ, !P6 ;  /* 0x000000ff36367207 */ /* 0x000fe40007000000 */
[----:B------:R-:W-:Y:S02]  /*b530*/  ISETP.NE.AND P6, PT, R34, 0x65, PT ;  /* 0x000000652200780c */ /* 0x000fe40003fc5270 */
[----:B------:R-:W-:-:S11]  /*b540*/  IADD3 R48, PT, PT, R7, R54, R48 ;  /* 0x0000003607307210 */ /* 0x000fd60007ffe030 */
[----:B------:R-:W-:Y:S05]  /*b550*/  WARPSYNC.COLLECTIVE R46, `(.L_x_3100) ;  /* 0x000000002e087348 */ /* 0x000fea0003c00000 */
[----:B------:R-:W-:Y:S01]  /*b560*/  VOTE.ALL P6, P6 ;  /* 0x0000000000ff7806 */ /* 0x000fe200030c0000 */
[----:B------:R-:W-:-:S12]  /*b570*/  ENDCOLLECTIVE ;  /* 0x000000000000791b */ /* 0x000fd80003800000 */
.L_x_3100:
[----:B------:R-:W-:Y:S05]  /*b580*/  BRA `(.L_x_3101) ;  /* 0xffffff8400447947 */ /* 0x000fea000383ffff */
.L_x_3012:
[----:B------:R-:W-:Y:S01]  /*b590*/  BSSY B0, `(.L_x_3102) ;  /* 0x0000006000007945 */ /* 0x000fe20003800000 */
[----:B------:R-:W-:Y:S01]  /*b5a0*/  PLOP3.LUT P6, PT, P6, PT, PT, 0x8, 0x80 ;  /* 0x000000000080781c */ /* 0x000fe200037ce170 */
[----:B------:R-:W-:-:S12]  /*b5b0*/  IMAD.MOV.U32 R46, RZ, RZ, -0x1 ;  /* 0xffffffffff2e7424 */ /* 0x000fd800078e00ff */
[----:B------:R-:W-:Y:S05]  /*b5c0*/  WARPSYNC.COLLECTIVE R46, `(.L_x_3103) ;  /* 0x000000002e087348 */ /* 0x000fea0003c00000 */
[----:B------:R-:W-:Y:S01]  /*b5d0*/  VOTE.ANY P6, P6 ;  /* 0x0000000000ff7806 */ /* 0x000fe200030c0100 */
[----:B------:R-:W-:-:S12]  /*b5e0*/  ENDCOLLECTIVE ;  /* 0x000000000000791b */ /* 0x000fd80003800000 */
.L_x_3103:
[----:B------:R-:W-:Y:S05]  /*b5f0*/  BSYNC B0 ;  /* 0x0000000000007941 */ /* 0x000fea0003800000 */
.L_x_3102:
[----:B------:R-:W-:Y:S05]  /*b600*/  BRA `(.L_x_3104) ;  /* 0xffffffd000587947 */ /* 0x000fea000383ffff */
.L_x_3014:
[----:B------:R-:W-:Y:S01]  /*b610*/  BSSY B0, `(.L_x_3105) ;  /* 0x0000006000007945 */ /* 0x000fe20003800000 */
[----:B------:R-:W-:Y:S01]  /*b620*/  PLOP3.LUT P6, PT, P6, PT, PT, 0x8, 0x80 ;  /* 0x000000000080781c */ /* 0x000fe200037ce170 */
[----:B------:R-:W-:-:S12]  /*b630*/  IMAD.MOV.U32 R46, RZ, RZ, -0x1 ;  /* 0xffffffffff2e7424 */ /* 0x000fd800078e00ff */
[----:B------:R-:W-:Y:S05]  /*b640*/  WARPSYNC.COLLECTIVE R46, `(.L_x_3106) ;  /* 0x000000002e087348 */ /* 0x000fea0003c00000 */
[----:B------:R-:W-:Y:S01]  /*b650*/  VOTE.ANY P6, P6 ;  /* 0x0000000000ff7806 */ /* 0x000fe200030c0100 */
[----:B------:R-:W-:-:S12]  /*b660*/  ENDCOLLECTIVE ;  /* 0x000000000000791b */ /* 0x000fd80003800000 */
.L_x_3106:
[----:B------:R-:W-:Y:S05]  /*b670*/  BSYNC B0 ;  /* 0x0000000000007941 */ /* 0x000fea0003800000 */
.L_x_3105:
[----:B------:R-:W-:Y:S05]  /*b680*/  BRA `(.L_x_3107) ;  /* 0xffffffd000ac7947 */ /* 0x000fea000383ffff */
.L_x_3016:
[----:B------:R-:W0:Y:S01]  /*b690*/  S2R R16, SR_GEMASK ;  /* 0x0000000000107919 */ /* 0x000e220000003c00 */
[----:B------:R-:W-:Y:S01]  /*b6a0*/  BSSY B0, `(.L_x_3108) ;  /* 0x0000006000007945 */ /* 0x000fe20003800000 */
[----:B------:R-:W-:Y:S01]  /*b6b0*/  PLOP3.LUT P6, PT, P6, PT, PT, 0x8, 0x80 ;  /* 0x000000000080781c */ /* 0x000fe200037ce170 */
[----:B------:R-:W-:-:S12]  /*b6c0*/  IMAD.MOV.U32 R46, RZ, RZ, -0x1 ;  /* 0xffffffffff2e7424 */ /* 0x000fd800078e00ff */
[----:B0-----:R-:W-:Y:S05]  /*b6d0*/  WARPSYNC.COLLECTIVE R46, `(.L_x_3109) ;  /* 0x000000002e087348 */ /* 0x001fea0003c00000 */
[----:B------:R-:W-:Y:S01]  /*b6e0*/  VOTE.ANY R46, PT, P6 ;  /* 0x00000000002e7806 */ /* 0x000fe200030e0100 */
[----:B0-----:R-:W-:Y:S06]  /*b6f0*/  ENDCOLLECTIVE ;  /* 0x000000000000791b */ /* 0x001fec0003800000 */
.L_x_3109:
[----:B------:R-:W-:Y:S05]  /*b700*/  BSYNC B0 ;  /* 0x0000000000007941 */ /* 0x000fea0003800000 */
.L_x_3108:
        /* <DEDUP_REMOVED lines=13> */
.L_x_3110:
        /* <DEDUP_REMOVED lines=9> */
.L_x_3111:
        /* <DEDUP_REMOVED lines=8> */
.L_x_3112:
        /* <DEDUP_REMOVED lines=8> */
.L_x_3113:
        /* <DEDUP_REMOVED lines=9> */
.L_x_3114:
        /* <DEDUP_REMOVED lines=8> */
.L_x_3115:
[----:B------:R-:W-:Y:S05]  /*ba80*/  BRA `(.L_x_3116) ;  /* 0xffffffd000487947 */ /* 0x000fea000383ffff */
.L_x_3018:
[----:B------:R-:W-:Y:S01]  /*ba90*/  BSSY B0, `(.L_x_3117) ;  /* 0x0000006000007945 */ /* 0x000fe20003800000 */
[----:B------:R-:W-:Y:S01]  /*baa0*/  PLOP3.LUT P6, PT, P6, PT, PT, 0x8, 0x80 ;  /* 0x000000000080781c */ /* 0x000fe200037ce170 */
[----:B------:R-:W-:-:S12]  /*bab0*/  IMAD.MOV.U32 R46, RZ, RZ, -0x1 ;  /* 0xffffffffff2e7424 */ /* 0x000fd800078e00ff */
[----:B------:R-:W-:Y:S05]  /*bac0*/  WARPSYNC.COLLECTIVE R46, `(.L_x_3118) ;  /* 0x000000002e087348 */ /* 0x000fea0003c00000 */
[----:B------:R-:W-:Y:S01]  /*bad0*/  VOTE.ANY P6, P6 ;  /* 0x0000000000ff7806 */ /* 0x000fe200030c0100 */
[----:B------:R-:W-:-:S12]  /*bae0*/  ENDCOLLECTIVE ;  /* 0x000000000000791b */ /* 0x000fd80003800000 */
.L_x_3118:
[----:B------:R-:W-:Y:S05]  /*baf0*/  BSYNC B0 ;  /* 0x0000000000007941 */ /* 0x000fea0003800000 */
.L_x_3117:
[----:B------:R-:W-:Y:S05]  /*bb00*/  BRA `(.L_x_3119) ;  /* 0xffffffd000587947 */ /* 0x000fea000383ffff */
.L_x_3020:
[----:B------:R-:W-:Y:S01]  /*bb10*/  BSSY B0, `(.L_x_3120) ;  /* 0x0000006000007945 */ /* 0x000fe20003800000 */
[----:B------:R-:W-:Y:S01]  /*bb20*/  PLOP3.LUT P6, PT, P6, PT, PT, 0x8, 0x80 ;  /* 0x000000000080781c */ /* 0x000fe200037ce170 */
[----:B------:R-:W-:-:S12]  /*bb30*/  IMAD.MOV.U32 R46, RZ, RZ, -0x1 ;  /* 0xffffffffff2e7424 */ /* 0x000fd800078e00ff */
[----:B------:R-:W-:Y:S05]  /*bb40*/  WARPSYNC.COLLECTIVE R46, `(.L_x_3121) ;  /* 0x000000002e087348 */ /* 0x000fea0003c00000 */
[----:B------:R-:W-:Y:S01]  /*bb50*/  VOTE.ANY P6, P6 ;  /* 0x0000000000ff7806 */ /* 0x000fe200030c0100 */
[----:B------:R-:W-:-:S12]  /*bb60*/  ENDCOLLECTIVE ;  /* 0x000000000000791b */ /* 0x000fd80003800000 */
.L_x_3121:
[----:B------:R-:W-:Y:S05]  /*bb70*/  BSYNC B0 ;  /* 0x0000000000007941 */ /* 0x000fea0003800000 */
.L_x_3120:
[----:B------:R-:W-:Y:S05]  /*bb80*/  BRA `(.L_x_3122) ;  /* 0xffffffd000ac7947 */ /* 0x000fea000383ffff */
.L_x_3022:
[----:B------:R-:W-:Y:S01]  /*bb90*/  BSSY B0, `(.L_x_3123) ;  /* 0x0000006000007945 */ /* 0x000fe20003800000 */
[----:B------:R-:W-:Y:S01]  /*bba0*/  PLOP3.LUT P6, PT, P6, PT, PT, 0x8, 0x80 ;  /* 0x000000000080781c */ /* 0x000fe200037ce170 */
[----:B------:R-:W-:-:S12]  /*bbb0*/  IMAD.MOV.U32 R46, RZ, RZ, -0x1 ;  /* 0xffffffffff2e7424 */ /* 0x000fd800078e00ff */
[----:B------:R-:W-:Y:S05]  /*bbc0*/  WARPSYNC.COLLECTIVE R46, `(.L_x_3124) ;  /* 0x000000002e087348 */ /* 0x000fea0003c00000 */
[----:B------:R-:W-:Y:S01]  /*bbd0*/  VOTE.ANY R46, PT, P6 ;  /* 0x00000000002e7806 */ /* 0x000fe200030e0100 */
[----:B------:R-:W-:Y:S06]  /*bbe0*/  ENDCOLLECTIVE ;  /* 0x000000000000791b */ /* 0x000fec0003800000 */
.L_x_3124:
[----:B------:R-:W-:Y:S05]  /*bbf0*/  BSYNC B0 ;  /* 0x0000000000007941 */ /* 0x000fea0003800000 */
.L_x_3123:
        /* <DEDUP_REMOVED lines=10> */
.L_x_3125:
        /* <DEDUP_REMOVED lines=9> */
.L_x_3126:
        /* <DEDUP_REMOVED lines=8> */
.L_x_3127:
        /* <DEDUP_REMOVED lines=8> */
.L_x_3128:
        /* <DEDUP_REMOVED lines=8> */
.L_x_3129:
[----:B------:R-:W-:Y:S02]  /*beb0*/  ISETP.NE.AND P6, PT, R34, 0x65, PT ;  /* 0x000000652200780c */ /* 0x000fe40003fc5270 */
[----:B------:R-:W-:-:S04]  /*bec0*/  SEL R54, R54, RZ, !P0 ;  /* 0x000000ff36367207 */ /* 0x000fc80004000000 */
[----:B------:R-:W-:-:S07]  /*bed0*/  IADD3 R48, PT, PT, R19, R54, R48 ;  /* 0x0000003613307210 */ /* 0x000fce0007ffe030 */
[----:B------:R-:W-:Y:S05]  /*bee0*/  WARPSYNC.COLLECTIVE R46, `(.L_x_3130) ;  /* 0x000000002e087348 */ /* 0x000fea0003c00000 */
[----:B------:R-:W-:Y:S01]  /*bef0*/  VOTE.ALL P6, P6 ;  /* 0x0000000000ff7806 */ /* 0x000fe200030c0000 */
[----:B------:R-:W-:-:S12]  /*bf00*/  ENDCOLLECTIVE ;  /* 0x000000000000791b */ /* 0x000fd80003800000 */
.L_x_3130:
[----:B------:R-:W-:Y:S05]  /*bf10*/  BRA `(.L_x_3131) ;  /* 0xffffffd000487947 */ /* 0x000fea000383ffff */
.L_x_3132:
        /* <DEDUP_REMOVED lines=14> */
.L_x_3678:


//--------------------- .text._ZN3cub18CUB_300001_SM_10006detail11EmptyKernelIvEEvv --------------------------
	.section	.text._ZN3cub18CUB_300001_SM_10006detail11EmptyKernelIvEEvv,"ax",@progbits
	.align	128
        .global         _ZN3cub18CUB_300001_SM_10006detail11EmptyKernelIvEEvv
        .type           _ZN3cub18CUB_300001_SM_10006detail11EmptyKernelIvEEvv,@function
        .size           _ZN3cub18CUB_300001_SM_10006detail11EmptyKernelIvEEvv,(.L_x_3679 - _ZN3cub18CUB_300001_SM_10006detail11EmptyKernelIvEEvv)
        .other          _ZN3cub18CUB_300001_SM_10006detail11EmptyKernelIvEEvv,@"STO_CUDA_ENTRY STV_DEFAULT"
_ZN3cub18CUB_300001_SM_10006detail11EmptyKernelIvEEvv:
.text._ZN3cub18CUB_300001_SM_10006detail11EmptyKernelIvEEvv:
[----:B------:R-:W-:Y:S01]  /*0000*/  LDC R1, c[0x0][0x37c] ;  /* 0x0000df00ff017b82 */ /* 0x000fe20000000800 */
[----:B------:R-:W-:Y:S05]  /*0010*/  EXIT ;  /* 0x000000000000794d */ /* 0x000fea0003800000 */
.L_x_3133:
        /* <DEDUP_REMOVED lines=14> */
.L_x_3679:


//--------------------- .text._Z16leftshift_kernelIlEvPKT_PS0_ji --------------------------
	.section	.text._Z16leftshift_kernelIlEvPKT_PS0_ji,"ax",@progbits
	.align	128
        .global         _Z16leftshift_kernelIlEvPKT_PS0_ji
        .type           _Z16leftshift_kernelIlEvPKT_PS0_ji,@function
        .size           _Z16leftshift_kernelIlEvPKT_PS0_ji,(.L_x_3680 - _Z16leftshift_kernelIlEvPKT_PS0_ji)
        .other          _Z16leftshift_kernelIlEvPKT_PS0_ji,@"STO_CUDA_ENTRY STV_DEFAULT"
_Z16leftshift_kernelIlEvPKT_PS0_ji:
.text._Z16leftshift_kernelIlEvPKT_PS0_ji:
[----:B------:R-:W-:Y:S01]  /*0000*/  LDC R1, c[0x0][0x37c] ;  /* 0x0000df00ff017b82 */ /* 0x000fe20000000800 */
[----:B------:R-:W0:Y:S07]  /*0010*/  S2R R0, SR_TID.X ;  /* 0x0000000000007919 */ /* 0x000e2e0000002100 */
[----:B------:R-:W0:Y:S01]  /*0020*/  S2UR UR4, SR_CTAID.X ;  /* 0x00000000000479c3 */ /* 0x000e220000002500 */
[----:B------:R-:W1:Y:S07]  /*0030*/  LDCU UR5, c[0x0][0x390] ;  /* 0x00007200ff0577ac */ /* 0x000e6e0008000800 */
[----:B------:R-:W0:Y:S02]  /*0040*/  LDC R9, c[0x0][0x360] ;  /* 0x0000d800ff097b82 */ /* 0x000e240000000800 */
[----:B0-----:R-:W-:-:S05]  /*0050*/  IMAD R9, R9, UR4, R0 ;  /* 0x0000000409097c24 */ /* 0x001fca000f8e0200 */
[----:B-1----:R-:W-:-:S13]  /*0060*/  ISETP.GE.U32.AND P0, PT, R9, UR5, PT ;  /* 0x0000000509007c0c */ /* 0x002fda000bf06070 */
[----:B------:R-:W-:Y:S05]  /*0070*/  @P0 EXIT ;  /* 0x000000000000094d */ /* 0x000fea0003800000 */
[----:B------:R-:W0:Y:S01]  /*0080*/  LDC.64 R2, c[0x0][0x380] ;  /* 0x0000e000ff027b82 */ /* 0x000e220000000a00 */
[----:B------:R-:W1:Y:S01]  /*0090*/  LDCU.64 UR4, c[0x0][0x358] ;  /* 0x00006b00ff0477ac */ /* 0x000e620008000a00 */
[----:B------:R-:W2:Y:S06]  /*00a0*/  LDCU UR6, c[0x0][0x394] ;  /* 0x00007280ff0677ac */ /* 0x000eac0008000800 */
[----:B------:R-:W3:Y:S01]  /*00b0*/  LDC.64 R4, c[0x0][0x388] ;  /* 0x0000e200ff047b82 */ /* 0x000ee20000000a00 */
[----:B0-----:R-:W-:-:S06]  /*00c0*/  IMAD.WIDE R2, R9, 0x8, R2 ;  /* 0x0000000809027825 */ /* 0x001fcc00078e0202 */
[----:B-1----:R-:W2:Y:S01]  /*00d0*/  LDG.E.64 R2, desc[UR4][R2.64] ;  /* 0x0000000402027981 */ /* 0x002ea2000c1e1b00 */
[----:B---3--:R-:W-:Y:S01]  /*00e0*/  IMAD.WIDE R4, R9, 0x8, R4 ;  /* 0x0000000809047825 */ /* 0x008fe200078e0204 */
[C---:B--2---:R-:W-:Y:S02]  /*00f0*/  SHF.L.U64.HI R7, R2.reuse, UR6, R3 ;  /* 0x0000000602077c19 */ /* 0x044fe40008010203 */
[----:B------:R-:W-:-:S05]  /*0100*/  SHF.L.U32 R6, R2, UR6, RZ ;  /* 0x0000000602067c19 */ /* 0x000fca00080006ff */
[----:B------:R-:W-:Y:S01]  /*0110*/  STG.E.64 desc[UR4][R4.64], R6 ;  /* 0x0000000604007986 */ /* 0x000fe2000c101b04 */
[----:B------:R-:W-:Y:S05]  /*0120*/  EXIT ;  /* 0x000000000000794d */ /* 0x000fea0003800000 */
.L_x_3134:
        /* <DEDUP_REMOVED lines=13> */
.L_x_3680:


//--------------------- .text._Z16leftshift_kernelIjEvPKT_PS0_ji --------------------------
	.section	.text._Z16leftshift_kernelIjEvPKT_PS0_ji,"ax",@progbits
	.align	128
        .global         _Z16leftshift_kernelIjEvPKT_PS0_ji
        .type           _Z16leftshift_kernelIjEvPKT_PS0_ji,@function
        .size           _Z16leftshift_kernelIjEvPKT_PS0_ji,(.L_x_3681 - _Z16leftshift_kernelIjEvPKT_PS0_ji)
        .other          _Z16leftshift_kernelIjEvPKT_PS0_ji,@"STO_CUDA_ENTRY STV_DEFAULT"
_Z16leftshift_kernelIjEvPKT_PS0_ji:
.text._Z16leftshift_kernelIjEvPKT_PS0_ji:
        /* <DEDUP_REMOVED lines=13> */
[----:B-1----:R-:W2:Y:S01]  /*00d0*/  LDG.E R2, desc[UR4][R2.64] ;  /* 0x0000000402027981 */ /* 0x002ea2000c1e1900 */
[----:B---3--:R-:W-:Y:S01]  /*00e0*/  IMAD.WIDE R4, R7, 0x4, R4 ;  /* 0x0000000407047825 */ /* 0x008fe200078e0204 */
[----:B--2---:R-:W-:-:S05]  /*00f0*/  SHF.L.U32 R7, R2, UR6, RZ ;  /* 0x0000000602077c19 */ /* 0x004fca00080006ff */
[----:B------:R-:W-:Y:S01]  /*0100*/  STG.E desc[UR4][R4.64], R7 ;  /* 0x0000000704007986 */ /* 0x000fe2000c101904 */
[----:B------:R-:W-:Y:S05]  /*0110*/  EXIT ;  /* 0x000000000000794d */ /* 0x000fea0003800000 */
.L_x_3135:
        /* <DEDUP_REMOVED lines=14> */
.L_x_3681:


//--------------------- .text._Z16leftshift_kernelIiEvPKT_PS0_ji --------------------------
	.section	.text._Z16leftshift_kernelIiEvPKT_PS0_ji,"ax",@progbits
	.align	128
        .global         _Z16leftshift_kernelIiEvPKT_PS0_ji
        .type           _Z16leftshift_kernelIiEvPKT_PS0_ji,@function
        .size           _Z16leftshift_kernelIiEvPKT_PS0_ji,(.L_x_3682 - _Z16leftshift_kernelIiEvPKT_PS0_ji)
        .other          _Z16leftshift_kernelIiEvPKT_PS0_ji,@"STO_CUDA_ENTRY STV_DEFAULT"
_Z16leftshift_kernelIiEvPKT_PS0_ji:
.text._Z16leftshift_kernelIiEvPKT_PS0_ji:
        /* <DEDUP_REMOVED lines=18> */
.L_x_3136:
        /* <DEDUP_REMOVED lines=14> */
.L_x_3682:


//--------------------- .text._Z16leftshift_kernelIhEvPKT_PS0_ji --------------------------
	.section	.text._Z16leftshift_kernelIhEvPKT_PS0_ji,"ax",@progbits
	.align	128
        .global         _Z16leftshift_kernelIhEvPKT_PS0_ji
        .type           _Z16leftshift_kernelIhEvPKT_PS0_ji,@function
        .size           _Z16leftshift_kernelIhEvPKT_PS0_ji,(.L_x_3683 - _Z16leftshift_kernelIhEvPKT_PS0_ji)
        .other          _Z16leftshift_kernelIhEvPKT_PS0_ji,@"STO_CUDA_ENTRY STV_DEFAULT"
_Z16leftshift_kernelIhEvPKT_PS0_ji:
.text._Z16leftshift_kernelIhEvPKT_PS0_ji:
        /* <DEDUP_REMOVED lines=8> */
[----:B------:R-:W0:Y:S01]  /*0080*/  LDCU.128 UR8, c[0x0][0x380] ;  /* 0x00007000ff0877ac */ /* 0x000e220008000c00 */
[----:B------:R-:W-:Y:S01]  /*0090*/  SHF.R.S32.HI R0, RZ, 0x1f, R4 ;  /* 0x0000001fff007819 */ /* 0x000fe20000011404 */
[----:B------:R-:W1:Y:S01]  /*00a0*/  LDCU.64 UR4, c[0x0][0x358] ;  /* 0x00006b00ff0477ac */ /* 0x000e620008000a00 */
[----:B------:R-:W2:Y:S01]  /*00b0*/  LDCU UR6, c[0x0][0x394] ;  /* 0x00007280ff0677ac */ /* 0x000ea20008000800 */
[----:B0-----:R-:W-:-:S04]  /*00c0*/  IADD3 R2, P0, PT, R4, UR8, RZ ;  /* 0x0000000804027c10 */ /* 0x001fc8000ff1e0ff */
[----:B------:R-:W-:-:S05]  /*00d0*/  IADD3.X R3, PT, PT, R0, UR9, RZ, P0, !PT ;  /* 0x0000000900037c10 */ /* 0x000fca00087fe4ff */
[----:B-1----:R-:W2:Y:S01]  /*00e0*/  LDG.E.U8 R2, desc[UR4][R2.64] ;  /* 0x0000000402027981 */ /* 0x002ea2000c1e1100 */
[----:B------:R-:W-:-:S04]  /*00f0*/  IADD3 R4, P0, PT, R4, UR10, RZ ;  /* 0x0000000a04047c10 */ /* 0x000fc8000ff1e0ff */
[----:B------:R-:W-:Y:S02]  /*0100*/  IADD3.X R5, PT, PT, R0, UR11, RZ, P0, !PT ;  /* 0x0000000b00057c10 */ /* 0x000fe400087fe4ff */
[----:B--2---:R-:W-:-:S05]  /*0110*/  SHF.L.U32 R7, R2, UR6, RZ ;  /* 0x0000000602077c19 */ /* 0x004fca00080006ff */
[----:B------:R-:W-:Y:S01]  /*0120*/  STG.E.U8 desc[UR4][R4.64], R7 ;  /* 0x0000000704007986 */ /* 0x000fe2000c101104 */
[----:B------:R-:W-:Y:S05]  /*0130*/  EXIT ;  /* 0x000000000000794d */ /* 0x000fea0003800000 */
.L_x_3137:
        /* <DEDUP_REMOVED lines=12> */
.L_x_3683:


//--------------------- .text._Z19bitwise_xor__kernelIiEvPKT_S2_PS0_j --------------------------
	.section	.text._Z19bitwise_xor__kernelIiEvPKT_S2_PS0_j,"ax",@progbits
	.align	128
        .global         _Z19bitwise_xor__kernelIiEvPKT_S2_PS0_j
        .type           _Z19bitwise_xor__kernelIiEvPKT_S2_PS0_j,@function
        .size           _Z19bitwise_xor__kernelIiEvPKT_S2_PS0_j,(.L_x_3684 - _Z19bitwise_xor__kernelIiEvPKT_S2_PS0_j)
        .other          _Z19bitwise_xor__kernelIiEvPKT_S2_PS0_j,@"STO_CUDA_ENTRY STV_DEFAULT"
_Z19bitwise_xor__kernelIiEvPKT_S2_PS0_j:
.text._Z19bitwise_xor__kernelIiEvPKT_S2_PS0_j:
        /* <DEDUP_REMOVED lines=9> */
[----:B------:R-:W1:Y:S07]  /*0090*/  LDCU.64 UR4, c[0x0][0x358] ;  /* 0x00006b00ff0477ac */ /* 0x000e6e0008000a00 */
[----:B------:R-:W2:Y:S08]  /*00a0*/  LDC.64 R4, c[0x0][0x388] ;  /* 0x0000e200ff047b82 */ /* 0x000eb00000000a00 */
[----:B------:R-:W3:Y:S01]  /*00b0*/  LDC.64 R6, c[0x0][0x390] ;  /* 0x0000e400ff067b82 */ /* 0x000ee20000000a00 */
[----:B0-----:R-:W-:-:S06]  /*00c0*/  IMAD.WIDE R2, R9, 0x4, R2 ;  /* 0x0000000409027825 */ /* 0x001fcc00078e0202 */
[----:B-1----:R-:W4:Y:S01]  /*00d0*/  LDG.E R2, desc[UR4][R2.64] ;  /* 0x0000000402027981 */ /* 0x002f22000c1e1900 */
[----:B--2---:R-:W-:-:S06]  /*00e0*/  IMAD.WIDE R4, R9, 0x4, R4 ;  /* 0x0000000409047825 */ /* 0x004fcc00078e0204 */
[----:B------:R-:W4:Y:S01]  /*00f0*/  LDG.E R5, desc[UR4][R4.64] ;  /* 0x0000000404057981 */ /* 0x000f22000c1e1900 */
[----:B---3--:R-:W-:Y:S01]  /*0100*/  IMAD.WIDE R6, R9, 0x4, R6 ;  /* 0x0000000409067825 */ /* 0x008fe200078e0206 */
[----:B----4-:R-:W-:-:S05]  /*0110*/  LOP3.LUT R9, R5, R2, RZ, 0x3c, !PT ;  /* 0x0000000205097212 */ /* 0x010fca00078e3cff */
[----:B------:R-:W-:Y:S01]  /*0120*/  STG.E desc[UR4][R6.64], R9 ;  /* 0x0000000906007986 */ /* 0x000fe2000c101904 */
[----:B------:R-:W-:Y:S05]  /*0130*/  EXIT ;  /* 0x000000000000794d */ /* 0x000fea0003800000 */
.L_x_3138:
        /* <DEDUP_REMOVED lines=12> */
.L_x_3684:


//--------------------- .text._Z18bitwise_or__kernelIiEvPKT_S2_PS0_j --------------------------
	.section	.text._Z18bitwise_or__kernelIiEvPKT_S2_PS0_j,"ax",@progbits
	.align	128
        .global         _Z18bitwise_or__kernelIiEvPKT_S2_PS0_j
        .type           _Z18bitwise_or__kernelIiEvPKT_S2_PS0_j,@function
        .size           _Z18bitwise_or__kernelIiEvPKT_S2_PS0_j,(.L_x_3685 - _Z18bitwise_or__kernelIiEvPKT_S2_PS0_j)
        .other          _Z18bitwise_or__kernelIiEvPKT_S2_PS0_j,@"STO_CUDA_ENTRY STV_DEFAULT"
_Z18bitwise_or__kernelIiEvPKT_S2_PS0_j:
.text._Z18bitwise_or__kernelIiEvPKT_S2_PS0_j:
        /* <DEDUP_REMOVED lines=20> */
.L_x_3139:
        /* <DEDUP_REMOVED lines=12> */
.L_x_3685:


//--------------------- .text._Z19bitwise_and__kernelIiEvPKT_S2_PS0_j --------------------------
	.section	.text._Z19bitwise_and__kernelIiEvPKT_S2_PS0_j,"ax",@progbits
	.align	128
        .global         _Z19bitwise_and__kernelIiEvPKT_S2_PS0_j
        .type           _Z19bitwise_and__kernelIiEvPKT_S2_PS0_j,@function
        .size           _Z19bitwise_and__kernelIiEvPKT_S2_PS0_j,(.L_x_3686 - _Z19bitwise_and__kernelIiEvPKT_S2_PS0_j)
        .other          _Z19bitwise_and__kernelIiEvPKT_S2_PS0_j,@"STO_CUDA_ENTRY STV_DEFAULT"
_Z19bitwise_and__kernelIiEvPKT_S2_PS0_j:
.text._Z19bitwise_and__kernelIiEvPKT_S2_PS0_j:
        /* <DEDUP_REMOVED lines=20> */
.L_x_3140:
        /* <DEDUP_REMOVED lines=12> */
.L_x_3686:


//--------------------- .text._Z19bitwise_xor__kernelIlEvPKT_S2_PS0_j --------------------------
	.section	.text._Z19bitwise_xor__kernelIlEvPKT_S2_PS0_j,"ax",@progbits
	.align	128
        .global         _Z19bitwise_xor__kernelIlEvPKT_S2_PS0_j
        .type           _Z19bitwise_xor__kernelIlEvPKT_S2_PS0_j,@function
        .size           _Z19bitwise_xor__kernelIlEvPKT_S2_PS0_j,(.L_x_3687 - _Z19bitwise_xor__kernelIlEvPKT_S2_PS0_j)
        .other          _Z19bitwise_xor__kernelIlEvPKT_S2_PS0_j,@"STO_CUDA_ENTRY STV_DEFAULT"
_Z19bitwise_xor__kernelIlEvPKT_S2_PS0_j:
.text._Z19bitwise_xor__kernelIlEvPKT_S2_PS0_j:
        /* <DEDUP_REMOVED lines=13> */
[----:B-1----:R-:W4:Y:S01]  /*00d0*/  LDG.E.64 R2, desc[UR4][R2.64] ;  /* 0x0000000402027981 */ /* 0x002f22000c1e1b00 */
[----:B--2---:R-:W-:-:S06]  /*00e0*/  IMAD.WIDE R4, R11, 0x8, R4 ;  /* 0x000000080b047825 */ /* 0x004fcc00078e0204 */
[----:B------:R-:W4:Y:S01]  /*00f0*/  LDG.E.64 R4, desc[UR4][R4.64] ;  /* 0x0000000404047981 */ /* 0x000f22000c1e1b00 */
[----:B---3--:R-:W-:Y:S01]  /*0100*/  IMAD.WIDE R6, R11, 0x8, R6 ;  /* 0x000000080b067825 */ /* 0x008fe200078e0206 */
[----:B----4-:R-:W-:Y:S02]  /*0110*/  LOP3.LUT R8, R4, R2, RZ, 0x3c, !PT ;  /* 0x0000000204087212 */ /* 0x010fe400078e3cff */
[----:B------:R-:W-:-:S05]  /*0120*/  LOP3.LUT R9, R5, R3, RZ, 0x3c, !PT ;  /* 0x0000000305097212 */ /* 0x000fca00078e3cff */
[----:B------:R-:W-:Y:S01]  /*0130*/  STG.E.64 desc[UR4][R6.64], R8 ;  /* 0x0000000806007986 */ /* 0x000fe2000c101b04 */
[----:B------:R-:W-:Y:S05]  /*0140*/  EXIT ;  /* 0x000000000000794d */ /* 0x000fea0003800000 */
.L_x_3141:
        /* <DEDUP_REMOVED lines=11> */
.L_x_3687:


//--------------------- .text._Z18bitwise_or__kernelIlEvPKT_S2_PS0_j --------------------------
	.section	.text._Z18bitwise_or__kernelIlEvPKT_S2_PS0_j,"ax",@progbits
	.align	128
        .global         _Z18bitwise_or__kernelIlEvPKT_S2_PS0_j
        .type           _Z18bitwise_or__kernelIlEvPKT_S2_PS0_j,@function
        .size           _Z18bitwise_or__kernelIlEvPKT_S2_PS0_j,(.L_x_3688 - _Z18bitwise_or__kernelIlEvPKT_S2_PS0_j)
        .other          _Z18bitwise_or__kernelIlEvPKT_S2_PS0_j,@"STO_CUDA_ENTRY STV_DEFAULT"
_Z18bitwise_or__kernelIlEvPKT_S2_PS0_j:
.text._Z18bitwise_or__kernelIlEvPKT_S2_PS0_j:
        /* <DEDUP_REMOVED lines=21> */
.L_x_3142:
        /* <DEDUP_REMOVED lines=11> */
.L_x_3688:


//--------------------- .text._Z19bitwise_and__kernelIlEvPKT_S2_PS0_j --------------------------
	.section	.text._Z19bitwise_and__kernelIlEvPKT_S2_PS0_j,"ax",@progbits
	.align	128
        .global         _Z19bitwise_and__kernelIlEvPKT_S2_PS0_j
        .type           _Z19bitwise_and__kernelIlEvPKT_S2_PS0_j,@function
        .size           _Z19bitwise_and__kernelIlEvPKT_S2_PS0_j,(.L_x_3689 - _Z19bitwise_and__kernelIlEvPKT_S2_PS0_j)
        .other          _Z19bitwise_and__kernelIlEvPKT_S2_PS0_j,@"STO_CUDA_ENTRY STV_DEFAULT"
_Z19bitwise_and__kernelIlEvPKT_S2_PS0_j:
.text._Z19bitwise_and__kernelIlEvPKT_S2_PS0_j:
        /* <DEDUP_REMOVED lines=21> */
.L_x_3143:
        /* <DEDUP_REMOVED lines=11> */
.L_x_3689:


//--------------------- .text._Z19bitwise_xor__kernelIjEvPKT_S2_PS0_j --------------------------
	.section	.text._Z19bitwise_xor__kernelIjEvPKT_S2_PS0_j,"ax",@progbits
	.align	128
        .global         _Z19bitwise_xor__kernelIjEvPKT_S2_PS0_j
        .type           _Z19bitwise_xor__kernelIjEvPKT_S2_PS0_j,@function
        .size           _Z19bitwise_xor__kernelIjEvPKT_S2_PS0_j,(.L_x_3690 - _Z19bitwise_xor__kernelIjEvPKT_S2_PS0_j)
        .other          _Z19bitwise_xor__kernelIjEvPKT_S2_PS0_j,@"STO_CUDA_ENTRY STV_DEFAULT"
_Z19bitwise_xor__kernelIjEvPKT_S2_PS0_j:
.text._Z19bitwise_xor__kernelIjEvPKT_S2_PS0_j:
        /* <DEDUP_REMOVED lines=20> */
.L_x_3144:
        /* <DEDUP_REMOVED lines=12> */
.L_x_3690:


//--------------------- .text._Z18bitwise_or__kernelIjEvPKT_S2_PS0_j --------------------------
	.section	.text._Z18bitwise_or__kernelIjEvPKT_S2_PS0_j,"ax",@progbits
	.align	128
        .global         _Z18bitwise_or__kernelIjEvPKT_S2_PS0_j
        .type           _Z18bitwise_or__kernelIjEvPKT_S2_PS0_j,@function
        .size           _Z18bitwise_or__kernelIjEvPKT_S2_PS0_j,(.L_x_3691 - _Z18bitwise_or__kernelIjEvPKT_S2_PS0_j)
        .other          _Z18bitwise_or__kernelIjEvPKT_S2_PS0_j,@"STO_CUDA_ENTRY STV_DEFAULT"
_Z18bitwise_or__kernelIjEvPKT_S2_PS0_j:
.text._Z18bitwise_or__kernelIjEvPKT_S2_PS0_j:
        /* <DEDUP_REMOVED lines=20> */
.L_x_3145:
        /* <DEDUP_REMOVED lines=12> */
.L_x_3691:


//--------------------- .text._Z19bitwise_and__kernelIjEvPKT_S2_PS0_j --------------------------
	.section	.text._Z19bitwise_and__kernelIjEvPKT_S2_PS0_j,"ax",@progbits
	.align	128
        .global         _Z19bitwise_and__kernelIjEvPKT_S2_PS0_j
        .type           _Z19bitwise_and__kernelIjEvPKT_S2_PS0_j,@function
        .size           _Z19bitwise_and__kernelIjEvPKT_S2_PS0_j,(.L_x_3692 - _Z19bitwise_and__kernelIjEvPKT_S2_PS0_j)
        .other          _Z19bitwise_and__kernelIjEvPKT_S2_PS0_j,@"STO_CUDA_ENTRY STV_DEFAULT"
_Z19bitwise_and__kernelIjEvPKT_S2_PS0_j:
.text._Z19bitwise_and__kernelIjEvPKT_S2_PS0_j:
        /* <DEDUP_REMOVED lines=20> */
.L_x_3146:
        /* <DEDUP_REMOVED lines=12> */
.L_x_3692:


//--------------------- .text._Z19bitwise_xor__kernelIhEvPKT_S2_PS0_j --------------------------
	.section	.text._Z19bitwise_xor__kernelIhEvPKT_S2_PS0_j,"ax",@progbits
	.align	128
        .global         _Z19bitwise_xor__kernelIhEvPKT_S2_PS0_j
        .type           _Z19bitwise_xor__kernelIhEvPKT_S2_PS0_j,@function
        .size           _Z19bitwise_xor__kernelIhEvPKT_S2_PS0_j,(.L_x_3693 - _Z19bitwise_xor__kernelIhEvPKT_S2_PS0_j)
        .other          _Z19bitwise_xor__kernelIhEvPKT_S2_PS0_j,@"STO_CUDA_ENTRY STV_DEFAULT"
_Z19bitwise_xor__kernelIhEvPKT_S2_PS0_j:
.text._Z19bitwise_xor__kernelIhEvPKT_S2_PS0_j:
        /* <DEDUP_REMOVED lines=11> */
[----:B------:R-:W2:Y:S01]  /*00b0*/  LDCU.64 UR6, c[0x0][0x390] ;  /* 0x00007200ff0677ac */ /* 0x000ea20008000a00 */
[C---:B0-----:R-:W-:Y:S02]  /*00c0*/  IADD3 R4, P1, PT, R6.reuse, UR10, RZ ;  /* 0x0000000a06047c10 */ /* 0x041fe4000ff3e0ff */
[----:B------:R-:W-:Y:S02]  /*00d0*/  IADD3 R2, P0, PT, R6, UR8, RZ ;  /* 0x0000000806027c10 */ /* 0x000fe4000ff1e0ff */
[C---:B------:R-:W-:Y:S02]  /*00e0*/  IADD3.X R5, PT, PT, R0.reuse, UR11, RZ, P1, !PT ;  /* 0x0000000b00057c10 */ /* 0x040fe40008ffe4ff */
[----:B------:R-:W-:-:S04]  /*00f0*/  IADD3.X R3, PT, PT, R0, UR9, RZ, P0, !PT ;  /* 0x0000000900037c10 */ /* 0x000fc800087fe4ff */
[----:B-1----:R-:W3:Y:S04]  /*0100*/  LDG.E.U8 R5, desc[UR4][R4.64] ;  /* 0x0000000404057981 */ /* 0x002ee8000c1e1100 */
[----:B------:R-:W3:Y:S01]  /*0110*/  LDG.E.U8 R2, desc[UR4][R2.64] ;  /* 0x0000000402027981 */ /* 0x000ee2000c1e1100 */
[----:B--2---:R-:W-:-:S04]  /*0120*/  IADD3 R6, P0, PT, R6, UR6, RZ ;  /* 0x0000000606067c10 */ /* 0x004fc8000ff1e0ff */
[----:B------:R-:W-:Y:S02]  /*0130*/  IADD3.X R7, PT, PT, R0, UR7, RZ, P0, !PT ;  /* 0x0000000700077c10 */ /* 0x000fe400087fe4ff */
[----:B---3--:R-:W-:-:S05]  /*0140*/  LOP3.LUT R9, R5, R2, RZ, 0x3c, !PT ;  /* 0x0000000205097212 */ /* 0x008fca00078e3cff */
[----:B------:R-:W-:Y:S01]  /*0150*/  STG.E.U8 desc[UR4][R6.64], R9 ;  /* 0x0000000906007986 */ /* 0x000fe2000c101104 */
[----:B------:R-:W-:Y:S05]  /*0160*/  EXIT ;  /* 0x000000000000794d */ /* 0x000fea0003800000 */
.L_x_3147:
        /* <DEDUP_REMOVED lines=9> */
.L_x_3693:


//--------------------- .text._Z18bitwise_or__kernelIhEvPKT_S2_PS0_j --------------------------
	.section	.text._Z18bitwise_or__kernelIhEvPKT_S2_PS0_j,"ax",@progbits
	.align	128
        .global         _Z18bitwise_or__kernelIhEvPKT_S2_PS0_j
        .type           _Z18bitwise_or__kernelIhEvPKT_S2_PS0_j,@function
        .size           _Z18bitwise_or__kernelIhEvPKT_S2_PS0_j,(.L_x_3694 - _Z18bitwise_or__kernelIhEvPKT_S2_PS0_j)
        .other          _Z18bitwise_or__kernelIhEvPKT_S2_PS0_j,@"STO_CUDA_ENTRY STV_DEFAULT"
_Z18bitwise_or__kernelIhEvPKT_S2_PS0_j:
.text._Z18bitwise_or__kernelIhEvPKT_S2_PS0_j:
        /* <DEDUP_REMOVED lines=23> */
.L_x_3148:
        /* <DEDUP_REMOVED lines=9> */
.L_x_3694:


//--------------------- .text._Z19bitwise_and__kernelIhEvPKT_S2_PS0_j --------------------------
	.section	.text._Z19bitwise_and__kernelIhEvPKT_S2_PS0_j,"ax",@progbits
	.align	128
        .global         _Z19bitwise_and__kernelIhEvPKT_S2_PS0_j
        .type           _Z19bitwise_and__kernelIhEvPKT_S2_PS0_j,@function
        .size           _Z19bitwise_and__kernelIhEvPKT_S2_PS0_j,(.L_x_3695 - _Z19bitwise_and__kernelIhEvPKT_S2_PS0_j)
        .other          _Z19bitwise_and__kernelIhEvPKT_S2_PS0_j,@"STO_CUDA_ENTRY STV_DEFAULT"
_Z19bitwise_and__kernelIhEvPKT_S2_PS0_j:
.text._Z19bitwise_and__kernelIhEvPKT_S2_PS0_j:
        /* <DEDUP_REMOVED lines=23> */
.L_x_3149:
        /* <DEDUP_REMOVED lines=9> */
.L_x_3695:


//--------------------- .text._Z16fused_glu_kernelIfEvPKT_S2_PS0_ji --------------------------
	.section	.text._Z16fused_glu_kernelIfEvPKT_S2_PS0_ji,"ax",@progbits
	.align	128
        .global         _Z16fused_glu_kernelIfEvPKT_S2_PS0_ji
        .type           _Z16fused_glu_kernelIfEvPKT_S2_PS0_ji,@function
        .size           _Z16fused_glu_kernelIfEvPKT_S2_PS0_ji,(.L_x_3632 - _Z16fused_glu_kernelIfEvPKT_S2_PS0_ji)
        .other          _Z16fused_glu_kernelIfEvPKT_S2_PS0_ji,@"STO_CUDA_ENTRY STV_DEFAULT"
_Z16fused_glu_kernelIfEvPKT_S2_PS0_ji:
.text._Z16fused_glu_kernelIfEvPKT_S2_PS0_ji:
        /* <DEDUP_REMOVED lines=10> */
[----:B------:R-:W2:Y:S01]  /*00a0*/  LDC R5, c[0x0][0x39c] ;  /* 0x0000e700ff057b82 */ /* 0x000ea20000000800 */
[----:B0-----:R-:W-:-:S05]  /*00b0*/  IMAD.WIDE R2, R4, 0x4, R2 ;  /* 0x0000000404027825 */ /* 0x001fca00078e0202 */
[----:B-1----:R0:W5:Y:S01]  /*00c0*/  LDG.E.CONSTANT R0, desc[UR4][R2.64] ;  /* 0x0000000402007981 */ /* 0x002162000c1e9900 */
[----:B--2---:R-:W-:-:S13]  /*00d0*/  ISETP.GT.AND P0, PT, R5, 0x1, PT ;  /* 0x000000010500780c */ /* 0x004fda0003f04270 */
[----:B0-----:R-:W-:Y:S05]  /*00e0*/  @P0 BRA `(.L_x_3150) ;  /* 0x0000000000dc0947 */ /* 0x001fea0003800000 */
[----:B------:R-:W-:-:S04]  /*00f0*/  VIMNMX.U32 R2, PT, PT, R5, 0x2, PT ;  /* 0x0000000205027848 */ /* 0x000fc80003fe0000 */
[----:B------:R-:W-:-:S04]  /*0100*/  SHF.L.U32 R5, R2, 0x2, RZ ;  /* 0x0000000202057819 */ /* 0x000fc800000006ff */
[----:B------:R-:W0:Y:S02]  /*0110*/  LDC R2, c[0x2][R5] ;  /* 0x0080000005027b82 */ /* 0x000e240000000800 */
[----:B0-----:R-:W-:-:S04]  /*0120*/  SHF.R.S32.HI R3, RZ, 0x1f, R2 ;  /* 0x0000001fff037819 */ /* 0x001fc80000011402 */
.L_x_3584:
[----:B------:R-:W-:Y:S05]  /*0130*/  BRX R2 -0x140                                                                           (*"BRANCH_TARGETS .L_x_3585,.L_x_3586,.L_x_3587"*) ;  /* 0xfffffffc02b07949 */ /* 0x000fea000383ffff */
.L_x_3586:
[C---:B-----5:R-:W-:Y:S01]  /*0140*/  FMUL R3, R0.reuse, R0 ;  /* 0x0000000000037220 */ /* 0x060fe20000400000 */
[----:B------:R-:W-:Y:S01]  /*0150*/  HFMA2 R8, -RZ, RZ, 1.125, -9232 ;  /* 0x3c80f082ff087431 */ /* 0x000fe200000001ff */
[----:B------:R-:W-:Y:S02]  /*0160*/  MOV R6, 0x3f800000 ;  /* 0x3f80000000067802 */ /* 0x000fe40000000f00 */
[----:B------:R-:W-:-:S04]  /*0170*/  FMUL R3, R0, R3 ;  /* 0x0000000300037220 */ /* 0x000fc80000400000 */
[----:B------:R-:W-:Y:S01]  /*0180*/  FFMA R3, R3, 0.044714998453855514526, R0 ;  /* 0x3d37271303037823 */ /* 0x000fe20000000000 */
[----:B------:R-:W-:-:S03]  /*0190*/  FMUL R0, R0, 0.5 ;  /* 0x3f00000000007820 */ /* 0x000fc60000400000 */
[----:B------:R-:W-:-:S04]  /*01a0*/  FMUL R3, R3, 0.79788458347320556641 ;  /* 0x3f4c422a03037820 */ /* 0x000fc80000400000 */
[C---:B------:R-:W-:Y:S01]  /*01b0*/  FMUL R2, |R3|.reuse, 2.8853900432586669922 ;  /* 0x4038aa3b03027820 */ /* 0x040fe20000400200 */
[C---:B------:R-:W-:Y:S01]  /*01c0*/  FMUL R7, R3.reuse, R3 ;  /* 0x0000000303077220 */ /* 0x040fe20000400000 */
[C---:B------:R-:W-:Y:S02]  /*01d0*/  FSETP.GE.AND P1, PT, |R3|.reuse, 0.60000002384185791016, PT ;  /* 0x3f19999a0300780b */ /* 0x040fe40003f26200 */
[----:B------:R-:W-:Y:S01]  /*01e0*/  FSETP.GE.AND P0, PT, |R3|, 9.010913848876953125, PT ;  /* 0x41102cb40300780b */ /* 0x000fe20003f06200 */
[C---:B------:R-:W-:Y:S01]  /*01f0*/  FFMA R8, R7.reuse, R8, -0.052303962409496307373 ;  /* 0xbd563cae07087423 */ /* 0x040fe20000000008 */
[----:B------:R-:W0:Y:S03]  /*0200*/  MUFU.EX2 R2, R2 ;  /* 0x0000000200027308 */ /* 0x000e260000000800 */
[----:B------:R-:W-:Y:S01]  /*0210*/  FFMA R8, R7, R8, 0.1331529766321182251 ;  /* 0x3e08594107087423 */ /* 0x000fe20000000008 */
[----:B0-----:R-:W-:-:S03]  /*0220*/  FADD R5, R2, 1 ;  /* 0x3f80000002057421 */ /* 0x001fc60000000000 */
[----:B------:R-:W-:-:S04]  /*0230*/  FFMA R2, R7, R8, -0.33332768082618713379 ;  /* 0xbeaaa9ed07027423 */ /* 0x000fc80000000008 */
[----:B------:R-:W-:Y:S01]  /*0240*/  FFMA R2, R7, R2, RZ ;  /* 0x0000000207027223 */ /* 0x000fe200000000ff */
[----:B------:R-:W0:Y:S02]  /*0250*/  MUFU.RCP R5, R5 ;  /* 0x0000000500057308 */ /* 0x000e240000001000 */
[----:B0-----:R-:W-:-:S05]  /*0260*/  FFMA R6, R5, -2, R6 ;  /* 0xc000000005067823 */ /* 0x001fca0000000006 */
[----:B------:R-:W-:-:S04]  /*0270*/  FSEL R6, R6, 1, !P0 ;  /* 0x3f80000006067808 */ /* 0x000fc80004000000 */
[--C-:B------:R-:W-:Y:S01]  /*0280*/  LOP3.LUT R6, R6, 0x80000000, R3.reuse, 0xb8, !PT ;  /* 0x8000000006067812 */ /* 0x100fe200078eb803 */
[----:B------:R-:W-:-:S04]  /*0290*/  @!P1 FFMA R6, R3, R2, R3 ;  /* 0x0000000203069223 */ /* 0x000fc80000000003 */
[----:B------:R-:W-:-:S04]  /*02a0*/  FADD R3, R6, 1 ;  /* 0x3f80000006037421 */ /* 0x000fc80000000000 */
[----:B------:R-:W-:Y:S01]  /*02b0*/  FMUL R0, R0, R3 ;  /* 0x0000000300007220 */ /* 0x000fe20000400000 */
[----:B------:R-:W-:Y:S06]  /*02c0*/  BRA `(.L_x_3151) ;  /* 0x0000000400e87947 */ /* 0x000fec0003800000 */
.L_x_3585:
[----:B------:R-:W-:Y:S01]  /*02d0*/  HFMA2 R3, -RZ, RZ, 0.96630859375, -0.0022525787353515625 ;  /* 0x3bbb989dff037431 */ /* 0x000fe200000001ff */
[----:B------:R-:W-:Y:S01]  /*02e0*/  MOV R5, 0x437c0000 ;  /* 0x437c000000057802 */ /* 0x000fe20000000f00 */
[----:B------:R-:W-:Y:S03]  /*02f0*/  BSSY.RECONVERGENT B0, `(.L_x_3152) ;  /* 0x0000014000007945 */ /* 0x000fe60003800200 */
[----:B-----5:R-:W-:-:S04]  /*0300*/  FFMA.SAT R2, R0, -R3, 0.5 ;  /* 0x3f00000000027423 */ /* 0x020fc80000002803 */
[----:B------:R-:W-:-:S04]  /*0310*/  FFMA.RM R2, R2, R5, 12582913 ;  /* 0x4b40000102027423 */ /* 0x000fc80000004005 */
[C---:B------:R-:W-:Y:S01]  /*0320*/  FADD R3, R2.reuse, -12583039 ;  /* 0xcb40007f02037421 */ /* 0x040fe20000000000 */
[----:B------:R-:W-:-:S03]  /*0330*/  SHF.L.U32 R2, R2, 0x17, RZ ;  /* 0x0000001702027819 */ /* 0x000fc600000006ff */
[----:B------:R-:W-:-:S04]  /*0340*/  FFMA R3, R0, -1.4426950216293334961, -R3 ;  /* 0xbfb8aa3b00037823 */ /* 0x000fc80000000803 */
[----:B------:R-:W-:-:S06]  /*0350*/  FFMA R3, R0, -1.925963033500011079e-08, R3 ;  /* 0xb2a5706000037823 */ /* 0x000fcc0000000003 */
[----:B------:R-:W0:Y:S02]  /*0360*/  MUFU.EX2 R3, R3 ;  /* 0x0000000300037308 */ /* 0x000e240000000800 */
[----:B0-----:R-:W-:-:S06]  /*0370*/  FFMA R3, R2, R3, 1 ;  /* 0x3f80000002037423 */ /* 0x001fcc0000000003 */
[----:B------:R-:W0:Y:S08]  /*0380*/  MUFU.RCP R2, R3 ;  /* 0x0000000300027308 */ /* 0x000e300000001000 */
[----:B------:R-:W1:Y:S01]  /*0390*/  FCHK P0, R0, R3 ;  /* 0x0000000300007302 */ /* 0x000e620000000000 */
[----:B0-----:R-:W-:-:S04]  /*03a0*/  FFMA R5, -R3, R2, 1 ;  /* 0x3f80000003057423 */ /* 0x001fc80000000102 */
[----:B------:R-:W-:-:S04]  /*03b0*/  FFMA R5, R2, R5, R2 ;  /* 0x0000000502057223 */ /* 0x000fc80000000002 */
[----:B------:R-:W-:-:S04]  /*03c0*/  FFMA R2, R0, R5, RZ ;  /* 0x0000000500027223 */ /* 0x000fc800000000ff */
[----:B------:R-:W-:-:S04]  /*03d0*/  FFMA R6, -R3, R2, R0 ;  /* 0x0000000203067223 */ /* 0x000fc80000000100 */
[----:B------:R-:W-:Y:S01]  /*03e0*/  FFMA R2, R5, R6, R2 ;  /* 0x0000000605027223 */ /* 0x000fe20000000002 */
[----:B-1----:R-:W-:Y:S06]  /*03f0*/  @!P0 BRA `(.L_x_3153) ;  /* 0x00000000000c8947 */ /* 0x002fec0003800000 */
[----:B------:R-:W-:-:S07]  /*0400*/  MOV R2, 0x420 ;  /* 0x0000042000027802 */ /* 0x000fce0000000f00 */
[----:B------:R-:W-:Y:S05]  /*0410*/  CALL.REL.NOINC `($__internal_0_$__cuda_sm3x_div_rn_noftz_f32_slowpath) ;  /* 0x0000000400b47944 */ /* 0x000fea0003c00000 */
[----:B------:R-:W-:-:S07]  /*0420*/  MOV R2, R0 ;  /* 0x0000000000027202 */ /* 0x000fce0000000f00 */
.L_x_3153:
[----:B------:R-:W-:Y:S05]  /*0430*/  BSYNC.RECONVERGENT B0 ;  /* 0x0000000000007941 */ /* 0x000fea0003800200 */
.L_x_3152:
[----:B------:R-:W-:Y:S01]  /*0440*/  MOV R0, R2 ;  /* 0x0000000200007202 */ /* 0x000fe20000000f00 */
[----:B------:R-:W-:Y:S06]  /*0450*/  BRA `(.L_x_3151) ;  /* 0x0000000400847947 */ /* 0x000fec0003800000 */
.L_x_3150:
[----:B------:R-:W-:-:S04]  /*0460*/  MOV R2, 0xfffffffe ;  /* 0xfffffffe00027802 */ /* 0x000fc80000000f00 */
[----:B------:R-:W-:-:S04]  /*0470*/  VIADDMNMX.U32 R2, R5, R2, 0x2, PT ;  /* 0x0000000205027446 */ /* 0x000fc80003800002 */
[----:B------:R-:W-:-:S04]  /*0480*/  SHF.L.U32 R5, R2, 0x2, RZ ;  /* 0x0000000202057819 */ /* 0x000fc800000006ff */
[----:B------:R-:W0:Y:S02]  /*0490*/  LDC R2, c[0x2][R5+0xc] ;  /* 0x0080030005027b82 */ /* 0x000e240000000800 */
[----:B0-----:R-:W-:-:S04]  /*04a0*/  SHF.R.S32.HI R3, RZ, 0x1f, R2 ;  /* 0x0000001fff037819 */ /* 0x001fc80000011402 */
.L_x_3588:
[----:B------:R-:W-:Y:S05]  /*04b0*/  BRX R2 -0x4c0                                                                           (*"BRANCH_TARGETS .L_x_3589,.L_x_3590,.L_x_3587"*) ;  /* 0xfffffff802d07949 */ /* 0x000fea000383ffff */
.L_x_3587:
        /* <DEDUP_REMOVED lines=22> */
.L_x_3155:
[----:B------:R-:W-:Y:S05]  /*0620*/  BSYNC.RECONVERGENT B0 ;  /* 0x0000000000007941 */ /* 0x000fea0003800200 */
.L_x_3154:
[----:B------:R-:W-:Y:S01]  /*0630*/  MOV R0, R2 ;  /* 0x0000000200007202 */ /* 0x000fe20000000f00 */
[----:B------:R-:W-:Y:S06]  /*0640*/  BRA `(.L_x_3151) ;  /* 0x0000000400087947 */ /* 0x000fec0003800000 */
.L_x_3589:
[----:B-----5:R-:W-:Y:S01]  /*0650*/  FMNMX R0, RZ, R0, !PT ;  /* 0x00000000ff007209 */ /* 0x020fe20007800000 */
[----:B------:R-:W-:Y:S06]  /*0660*/  BRA `(.L_x_3151) ;  /* 0x0000000400007947 */ /* 0x000fec0003800000 */
.L_x_3590:
[----:B------:R-:W-:Y:S01]  /*0670*/  HFMA2 R3, -RZ, RZ, 2.703125, 0 ;  /* 0x41680000ff037431 */ /* 0x000fe200000001ff */
[----:B-----5:R-:W-:Y:S02]  /*0680*/  FSETP.GT.AND P0, PT, |R0|, 14.5, PT ;  /* 0x416800000000780b */ /* 0x020fe40003f04200 */
[----:B------:R-:W-:Y:S02]  /*0690*/  MOV R13, 0x3a69a091 ;  /* 0x3a69a091000d7802 */ /* 0x000fe40000000f00 */
[----:B------:R-:W-:-:S04]  /*06a0*/  LOP3.LUT R3, R3, 0x80000000, R0, 0xb8, !PT ;  /* 0x8000000003037812 */ /* 0x000fc800078eb800 */
[----:B------:R-:W-:-:S04]  /*06b0*/  FSEL R3, R3, R0, P0 ;  /* 0x0000000003037208 */ /* 0x000fc80000000000 */
[C---:B------:R-:W-:Y:S01]  /*06c0*/  FSETP.GEU.AND P2, PT, R3.reuse, -1, PT ;  /* 0xbf8000000300780b */ /* 0x040fe20003f4e000 */
[----:B------:R-:W-:-:S04]  /*06d0*/  FMUL R2, R3, -0.70710676908493041992 ;  /* 0xbf3504f303027820 */ /* 0x000fc80000400000 */
[----:B------:R-:W-:-:S04]  /*06e0*/  FFMA R6, R3, -0.70710676908493041992, -R2 ;  /* 0xbf3504f303067823 */ /* 0x000fc80000000802 */
[----:B------:R-:W-:-:S04]  /*06f0*/  FFMA R7, R3, -1.2101617485882343317e-08, R6 ;  /* 0xb24fe77a03077823 */ /* 0x000fc80000000006 */
[----:B------:R-:W-:-:S04]  /*0700*/  FADD R5, R2, R7 ;  /* 0x0000000702057221 */ /* 0x000fc80000000000 */
[C---:B------:R-:W-:Y:S01]  /*0710*/  FADD R8, |R5|.reuse, 4 ;  /* 0x4080000005087421 */ /* 0x040fe20000000200 */
[C---:B------:R-:W-:Y:S01]  /*0720*/  FADD R6, |R5|.reuse, -4 ;  /* 0xc080000005067421 */ /* 0x040fe20000000200 */
[----:B------:R-:W-:Y:S01]  /*0730*/  FSETP.GEU.AND P1, PT, R5, RZ, PT ;  /* 0x000000ff0500720b */ /* 0x000fe20003f2e000 */
[----:B------:R-:W-:Y:S01]  /*0740*/  @!P2 FADD R2, R2, -R5 ;  /* 0x800000050202a221 */ /* 0x000fe20000000000 */
[----:B------:R0:W1:Y:S03]  /*0750*/  MUFU.RCP R9, R8 ;  /* 0x0000000800097308 */ /* 0x0000660000001000 */
[----:B------:R-:W-:Y:S01]  /*0760*/  @!P2 FADD R7, R7, R2 ;  /* 0x000000020707a221 */ /* 0x000fe20000000000 */
[----:B0-----:R-:W-:Y:S02]  /*0770*/  IMAD.MOV.U32 R8, RZ, RZ, 0x42fc0000 ;  /* 0x42fc0000ff087424 */ /* 0x001fe400078e00ff */
[----:B-1----:R-:W-:Y:S01]  /*0780*/  FMUL R10, R6, R9 ;  /* 0x00000009060a7220 */ /* 0x002fe20000400000 */
[----:B------:R-:W-:-:S03]  /*0790*/  FMUL R6, R5, -R5 ;  /* 0x8000000505067220 */ /* 0x000fc60000400000 */
[----:B------:R-:W-:Y:S01]  /*07a0*/  FADD R12, R10, 1 ;  /* 0x3f8000000a0c7421 */ /* 0x000fe20000000000 */
[----:B------:R-:W-:-:S03]  /*07b0*/  FMUL R11, R6, 1.4426950216293334961 ;  /* 0x3fb8aa3b060b7820 */ /* 0x000fc60000400000 */
[----:B------:R-:W-:-:S03]  /*07c0*/  FFMA R12, R12, -4, |R5| ;  /* 0xc08000000c0c7823 */ /* 0x000fc60000000405 */
[----:B------:R-:W0:Y:S01]  /*07d0*/  FRND.TRUNC R11, R11 ;  /* 0x0000000b000b7307 */ /* 0x000e22000020d000 */
[----:B------:R-:W-:-:S04]  /*07e0*/  FFMA R12, |R5|, -R10, R12 ;  /* 0x8000000a050c7223 */ /* 0x000fc8000000020c */
[----:B------:R-:W-:Y:S01]  /*07f0*/  FFMA R12, R9, R12, R10 ;  /* 0x0000000c090c7223 */ /* 0x000fe2000000000a */
[----:B------:R-:W-:-:S03]  /*0800*/  HFMA2 R10, -RZ, RZ, 2, 0 ;  /* 0x40000000ff0a7431 */ /* 0x000fc600000001ff */
[----:B------:R-:W-:-:S04]  /*0810*/  FFMA R9, R12, R13, 0.0070457882247865200043 ;  /* 0x3be6e05b0c097423 */ /* 0x000fc8000000000d */
[----:B------:R-:W-:Y:S01]  /*0820*/  FFMA R9, R12, R9, -0.015866896137595176697 ;  /* 0xbc81fb4b0c097423 */ /* 0x000fe20000000009 */
[----:B0-----:R-:W-:-:S03]  /*0830*/  FSETP.GT.AND P0, PT, |R11|, 126, PT ;  /* 0x42fc00000b00780b */ /* 0x001fc60003f04200 */
[----:B------:R-:W-:Y:S01]  /*0840*/  FFMA R9, R12, R9, 0.036429625004529953003 ;  /* 0x3d15373b0c097423 */ /* 0x000fe20000000009 */
[----:B------:R-:W-:-:S03]  /*0850*/  LOP3.LUT R8, R8, 0x80000000, R11, 0xb8, !PT ;  /* 0x8000000008087812 */ /* 0x000fc600078eb80b */
[----:B------:R-:W-:Y:S01]  /*0860*/  FFMA R9, R12, R9, -0.066643431782722473145 ;  /* 0xbd887c5a0c097423 */ /* 0x000fe20000000009 */
[----:B------:R-:W-:Y:S01]  /*0870*/  FSEL R13, R8, R11, P0 ;  /* 0x0000000b080d7208 */ /* 0x000fe20000000000 */
[C---:B------:R-:W-:Y:S01]  /*0880*/  FFMA R8, |R5|.reuse, R10, 1 ;  /* 0x3f80000005087423 */ /* 0x040fe2000000020a */
[----:B------:R-:W-:Y:S01]  /*0890*/  FSETP.GT.AND P0, PT, |R5|, 10.05500030517578125, PT ;  /* 0x4120e1480500780b */ /* 0x000fe20003f04200 */
[C---:B------:R-:W-:Y:S02]  /*08a0*/  FFMA R9, R12.reuse, R9, 0.093814529478549957275 ;  /* 0x3dc021d50c097423 */ /* 0x040fe40000000009 */
[--C-:B------:R-:W-:Y:S01]  /*08b0*/  FFMA R10, R13, -0.69314718246459960938, R6.reuse ;  /* 0xbf3172180d0a7823 */ /* 0x100fe20000000006 */
[----:B------:R-:W0:Y:S01]  /*08c0*/  MUFU.RCP R11, R8 ;  /* 0x00000008000b7308 */ /* 0x000e220000001000 */
[C---:B------:R-:W-:Y:S01]  /*08d0*/  FFMA R9, R12.reuse, R9, -0.10099056363105773926 ;  /* 0xbdced4240c097423 */ /* 0x040fe20000000009 */
[----:B------:R-:W-:Y:S01]  /*08e0*/  FFMA R6, -|R5|, |R5|, -R6 ;  /* 0x4000000505067223 */ /* 0x000fe20000000b06 */
[C---:B------:R-:W-:Y:S01]  /*08f0*/  FFMA R10, R13.reuse, 1.9046542121259335545e-09, R10 ;  /* 0x3102e3080d0a7823 */ /* 0x040fe2000000000a */
[----:B------:R-:W-:Y:S01]  /*0900*/  FADD R13, R13, 12583039 ;  /* 0x4b40007f0d0d7421 */ /* 0x000fe20000000000 */
[----:B------:R-:W-:-:S02]  /*0910*/  FFMA R9, R12, R9, 0.06809400022029876709 ;  /* 0x3d8b74de0c097423 */ /* 0x000fc40000000009 */
[----:B------:R-:W-:Y:S02]  /*0920*/  FMUL R14, R10, 1.4426950216293334961 ;  /* 0x3fb8aa3b0a0e7820 */ /* 0x000fe40000400000 */
[----:B------:R-:W-:Y:S01]  /*0930*/  FFMA R9, R12, R9, 0.015377387404441833496 ;  /* 0x3c7bf1700c097423 */ /* 0x000fe20000000009 */
[----:B------:R-:W-:-:S03]  /*0940*/  SHF.L.U32 R13, R13, 0x17, RZ ;  /* 0x000000170d0d7819 */ /* 0x000fc600000006ff */
[C---:B------:R-:W-:Y:S01]  /*0950*/  FFMA R9, R12.reuse, R9, -0.1396210789680480957 ;  /* 0xbe0ef8d40c097423 */ /* 0x040fe20000000009 */
[----:B------:R-:W1:Y:S03]  /*0960*/  MUFU.EX2 R14, R14 ;  /* 0x0000000e000e7308 */ /* 0x000e660000000800 */
[----:B------:R-:W-:-:S04]  /*0970*/  FFMA R12, R12, R9, 1.232995152473449707 ;  /* 0x3f9dd2c90c0c7423 */ /* 0x000fc80000000009 */
[----:B0-----:R-:W-:-:S04]  /*0980*/  FMUL R10, R12, R11 ;  /* 0x0000000b0c0a7220 */ /* 0x001fc80000400000 */
[----:B------:R-:W-:-:S04]  /*0990*/  FMUL R9, R10, -2 ;  /* 0xc00000000a097820 */ /* 0x000fc80000400000 */
[C---:B------:R-:W-:Y:S01]  /*09a0*/  FFMA R9, |R5|.reuse, R9, R12 ;  /* 0x0000000905097223 */ /* 0x040fe2000000020c */
[----:B------:R-:W-:Y:S01]  /*09b0*/  @!P2 FMUL R5, R5, -2 ;  /* 0xc00000000505a820 */ /* 0x000fe20000400000 */
[----:B-1----:R-:W-:Y:S02]  /*09c0*/  FMUL R13, R13, R14 ;  /* 0x0000000e0d0d7220 */ /* 0x002fe40000400000 */
[----:B------:R-:W-:Y:S02]  /*09d0*/  FADD R9, -R10, R9 ;  /* 0x000000090a097221 */ /* 0x000fe40000000100 */
[----:B------:R-:W-:Y:S02]  /*09e0*/  FFMA R6, R13, R6, R13 ;  /* 0x000000060d067223 */ /* 0x000fe4000000000d */
[----:B------:R-:W-:-:S04]  /*09f0*/  FFMA R9, R11, R9, R10 ;  /* 0x000000090b097223 */ /* 0x000fc8000000000a */
[----:B------:R-:W-:-:S05]  /*0a00*/  FMUL R6, R9, R6 ;  /* 0x0000000609067220 */ /* 0x000fca0000400000 */
[----:B------:R-:W-:-:S05]  /*0a10*/  FSEL R6, R6, RZ, !P0 ;  /* 0x000000ff06067208 */ /* 0x000fca0004000000 */
[----:B------:R-:W-:-:S04]  /*0a20*/  @!P1 FADD R6, -R6, 2 ;  /* 0x4000000006069421 */ /* 0x000fc80000000100 */
[----:B------:R-:W-:-:S04]  /*0a30*/  @!P2 FMUL R5, R6, R5 ;  /* 0x000000050605a220 */ /* 0x000fc80000400000 */
[----:B------:R-:W-:-:S04]  /*0a40*/  @!P2 FFMA R6, R7, R5, R6 ;  /* 0x000000050706a223 */ /* 0x000fc80000000006 */
[----:B------:R-:W-:-:S04]  /*0a50*/  FMUL R3, R6, 0.5 ;  /* 0x3f00000006037820 */ /* 0x000fc80000400000 */
[----:B------:R-:W-:-:S07]  /*0a60*/  FMUL R0, R0, R3 ;  /* 0x0000000300007220 */ /* 0x000fce0000400000 */
.L_x_3151:
[----:B------:R-:W0:Y:S08]  /*0a70*/  LDC.64 R2, c[0x0][0x388] ;  /* 0x0000e200ff027b82 */ /* 0x000e300000000a00 */
[----:B------:R-:W1:Y:S01]  /*0a80*/  LDC.64 R6, c[0x0][0x390] ;  /* 0x0000e400ff067b82 */ /* 0x000e620000000a00 */
[----:B0-----:R-:W-:-:S06]  /*0a90*/  IMAD.WIDE R2, R4, 0x4, R2 ;  /* 0x0000000404027825 */ /* 0x001fcc00078e0202 */
[----:B------:R-:W2:Y:S01]  /*0aa0*/  LDG.E.CONSTANT R3, desc[UR4][R2.64] ;  /* 0x0000000402037981 */ /* 0x000ea2000c1e9900 */
[----:B-1----:R-:W-:-:S04]  /*0ab0*/  IMAD.WIDE R4, R4, 0x4, R6 ;  /* 0x0000000404047825 */ /* 0x002fc800078e0206 */
[----:B--2---:R-:W-:-:S05]  /*0ac0*/  FMUL R7, R3, R0 ;  /* 0x0000000003077220 */ /* 0x004fca0000400000 */
[----:B------:R-:W-:Y:S01]  /*0ad0*/  STG.E desc[UR4][R4.64], R7 ;  /* 0x0000000704007986 */ /* 0x000fe2000c101904 */
[----:B------:R-:W-:Y:S05]  /*0ae0*/  EXIT ;  /* 0x000000000000794d */ /* 0x000fea0003800000 */
        .weak           $__internal_0_$__cuda_sm3x_div_rn_noftz_f32_slowpath
        .type           $__internal_0_$__cuda_sm3x_div_rn_noftz_f32_slowpath,@function
        .size           $__internal_0_$__cuda_sm3x_div_rn_noftz_f32_slowpath,(.L_x_3632 - $__internal_0_$__cuda_sm3x_div_rn_noftz_f32_slowpath)
$__internal_0_$__cuda_sm3x_div_rn_noftz_f32_slowpath:
[----:B------:R-:W-:Y:S01]  /*0af0*/  SHF.R.U32.HI R6, RZ, 0x17, R3 ;  /* 0x00000017ff067819 */ /* 0x000fe20000011603 */
[----:B------:R-:W-:Y:S01]  /*0b00*/  BSSY.RECONVERGENT B1, `(.L_x_3156) ;  /* 0x0000062000017945 */ /* 0x000fe20003800200 */
[----:B------:R-:W-:Y:S02]  /*0b10*/  SHF.R.U32.HI R5, RZ, 0x17, R0 ;  /* 0x00000017ff057819 */ /* 0x000fe40000011600 */
[----:B------:R-:W-:Y:S02]  /*0b20*/  LOP3.LUT R10, R6, 0xff, RZ, 0xc0, !PT ;  /* 0x000000ff060a7812 */ /* 0x000fe400078ec0ff */
[----:B------:R-:W-:Y:S02]  /*0b30*/  LOP3.LUT R8, R5, 0xff, RZ, 0xc0, !PT ;  /* 0x000000ff05087812 */ /* 0x000fe400078ec0ff */
[----:B------:R-:W-:Y:S02]  /*0b40*/  IADD3 R7, PT, PT, R10, -0x1, RZ ;  /* 0xffffffff0a077810 */ /* 0x000fe40007ffe0ff */
[----:B------:R-:W-:-:S02]  /*0b50*/  IADD3 R6, PT, PT, R8, -0x1, RZ ;  /* 0xffffffff08067810 */ /* 0x000fc40007ffe0ff */
[----:B------:R-:W-:-:S04]  /*0b60*/  ISETP.GT.U32.AND P0, PT, R7, 0xfd, PT ;  /* 0x000000fd0700780c */ /* 0x000fc80003f04070 */
[----:B------:R-:W-:-:S13]  /*0b70*/  ISETP.GT.U32.OR P0, PT, R6, 0xfd, P0 ;  /* 0x000000fd0600780c */ /* 0x000fda0000704470 */
[----:B------:R-:W-:Y:S01]  /*0b80*/  @!P0 MOV R5, RZ ;  /* 0x000000ff00058202 */ /* 0x000fe20000000f00 */
[----:B------:R-:W-:Y:S06]  /*0b90*/  @!P0 BRA `(.L_x_3157) ;  /* 0x00000000005c8947 */ /* 0x000fec0003800000 */
[----:B------:R-:W-:Y:S02]  /*0ba0*/  FSETP.GTU.FTZ.AND P0, PT, |R0|, +INF , PT ;  /* 0x7f8000000000780b */ /* 0x000fe40003f1c200 */
[----:B------:R-:W-:-:S04]  /*0bb0*/  FSETP.GTU.FTZ.AND P1, PT, |R3|, +INF , PT ;  /* 0x7f8000000300780b */ /* 0x000fc80003f3c200 */
[----:B------:R-:W-:-:S13]  /*0bc0*/  PLOP3.LUT P0, PT, P0, P1, PT, 0xf8, 0x8f ;  /* 0x00000000008f781c */ /* 0x000fda0000703f70 */
[----:B------:R-:W-:Y:S05]  /*0bd0*/  @P0 BRA `(.L_x_3158) ;  /* 0x00000004004c0947 */ /* 0x000fea0003800000 */
[----:B------:R-:W-:-:S13]  /*0be0*/  LOP3.LUT P0, RZ, R3, 0x7fffffff, R0, 0xc8, !PT ;  /* 0x7fffffff03ff7812 */ /* 0x000fda000780c800 */
[----:B------:R-:W-:Y:S05]  /*0bf0*/  @!P0 BRA `(.L_x_3159) ;  /* 0x00000004003c8947 */ /* 0x000fea0003800000 */
[C---:B------:R-:W-:Y:S02]  /*0c00*/  FSETP.NEU.FTZ.AND P2, PT, |R0|.reuse, +INF , PT ;  /* 0x7f8000000000780b */ /* 0x040fe40003f5d200 */
[----:B------:R-:W-:Y:S02]  /*0c10*/  FSETP.NEU.FTZ.AND P1, PT, |R3|, +INF , PT ;  /* 0x7f8000000300780b */ /* 0x000fe40003f3d200 */
[----:B------:R-:W-:-:S11]  /*0c20*/  FSETP.NEU.FTZ.AND P0, PT, |R0|, +INF , PT ;  /* 0x7f8000000000780b */ /* 0x000fd60003f1d200 */
[----:B------:R-:W-:Y:S05]  /*0c30*/  @!P1 BRA !P2, `(.L_x_3159) ;  /* 0x00000004002c9947 */ /* 0x000fea0005000000 */
[----:B------:R-:W-:-:S04]  /*0c40*/  LOP3.LUT P2, RZ, R0, 0x7fffffff, RZ, 0xc0, !PT ;  /* 0x7fffffff00ff7812 */ /* 0x000fc8000784c0ff */
[----:B------:R-:W-:-:S13]  /*0c50*/  PLOP3.LUT P1, PT, P1, P2, PT, 0x2f, 0xf2 ;  /* 0x0000000000f2781c */ /* 0x000fda0000f24577 */
[----:B------:R-:W-:Y:S05]  /*0c60*/  @P1 BRA `(.L_x_3160) ;  /* 0x0000000400181947 */ /* 0x000fea0003800000 */
[----:B------:R-:W-:-:S04]  /*0c70*/  LOP3.LUT P1, RZ, R3, 0x7fffffff, RZ, 0xc0, !PT ;  /* 0x7fffffff03ff7812 */ /* 0x000fc8000782c0ff */
[----:B------:R-:W-:-:S13]  /*0c80*/  PLOP3.LUT P0, PT, P0, P1, PT, 0x2f, 0xf2 ;  /* 0x0000000000f2781c */ /* 0x000fda0000702577 */
[----:B------:R-:W-:Y:S05]  /*0c90*/  @P0 BRA `(.L_x_3161) ;  /* 0x0000000400000947 */ /* 0x000fea0003800000 */
[----:B------:R-:W-:Y:S02]  /*0ca0*/  ISETP.GE.AND P0, PT, R6, RZ, PT ;  /* 0x000000ff0600720c */ /* 0x000fe40003f06270 */
[----:B------:R-:W-:-:S11]  /*0cb0*/  ISETP.GE.AND P1, PT, R7, RZ, PT ;  /* 0x000000ff0700720c */ /* 0x000fd60003f26270 */
[----:B------:R-:W-:Y:S01]  /*0cc0*/  @P0 MOV R5, RZ ;  /* 0x000000ff00050202 */ /* 0x000fe20000000f00 */
[----:B------:R-:W-:Y:S01]  /*0cd0*/  @!P0 FFMA R0, R0, 1.84467440737095516160e+19, RZ ;  /* 0x5f80000000008823 */ /* 0x000fe200000000ff */
[----:B------:R-:W-:Y:S01]  /*0ce0*/  @!P0 MOV R5, 0xffffffc0 ;  /* 0xffffffc000058802 */ /* 0x000fe20000000f00 */
[----:B------:R-:W-:-:S03]  /*0cf0*/  @!P1 FFMA R3, R3, 1.84467440737095516160e+19, RZ ;  /* 0x5f80000003039823 */ /* 0x000fc600000000ff */
[----:B------:R-:W-:-:S07]  /*0d00*/  @!P1 IADD3 R5, PT, PT, R5, 0x40, RZ ;  /* 0x0000004005059810 */ /* 0x000fce0007ffe0ff */
.L_x_3157:
[----:B------:R-:W-:Y:S01]  /*0d10*/  LEA R6, R10, 0xc0800000, 0x17 ;  /* 0xc08000000a067811 */ /* 0x000fe200078eb8ff */
[----:B------:R-:W-:Y:S04]  /*0d20*/  BSSY.RECONVERGENT B2, `(.L_x_3162) ;  /* 0x0000036000027945 */ /* 0x000fe80003800200 */
[----:B------:R-:W-:Y:S01]  /*0d30*/  IMAD.IADD R6, R3, 0x1, -R6 ;  /* 0x0000000103067824 */ /* 0x000fe200078e0a06 */
[----:B------:R-:W-:-:S03]  /*0d40*/  IADD3 R3, PT, PT, R8, -0x7f, RZ ;  /* 0xffffff8108037810 */ /* 0x000fc60007ffe0ff */
[----:B------:R0:W1:Y:S01]  /*0d50*/  MUFU.RCP R7, R6 ;  /* 0x0000000600077308 */ /* 0x0000620000001000 */
[----:B------:R-:W-:Y:S01]  /*0d60*/  FADD.FTZ R9, -R6, -RZ ;  /* 0x800000ff06097221 */ /* 0x000fe20000010100 */
[C---:B------:R-:W-:Y:S01]  /*0d70*/  IMAD R0, R3.reuse, -0x800000, R0 ;  /* 0xff80000003007824 */ /* 0x040fe200078e0200 */
[----:B0-----:R-:W-:-:S04]  /*0d80*/  IADD3 R6, PT, PT, R3, 0x7f, -R10 ;  /* 0x0000007f03067810 */ /* 0x001fc80007ffe80a */
[----:B------:R-:W-:Y:S01]  /*0d90*/  IADD3 R6, PT, PT, R6, R5, RZ ;  /* 0x0000000506067210 */ /* 0x000fe20007ffe0ff */
[----:B-1----:R-:W-:-:S04]  /*0da0*/  FFMA R8, R7, R9, 1 ;  /* 0x3f80000007087423 */ /* 0x002fc80000000009 */
[----:B------:R-:W-:-:S04]  /*0db0*/  FFMA R12, R7, R8, R7 ;  /* 0x00000008070c7223 */ /* 0x000fc80000000007 */
[----:B------:R-:W-:-:S04]  /*0dc0*/  FFMA R7, R0, R12, RZ ;  /* 0x0000000c00077223 */ /* 0x000fc800000000ff */
[----:B------:R-:W-:-:S04]  /*0dd0*/  FFMA R8, R9, R7, R0 ;  /* 0x0000000709087223 */ /* 0x000fc80000000000 */
[----:B------:R-:W-:-:S04]  /*0de0*/  FFMA R7, R12, R8, R7 ;  /* 0x000000080c077223 */ /* 0x000fc80000000007 */
[----:B------:R-:W-:-:S04]  /*0df0*/  FFMA R8, R9, R7, R0 ;  /* 0x0000000709087223 */ /* 0x000fc80000000000 */
[----:B------:R-:W-:-:S05]  /*0e00*/  FFMA R0, R12, R8, R7 ;  /* 0x000000080c007223 */ /* 0x000fca0000000007 */
[----:B------:R-:W-:-:S04]  /*0e10*/  SHF.R.U32.HI R3, RZ, 0x17, R0 ;  /* 0x00000017ff037819 */ /* 0x000fc80000011600 */
[----:B------:R-:W-:-:S04]  /*0e20*/  LOP3.LUT R3, R3, 0xff, RZ, 0xc0, !PT ;  /* 0x000000ff03037812 */ /* 0x000fc800078ec0ff */
[----:B------:R-:W-:-:S04]  /*0e30*/  IADD3 R9, PT, PT, R3, R6, RZ ;  /* 0x0000000603097210 */ /* 0x000fc80007ffe0ff */
[----:B------:R-:W-:-:S04]  /*0e40*/  IADD3 R3, PT, PT, R9, -0x1, RZ ;  /* 0xffffffff09037810 */ /* 0x000fc80007ffe0ff */
[----:B------:R-:W-:-:S13]  /*0e50*/  ISETP.GE.U32.AND P0, PT, R3, 0xfe, PT ;  /* 0x000000fe0300780c */ /* 0x000fda0003f06070 */
[----:B------:R-:W-:Y:S05]  /*0e60*/  @!P0 BRA `(.L_x_3163) ;  /* 0x0000000000808947 */ /* 0x000fea0003800000 */
[----:B------:R-:W-:-:S13]  /*0e70*/  ISETP.GT.AND P0, PT, R9, 0xfe, PT ;  /* 0x000000fe0900780c */ /* 0x000fda0003f04270 */
[----:B------:R-:W-:Y:S05]  /*0e80*/  @P0 BRA `(.L_x_3164) ;  /* 0x00000000006c0947 */ /* 0x000fea0003800000 */
[----:B------:R-:W-:-:S13]  /*0e90*/  ISETP.GE.AND P0, PT, R9, 0x1, PT ;  /* 0x000000010900780c */ /* 0x000fda0003f06270 */
[----:B------:R-:W-:Y:S05]  /*0ea0*/  @P0 BRA `(.L_x_3165) ;  /* 0x0000000000740947 */ /* 0x000fea0003800000 */
[----:B------:R-:W-:Y:S02]  /*0eb0*/  ISETP.GE.AND P0, PT, R9, -0x18, PT ;  /* 0xffffffe80900780c */ /* 0x000fe40003f06270 */
[----:B------:R-:W-:-:S11]  /*0ec0*/  LOP3.LUT R0, R0, 0x80000000, RZ, 0xc0, !PT ;  /* 0x8000000000007812 */ /* 0x000fd600078ec0ff */
[----:B------:R-:W-:Y:S05]  /*0ed0*/  @!P0 BRA `(.L_x_3165) ;  /* 0x0000000000688947 */ /* 0x000fea0003800000 */
[CCC-:B------:R-:W-:Y:S01]  /*0ee0*/  FFMA.RZ R3, R12.reuse, R8.reuse, R7.reuse ;  /* 0x000000080c037223 */ /* 0x1c0fe2000000c007 */
[CCC-:B------:R-:W-:Y:S01]  /*0ef0*/  FFMA.RM R6, R12.reuse, R8.reuse, R7.reuse ;  /* 0x000000080c067223 */ /* 0x1c0fe20000004007 */
[C---:B------:R-:W-:Y:S02]  /*0f00*/  ISETP.NE.AND P2, PT, R9.reuse, RZ, PT ;  /* 0x000000ff0900720c */ /* 0x040fe40003f45270 */
[----:B------:R-:W-:Y:S02]  /*0f10*/  ISETP.NE.AND P1, PT, R9, RZ, PT ;  /* 0x000000ff0900720c */ /* 0x000fe40003f25270 */
[----:B------:R-:W-:Y:S01]  /*0f20*/  LOP3.LUT R5, R3, 0x7fffff, RZ, 0xc0, !PT ;  /* 0x007fffff03057812 */ /* 0x000fe200078ec0ff */
[----:B------:R-:W-:Y:S01]  /*0f30*/  FFMA.RP R3, R12, R8, R7 ;  /* 0x000000080c037223 */ /* 0x000fe20000008007 */
[----:B------:R-:W-:Y:S02]  /*0f40*/  IADD3 R8, PT, PT, R9, 0x20, RZ ;  /* 0x0000002009087810 */ /* 0x000fe40007ffe0ff */
[----:B------:R-:W-:-:S02]  /*0f50*/  LOP3.LUT R5, R5, 0x800000, RZ, 0xfc, !PT ;  /* 0x0080000005057812 */ /* 0x000fc400078efcff */
[----:B------:R-:W-:Y:S02]  /*0f60*/  IADD3 R7, PT, PT, -R9, RZ, RZ ;  /* 0x000000ff09077210 */ /* 0x000fe40007ffe1ff */
[----:B------:R-:W-:Y:S02]  /*0f70*/  SHF.L.U32 R8, R5, R8, RZ ;  /* 0x0000000805087219 */ /* 0x000fe400000006ff */
[----:B------:R-:W-:Y:S02]  /*0f80*/  FSETP.NEU.FTZ.AND P0, PT, R3, R6, PT ;  /* 0x000000060300720b */ /* 0x000fe40003f1d000 */
[----:B------:R-:W-:Y:S02]  /*0f90*/  SEL R6, R7, RZ, P2 ;  /* 0x000000ff07067207 */ /* 0x000fe40001000000 */
[----:B------:R-:W-:Y:S02]  /*0fa0*/  ISETP.NE.AND P1, PT, R8, RZ, P1 ;  /* 0x000000ff0800720c */ /* 0x000fe40000f25270 */
[----:B------:R-:W-:-:S02]  /*0fb0*/  SHF.R.U32.HI R6, RZ, R6, R5 ;  /* 0x00000006ff067219 */ /* 0x000fc40000011605 */
[----:B------:R-:W-:Y:S02]  /*0fc0*/  PLOP3.LUT P0, PT, P0, P1, PT, 0xf8, 0x8f ;  /* 0x00000000008f781c */ /* 0x000fe40000703f70 */
[----:B------:R-:W-:Y:S02]  /*0fd0*/  SHF.R.U32.HI R8, RZ, 0x1, R6 ;  /* 0x00000001ff087819 */ /* 0x000fe40000011606 */
[----:B------:R-:W-:-:S04]  /*0fe0*/  SEL R3, RZ, 0x1, !P0 ;  /* 0x00000001ff037807 */ /* 0x000fc80004000000 */
[----:B------:R-:W-:-:S04]  /*0ff0*/  LOP3.LUT R3, R3, 0x1, R8, 0xf8, !PT ;  /* 0x0000000103037812 */ /* 0x000fc800078ef808 */
[----:B------:R-:W-:-:S04]  /*1000*/  LOP3.LUT R3, R3, R6, RZ, 0xc0, !PT ;  /* 0x0000000603037212 */ /* 0x000fc800078ec0ff */
[----:B------:R-:W-:-:S04]  /*1010*/  IADD3 R3, PT, PT, R8, R3, RZ ;  /* 0x0000000308037210 */ /* 0x000fc80007ffe0ff */
[----:B------:R-:W-:Y:S01]  /*1020*/  LOP3.LUT R0, R3, R0, RZ, 0xfc, !PT ;  /* 0x0000000003007212 */ /* 0x000fe200078efcff */
[----:B------:R-:W-:Y:S06]  /*1030*/  BRA `(.L_x_3165) ;  /* 0x0000000000107947 */ /* 0x000fec0003800000 */
.L_x_3164:
[----:B------:R-:W-:-:S04]  /*1040*/  LOP3.LUT R0, R0, 0x80000000, RZ, 0xc0, !PT ;  /* 0x8000000000007812 */ /* 0x000fc800078ec0ff */
[----:B------:R-:W-:Y:S01]  /*1050*/  LOP3.LUT R0, R0, 0x7f800000, RZ, 0xfc, !PT ;  /* 0x7f80000000007812 */ /* 0x000fe200078efcff */
[----:B------:R-:W-:Y:S06]  /*1060*/  BRA `(.L_x_3165) ;  /* 0x0000000000047947 */ /* 0x000fec0003800000 */
.L_x_3163:
[----:B------:R-:W-:-:S07]  /*1070*/  LEA R0, R6, R0, 0x17 ;  /* 0x0000000006007211 */ /* 0x000fce00078eb8ff */
.L_x_3165:
[----:B------:R-:W-:Y:S05]  /*1080*/  BSYNC.RECONVERGENT B2 ;  /* 0x0000000000027941 */ /* 0x000fea0003800200 */
.L_x_3162:
[----:B------:R-:W-:Y:S05]  /*1090*/  BRA `(.L_x_3166) ;  /* 0x0000000000207947 */ /* 0x000fea0003800000 */
.L_x_3161:
[----:B------:R-:W-:-:S04]  /*10a0*/  LOP3.LUT R0, R3, 0x80000000, R0, 0x48, !PT ;  /* 0x8000000003007812 */ /* 0x000fc800078e4800 */
[----:B------:R-:W-:Y:S01]  /*10b0*/  LOP3.LUT R0, R0, 0x7f800000, RZ, 0xfc, !PT ;  /* 0x7f80000000007812 */ /* 0x000fe200078efcff */
[----:B------:R-:W-:Y:S06]  /*10c0*/  BRA `(.L_x_3166) ;  /* 0x0000000000147947 */ /* 0x000fec0003800000 */
.L_x_3160:
[----:B------:R-:W-:Y:S01]  /*10d0*/  LOP3.LUT R0, R3, 0x80000000, R0, 0x48, !PT ;  /* 0x8000000003007812 */ /* 0x000fe200078e4800 */
[----:B------:R-:W-:Y:S06]  /*10e0*/  BRA `(.L_x_3166) ;  /* 0x00000000000c7947 */ /* 0x000fec0003800000 */
.L_x_3159:
[----:B------:R-:W0:Y:S01]  /*10f0*/  MUFU.RSQ R0, -QNAN ;  /* 0xffc0000000007908 */ /* 0x000e220000001400 */
[----:B------:R-:W-:Y:S05]  /*1100*/  BRA `(.L_x_3166) ;  /* 0x0000000000047947 */ /* 0x000fea0003800000 */
.L_x_3158:
[----:B------:R-:W-:-:S07]  /*1110*/  FADD.FTZ R0, R0, R3 ;  /* 0x0000000300007221 */ /* 0x000fce0000010000 */
.L_x_3166:
[----:B------:R-:W-:Y:S05]  /*1120*/  BSYNC.RECONVERGENT B1 ;  /* 0x0000000000017941 */ /* 0x000fea0003800200 */
.L_x_3156:
[----:B------:R-:W-:-:S04]  /*1130*/  HFMA2 R3, -RZ, RZ, 0, 0 ;  /* 0x00000000ff037431 */ /* 0x000fc800000001ff */
[----:B0-----:R-:W-:Y:S05]  /*1140*/  RET.REL.NODEC R2 `(_Z16fused_glu_kernelIfEvPKT_S2_PS0_ji) ;  /* 0xffffffec02ac7950 */ /* 0x001fea0003c3ffff */
.L_x_3167:
        /* <DEDUP_REMOVED lines=11> */
.L_x_3632:


//--------------------- .text._Z21fused_glu_kernel_vec4If6float4EvPKT0_S3_PS1_ji --------------------------
	.section	.text._Z21fused_glu_kernel_vec4If6float4EvPKT0_S3_PS1_ji,"ax",@progbits
	.align	128
        .global         _Z21fused_glu_kernel_vec4If6float4EvPKT0_S3_PS1_ji
        .type           _Z21fused_glu_kernel_vec4If6float4EvPKT0_S3_PS1_ji,@function
        .size           _Z21fused_glu_kernel_vec4If6float4EvPKT0_S3_PS1_ji,(.L_x_3633 - _Z21fused_glu_kernel_vec4If6float4EvPKT0_S3_PS1_ji)
        .other          _Z21fused_glu_kernel_vec4If6float4EvPKT0_S3_PS1_ji,@"STO_CUDA_ENTRY STV_DEFAULT"
_Z21fused_glu_kernel_vec4If6float4EvPKT0_S3_PS1_ji:
.text._Z21fused_glu_kernel_vec4If6float4EvPKT0_S3_PS1_ji:
        /* <DEDUP_REMOVED lines=11> */
[----:B------:R-:W3:Y:S01]  /*00b0*/  LDC R0, c[0x0][0x39c] ;  /* 0x0000e700ff007b82 */ /* 0x000ee20000000800 */
[----:B0-----:R-:W-:-:S06]  /*00c0*/  IMAD.WIDE R4, R12, 0x10, R4 ;  /* 0x000000100c047825 */ /* 0x001fcc00078e0204 */
[----:B-1----:R-:W5:Y:S01]  /*00d0*/  LDG.E.128.CONSTANT R4, desc[UR4][R4.64] ;  /* 0x0000000404047981 */ /* 0x002f62000c1e9d00 */
[----:B--2---:R-:W-:-:S06]  /*00e0*/  IMAD.WIDE R8, R12, 0x10, R8 ;  /* 0x000000100c087825 */ /* 0x004fcc00078e0208 */
[----:B------:R-:W5:Y:S01]  /*00f0*/  LDG.E.128.CONSTANT R8, desc[UR4][R8.64] ;  /* 0x0000000408087981 */ /* 0x000f62000c1e9d00 */
[----:B---3--:R-:W-:-:S13]  /*0100*/  ISETP.GT.AND P0, PT, R0, 0x1, PT ;  /* 0x000000010000780c */ /* 0x008fda0003f04270 */
[----:B------:R-:W-:Y:S05]  /*0110*/  @P0 BRA `(.L_x_3168) ;  /* 0x0000000800fc0947 */ /* 0x000fea0003800000 */
[----:B------:R-:W-:-:S04]  /*0120*/  VIMNMX.U32 R0, PT, PT, R0, 0x2, PT ;  /* 0x0000000200007848 */ /* 0x000fc80003fe0000 */
[----:B------:R-:W-:-:S04]  /*0130*/  SHF.L.U32 R0, R0, 0x2, RZ ;  /* 0x0000000200007819 */ /* 0x000fc800000006ff */
[----:B------:R-:W0:Y:S02]  /*0140*/  LDC R2, c[0x2][R0] ;  /* 0x0080000000027b82 */ /* 0x000e240000000800 */
[----:B0-----:R-:W-:-:S04]  /*0150*/  SHF.R.S32.HI R3, RZ, 0x1f, R2 ;  /* 0x0000001fff037819 */ /* 0x001fc80000011402 */
.L_x_3592:
[----:B------:R-:W-:Y:S05]  /*0160*/  BRX R2 -0x170                                                                           (*"BRANCH_TARGETS .L_x_3593,.L_x_3594,.L_x_3595"*) ;  /* 0xfffffffc02a47949 */ /* 0x000fea000383ffff */
.L_x_3594:
[C---:B-----5:R-:W-:Y:S01]  /*0170*/  FMUL R3, R4.reuse, R4 ;  /* 0x0000000404037220 */ /* 0x060fe20000400000 */
[----:B------:R-:W-:Y:S01]  /*0180*/  FMUL R0, R5, R5 ;  /* 0x0000000505007220 */ /* 0x000fe20000400000 */
[----:B------:R-:W-:Y:S01]  /*0190*/  FMUL R14, R7, R7 ;  /* 0x00000007070e7220 */ /* 0x000fe20000400000 */
[----:B------:R-:W-:Y:S02]  /*01a0*/  HFMA2 R13, -RZ, RZ, 1.125, -9232 ;  /* 0x3c80f082ff0d7431 */ /* 0x000fe400000001ff */
[----:B------:R-:W-:Y:S01]  /*01b0*/  FMUL R3, R4, R3 ;  /* 0x0000000304037220 */ /* 0x000fe20000400000 */
[----:B------:R-:W-:Y:S01]  /*01c0*/  FMUL R0, R5, R0 ;  /* 0x0000000005007220 */ /* 0x000fe20000400000 */
[----:B------:R-:W-:Y:S02]  /*01d0*/  FMUL R14, R7, R14 ;  /* 0x0000000e070e7220 */ /* 0x000fe40000400000 */
[----:B------:R-:W-:Y:S01]  /*01e0*/  FFMA R3, R3, 0.044714998453855514526, R4 ;  /* 0x3d37271303037823 */ /* 0x000fe20000000004 */
[----:B------:R-:W-:Y:S01]  /*01f0*/  FFMA R16, R0, 0.044714998453855514526, R5 ;  /* 0x3d37271300107823 */ /* 0x000fe20000000005 */
[----:B------:R-:W-:Y:S01]  /*0200*/  FFMA R14, R14, 0.044714998453855514526, R7 ;  /* 0x3d3727130e0e7823 */ /* 0x000fe20000000007 */
[----:B------:R-:W-:Y:S01]  /*0210*/  FMUL R5, R5, 0.5 ;  /* 0x3f00000005057820 */ /* 0x000fe20000400000 */
[----:B------:R-:W-:Y:S01]  /*0220*/  FMUL R17, R3, 0.79788458347320556641 ;  /* 0x3f4c422a03117820 */ /* 0x000fe20000400000 */
[----:B------:R-:W-:Y:S01]  /*0230*/  FMUL R16, R16, 0.79788458347320556641 ;  /* 0x3f4c422a10107820 */ /* 0x000fe20000400000 */
[----:B------:R-:W-:Y:S01]  /*0240*/  FMUL R3, R6, R6 ;  /* 0x0000000606037220 */ /* 0x000fe20000400000 */
[----:B------:R-:W-:Y:S01]  /*0250*/  FMUL R14, R14, 0.79788458347320556641 ;  /* 0x3f4c422a0e0e7820 */ /* 0x000fe20000400000 */
[C---:B------:R-:W-:Y:S01]  /*0260*/  FMUL R0, |R17|.reuse, 2.8853900432586669922 ;  /* 0x4038aa3b11007820 */ /* 0x040fe20000400200 */
[----:B------:R-:W-:Y:S01]  /*0270*/  FMUL R2, |R16|, 2.8853900432586669922 ;  /* 0x4038aa3b10027820 */ /* 0x000fe20000400200 */
[----:B------:R-:W-:Y:S01]  /*0280*/  FMUL R3, R6, R3 ;  /* 0x0000000306037220 */ /* 0x000fe20000400000 */
[----:B------:R-:W-:Y:S01]  /*0290*/  FMUL R19, |R14|, 2.8853900432586669922 ;  /* 0x4038aa3b0e137820 */ /* 0x000fe20000400200 */
[----:B------:R-:W-:Y:S01]  /*02a0*/  FSETP.GE.AND P6, PT, |R17|, 9.010913848876953125, PT ;  /* 0x41102cb41100780b */ /* 0x000fe20003fc6200 */
[----:B------:R-:W-:Y:S01]  /*02b0*/  FMUL R4, R4, 0.5 ;  /* 0x3f00000004047820 */ /* 0x000fe20000400000 */
[----:B------:R-:W-:Y:S01]  /*02c0*/  FFMA R3, R3, 0.044714998453855514526, R6 ;  /* 0x3d37271303037823 */ /* 0x000fe20000000006 */
[----:B------:R-:W0:Y:S01]  /*02d0*/  MUFU.EX2 R2, R2 ;  /* 0x0000000200027308 */ /* 0x000e220000000800 */
[----:B------:R-:W-:Y:S01]  /*02e0*/  FSETP.GE.AND P1, PT, |R16|, 0.60000002384185791016, PT ;  /* 0x3f19999a1000780b */ /* 0x000fe20003f26200 */
[----:B------:R-:W-:Y:S01]  /*02f0*/  FMUL R6, R6, 0.5 ;  /* 0x3f00000006067820 */ /* 0x000fe20000400000 */
[----:B------:R-:W-:Y:S01]  /*0300*/  FMUL R15, R3, 0.79788458347320556641 ;  /* 0x3f4c422a030f7820 */ /* 0x000fe20000400000 */
[C---:B------:R-:W-:Y:S01]  /*0310*/  FMUL R3, R17.reuse, R17 ;  /* 0x0000001111037220 */ /* 0x040fe20000400000 */
[----:B------:R-:W-:Y:S01]  /*0320*/  FSETP.GE.AND P2, PT, |R17|, 0.60000002384185791016, PT ;  /* 0x3f19999a1100780b */ /* 0x000fe20003f46200 */
[----:B------:R-:W-:Y:S01]  /*0330*/  FMUL R7, R7, 0.5 ;  /* 0x3f00000007077820 */ /* 0x000fe20000400000 */
[C---:B------:R-:W-:Y:S01]  /*0340*/  FMUL R18, |R15|.reuse, 2.8853900432586669922 ;  /* 0x4038aa3b0f127820 */ /* 0x040fe20000400200 */
[----:B------:R-:W1:Y:S01]  /*0350*/  MUFU.EX2 R0, R0 ;  /* 0x0000000000007308 */ /* 0x000e620000000800 */
[----:B------:R-:W-:-:S02]  /*0360*/  FSETP.GE.AND P0, PT, |R15|, 0.60000002384185791016, PT ;  /* 0x3f19999a0f00780b */ /* 0x000fc40003f06200 */
[----:B------:R-:W-:Y:S02]  /*0370*/  FSETP.GE.AND P5, PT, |R16|, 9.010913848876953125, PT ;  /* 0x41102cb41000780b */ /* 0x000fe40003fa6200 */
[----:B------:R-:W-:Y:S02]  /*0380*/  FSETP.GE.AND P4, PT, |R15|, 9.010913848876953125, PT ;  /* 0x41102cb40f00780b */ /* 0x000fe40003f86200 */
[----:B------:R-:W-:Y:S01]  /*0390*/  FSETP.GE.AND P3, PT, |R14|, 9.010913848876953125, PT ;  /* 0x41102cb40e00780b */ /* 0x000fe20003f66200 */
[----:B------:R-:W2:Y:S01]  /*03a0*/  MUFU.EX2 R19, R19 ;  /* 0x0000001300137308 */ /* 0x000ea20000000800 */
[----:B0-----:R-:W-:Y:S01]  /*03b0*/  FADD R21, R2, 1 ;  /* 0x3f80000002157421 */ /* 0x001fe20000000000 */
[----:B------:R-:W-:-:S04]  /*03c0*/  FFMA R2, R3, R13, -0.052303962409496307373 ;  /* 0xbd563cae03027423 */ /* 0x000fc8000000000d */
[C---:B------:R-:W-:Y:S01]  /*03d0*/  FFMA R20, R3.reuse, R2, 0.1331529766321182251 ;  /* 0x3e08594103147423 */ /* 0x040fe20000000002 */
[----:B------:R-:W-:Y:S01]  /*03e0*/  FMUL R2, R16, R16 ;  /* 0x0000001010027220 */ /* 0x000fe20000400000 */
[----:B------:R-:W0:Y:S01]  /*03f0*/  MUFU.EX2 R18, R18 ;  /* 0x0000001200127308 */ /* 0x000e220000000800 */
[----:B-1----:R-:W-:Y:S01]  /*0400*/  FADD R0, R0, 1 ;  /* 0x3f80000000007421 */ /* 0x002fe20000000000 */
[----:B------:R-:W-:Y:S01]  /*0410*/  FFMA R20, R3, R20, -0.33332768082618713379 ;  /* 0xbeaaa9ed03147423 */ /* 0x000fe20000000014 */
[----:B------:R-:W-:-:S03]  /*0420*/  FFMA R23, R2, R13, -0.052303962409496307373 ;  /* 0xbd563cae02177423 */ /* 0x000fc6000000000d */
[----:B------:R-:W-:Y:S01]  /*0430*/  FFMA R20, R3, R20, RZ ;  /* 0x0000001403147223 */ /* 0x000fe200000000ff */
[C---:B------:R-:W-:Y:S01]  /*0440*/  FFMA R3, R2.reuse, R23, 0.1331529766321182251 ;  /* 0x3e08594102037423 */ /* 0x040fe20000000017 */
[----:B------:R1:W3:Y:S01]  /*0450*/  MUFU.RCP R22, R0 ;  /* 0x0000000000167308 */ /* 0x0002e20000001000 */
[----:B--2---:R-:W-:Y:S01]  /*0460*/  FADD R19, R19, 1 ;  /* 0x3f80000013137421 */ /* 0x004fe20000000000 */
[----:B------:R-:W-:Y:S01]  /*0470*/  MOV R23, 0x3f800000 ;  /* 0x3f80000000177802 */ /* 0x000fe20000000f00 */
[----:B------:R-:W-:-:S04]  /*0480*/  FFMA R3, R2, R3, -0.33332768082618713379 ;  /* 0xbeaaa9ed02037423 */ /* 0x000fc80000000003 */
[----:B------:R-:W-:Y:S01]  /*0490*/  FFMA R3, R2, R3, RZ ;  /* 0x0000000302037223 */ /* 0x000fe200000000ff */
[----:B------:R-:W2:Y:S01]  /*04a0*/  MUFU.RCP R21, R21 ;  /* 0x0000001500157308 */ /* 0x000ea20000001000 */
[----:B-1----:R-:W-:Y:S01]  /*04b0*/  FMUL R0, R15, R15 ;  /* 0x0000000f0f007220 */ /* 0x002fe20000400000 */
[----:B0-----:R-:W-:-:S03]  /*04c0*/  FADD R24, R18, 1 ;  /* 0x3f80000012187421 */ /* 0x001fc60000000000 */
[----:B------:R-:W-:-:S03]  /*04d0*/  FFMA R25, R0, R13, -0.052303962409496307373 ;  /* 0xbd563cae00197423 */ /* 0x000fc6000000000d */
[----:B------:R-:W0:Y:S01]  /*04e0*/  MUFU.RCP R18, R24 ;  /* 0x0000001800127308 */ /* 0x000e220000001000 */
[----:B------:R-:W-:Y:S01]  /*04f0*/  FFMA R25, R0, R25, 0.1331529766321182251 ;  /* 0x3e08594100197423 */ /* 0x000fe20000000019 */
[----:B---3--:R-:W-:-:S03]  /*0500*/  FFMA R22, R22, -2, R23 ;  /* 0xc000000016167823 */ /* 0x008fc60000000017 */
[----:B------:R-:W-:Y:S02]  /*0510*/  FFMA R25, R0, R25, -0.33332768082618713379 ;  /* 0xbeaaa9ed00197423 */ /* 0x000fe40000000019 */
[----:B------:R-:W-:Y:S01]  /*0520*/  FSEL R22, R22, 1, !P6 ;  /* 0x3f80000016167808 */ /* 0x000fe20007000000 */
[----:B------:R-:W1:Y:S01]  /*0530*/  MUFU.RCP R19, R19 ;  /* 0x0000001300137308 */ /* 0x000e620000001000 */
[----:B------:R-:W-:Y:S01]  /*0540*/  FFMA R2, R0, R25, RZ ;  /* 0x0000001900027223 */ /* 0x000fe200000000ff */
[C---:B------:R-:W-:Y:S01]  /*0550*/  FMUL R0, R14.reuse, R14 ;  /* 0x0000000e0e007220 */ /* 0x040fe20000400000 */
[----:B------:R-:W-:Y:S01]  /*0560*/  FSETP.GE.AND P6, PT, |R14|, 0.60000002384185791016, PT ;  /* 0x3f19999a0e00780b */ /* 0x000fe20003fc6200 */
[----:B--2---:R-:W-:Y:S01]  /*0570*/  FFMA R21, R21, -2, R23 ;  /* 0xc000000015157823 */ /* 0x004fe20000000017 */
[--C-:B------:R-:W-:Y:S01]  /*0580*/  LOP3.LUT R22, R22, 0x80000000, R17.reuse, 0xb8, !PT ;  /* 0x8000000016167812 */ /* 0x100fe200078eb811 */
[----:B------:R-:W-:Y:S01]  /*0590*/  FFMA R13, R0, R13, -0.052303962409496307373 ;  /* 0xbd563cae000d7423 */ /* 0x000fe2000000000d */
[----:B------:R-:W-:Y:S01]  /*05a0*/  @!P2 FFMA R22, R17, R20, R17 ;  /* 0x000000141116a223 */ /* 0x000fe20000000011 */
[----:B0-----:R-:W-:-:S02]  /*05b0*/  FFMA R18, R18, -2, R23 ;  /* 0xc000000012127823 */ /* 0x001fc40000000017 */
[----:B------:R-:W-:Y:S01]  /*05c0*/  FFMA R13, R0, R13, 0.1331529766321182251 ;  /* 0x3e085941000d7423 */ /* 0x000fe2000000000d */
[----:B------:R-:W-:-:S03]  /*05d0*/  FSEL R21, R21, 1, !P5 ;  /* 0x3f80000015157808 */ /* 0x000fc60006800000 */
[----:B------:R-:W-:Y:S01]  /*05e0*/  FFMA R13, R0, R13, -0.33332768082618713379 ;  /* 0xbeaaa9ed000d7423 */ /* 0x000fe2000000000d */
[----:B------:R-:W-:Y:S01]  /*05f0*/  FSEL R18, R18, 1, !P4 ;  /* 0x3f80000012127808 */ /* 0x000fe20006000000 */
[----:B-1----:R-:W-:Y:S02]  /*0600*/  FFMA R19, R19, -2, R23 ;  /* 0xc000000013137823 */ /* 0x002fe40000000017 */
[----:B------:R-:W-:Y:S01]  /*0610*/  FFMA R13, R0, R13, RZ ;  /* 0x0000000d000d7223 */ /* 0x000fe200000000ff */
[--C-:B------:R-:W-:Y:S01]  /*0620*/  LOP3.LUT R21, R21, 0x80000000, R16.reuse, 0xb8, !PT ;  /* 0x8000000015157812 */ /* 0x100fe200078eb810 */
[----:B------:R-:W-:Y:S01]  /*0630*/  @!P1 FFMA R21, R16, R3, R16 ;  /* 0x0000000310159223 */ /* 0x000fe20000000010 */
[--C-:B------:R-:W-:Y:S01]  /*0640*/  LOP3.LUT R18, R18, 0x80000000, R15.reuse, 0xb8, !PT ;  /* 0x8000000012127812 */ /* 0x100fe200078eb80f */
[----:B------:R-:W-:Y:S01]  /*0650*/  @!P0 FFMA R18, R15, R2, R15 ;  /* 0x000000020f128223 */ /* 0x000fe2000000000f */
[----:B------:R-:W-:Y:S01]  /*0660*/  FSEL R19, R19, 1, !P3 ;  /* 0x3f80000013137808 */ /* 0x000fe20005800000 */
[----:B------:R-:W-:-:S02]  /*0670*/  FADD R2, R21, 1 ;  /* 0x3f80000015027421 */ /* 0x000fc40000000000 */
[----:B------:R-:W-:Y:S01]  /*0680*/  FADD R3, R18, 1 ;  /* 0x3f80000012037421 */ /* 0x000fe20000000000 */
[--C-:B------:R-:W-:Y:S01]  /*0690*/  LOP3.LUT R19, R19, 0x80000000, R14.reuse, 0xb8, !PT ;  /* 0x8000000013137812 */ /* 0x100fe200078eb80e */
[----:B------:R-:W-:Y:S01]  /*06a0*/  @!P6 FFMA R19, R14, R13, R14 ;  /* 0x0000000d0e13e223 */ /* 0x000fe2000000000e */
[----:B------:R-:W-:Y:S01]  /*06b0*/  FADD R13, R22, 1 ;  /* 0x3f800000160d7421 */ /* 0x000fe20000000000 */
[----:B------:R-:W-:Y:S01]  /*06c0*/  FMUL R2, R5, R2 ;  /* 0x0000000205027220 */ /* 0x000fe20000400000 */
[----:B------:R-:W-:Y:S01]  /*06d0*/  FMUL R5, R6, R3 ;  /* 0x0000000306057220 */ /* 0x000fe20000400000 */
[----:B------:R-:W-:Y:S01]  /*06e0*/  FADD R0, R19, 1 ;  /* 0x3f80000013007421 */ /* 0x000fe20000000000 */
[----:B------:R-:W-:-:S03]  /*06f0*/  FMUL R13, R4, R13 ;  /* 0x0000000d040d7220 */ /* 0x000fc60000400000 */
[----:B------:R-:W-:Y:S01]  /*0700*/  FMUL R0, R7, R0 ;  /* 0x0000000007007220 */ /* 0x000fe20000400000 */
[----:B------:R-:W-:Y:S06]  /*0710*/  BRA `(.L_x_3169) ;  /* 0x0000001800f87947 */ /* 0x000fec0003800000 */
.L_x_3593:
        /* <DEDUP_REMOVED lines=20> */
[----:B------:R-:W-:Y:S05]  /*0860*/  CALL.REL.NOINC `($__internal_1_$__cuda_sm3x_div_rn_noftz_f32_slowpath) ;  /* 0x0000001800c47944 */ /* 0x000fea0003c00000 */
[----:B------:R-:W-:-:S07]  /*0870*/  MOV R13, R0 ;  /* 0x00000000000d7202 */ /* 0x000fce0000000f00 */
.L_x_3171:
[----:B------:R-:W-:Y:S05]  /*0880*/  BSYNC.RECONVERGENT B0 ;  /* 0x0000000000007941 */ /* 0x000fea0003800200 */
.L_x_3170:
[----:B------:R-:W-:Y:S01]  /*0890*/  HFMA2 R0, -RZ, RZ, 0.96630859375, -0.0022525787353515625 ;  /* 0x3bbb989dff007431 */ /* 0x000fe200000001ff */
[----:B------:R-:W-:Y:S01]  /*08a0*/  MOV R3, 0x437c0000 ;  /* 0x437c000000037802 */ /* 0x000fe20000000f00 */
[----:B------:R-:W-:Y:S03]  /*08b0*/  BSSY.RECONVERGENT B0, `(.L_x_3172) ;  /* 0x0000014000007945 */ /* 0x000fe60003800200 */
[----:B------:R-:W-:-:S04]  /*08c0*/  FFMA.SAT R0, R5, -R0, 0.5 ;  /* 0x3f00000005007423 */ /* 0x000fc80000002800 */
[----:B------:R-:W-:-:S04]  /*08d0*/  FFMA.RM R0, R0, R3, 12582913 ;  /* 0x4b40000100007423 */ /* 0x000fc80000004003 */
[C---:B------:R-:W-:Y:S01]  /*08e0*/  FADD R2, R0.reuse, -12583039 ;  /* 0xcb40007f00027421 */ /* 0x040fe20000000000 */
[----:B------:R-:W-:-:S03]  /*08f0*/  SHF.L.U32 R0, R0, 0x17, RZ ;  /* 0x0000001700007819 */ /* 0x000fc600000006ff */
[----:B------:R-:W-:-:S04]  /*0900*/  FFMA R2, R5, -1.4426950216293334961, -R2 ;  /* 0xbfb8aa3b05027823 */ /* 0x000fc80000000802 */
[----:B------:R-:W-:-:S04]  /*0910*/  FFMA R2, R5, -1.925963033500011079e-08, R2 ;  /* 0xb2a5706005027823 */ /* 0x000fc80000000002 */
        /* <DEDUP_REMOVED lines=10> */
[----:B------:R-:W-:Y:S02]  /*09c0*/  MOV R4, R5 ;  /* 0x0000000500047202 */ /* 0x000fe40000000f00 */
[----:B------:R-:W-:-:S07]  /*09d0*/  MOV R14, 0x9f0 ;  /* 0x000009f0000e7802 */ /* 0x000fce0000000f00 */
[----:B------:R-:W-:Y:S05]  /*09e0*/  CALL.REL.NOINC `($__internal_1_$__cuda_sm3x_div_rn_noftz_f32_slowpath) ;  /* 0x0000001800647944 */ /* 0x000fea0003c00000 */
.L_x_3173:
[----:B------:R-:W-:Y:S05]  /*09f0*/  BSYNC.RECONVERGENT B0 ;  /* 0x0000000000007941 */ /* 0x000fea0003800200 */
.L_x_3172:
        /* <DEDUP_REMOVED lines=14> */
[----:B------:R-:W-:Y:S01]  /*0ae0*/  FFMA R5, R2, R5, R2 ;  /* 0x0000000502057223 */ /* 0x000fe20000000002 */
[----:B------:R-:W-:-:S03]  /*0af0*/  MOV R2, R0 ;  /* 0x0000000000027202 */ /* 0x000fc60000000f00 */
[----:B------:R-:W-:-:S04]  /*0b00*/  FFMA R4, R6, R5, RZ ;  /* 0x0000000506047223 */ /* 0x000fc800000000ff */
[----:B------:R-:W-:-:S04]  /*0b10*/  FFMA R14, -R3, R4, R6 ;  /* 0x00000004030e7223 */ /* 0x000fc80000000106 */
[----:B------:R-:W-:Y:S01]  /*0b20*/  FFMA R5, R5, R14, R4 ;  /* 0x0000000e05057223 */ /* 0x000fe20000000004 */
[----:B-1----:R-:W-:Y:S06]  /*0b30*/  @!P0 BRA `(.L_x_3175) ;  /* 0x0000000000108947 */ /* 0x002fec0003800000 */
[----:B------:R-:W-:Y:S02]  /*0b40*/  MOV R4, R6 ;  /* 0x0000000600047202 */ /* 0x000fe40000000f00 */
[----:B------:R-:W-:-:S07]  /*0b50*/  MOV R14, 0xb70 ;  /* 0x00000b70000e7802 */ /* 0x000fce0000000f00 */
[----:B------:R-:W-:Y:S05]  /*0b60*/  CALL.REL.NOINC `($__internal_1_$__cuda_sm3x_div_rn_noftz_f32_slowpath) ;  /* 0x0000001800047944 */ /* 0x000fea0003c00000 */
[----:B------:R-:W-:-:S07]  /*0b70*/  MOV R5, R0 ;  /* 0x0000000000057202 */ /* 0x000fce0000000f00 */
.L_x_3175:
[----:B------:R-:W-:Y:S05]  /*0b80*/  BSYNC.RECONVERGENT B0 ;  /* 0x0000000000007941 */ /* 0x000fea0003800200 */
.L_x_3174:
        /* <DEDUP_REMOVED lines=22> */
.L_x_3177:
[----:B------:R-:W-:Y:S05]  /*0cf0*/  BSYNC.RECONVERGENT B0 ;  /* 0x0000000000007941 */ /* 0x000fea0003800200 */
.L_x_3176:
[----:B------:R-:W-:Y:S05]  /*0d00*/  BRA `(.L_x_3169) ;  /* 0x00000014007c7947 */ /* 0x000fea0003800000 */
.L_x_3168:
[----:B------:R-:W-:-:S04]  /*0d10*/  MOV R3, 0xfffffffe ;  /* 0xfffffffe00037802 */ /* 0x000fc80000000f00 */
[----:B------:R-:W-:-:S04]  /*0d20*/  VIADDMNMX.U32 R0, R0, R3, 0x2, PT ;  /* 0x0000000200007446 */ /* 0x000fc80003800003 */
[----:B------:R-:W-:-:S04]  /*0d30*/  SHF.L.U32 R0, R0, 0x2, RZ ;  /* 0x0000000200007819 */ /* 0x000fc800000006ff */
[----:B------:R-:W0:Y:S02]  /*0d40*/  LDC R2, c[0x2][R0+0xc] ;  /* 0x0080030000027b82 */ /* 0x000e240000000800 */
[----:B0-----:R-:W-:-:S04]  /*0d50*/  SHF.R.S32.HI R3, RZ, 0x1f, R2 ;  /* 0x0000001fff037819 */ /* 0x001fc80000011402 */
.L_x_3596:
[----:B------:R-:W-:Y:S05]  /*0d60*/  BRX R2 -0xd70                                                                           (*"BRANCH_TARGETS .L_x_3597,.L_x_3598,.L_x_3595"*) ;  /* 0xfffffff002a47949 */ /* 0x000fea000383ffff */
.L_x_3595:
        /* <DEDUP_REMOVED lines=22> */
.L_x_3179:
[----:B------:R-:W-:Y:S05]  /*0ed0*/  BSYNC.RECONVERGENT B0 ;  /* 0x0000000000007941 */ /* 0x000fea0003800200 */
.L_x_3178:
        /* <DEDUP_REMOVED lines=20> */
[----:B------:R-:W-:Y:S02]  /*1020*/  MOV R3, R0 ;  /* 0x0000000000037202 */ /* 0x000fe40000000f00 */
[----:B------:R-:W-:-:S07]  /*1030*/  MOV R14, 0x1050 ;  /* 0x00001050000e7802 */ /* 0x000fce0000000f00 */
[----:B------:R-:W-:Y:S05]  /*1040*/  CALL.REL.NOINC `($__internal_1_$__cuda_sm3x_div_rn_noftz_f32_slowpath) ;  /* 0x0000001000cc7944 */ /* 0x000fea0003c00000 */
[----:B------:R-:W-:-:S07]  /*1050*/  MOV R2, R0 ;  /* 0x0000000000027202 */ /* 0x000fce0000000f00 */
.L_x_3181:
[----:B------:R-:W-:Y:S05]  /*1060*/  BSYNC.RECONVERGENT B0 ;  /* 0x0000000000007941 */ /* 0x000fea0003800200 */
.L_x_3180:
        /* <DEDUP_REMOVED lines=23> */
.L_x_3183:
[----:B------:R-:W-:Y:S05]  /*11e0*/  BSYNC.RECONVERGENT B0 ;  /* 0x0000000000007941 */ /* 0x000fea0003800200 */
.L_x_3182:
        /* <DEDUP_REMOVED lines=22> */
.L_x_3185:
[----:B------:R-:W-:Y:S05]  /*1350*/  BSYNC.RECONVERGENT B0 ;  /* 0x0000000000007941 */ /* 0x000fea0003800200 */
.L_x_3184:
[----:B------:R-:W-:Y:S05]  /*1360*/  BRA `(.L_x_3169) ;  /* 0x0000000c00e47947 */ /* 0x000fea0003800000 */
.L_x_3597:
[----:B-----5:R-:W-:Y:S02]  /*1370*/  FMNMX R2, RZ, R5, !PT ;  /* 0x00000005ff027209 */ /* 0x020fe40007800000 */
[----:B------:R-:W-:Y:S02]  /*1380*/  FMNMX R13, RZ, R4, !PT ;  /* 0x00000004ff0d7209 */ /* 0x000fe40007800000 */
[----:B------:R-:W-:Y:S02]  /*1390*/  FMNMX R5, RZ, R6, !PT ;  /* 0x00000006ff057209 */ /* 0x000fe40007800000 */
[----:B------:R-:W-:Y:S01]  /*13a0*/  FMNMX R0, RZ, R7, !PT ;  /* 0x00000007ff007209 */ /* 0x000fe20007800000 */
[----:B------:R-:W-:Y:S06]  /*13b0*/  BRA `(.L_x_3169) ;  /* 0x0000000c00d07947 */ /* 0x000fec0003800000 */
.L_x_3598:
[----:B------:R-:W-:Y:S01]  /*13c0*/  HFMA2 R3, -RZ, RZ, 2.703125, 0 ;  /* 0x41680000ff037431 */ /* 0x000fe200000001ff */
[----:B-----5:R-:W-:-:S04]  /*13d0*/  FSETP.GT.AND P0, PT, |R4|, 14.5, PT ;  /* 0x416800000400780b */ /* 0x020fc80003f04200 */
[C---:B------:R-:W-:Y:S02]  /*13e0*/  LOP3.LUT R13, R3.reuse, 0x80000000, R4, 0xb8, !PT ;  /* 0x80000000030d7812 */ /* 0x040fe400078eb804 */
[----:B------:R-:W-:Y:S02]  /*13f0*/  LOP3.LUT R20, R3, 0x80000000, R5, 0xb8, !PT ;  /* 0x8000000003147812 */ /* 0x000fe400078eb805 */
[----:B------:R-:W-:Y:S02]  /*1400*/  FSEL R16, R13, R4, P0 ;  /* 0x000000040d107208 */ /* 0x000fe40000000000 */
[----:B------:R-:W-:Y:S02]  /*1410*/  FSETP.GT.AND P0, PT, |R5|, 14.5, PT ;  /* 0x416800000500780b */ /* 0x000fe40003f04200 */
[C---:B------:R-:W-:Y:S01]  /*1420*/  FSETP.GEU.AND P3, PT, R16.reuse, -1, PT ;  /* 0xbf8000001000780b */ /* 0x040fe20003f6e000 */
[----:B------:R-:W-:Y:S01]  /*1430*/  FMUL R17, R16, -0.70710676908493041992 ;  /* 0xbf3504f310117820 */ /* 0x000fe20000400000 */
[----:B------:R-:W-:-:S03]  /*1440*/  FSEL R20, R20, R5, P0 ;  /* 0x0000000514147208 */ /* 0x000fc60000000000 */
[----:B------:R-:W-:Y:S01]  /*1450*/  FFMA R13, R16, -0.70710676908493041992, -R17 ;  /* 0xbf3504f3100d7823 */ /* 0x000fe20000000811 */
[C---:B------:R-:W-:Y:S01]  /*1460*/  FSETP.GEU.AND P2, PT, R20.reuse, -1, PT ;  /* 0xbf8000001400780b */ /* 0x040fe20003f4e000 */
[----:B------:R-:W-:Y:S02]  /*1470*/  FMUL R19, R20, -0.70710676908493041992 ;  /* 0xbf3504f314137820 */ /* 0x000fe40000400000 */
[----:B------:R-:W-:Y:S02]  /*1480*/  FFMA R18, R16, -1.2101617485882343317e-08, R13 ;  /* 0xb24fe77a10127823 */ /* 0x000fe4000000000d */
[----:B------:R-:W-:Y:S02]  /*1490*/  FFMA R25, R20, -0.70710676908493041992, -R19 ;  /* 0xbf3504f314197823 */ /* 0x000fe40000000813 */
[----:B------:R-:W-:-:S04]  /*14a0*/  FADD R0, R17, R18 ;  /* 0x0000001211007221 */ /* 0x000fc80000000000 */
[C---:B------:R-:W-:Y:S01]  /*14b0*/  FADD R14, |R0|.reuse, 4 ;  /* 0x40800000000e7421 */ /* 0x040fe20000000200 */
[C---:B------:R-:W-:Y:S01]  /*14c0*/  FADD R2, |R0|.reuse, -4 ;  /* 0xc080000000027421 */ /* 0x040fe20000000200 */
[C---:B------:R-:W-:Y:S02]  /*14d0*/  FSETP.GT.AND P6, PT, |R0|.reuse, 10.05500030517578125, PT ;  /* 0x4120e1480000780b */ /* 0x040fe40003fc4200 */
[----:B------:R-:W0:Y:S01]  /*14e0*/  MUFU.RCP R15, R14 ;  /* 0x0000000e000f7308 */ /* 0x000e220000001000 */
[----:B------:R-:W-:Y:S01]  /*14f0*/  FSETP.GEU.AND P5, PT, R0, RZ, PT ;  /* 0x000000ff0000720b */ /* 0x000fe20003fae000 */
[----:B0-----:R-:W-:-:S04]  /*1500*/  FMUL R2, R2, R15 ;  /* 0x0000000f02027220 */ /* 0x001fc80000400000 */
[----:B------:R-:W-:-:S04]  /*1510*/  FADD R13, R2, 1 ;  /* 0x3f800000020d7421 */ /* 0x000fc80000000000 */
[----:B------:R-:W-:-:S04]  /*1520*/  FFMA R13, R13, -4, |R0| ;  /* 0xc08000000d0d7823 */ /* 0x000fc80000000400 */
[----:B------:R-:W-:Y:S01]  /*1530*/  FFMA R22, |R0|, -R2, R13 ;  /* 0x8000000200167223 */ /* 0x000fe2000000020d */
[----:B------:R-:W-:-:S03]  /*1540*/  MOV R13, 0x3a69a091 ;  /* 0x3a69a091000d7802 */ /* 0x000fc60000000f00 */
[----:B------:R-:W-:-:S04]  /*1550*/  FFMA R22, R15, R22, R2 ;  /* 0x000000160f167223 */ /* 0x000fc80000000002 */
[----:B------:R-:W-:-:S04]  /*1560*/  FFMA R15, R22, R13, 0.0070457882247865200043 ;  /* 0x3be6e05b160f7423 */ /* 0x000fc8000000000d */
[----:B------:R-:W-:-:S04]  /*1570*/  FFMA R15, R22, R15, -0.015866896137595176697 ;  /* 0xbc81fb4b160f7423 */ /* 0x000fc8000000000f */
[----:B------:R-:W-:Y:S01]  /*1580*/  FFMA R21, R22, R15, 0.036429625004529953003 ;  /* 0x3d15373b16157423 */ /* 0x000fe2000000000f */
[----:B------:R-:W-:-:S03]  /*1590*/  HFMA2 R15, -RZ, RZ, 2, 0 ;  /* 0x40000000ff0f7431 */ /* 0x000fc600000001ff */
[----:B------:R-:W-:Y:S01]  /*15a0*/  FFMA R23, R22, R21, -0.066643431782722473145 ;  /* 0xbd887c5a16177423 */ /* 0x000fe20000000015 */
[----:B------:R-:W-:-:S03]  /*15b0*/  FFMA R21, R20, -1.2101617485882343317e-08, R25 ;  /* 0xb24fe77a14157823 */ /* 0x000fc60000000019 */
[----:B------:R-:W-:Y:S01]  /*15c0*/  FFMA R23, R22, R23, 0.093814529478549957275 ;  /* 0x3dc021d516177423 */ /* 0x000fe20000000017 */
[C---:B------:R-:W-:Y:S01]  /*15d0*/  FADD R2, R19.reuse, R21 ;  /* 0x0000001513027221 */ /* 0x040fe20000000000 */
[----:B------:R-:W-:Y:S02]  /*15e0*/  FFMA R14, |R0|, R15, 1 ;  /* 0x3f800000000e7423 */ /* 0x000fe4000000020f */
[----:B------:R-:W-:Y:S01]  /*15f0*/  FFMA R23, R22, R23, -0.10099056363105773926 ;  /* 0xbdced42416177423 */ /* 0x000fe20000000017 */
[C---:B------:R-:W-:Y:S01]  /*1600*/  FADD R26, |R2|.reuse, 4 ;  /* 0x40800000021a7421 */ /* 0x040fe20000000200 */
[----:B------:R-:W-:Y:S01]  /*1610*/  FADD R24, |R2|, -4 ;  /* 0xc080000002187421 */ /* 0x000fe20000000200 */
[----:B------:R-:W-:Y:S01]  /*1620*/  @!P2 FADD R28, R19, -R2 ;  /* 0x80000002131ca221 */ /* 0x000fe20000000000 */
[C---:B------:R-:W-:Y:S01]  /*1630*/  FFMA R25, R22.reuse, R23, 0.06809400022029876709 ;  /* 0x3d8b74de16197423 */ /* 0x040fe20000000017 */
[----:B------:R-:W0:Y:S01]  /*1640*/  MUFU.RCP R14, R14 ;  /* 0x0000000e000e7308 */ /* 0x000e220000001000 */
[----:B------:R-:W-:Y:S01]  /*1650*/  LOP3.LUT R19, R3, 0x80000000, R6, 0xb8, !PT ;  /* 0x8000000003137812 */ /* 0x000fe200078eb806 */
[----:B------:R-:W-:Y:S01]  /*1660*/  @!P2 FADD R21, R21, R28 ;  /* 0x0000001c1515a221 */ /* 0x000fe20000000000 */
[----:B------:R-:W-:-:S04]  /*1670*/  FFMA R25, R22, R25, 0.015377387404441833496 ;  /* 0x3c7bf17016197423 */ /* 0x000fc80000000019 */
[C---:B------:R-:W-:Y:S01]  /*1680*/  FFMA R25, R22.reuse, R25, -0.1396210789680480957 ;  /* 0xbe0ef8d416197423 */ /* 0x040fe20000000019 */
[----:B------:R1:W2:Y:S03]  /*1690*/  MUFU.RCP R23, R26 ;  /* 0x0000001a00177308 */ /* 0x0002a60000001000 */
[----:B------:R-:W-:-:S04]  /*16a0*/  FFMA R27, R22, R25, 1.232995152473449707 ;  /* 0x3f9dd2c9161b7423 */ /* 0x000fc80000000019 */
[----:B0-----:R-:W-:Y:S01]  /*16b0*/  FMUL R25, R27, R14 ;  /* 0x0000000e1b197220 */ /* 0x001fe20000400000 */
[----:B-1----:R-:W-:-:S03]  /*16c0*/  FFMA R26, |R2|, R15, 1 ;  /* 0x3f800000021a7423 */ /* 0x002fc6000000020f */
[----:B------:R-:W-:-:S03]  /*16d0*/  FMUL R22, R25, -2 ;  /* 0xc000000019167820 */ /* 0x000fc60000400000 */
[----:B------:R-:W0:Y:S01]  /*16e0*/  MUFU.RCP R26, R26 ;  /* 0x0000001a001a7308 */ /* 0x000e220000001000 */
[----:B--2---:R-:W-:Y:S01]  /*16f0*/  FMUL R24, R24, R23 ;  /* 0x0000001718187220 */ /* 0x004fe20000400000 */
[----:B------:R-:W-:-:S03]  /*1700*/  FFMA R22, |R0|, R22, R27 ;  /* 0x0000001600167223 */ /* 0x000fc6000000021b */
[----:B------:R-:W-:Y:S01]  /*1710*/  FADD R27, R24, 1 ;  /* 0x3f800000181b7421 */ /* 0x000fe20000000000 */
[----:B------:R-:W-:-:S03]  /*1720*/  FADD R22, -R25, R22 ;  /* 0x0000001619167221 */ /* 0x000fc60000000100 */
[----:B------:R-:W-:Y:S01]  /*1730*/  FFMA R27, R27, -4, |R2| ;  /* 0xc08000001b1b7823 */ /* 0x000fe20000000402 */
[----:B------:R-:W-:-:S03]  /*1740*/  FFMA R14, R14, R22, R25 ;  /* 0x000000160e0e7223 */ /* 0x000fc60000000019 */
[----:B------:R-:W-:-:S04]  /*1750*/  FFMA R27, |R2|, -R24, R27 ;  /* 0x80000018021b7223 */ /* 0x000fc8000000021b */
[----:B------:R-:W-:Y:S01]  /*1760*/  FFMA R24, R23, R27, R24 ;  /* 0x0000001b17187223 */ /* 0x000fe20000000018 */
[----:B------:R-:W-:Y:S01]  /*1770*/  @!P3 FADD R27, R17, -R0 ;  /* 0x80000000111bb221 */ /* 0x000fe20000000000 */
[----:B------:R-:W-:Y:S02]  /*1780*/  MOV R17, 0x42fc0000 ;  /* 0x42fc000000117802 */ /* 0x000fe40000000f00 */
[----:B------:R-:W-:Y:S01]  /*1790*/  FFMA R23, R24, R13, 0.0070457882247865200043 ;  /* 0x3be6e05b18177423 */ /* 0x000fe2000000000d */
[----:B------:R-:W-:-:S03]  /*17a0*/  @!P3 FADD R18, R18, R27 ;  /* 0x0000001b1212b221 */ /* 0x000fc60000000000 */
[----:B------:R-:W-:-:S04]  /*17b0*/  FFMA R23, R24, R23, -0.015866896137595176697 ;  /* 0xbc81fb4b18177423 */ /* 0x000fc80000000017 */
[----:B------:R-:W-:-:S04]  /*17c0*/  FFMA R23, R24, R23, 0.036429625004529953003 ;  /* 0x3d15373b18177423 */ /* 0x000fc80000000017 */
[----:B------:R-:W-:-:S04]  /*17d0*/  FFMA R23, R24, R23, -0.066643431782722473145 ;  /* 0xbd887c5a18177423 */ /* 0x000fc80000000017 */
[----:B------:R-:W-:-:S04]  /*17e0*/  FFMA R23, R24, R23, 0.093814529478549957275 ;  /* 0x3dc021d518177423 */ /* 0x000fc80000000017 */
[----:B------:R-:W-:-:S04]  /*17f0*/  FFMA R23, R24, R23, -0.10099056363105773926 ;  /* 0xbdced42418177423 */ /* 0x000fc80000000017 */
[----:B------:R-:W-:-:S04]  /*1800*/  FFMA R23, R24, R23, 0.06809400022029876709 ;  /* 0x3d8b74de18177423 */ /* 0x000fc80000000017 */
[----:B------:R-:W-:-:S04]  /*1810*/  FFMA R23, R24, R23, 0.015377387404441833496 ;  /* 0x3c7bf17018177423 */ /* 0x000fc80000000017 */
[----:B------:R-:W-:-:S04]  /*1820*/  FFMA R23, R24, R23, -0.1396210789680480957 ;  /* 0xbe0ef8d418177423 */ /* 0x000fc80000000017 */
[----:B------:R-:W-:-:S04]  /*1830*/  FFMA R23, R24, R23, 1.232995152473449707 ;  /* 0x3f9dd2c918177423 */ /* 0x000fc80000000017 */
[----:B0-----:R-:W-:-:S04]  /*1840*/  FMUL R25, R23, R26 ;  /* 0x0000001a17197220 */ /* 0x001fc80000400000 */
[----:B------:R-:W-:-:S04]  /*1850*/  FMUL R22, R25, -2 ;  /* 0xc000000019167820 */ /* 0x000fc80000400000 */
[----:B------:R-:W-:Y:S01]  /*1860*/  FFMA R22, |R2|, R22, R23 ;  /* 0x0000001602167223 */ /* 0x000fe20000000217 */
[----:B------:R-:W-:-:S03]  /*1870*/  FMUL R23, R0, -R0 ;  /* 0x8000000000177220 */ /* 0x000fc60000400000 */
[----:B------:R-:W-:Y:S01]  /*1880*/  FADD R22, -R25, R22 ;  /* 0x0000001619167221 */ /* 0x000fe20000000100 */
[----:B------:R-:W-:-:S03]  /*1890*/  FMUL R24, R23, 1.4426950216293334961 ;  /* 0x3fb8aa3b17187820 */ /* 0x000fc60000400000 */
[----:B------:R-:W-:Y:S01]  /*18a0*/  FFMA R16, R26, R22, R25 ;  /* 0x000000161a107223 */ /* 0x000fe20000000019 */
[----:B------:R-:W-:Y:S02]  /*18b0*/  FMUL R25, R2, -R2 ;  /* 0x8000000202197220 */ /* 0x000fe40000400000 */
[----:B------:R-:W0:Y:S02]  /*18c0*/  FRND.TRUNC R24, R24 ;  /* 0x0000001800187307 */ /* 0x000e24000020d000 */
[----:B------:R-:W-:-:S06]  /*18d0*/  FMUL R26, R25, 1.4426950216293334961 ;  /* 0x3fb8aa3b191a7820 */ /* 0x000fcc0000400000 */
[----:B------:R-:W1:Y:S01]  /*18e0*/  FRND.TRUNC R22, R26 ;  /* 0x0000001a00167307 */ /* 0x000e62000020d000 */
[----:B0-----:R-:W-:Y:S02]  /*18f0*/  FSETP.GT.AND P0, PT, |R24|, 126, PT ;  /* 0x42fc00001800780b */ /* 0x001fe40003f04200 */
[----:B------:R-:W-:-:S04]  /*1900*/  LOP3.LUT R27, R17, 0x80000000, R24, 0xb8, !PT ;  /* 0x80000000111b7812 */ /* 0x000fc800078eb818 */
[----:B------:R-:W-:Y:S02]  /*1910*/  FSEL R20, R27, R24, P0 ;  /* 0x000000181b147208 */ /* 0x000fe40000000000 */
[----:B-1----:R-:W-:Y:S02]  /*1920*/  FSETP.GT.AND P0, PT, |R22|, 126, PT ;  /* 0x42fc00001600780b */ /* 0x002fe40003f04200 */
[----:B------:R-:W-:-:S04]  /*1930*/  LOP3.LUT R27, R17, 0x80000000, R22, 0xb8, !PT ;  /* 0x80000000111b7812 */ /* 0x000fc800078eb816 */
[----:B------:R-:W-:Y:S01]  /*1940*/  FSEL R22, R27, R22, P0 ;  /* 0x000000161b167208 */ /* 0x000fe20000000000 */
[----:B------:R-:W-:Y:S01]  /*1950*/  FFMA R27, R20, -0.69314718246459960938, R23 ;  /* 0xbf317218141b7823 */ /* 0x000fe20000000017 */
[----:B------:R-:W-:-:S03]  /*1960*/  FSETP.GT.AND P0, PT, |R6|, 14.5, PT ;  /* 0x416800000600780b */ /* 0x000fc60003f04200 */
[----:B------:R-:W-:Y:S01]  /*1970*/  FFMA R29, R22, -0.69314718246459960938, R25 ;  /* 0xbf317218161d7823 */ /* 0x000fe20000000019 */
[----:B------:R-:W-:Y:S01]  /*1980*/  FSEL R19, R19, R6, P0 ;  /* 0x0000000613137208 */ /* 0x000fe20000000000 */
[C---:B------:R-:W-:Y:S01]  /*1990*/  FFMA R27, R20.reuse, 1.9046542121259335545e-09, R27 ;  /* 0x3102e308141b7823 */ /* 0x040fe2000000001b */
[----:B------:R-:W-:Y:S01]  /*19a0*/  FADD R20, R20, 12583039 ;  /* 0x4b40007f14147421 */ /* 0x000fe20000000000 */
[C---:B------:R-:W-:Y:S01]  /*19b0*/  FFMA R29, R22.reuse, 1.9046542121259335545e-09, R29 ;  /* 0x3102e308161d7823 */ /* 0x040fe2000000001d */
[----:B------:R-:W-:Y:S01]  /*19c0*/  FADD R22, R22, 12583039 ;  /* 0x4b40007f16167421 */ /* 0x000fe20000000000 */
[----:B------:R-:W-:Y:S01]  /*19d0*/  FMUL R26, R27, 1.4426950216293334961 ;  /* 0x3fb8aa3b1b1a7820 */ /* 0x000fe20000400000 */
[----:B------:R-:W-:Y:S01]  /*19e0*/  FSETP.GEU.AND P1, PT, R19, -1, PT ;  /* 0xbf8000001300780b */ /* 0x000fe20003f2e000 */
[----:B------:R-:W-:Y:S01]  /*19f0*/  FMUL R24, R29, 1.4426950216293334961 ;  /* 0x3fb8aa3b1d187820 */ /* 0x000fe20000400000 */
[----:B------:R-:W-:Y:S02]  /*1a00*/  SHF.L.U32 R27, R20, 0x17, RZ ;  /* 0x00000017141b7819 */ /* 0x000fe400000006ff */
[----:B------:R-:W-:Y:S01]  /*1a10*/  SHF.L.U32 R29, R22, 0x17, RZ ;  /* 0x00000017161d7819 */ /* 0x000fe200000006ff */
[C---:B------:R-:W-:Y:S01]  /*1a20*/  FMUL R22, R19.reuse, -0.70710676908493041992 ;  /* 0xbf3504f313167820 */ /* 0x040fe20000400000 */
[----:B------:R-:W0:Y:S03]  /*1a30*/  MUFU.EX2 R26, R26 ;  /* 0x0000001a001a7308 */ /* 0x000e260000000800 */
[----:B------:R-:W-:-:S04]  /*1a40*/  FFMA R20, R19, -0.70710676908493041992, -R22 ;  /* 0xbf3504f313147823 */ /* 0x000fc80000000816 */
[----:B------:R-:W-:Y:S01]  /*1a50*/  FFMA R19, R19, -1.2101617485882343317e-08, R20 ;  /* 0xb24fe77a13137823 */ /* 0x000fe20000000014 */
[----:B------:R-:W1:Y:S03]  /*1a60*/  MUFU.EX2 R24, R24 ;  /* 0x0000001800187308 */ /* 0x000e660000000800 */
[----:B------:R-:W-:-:S04]  /*1a70*/  FADD R20, R22, R19 ;  /* 0x0000001316147221 */ /* 0x000fc80000000000 */
[----:B------:R-:W-:Y:S01]  /*1a80*/  @!P1 FADD R22, R22, -R20 ;  /* 0x8000001416169221 */ /* 0x000fe20000000000 */
[----:B------:R-:W-:Y:S01]  /*1a90*/  FADD R28, |R20|, 4 ;  /* 0x40800000141c7421 */ /* 0x000fe20000000200 */
[----:B0-----:R-:W-:Y:S01]  /*1aa0*/  FMUL R26, R27, R26 ;  /* 0x0000001a1b1a7220 */ /* 0x001fe20000400000 */
[----:B------:R-:W-:Y:S01]  /*1ab0*/  FFMA R27, -|R0|, |R0|, -R23 ;  /* 0x40000000001b7223 */ /* 0x000fe20000000b17 */
[----:B------:R-:W-:Y:S01]  /*1ac0*/  @!P1 FADD R19, R19, R22 ;  /* 0x0000001613139221 */ /* 0x000fe20000000000 */
[----:B------:R-:W-:Y:S01]  /*1ad0*/  FFMA R23, -|R2|, |R2|, -R25 ;  /* 0x4000000202177223 */ /* 0x000fe20000000b19 */
[----:B------:R-:W0:Y:S01]  /*1ae0*/  MUFU.RCP R22, R28 ;  /* 0x0000001c00167308 */ /* 0x000e220000001000 */
[----:B------:R-:W-:Y:S01]  /*1af0*/  FFMA R27, R26, R27, R26 ;  /* 0x0000001b1a1b7223 */ /* 0x000fe2000000001a */
[C---:B------:R-:W-:Y:S01]  /*1b00*/  FFMA R26, |R20|.reuse, R15, 1 ;  /* 0x3f800000141a7423 */ /* 0x040fe2000000020f */
[----:B-1----:R-:W-:Y:S01]  /*1b10*/  FMUL R24, R29, R24 ;  /* 0x000000181d187220 */ /* 0x002fe20000400000 */
[----:B------:R-:W-:Y:S01]  /*1b20*/  FADD R29, |R20|, -4 ;  /* 0xc0800000141d7421 */ /* 0x000fe20000000200 */
[----:B------:R-:W-:-:S02]  /*1b30*/  FMUL R14, R14, R27 ;  /* 0x0000001b0e0e7220 */ /* 0x000fc40000400000 */
[----:B------:R-:W-:Y:S02]  /*1b40*/  FFMA R23, R24, R23, R24 ;  /* 0x0000001718177223 */ /* 0x000fe40000000018 */
[----:B------:R-:W1:Y:S02]  /*1b50*/  MUFU.RCP R24, R26 ;  /* 0x0000001a00187308 */ /* 0x000e640000001000 */
[----:B------:R-:W-:Y:S01]  /*1b60*/  FMUL R16, R16, R23 ;  /* 0x0000001710107220 */ /* 0x000fe20000400000 */
[----:B0-----:R-:W-:-:S04]  /*1b70*/  FMUL R25, R29, R22 ;  /* 0x000000161d197220 */ /* 0x001fc80000400000 */
[----:B------:R-:W-:-:S04]  /*1b80*/  FADD R29, R25, 1 ;  /* 0x3f800000191d7421 */ /* 0x000fc80000000000 */
[----:B------:R-:W-:-:S04]  /*1b90*/  FFMA R29, R29, -4, |R20| ;  /* 0xc08000001d1d7823 */ /* 0x000fc80000000414 */
[----:B------:R-:W-:-:S04]  /*1ba0*/  FFMA R29, |R20|, -R25, R29 ;  /* 0x80000019141d7223 */ /* 0x000fc8000000021d */
[----:B------:R-:W-:-:S04]  /*1bb0*/  FFMA R22, R22, R29, R25 ;  /* 0x0000001d16167223 */ /* 0x000fc80000000019 */
[----:B------:R-:W-:-:S04]  /*1bc0*/  FFMA R25, R22, R13, 0.0070457882247865200043 ;  /* 0x3be6e05b16197423 */ /* 0x000fc8000000000d */
        /* <DEDUP_REMOVED lines=9> */
[----:B-1----:R-:W-:-:S04]  /*1c60*/  FMUL R27, R25, R24 ;  /* 0x00000018191b7220 */ /* 0x002fc80000400000 */
[----:B------:R-:W-:-:S04]  /*1c70*/  FMUL R22, R27, -2 ;  /* 0xc00000001b167820 */ /* 0x000fc80000400000 */
[C---:B------:R-:W-:Y:S01]  /*1c80*/  FFMA R22, |R20|.reuse, R22, R25 ;  /* 0x0000001614167223 */ /* 0x040fe20000000219 */
[----:B------:R-:W-:-:S03]  /*1c90*/  FMUL R25, R20, -R20 ;  /* 0x8000001414197220 */ /* 0x000fc60000400000 */
[----:B------:R-:W-:-:S04]  /*1ca0*/  FADD R22, -R27, R22 ;  /* 0x000000161b167221 */ /* 0x000fc80000000100 */
[----:B------:R-:W-:Y:S01]  /*1cb0*/  FFMA R24, R24, R22, R27 ;  /* 0x0000001618187223 */ /* 0x000fe2000000001b */
[----:B------:R-:W-:-:S06]  /*1cc0*/  FMUL R22, R25, 1.4426950216293334961 ;  /* 0x3fb8aa3b19167820 */ /* 0x000fcc0000400000 */
[----:B------:R-:W0:Y:S02]  /*1cd0*/  FRND.TRUNC R22, R22 ;  /* 0x0000001600167307 */ /* 0x000e24000020d000 */
[----:B0-----:R-:W-:Y:S02]  /*1ce0*/  FSETP.GT.AND P0, PT, |R22|, 126, PT ;  /* 0x42fc00001600780b */ /* 0x001fe40003f04200 */
[----:B------:R-:W-:-:S04]  /*1cf0*/  LOP3.LUT R27, R17, 0x80000000, R22, 0xb8, !PT ;  /* 0x80000000111b7812 */ /* 0x000fc800078eb816 */
[----:B------:R-:W-:Y:S02]  /*1d00*/  FSEL R26, R27, R22, P0 ;  /* 0x000000161b1a7208 */ /* 0x000fe40000000000 */
[----:B------:R-:W-:Y:S02]  /*1d10*/  FSETP.GT.AND P0, PT, |R7|, 14.5, PT ;  /* 0x416800000700780b */ /* 0x000fe40003f04200 */
[----:B------:R-:W-:Y:S01]  /*1d20*/  LOP3.LUT R22, R3, 0x80000000, R7, 0xb8, !PT ;  /* 0x8000000003167812 */ /* 0x000fe200078eb807 */
[--C-:B------:R-:W-:Y:S01]  /*1d30*/  FFMA R27, R26, -0.69314718246459960938, R25.reuse ;  /* 0xbf3172181a1b7823 */ /* 0x100fe20000000019 */
[----:B------:R-:W-:Y:S02]  /*1d40*/  FFMA R25, -|R20|, |R20|, -R25 ;  /* 0x4000001414197223 */ /* 0x000fe40000000b19 */
[----:B------:R-:W-:Y:S01]  /*1d50*/  FSEL R22, R22, R7, P0 ;  /* 0x0000000716167208 */ /* 0x000fe20000000000 */
[C---:B------:R-:W-:Y:S01]  /*1d60*/  FFMA R27, R26.reuse, 1.9046542121259335545e-09, R27 ;  /* 0x3102e3081a1b7823 */ /* 0x040fe2000000001b */
[----:B------:R-:W-:-:S02]  /*1d70*/  FADD R26, R26, 12583039 ;  /* 0x4b40007f1a1a7421 */ /* 0x000fc40000000000 */
[C---:B------:R-:W-:Y:S01]  /*1d80*/  FSETP.GEU.AND P0, PT, R22.reuse, -1, PT ;  /* 0xbf8000001600780b */ /* 0x040fe20003f0e000 */
[----:B------:R-:W-:Y:S01]  /*1d90*/  FMUL R27, R27, 1.4426950216293334961 ;  /* 0x3fb8aa3b1b1b7820 */ /* 0x000fe20000400000 */
[----:B------:R-:W-:Y:S01]  /*1da0*/  FMUL R3, R22, -0.70710676908493041992 ;  /* 0xbf3504f316037820 */ /* 0x000fe20000400000 */
[----:B------:R-:W-:-:S04]  /*1db0*/  SHF.L.U32 R26, R26, 0x17, RZ ;  /* 0x000000171a1a7819 */ /* 0x000fc800000006ff */
[----:B------:R-:W0:Y:S02]  /*1dc0*/  MUFU.EX2 R27, R27 ;  /* 0x0000001b001b7308 */ /* 0x000e240000000800 */
[----:B0-----:R-:W-:Y:S01]  /*1dd0*/  FMUL R26, R26, R27 ;  /* 0x0000001b1a1a7220 */ /* 0x001fe20000400000 */
[----:B------:R-:W-:-:S03]  /*1de0*/  FFMA R27, R22, -0.70710676908493041992, -R3 ;  /* 0xbf3504f3161b7823 */ /* 0x000fc60000000803 */
[----:B------:R-:W-:Y:S01]  /*1df0*/  FFMA R25, R26, R25, R26 ;  /* 0x000000191a197223 */ /* 0x000fe2000000001a */
[----:B------:R-:W-:-:S03]  /*1e00*/  FFMA R26, R22, -1.2101617485882343317e-08, R27 ;  /* 0xb24fe77a161a7823 */ /* 0x000fc6000000001b */
[----:B------:R-:W-:Y:S01]  /*1e10*/  FMUL R24, R24, R25 ;  /* 0x0000001918187220 */ /* 0x000fe20000400000 */
[----:B------:R-:W-:-:S04]  /*1e20*/  FADD R22, R3, R26 ;  /* 0x0000001a03167221 */ /* 0x000fc80000000000 */
[----:B------:R-:W-:Y:S01]  /*1e30*/  @!P0 FADD R3, R3, -R22 ;  /* 0x8000001603038221 */ /* 0x000fe20000000000 */
[C---:B------:R-:W-:Y:S01]  /*1e40*/  FADD R27, |R22|.reuse, 4 ;  /* 0x40800000161b7421 */ /* 0x040fe20000000200 */
[C---:B------:R-:W-:Y:S01]  /*1e50*/  FADD R23, |R22|.reuse, -4 ;  /* 0xc080000016177421 */ /* 0x040fe20000000200 */
[----:B------:R-:W-:Y:S01]  /*1e60*/  FFMA R15, |R22|, R15, 1 ;  /* 0x3f800000160f7423 */ /* 0x000fe2000000020f */
[----:B------:R-:W-:Y:S02]  /*1e70*/  @!P0 FADD R3, R26, R3 ;  /* 0x000000031a038221 */ /* 0x000fe40000000000 */
[----:B------:R-:W0:Y:S08]  /*1e80*/  MUFU.RCP R26, R27 ;  /* 0x0000001b001a7308 */ /* 0x000e300000001000 */
[----:B------:R-:W1:Y:S01]  /*1e90*/  MUFU.RCP R15, R15 ;  /* 0x0000000f000f7308 */ /* 0x000e620000001000 */
        /* <DEDUP_REMOVED lines=14> */
[----:B------:R-:W-:Y:S01]  /*1f80*/  FFMA R23, R26, R13, 1.232995152473449707 ;  /* 0x3f9dd2c91a177423 */ /* 0x000fe2000000000d */
[----:B------:R-:W-:-:S03]  /*1f90*/  FMUL R13, R22, -R22 ;  /* 0x80000016160d7220 */ /* 0x000fc60000400000 */
[----:B-1----:R-:W-:-:S04]  /*1fa0*/  FMUL R26, R23, R15 ;  /* 0x0000000f171a7220 */ /* 0x002fc80000400000 */
[----:B------:R-:W-:-:S04]  /*1fb0*/  FMUL R25, R26, -2 ;  /* 0xc00000001a197820 */ /* 0x000fc80000400000 */
[----:B------:R-:W-:Y:S01]  /*1fc0*/  FFMA R23, |R22|, R25, R23 ;  /* 0x0000001916177223 */ /* 0x000fe20000000217 */
[----:B------:R-:W-:-:S03]  /*1fd0*/  FMUL R25, R13, 1.4426950216293334961 ;  /* 0x3fb8aa3b0d197820 */ /* 0x000fc60000400000 */
[----:B------:R-:W-:Y:S01]  /*1fe0*/  FADD R23, -R26, R23 ;  /* 0x000000171a177221 */ /* 0x000fe20000000100 */
[----:B------:R0:W1:Y:S03]  /*1ff0*/  FRND.TRUNC R28, R25 ;  /* 0x00000019001c7307 */ /* 0x000066000020d000 */
[----:B------:R-:W-:Y:S01]  /*2000*/  FFMA R23, R15, R23, R26 ;  /* 0x000000170f177223 */ /* 0x000fe2000000001a */
[----:B------:R-:W-:Y:S01]  /*2010*/  @!P2 FMUL R15, R2, -2 ;  /* 0xc0000000020fa820 */ /* 0x000fe20000400000 */
[----:B0-----:R-:W-:Y:S01]  /*2020*/  FFMA R25, -|R22|, |R22|, -R13 ;  /* 0x4000001616197223 */ /* 0x001fe20000000b0d */
[----:B-1----:R-:W-:Y:S02]  /*2030*/  LOP3.LUT R17, R17, 0x80000000, R28, 0xb8, !PT ;  /* 0x8000000011117812 */ /* 0x002fe400078eb81c */
[----:B------:R-:W-:-:S04]  /*2040*/  FSETP.GT.AND P4, PT, |R28|, 126, PT ;  /* 0x42fc00001c00780b */ /* 0x000fc80003f84200 */
[----:B------:R-:W-:Y:S02]  /*2050*/  FSEL R28, R17, R28, P4 ;  /* 0x0000001c111c7208 */ /* 0x000fe40002000000 */
[----:B------:R-:W-:-:S03]  /*2060*/  FSETP.GEU.AND P4, PT, R2, RZ, PT ;  /* 0x000000ff0200720b */ /* 0x000fc60003f8e000 */
[----:B------:R-:W-:Y:S01]  /*2070*/  FFMA R17, R28, -0.69314718246459960938, R13 ;  /* 0xbf3172181c117823 */ /* 0x000fe2000000000d */
[----:B------:R-:W-:Y:S01]  /*2080*/  FSEL R13, R14, RZ, !P6 ;  /* 0x000000ff0e0d7208 */ /* 0x000fe20007000000 */
[----:B------:R-:W-:Y:S01]  /*2090*/  @!P3 FMUL R14, R0, -2 ;  /* 0xc0000000000eb820 */ /* 0x000fe20000400000 */
[----:B------:R-:W-:Y:S01]  /*20a0*/  FSETP.GT.AND P6, PT, |R2|, 10.05500030517578125, PT ;  /* 0x4120e1480200780b */ /* 0x000fe20003fc4200 */
[C---:B------:R-:W-:Y:S01]  /*20b0*/  FFMA R17, R28.reuse, 1.9046542121259335545e-09, R17 ;  /* 0x3102e3081c117823 */ /* 0x040fe20000000011 */
[----:B------:R-:W-:Y:S01]  /*20c0*/  FADD R28, R28, 12583039 ;  /* 0x4b40007f1c1c7421 */ /* 0x000fe20000000000 */
[----:B------:R-:W-:Y:S01]  /*20d0*/  @!P5 FADD R13, -R13, 2 ;  /* 0x400000000d0dd421 */ /* 0x000fe20000000100 */
[----:B------:R-:W-:Y:S01]  /*20e0*/  FSEL R16, R16, RZ, !P6 ;  /* 0x000000ff10107208 */ /* 0x000fe20007000000 */
[----:B------:R-:W-:Y:S01]  /*20f0*/  FMUL R17, R17, 1.4426950216293334961 ;  /* 0x3fb8aa3b11117820 */ /* 0x000fe20000400000 */
[----:B------:R-:W-:Y:S01]  /*2100*/  FSETP.GT.AND P6, PT, |R20|, 10.05500030517578125, PT ;  /* 0x4120e1481400780b */ /* 0x000fe20003fc4200 */
[----:B------:R-:W-:Y:S01]  /*2110*/  @!P3 FMUL R14, R13, R14 ;  /* 0x0000000e0d0eb220 */ /* 0x000fe20000400000 */
[----:B------:R-:W-:Y:S01]  /*2120*/  SHF.L.U32 R28, R28, 0x17, RZ ;  /* 0x000000171c1c7819 */ /* 0x000fe200000006ff */
[----:B------:R-:W-:Y:S01]  /*2130*/  @!P4 FADD R16, -R16, 2 ;  /* 0x400000001010c421 */ /* 0x000fe20000000100 */
[----:B------:R-:W-:Y:S01]  /*2140*/  FSETP.GEU.AND P5, PT, R20, RZ, PT ;  /* 0x000000ff1400720b */ /* 0x000fe20003fae000 */
[----:B------:R-:W0:Y:S01]  /*2150*/  MUFU.EX2 R17, R17 ;  /* 0x0000001100117308 */ /* 0x000e220000000800 */
[----:B------:R-:W-:Y:S01]  /*2160*/  FSETP.GEU.AND P4, PT, R22, RZ, PT ;  /* 0x000000ff1600720b */ /* 0x000fe20003f8e000 */
[----:B------:R-:W-:Y:S01]  /*2170*/  @!P2 FMUL R15, R16, R15 ;  /* 0x0000000f100fa220 */ /* 0x000fe20000400000 */
[----:B------:R-:W-:Y:S01]  /*2180*/  FSEL R24, R24, RZ, !P6 ;  /* 0x000000ff18187208 */ /* 0x000fe20007000000 */
[----:B------:R-:W-:Y:S01]  /*2190*/  @!P3 FFMA R13, R18, R14, R13 ;  /* 0x0000000e120db223 */ /* 0x000fe2000000000d */
[----:B------:R-:W-:Y:S01]  /*21a0*/  FSETP.GT.AND P6, PT, |R22|, 10.05500030517578125, PT ;  /* 0x4120e1481600780b */ /* 0x000fe20003fc4200 */
[----:B------:R-:W-:-:S02]  /*21b0*/  @!P2 FFMA R16, R21, R15, R16 ;  /* 0x0000000f1510a223 */ /* 0x000fc40000000010 */
[----:B------:R-:W-:Y:S02]  /*21c0*/  FMUL R13, R13, 0.5 ;  /* 0x3f0000000d0d7820 */ /* 0x000fe40000400000 */
[----:B------:R-:W-:Y:S02]  /*21d0*/  FMUL R2, R16, 0.5 ;  /* 0x3f00000010027820 */ /* 0x000fe40000400000 */
[----:B------:R-:W-:Y:S01]  /*21e0*/  @!P5 FADD R24, -R24, 2 ;  /* 0x400000001818d421 */ /* 0x000fe20000000100 */
[----:B------:R-:W-:Y:S01]  /*21f0*/  FMUL R13, R4, R13 ;  /* 0x0000000d040d7220 */ /* 0x000fe20000400000 */
[----:B------:R-:W-:Y:S01]  /*2200*/  FMUL R2, R5, R2 ;  /* 0x0000000205027220 */ /* 0x000fe20000400000 */
[----:B0-----:R-:W-:Y:S01]  /*2210*/  FMUL R28, R28, R17 ;  /* 0x000000111c1c7220 */ /* 0x001fe20000400000 */
[----:B------:R-:W-:-:S03]  /*2220*/  @!P1 FMUL R17, R20, -2 ;  /* 0xc000000014119820 */ /* 0x000fc60000400000 */
[----:B------:R-:W-:Y:S01]  /*2230*/  FFMA R28, R28, R25, R28 ;  /* 0x000000191c1c7223 */ /* 0x000fe2000000001c */
[----:B------:R-:W-:-:S03]  /*2240*/  @!P1 FMUL R17, R24, R17 ;  /* 0x0000001118119220 */ /* 0x000fc60000400000 */
[----:B------:R-:W-:Y:S01]  /*2250*/  FMUL R23, R23, R28 ;  /* 0x0000001c17177220 */ /* 0x000fe20000400000 */
[----:B------:R-:W-:-:S04]  /*2260*/  @!P1 FFMA R24, R19, R17, R24 ;  /* 0x0000001113189223 */ /* 0x000fc80000000018 */
[----:B------:R-:W-:Y:S01]  /*2270*/  FSEL R0, R23, RZ, !P6 ;  /* 0x000000ff17007208 */ /* 0x000fe20007000000 */
[----:B------:R-:W-:-:S04]  /*2280*/  @!P0 FMUL R23, R22, -2 ;  /* 0xc000000016178820 */ /* 0x000fc80000400000 */
[----:B------:R-:W-:-:S04]  /*2290*/  @!P4 FADD R0, -R0, 2 ;  /* 0x400000000000c421 */ /* 0x000fc80000000100 */
[----:B------:R-:W-:-:S04]  /*22a0*/  @!P0 FMUL R23, R0, R23 ;  /* 0x0000001700178220 */ /* 0x000fc80000400000 */
[----:B------:R-:W-:Y:S01]  /*22b0*/  @!P0 FFMA R0, R3, R23, R0 ;  /* 0x0000001703008223 */ /* 0x000fe20000000000 */
[----:B------:R-:W-:-:S03]  /*22c0*/  FMUL R3, R24, 0.5 ;  /* 0x3f00000018037820 */ /* 0x000fc60000400000 */
[----:B------:R-:W-:Y:S01]  /*22d0*/  FMUL R0, R0, 0.5 ;  /* 0x3f00000000007820 */ /* 0x000fe20000400000 */
[----:B------:R-:W-:-:S03]  /*22e0*/  FMUL R5, R6, R3 ;  /* 0x0000000306057220 */ /* 0x000fc60000400000 */
[----:B------:R-:W-:-:S07]  /*22f0*/  FMUL R0, R7, R0 ;  /* 0x0000000007007220 */ /* 0x000fce0000400000 */
.L_x_3169:
[----:B------:R-:W0:Y:S01]  /*2300*/  LDC.64 R6, c[0x0][0x390] ;  /* 0x0000e400ff067b82 */ /* 0x000e220000000a00 */
[----:B------:R-:W-:Y:S01]  /*2310*/  FMUL R8, R8, R13 ;  /* 0x0000000d08087220 */ /* 0x000fe20000400000 */
[----:B------:R-:W-:Y:S01]  /*2320*/  FMUL R9, R9, R2 ;  /* 0x0000000209097220 */ /* 0x000fe20000400000 */
[----:B------:R-:W-:Y:S01]  /*2330*/  FMUL R10, R10, R5 ;  /* 0x000000050a0a7220 */ /* 0x000fe20000400000 */
[----:B------:R-:W-:Y:S01]  /*2340*/  FMUL R11, R11, R0 ;  /* 0x000000000b0b7220 */ /* 0x000fe20000400000 */
[----:B0-----:R-:W-:-:S05]  /*2350*/  IMAD.WIDE R12, R12, 0x10, R6 ;  /* 0x000000100c0c7825 */ /* 0x001fca00078e0206 */
[----:B------:R-:W-:Y:S01]  /*2360*/  STG.E.128 desc[UR4][R12.64], R8 ;  /* 0x000000080c007986 */ /* 0x000fe2000c101d04 */
[----:B------:R-:W-:Y:S05]  /*2370*/  EXIT ;  /* 0x000000000000794d */ /* 0x000fea0003800000 */
        .weak           $__internal_1_$__cuda_sm3x_div_rn_noftz_f32_slowpath
        .type           $__internal_1_$__cuda_sm3x_div_rn_noftz_f32_slowpath,@function
        .size           $__internal_1_$__cuda_sm3x_div_rn_noftz_f32_slowpath,(.L_x_3633 - $__internal_1_$__cuda_sm3x_div_rn_noftz_f32_slowpath)
$__internal_1_$__cuda_sm3x_div_rn_noftz_f32_slowpath:
        /* <DEDUP_REMOVED lines=34> */
.L_x_3187:
[----:B------:R-:W-:Y:S01]  /*25a0*/  LEA R0, R15, 0xc0800000, 0x17 ;  /* 0xc08000000f007811 */ /* 0x000fe200078eb8ff */
[----:B------:R-:W-:Y:S01]  /*25b0*/  BSSY.RECONVERGENT B2, `(.L_x_3192) ;  /* 0x0000036000027945 */ /* 0x000fe20003800200 */
[----:B------:R-:W-:Y:S02]  /*25c0*/  IADD3 R17, PT, PT, R17, -0x7f, RZ ;  /* 0xffffff8111117810 */ /* 0x000fe40007ffe0ff */
[----:B------:R-:W-:-:S03]  /*25d0*/  IADD3 R18, PT, PT, -R0, R3, RZ ;  /* 0x0000000300127210 */ /* 0x000fc60007ffe1ff */
[C---:B------:R-:W-:Y:S01]  /*25e0*/  IMAD R0, R17.reuse, -0x800000, R4 ;  /* 0xff80000011007824 */ /* 0x040fe200078e0204 */
[----:B------:R-:W0:Y:S01]  /*25f0*/  MUFU.RCP R3, R18 ;  /* 0x0000001200037308 */ /* 0x000e220000001000 */
[----:B------:R-:W-:Y:S01]  /*2600*/  FADD.FTZ R19, -R18, -RZ ;  /* 0x800000ff12137221 */ /* 0x000fe20000010100 */
[----:B------:R-:W-:-:S04]  /*2610*/  IADD3 R17, PT, PT, R17, 0x7f, -R15 ;  /* 0x0000007f11117810 */ /* 0x000fc80007ffe80f */
[----:B------:R-:W-:Y:S01]  /*2620*/  IADD3 R17, PT, PT, R17, R16, RZ ;  /* 0x0000001011117210 */ /* 0x000fe20007ffe0ff */
[----:B0-----:R-:W-:-:S04]  /*2630*/  FFMA R20, R3, R19, 1 ;  /* 0x3f80000003147423 */ /* 0x001fc80000000013 */
        /* <DEDUP_REMOVED lines=19> */
[-CC-:B------:R-:W-:Y:S01]  /*2770*/  FFMA.RZ R15, R3, R19.reuse, R4.reuse ;  /* 0x00000013030f7223 */ /* 0x180fe2000000c004 */
[C---:B------:R-:W-:Y:S02]  /*2780*/  ISETP.NE.AND P2, PT, R18.reuse, RZ, PT ;  /* 0x000000ff1200720c */ /* 0x040fe40003f45270 */
[C---:B------:R-:W-:Y:S02]  /*2790*/  ISETP.NE.AND P1, PT, R18.reuse, RZ, PT ;  /* 0x000000ff1200720c */ /* 0x040fe40003f25270 */
[----:B------:R-:W-:Y:S01]  /*27a0*/  LOP3.LUT R16, R15, 0x7fffff, RZ, 0xc0, !PT ;  /* 0x007fffff0f107812 */ /* 0x000fe200078ec0ff */
[CCC-:B------:R-:W-:Y:S01]  /*27b0*/  FFMA.RP R15, R3.reuse, R19.reuse, R4.reuse ;  /* 0x00000013030f7223 */ /* 0x1c0fe20000008004 */
[----:B------:R-:W-:Y:S01]  /*27c0*/  FFMA.RM R4, R3, R19, R4 ;  /* 0x0000001303047223 */ /* 0x000fe20000004004 */
        /* <DEDUP_REMOVED lines=16> */
.L_x_3194:
[----:B------:R-:W-:-:S04]  /*28d0*/  LOP3.LUT R0, R0, 0x80000000, RZ, 0xc0, !PT ;  /* 0x8000000000007812 */ /* 0x000fc800078ec0ff */
[----:B------:R-:W-:Y:S01]  /*28e0*/  LOP3.LUT R0, R0, 0x7f800000, RZ, 0xfc, !PT ;  /* 0x7f80000000007812 */ /* 0x000fe200078efcff */
[----:B------:R-:W-:Y:S06]  /*28f0*/  BRA `(.L_x_3195) ;  /* 0x0000000000047947 */ /* 0x000fec0003800000 */
.L_x_3193:
[----:B------:R-:W-:-:S07]  /*2900*/  LEA R0, R17, R0, 0x17 ;  /* 0x0000000011007211 */ /* 0x000fce00078eb8ff */
.L_x_3195:
[----:B------:R-:W-:Y:S05]  /*2910*/  BSYNC.RECONVERGENT B2 ;  /* 0x0000000000027941 */ /* 0x000fea0003800200 */
.L_x_3192:
[----:B------:R-:W-:Y:S05]  /*2920*/  BRA `(.L_x_3196) ;  /* 0x0000000000207947 */ /* 0x000fea0003800000 */
.L_x_3191:
[----:B------:R-:W-:-:S04]  /*2930*/  LOP3.LUT R0, R3, 0x80000000, R4, 0x48, !PT ;  /* 0x8000000003007812 */ /* 0x000fc800078e4804 */
[----:B------:R-:W-:Y:S01]  /*2940*/  LOP3.LUT R0, R0, 0x7f800000, RZ, 0xfc, !PT ;  /* 0x7f80000000007812 */ /* 0x000fe200078efcff */
[----:B------:R-:W-:Y:S06]  /*2950*/  BRA `(.L_x_3196) ;  /* 0x0000000000147947 */ /* 0x000fec0003800000 */
.L_x_3190:
[----:B------:R-:W-:Y:S01]  /*2960*/  LOP3.LUT R0, R3, 0x80000000, R4, 0x48, !PT ;  /* 0x8000000003007812 */ /* 0x000fe200078e4804 */
[----:B------:R-:W-:Y:S06]  /*2970*/  BRA `(.L_x_3196) ;  /* 0x00000000000c7947 */ /* 0x000fec0003800000 */
.L_x_3189:
[----:B------:R-:W0:Y:S01]  /*2980*/  MUFU.RSQ R0, -QNAN ;  /* 0xffc0000000007908 */ /* 0x000e220000001400 */
[----:B------:R-:W-:Y:S05]  /*2990*/  BRA `(.L_x_3196) ;  /* 0x0000000000047947 */ /* 0x000fea0003800000 */
.L_x_3188:
[----:B------:R-:W-:-:S07]  /*29a0*/  FADD.FTZ R0, R4, R3 ;  /* 0x0000000304007221 */ /* 0x000fce0000010000 */
.L_x_3196:
[----:B------:R-:W-:Y:S05]  /*29b0*/  BSYNC.RECONVERGENT B1 ;  /* 0x0000000000017941 */ /* 0x000fea0003800200 */
.L_x_3186:
[----:B------:R-:W-:-:S04]  /*29c0*/  HFMA2 R15, -RZ, RZ, 0, 0 ;  /* 0x00000000ff0f7431 */ /* 0x000fc800000001ff */
[----:B0-----:R-:W-:Y:S05]  /*29d0*/  RET.REL.NODEC R14 `(_Z21fused_glu_kernel_vec4If6float4EvPKT0_S3_PS1_ji) ;  /* 0xffffffd40e887950 */ /* 0x001fea0003c3ffff */
.L_x_3197:
        /* <DEDUP_REMOVED lines=10> */
.L_x_3633:


//--------------------- .text._Z16fused_glu_kernelI13__nv_bfloat16EvPKT_S3_PS1_ji --------------------------
	.section	.text._Z16fused_glu_kernelI13__nv_bfloat16EvPKT_S3_PS1_ji,"ax",@progbits
	.align	128
        .global         _Z16fused_glu_kernelI13__nv_bfloat16EvPKT_S3_PS1_ji
        .type           _Z16fused_glu_kernelI13__nv_bfloat16EvPKT_S3_PS1_ji,@function
        .size           _Z16fused_glu_kernelI13__nv_bfloat16EvPKT_S3_PS1_ji,(.L_x_3634 - _Z16fused_glu_kernelI13__nv_bfloat16EvPKT_S3_PS1_ji)
        .other          _Z16fused_glu_kernelI13__nv_bfloat16EvPKT_S3_PS1_ji,@"STO_CUDA_ENTRY STV_DEFAULT"
_Z16fused_glu_kernelI13__nv_bfloat16EvPKT_S3_PS1_ji:
.text._Z16fused_glu_kernelI13__nv_bfloat16EvPKT_S3_PS1_ji:
        /* <DEDUP_REMOVED lines=12> */
[----:B-1----:R-:W3:Y:S01]  /*00c0*/  LDG.E.U16.CONSTANT R0, desc[UR4][R2.64] ;  /* 0x0000000402007981 */ /* 0x002ee2000c1e9500 */
[----:B--2---:R-:W-:Y:S02]  /*00d0*/  ISETP.GT.AND P0, PT, R5, 0x1, PT ;  /* 0x000000010500780c */ /* 0x004fe40003f04270 */
[----:B---3--:R-:W-:-:S11]  /*00e0*/  SHF.L.U32 R0, R0, 0x10, RZ ;  /* 0x0000001000007819 */ /* 0x008fd600000006ff */
[----:B------:R-:W-:Y:S05]  /*00f0*/  @P0 BRA `(.L_x_3198) ;  /* 0x0000000000dc0947 */ /* 0x000fea0003800000 */
[----:B------:R-:W-:-:S04]  /*0100*/  VIMNMX.U32 R2, PT, PT, R5, 0x2, PT ;  /* 0x0000000205027848 */ /* 0x000fc80003fe0000 */
[----:B------:R-:W-:-:S04]  /*0110*/  SHF.L.U32 R5, R2, 0x2, RZ ;  /* 0x0000000202057819 */ /* 0x000fc800000006ff */
[----:B------:R-:W0:Y:S02]  /*0120*/  LDC R2, c[0x2][R5] ;  /* 0x0080000005027b82 */ /* 0x000e240000000800 */
[----:B0-----:R-:W-:-:S04]  /*0130*/  SHF.R.S32.HI R3, RZ, 0x1f, R2 ;  /* 0x0000001fff037819 */ /* 0x001fc80000011402 */
.L_x_3600:
[----:B------:R-:W-:Y:S05]  /*0140*/  BRX R2 -0x150                                                                           (*"BRANCH_TARGETS .L_x_3601,.L_x_3602,.L_x_3603"*) ;  /* 0xfffffffc02ac7949 */ /* 0x000fea000383ffff */
.L_x_3602:
[C---:B------:R-:W-:Y:S01]  /*0150*/  FMUL R3, R0.reuse, R0 ;  /* 0x0000000000037220 */ /* 0x040fe20000400000 */
        /* <DEDUP_REMOVED lines=24> */
.L_x_3601:
        /* <DEDUP_REMOVED lines=20> */
[----:B------:R-:W-:Y:S05]  /*0420*/  CALL.REL.NOINC `($__internal_2_$__cuda_sm3x_div_rn_noftz_f32_slowpath) ;  /* 0x0000000400b87944 */ /* 0x000fea0003c00000 */
[----:B------:R-:W-:-:S07]  /*0430*/  MOV R2, R0 ;  /* 0x0000000000027202 */ /* 0x000fce0000000f00 */
.L_x_3201:
[----:B------:R-:W-:Y:S05]  /*0440*/  BSYNC.RECONVERGENT B0 ;  /* 0x0000000000007941 */ /* 0x000fea0003800200 */
.L_x_3200:
[----:B------:R-:W-:Y:S01]  /*0450*/  MOV R0, R2 ;  /* 0x0000000200007202 */ /* 0x000fe20000000f00 */
[----:B------:R-:W-:Y:S06]  /*0460*/  BRA `(.L_x_3199) ;  /* 0x0000000400847947 */ /* 0x000fec0003800000 */
.L_x_3198:
[----:B------:R-:W-:-:S04]  /*0470*/  MOV R2, 0xfffffffe ;  /* 0xfffffffe00027802 */ /* 0x000fc80000000f00 */
[----:B------:R-:W-:-:S04]  /*0480*/  VIADDMNMX.U32 R2, R5, R2, 0x2, PT ;  /* 0x0000000205027446 */ /* 0x000fc80003800002 */
[----:B------:R-:W-:-:S04]  /*0490*/  SHF.L.U32 R5, R2, 0x2, RZ ;  /* 0x0000000202057819 */ /* 0x000fc800000006ff */
[----:B------:R-:W0:Y:S02]  /*04a0*/  LDC R2, c[0x2][R5+0xc] ;  /* 0x0080030005027b82 */ /* 0x000e240000000800 */
[----:B0-----:R-:W-:-:S04]  /*04b0*/  SHF.R.S32.HI R3, RZ, 0x1f, R2 ;  /* 0x0000001fff037819 */ /* 0x001fc80000011402 */
.L_x_3604:
[----:B------:R-:W-:Y:S05]  /*04c0*/  BRX R2 -0x4d0                                                                           (*"BRANCH_TARGETS .L_x_3605,.L_x_3606,.L_x_3603"*) ;  /* 0xfffffff802cc7949 */ /* 0x000fea000383ffff */
.L_x_3603:
[----:B------:R-:W-:Y:S02]  /*04d0*/  HFMA2 R2, -RZ, RZ, 3.7421875, 0 ;  /* 0x437c0000ff027431 */ /* 0x000fe400000001ff */
[----:B------:R-:W-:Y:S01]  /*04e0*/  IMAD.MOV.U32 R3, RZ, RZ, 0x3bbb989d ;  /* 0x3bbb989dff037424 */ /* 0x000fe200078e00ff */
        /* <DEDUP_REMOVED lines=20> */
.L_x_3203:
[----:B------:R-:W-:Y:S05]  /*0630*/  BSYNC.RECONVERGENT B0 ;  /* 0x0000000000007941 */ /* 0x000fea0003800200 */
.L_x_3202:
[----:B------:R-:W-:Y:S01]  /*0640*/  MOV R0, R2 ;  /* 0x0000000200007202 */ /* 0x000fe20000000f00 */
[----:B------:R-:W-:Y:S06]  /*0650*/  BRA `(.L_x_3199) ;  /* 0x0000000400087947 */ /* 0x000fec0003800000 */
.L_x_3605:
[----:B------:R-:W-:Y:S01]  /*0660*/  FMNMX R0, RZ, R0, !PT ;  /* 0x00000000ff007209 */ /* 0x000fe20007800000 */
[----:B------:R-:W-:Y:S06]  /*0670*/  BRA `(.L_x_3199) ;  /* 0x0000000400007947 */ /* 0x000fec0003800000 */
.L_x_3606:
[----:B------:R-:W-:Y:S01]  /*0680*/  HFMA2 R3, -RZ, RZ, 2.703125, 0 ;  /* 0x41680000ff037431 */ /* 0x000fe200000001ff */
[----:B------:R-:W-:Y:S02]  /*0690*/  FSETP.GT.AND P0, PT, |R0|, 14.5, PT ;  /* 0x416800000000780b */ /* 0x000fe40003f04200 */
        /* <DEDUP_REMOVED lines=14> */
[----:B0-----:R-:W-:Y:S02]  /*0780*/  HFMA2 R8, -RZ, RZ, 3.4921875, 0 ;  /* 0x42fc0000ff087431 */ /* 0x001fe400000001ff */
        /* <DEDUP_REMOVED lines=8> */
[----:B------:R-:W-:-:S03]  /*0810*/  IMAD.MOV.U32 R10, RZ, RZ, 0x40000000 ;  /* 0x40000000ff0a7424 */ /* 0x000fc600078e00ff */
        /* <DEDUP_REMOVED lines=38> */
.L_x_3199:
[----:B------:R-:W0:Y:S08]  /*0a80*/  LDC.64 R2, c[0x0][0x388] ;  /* 0x0000e200ff027b82 */ /* 0x000e300000000a00 */
[----:B------:R-:W1:Y:S01]  /*0a90*/  LDC.64 R6, c[0x0][0x390] ;  /* 0x0000e400ff067b82 */ /* 0x000e620000000a00 */
[----:B0-----:R-:W-:-:S06]  /*0aa0*/  IMAD.WIDE R2, R4, 0x2, R2 ;  /* 0x0000000204027825 */ /* 0x001fcc00078e0202 */
[----:B------:R-:W2:Y:S01]  /*0ab0*/  LDG.E.U16.CONSTANT R3, desc[UR4][R2.64] ;  /* 0x0000000402037981 */ /* 0x000ea2000c1e9500 */
[----:B------:R-:W-:Y:S01]  /*0ac0*/  F2FP.BF16.F32.PACK_AB R0, RZ, R0 ;  /* 0x00000000ff00723e */ /* 0x000fe200000010ff */
[----:B-1----:R-:W-:-:S04]  /*0ad0*/  IMAD.WIDE R4, R4, 0x2, R6 ;  /* 0x0000000204047825 */ /* 0x002fc800078e0206 */
[----:B--2---:R-:W-:-:S05]  /*0ae0*/  HMUL2.BF16_V2 R0, R0.H0_H0, R3.H0_H0 ;  /* 0x2000000300007232 */ /* 0x004fca0000200800 */
[----:B------:R-:W-:Y:S01]  /*0af0*/  STG.E.U16 desc[UR4][R4.64], R0 ;  /* 0x0000000004007986 */ /* 0x000fe2000c101504 */
[----:B------:R-:W-:Y:S05]  /*0b00*/  EXIT ;  /* 0x000000000000794d */ /* 0x000fea0003800000 */
        .weak           $__internal_2_$__cuda_sm3x_div_rn_noftz_f32_slowpath
        .type           $__internal_2_$__cuda_sm3x_div_rn_noftz_f32_slowpath,@function
        .size           $__internal_2_$__cuda_sm3x_div_rn_noftz_f32_slowpath,(.L_x_3634 - $__internal_2_$__cuda_sm3x_div_rn_noftz_f32_slowpath)
$__internal_2_$__cuda_sm3x_div_rn_noftz_f32_slowpath:
        /* <DEDUP_REMOVED lines=34> */
.L_x_3205:
[----:B------:R-:W-:Y:S01]  /*0d30*/  LEA R6, R10, 0xc0800000, 0x17 ;  /* 0xc08000000a067811 */ /* 0x000fe200078eb8ff */
[----:B------:R-:W-:Y:S03]  /*0d40*/  BSSY.RECONVERGENT B2, `(.L_x_3210) ;  /* 0x0000036000027945 */ /* 0x000fe60003800200 */
[----:B------:R-:W-:Y:S01]  /*0d50*/  IADD3 R6, PT, PT, -R6, R3, RZ ;  /* 0x0000000306067210 */ /* 0x000fe20007ffe1ff */
[----:B------:R-:W-:-:S03]  /*0d60*/  VIADD R3, R8, 0xffffff81 ;  /* 0xffffff8108037836 */ /* 0x000fc60000000000 */
        /* <DEDUP_REMOVED lines=47> */
.L_x_3212:
[----:B------:R-:W-:-:S04]  /*1060*/  LOP3.LUT R0, R0, 0x80000000, RZ, 0xc0, !PT ;  /* 0x8000000000007812 */ /* 0x000fc800078ec0ff */
[----:B------:R-:W-:Y:S01]  /*1070*/  LOP3.LUT R0, R0, 0x7f800000, RZ, 0xfc, !PT ;  /* 0x7f80000000007812 */ /* 0x000fe200078efcff */
[----:B------:R-:W-:Y:S06]  /*1080*/  BRA `(.L_x_3213) ;  /* 0x0000000000047947 */ /* 0x000fec0003800000 */
.L_x_3211:
[----:B------:R-:W-:-:S07]  /*1090*/  LEA R0, R6, R0, 0x17 ;  /* 0x0000000006007211 */ /* 0x000fce00078eb8ff */
.L_x_3213:
[----:B------:R-:W-:Y:S05]  /*10a0*/  BSYNC.RECONVERGENT B2 ;  /* 0x0000000000027941 */ /* 0x000fea0003800200 */
.L_x_3210:
[----:B------:R-:W-:Y:S05]  /*10b0*/  BRA `(.L_x_3214) ;  /* 0x0000000000207947 */ /* 0x000fea0003800000 */
.L_x_3209:
[----:B------:R-:W-:-:S04]  /*10c0*/  LOP3.LUT R0, R3, 0x80000000, R0, 0x48, !PT ;  /* 0x8000000003007812 */ /* 0x000fc800078e4800 */
[----:B------:R-:W-:Y:S01]  /*10d0*/  LOP3.LUT R0, R0, 0x7f800000, RZ, 0xfc, !PT ;  /* 0x7f80000000007812 */ /* 0x000fe200078efcff */
[----:B------:R-:W-:Y:S06]  /*10e0*/  BRA `(.L_x_3214) ;  /* 0x0000000000147947 */ /* 0x000fec0003800000 */
.L_x_3208:
[----:B------:R-:W-:Y:S01]  /*10f0*/  LOP3.LUT R0, R3, 0x80000000, R0, 0x48, !PT ;  /* 0x8000000003007812 */ /* 0x000fe200078e4800 */
[----:B------:R-:W-:Y:S06]  /*1100*/  BRA `(.L_x_3214) ;  /* 0x00000000000c7947 */ /* 0x000fec0003800000 */
.L_x_3207:
[----:B------:R-:W0:Y:S01]  /*1110*/  MUFU.RSQ R0, -QNAN ;  /* 0xffc0000000007908 */ /* 0x000e220000001400 */
[----:B------:R-:W-:Y:S05]  /*1120*/  BRA `(.L_x_3214) ;  /* 0x0000000000047947 */ /* 0x000fea0003800000 */
.L_x_3206:
[----:B------:R-:W-:-:S07]  /*1130*/  FADD.FTZ R0, R0, R3 ;  /* 0x0000000300007221 */ /* 0x000fce0000010000 */
.L_x_3214:
[----:B------:R-:W-:Y:S05]  /*1140*/  BSYNC.RECONVERGENT B1 ;  /* 0x0000000000017941 */ /* 0x000fea0003800200 */
.L_x_3204:
[----:B------:R-:W-:-:S04]  /*1150*/  HFMA2 R3, -RZ, RZ, 0, 0 ;  /* 0x00000000ff037431 */ /* 0x000fc800000001ff */
[----:B0-----:R-:W-:Y:S05]  /*1160*/  RET.REL.NODEC R2 `(_Z16fused_glu_kernelI13__nv_bfloat16EvPKT_S3_PS1_ji) ;  /* 0xffffffec02a47950 */ /* 0x001fea0003c3ffff */
.L_x_3215:
        /* <DEDUP_REMOVED lines=9> */
.L_x_3634:


//--------------------- .text._Z21fused_glu_kernel_vec4I13__nv_bfloat16mEvPKT0_S3_PS1_ji --------------------------
	.section	.text._Z21fused_glu_kernel_vec4I13__nv_bfloat16mEvPKT0_S3_PS1_ji,"ax",@progbits
	.align	128
        .global         _Z21fused_glu_kernel_vec4I13__nv_bfloat16mEvPKT0_S3_PS1_ji
        .type           _Z21fused_glu_kernel_vec4I13__nv_bfloat16mEvPKT0_S3_PS1_ji,@function
        .size           _Z21fused_glu_kernel_vec4I13__nv_bfloat16mEvPKT0_S3_PS1_ji,(.L_x_3635 - _Z21fused_glu_kernel_vec4I13__nv_bfloat16mEvPKT0_S3_PS1_ji)
        .other          _Z21fused_glu_kernel_vec4I13__nv_bfloat16mEvPKT0_S3_PS1_ji,@"STO_CUDA_ENTRY STV_DEFAULT"
_Z21fused_glu_kernel_vec4I13__nv_bfloat16mEvPKT0_S3_PS1_ji:
.text._Z21fused_glu_kernel_vec4I13__nv_bfloat16mEvPKT0_S3_PS1_ji:
        /* <DEDUP_REMOVED lines=13> */
[----:B-1----:R-:W4:Y:S01]  /*00d0*/  LDG.E.64.CONSTANT R6, desc[UR4][R6.64] ;  /* 0x0000000406067981 */ /* 0x002f22000c1e9b00 */
[----:B--2---:R-:W-:-:S06]  /*00e0*/  IMAD.WIDE R8, R10, 0x8, R8 ;  /* 0x000000080a087825 */ /* 0x004fcc00078e0208 */
[----:B------:R-:W5:Y:S01]  /*00f0*/  LDG.E.64.CONSTANT R8, desc[UR4][R8.64] ;  /* 0x0000000408087981 */ /* 0x000f62000c1e9b00 */
[----:B---3--:R-:W-:Y:S02]  /*0100*/  ISETP.GT.AND P0, PT, R5, 0x1, PT ;  /* 0x000000010500780c */ /* 0x008fe40003f04270 */
[C-C-:B----4-:R-:W-:Y:S02]  /*0110*/  SHF.R.U64 R3, R6.reuse, 0x10, R7.reuse ;  /* 0x0000001006037819 */ /* 0x150fe40000001207 */
[----:B------:R-:W-:Y:S02]  /*0120*/  SHF.R.U32.HI R0, RZ, 0x10, R7 ;  /* 0x00000010ff007819 */ /* 0x000fe40000011607 */
[----:B------:R-:W-:Y:S02]  /*0130*/  SHF.L.U32 R4, R6, 0x10, RZ ;  /* 0x0000001006047819 */ /* 0x000fe400000006ff */
[----:B------:R-:W-:Y:S02]  /*0140*/  SHF.L.U32 R2, R7, 0x10, RZ ;  /* 0x0000001007027819 */ /* 0x000fe400000006ff */
[----:B------:R-:W-:-:S02]  /*0150*/  SHF.L.U32 R3, R3, 0x10, RZ ;  /* 0x0000001003037819 */ /* 0x000fc400000006ff */
[----:B------:R-:W-:Y:S01]  /*0160*/  SHF.L.U32 R0, R0, 0x10, RZ ;  /* 0x0000001000007819 */ /* 0x000fe200000006ff */
[----:B------:R-:W-:Y:S06]  /*0170*/  @P0 BRA `(.L_x_3216) ;  /* 0x0000000c00180947 */ /* 0x000fec0003800000 */
[----:B------:R-:W-:-:S04]  /*0180*/  VIMNMX.U32 R5, PT, PT, R5, 0x2, PT ;  /* 0x0000000205057848 */ /* 0x000fc80003fe0000 */
[----:B------:R-:W-:-:S04]  /*0190*/  SHF.L.U32 R5, R5, 0x2, RZ ;  /* 0x0000000205057819 */ /* 0x000fc800000006ff */
[----:B------:R-:W0:Y:S02]  /*01a0*/  LDC R6, c[0x2][R5] ;  /* 0x0080000005067b82 */ /* 0x000e240000000800 */
[----:B0-----:R-:W-:-:S04]  /*01b0*/  SHF.R.S32.HI R7, RZ, 0x1f, R6 ;  /* 0x0000001fff077819 */ /* 0x001fc80000011406 */
.L_x_3608:
[----:B------:R-:W-:Y:S05]  /*01c0*/  BRX R6 -0x1d0                                                                           (*"BRANCH_TARGETS .L_x_3609,.L_x_3610,.L_x_3611"*) ;  /* 0xfffffffc068c7949 */ /* 0x000fea000383ffff */
.L_x_3610:
[----:B------:R-:W-:Y:S01]  /*01d0*/  FMUL R5, R4, R4 ;  /* 0x0000000404057220 */ /* 0x000fe20000400000 */
[C---:B------:R-:W-:Y:S01]  /*01e0*/  FMUL R6, R3.reuse, R3 ;  /* 0x0000000303067220 */ /* 0x040fe20000400000 */
[----:B------:R-:W-:Y:S01]  /*01f0*/  FMUL R7, R2, R2 ;  /* 0x0000000202077220 */ /* 0x000fe20000400000 */
[----:B------:R-:W-:Y:S01]  /*0200*/  FMUL R13, R0, R0 ;  /* 0x00000000000d7220 */ /* 0x000fe20000400000 */
[----:B------:R-:W-:Y:S01]  /*0210*/  FMUL R5, R4, R5 ;  /* 0x0000000504057220 */ /* 0x000fe20000400000 */
[----:B------:R-:W-:Y:S01]  /*0220*/  FMUL R6, R3, R6 ;  /* 0x0000000603067220 */ /* 0x000fe20000400000 */
[----:B------:R-:W-:Y:S01]  /*0230*/  FMUL R7, R2, R7 ;  /* 0x0000000702077220 */ /* 0x000fe20000400000 */
[----:B------:R-:W-:Y:S01]  /*0240*/  FMUL R13, R0, R13 ;  /* 0x0000000d000d7220 */ /* 0x000fe20000400000 */
[----:B------:R-:W-:Y:S01]  /*0250*/  FFMA R5, R5, 0.044714998453855514526, R4 ;  /* 0x3d37271305057823 */ /* 0x000fe20000000004 */
[----:B------:R-:W-:Y:S01]  /*0260*/  FFMA R6, R6, 0.044714998453855514526, R3 ;  /* 0x3d37271306067823 */ /* 0x000fe20000000003 */
[----:B------:R-:W-:Y:S01]  /*0270*/  FFMA R7, R7, 0.044714998453855514526, R2 ;  /* 0x3d37271307077823 */ /* 0x000fe20000000002 */
[----:B------:R-:W-:Y:S01]  /*0280*/  FFMA R13, R13, 0.044714998453855514526, R0 ;  /* 0x3d3727130d0d7823 */ /* 0x000fe20000000000 */
[----:B------:R-:W-:Y:S01]  /*0290*/  FMUL R11, R5, 0.79788458347320556641 ;  /* 0x3f4c422a050b7820 */ /* 0x000fe20000400000 */
[----:B------:R-:W-:Y:S01]  /*02a0*/  FMUL R12, R6, 0.79788458347320556641 ;  /* 0x3f4c422a060c7820 */ /* 0x000fe20000400000 */
[----:B------:R-:W-:Y:S01]  /*02b0*/  FMUL R14, R7, 0.79788458347320556641 ;  /* 0x3f4c422a070e7820 */ /* 0x000fe20000400000 */
[----:B------:R-:W-:Y:S01]  /*02c0*/  FMUL R13, R13, 0.79788458347320556641 ;  /* 0x3f4c422a0d0d7820 */ /* 0x000fe20000400000 */
[----:B------:R-:W-:Y:S01]  /*02d0*/  FMUL R5, |R11|, 2.8853900432586669922 ;  /* 0x4038aa3b0b057820 */ /* 0x000fe20000400200 */
[----:B------:R-:W-:Y:S01]  /*02e0*/  FMUL R6, |R12|, 2.8853900432586669922 ;  /* 0x4038aa3b0c067820 */ /* 0x000fe20000400200 */
[----:B------:R-:W-:Y:S01]  /*02f0*/  FMUL R7, |R14|, 2.8853900432586669922 ;  /* 0x4038aa3b0e077820 */ /* 0x000fe20000400200 */
[----:B------:R-:W-:Y:S01]  /*0300*/  FMUL R17, |R13|, 2.8853900432586669922 ;  /* 0x4038aa3b0d117820 */ /* 0x000fe20000400200 */
[----:B------:R-:W-:-:S02]  /*0310*/  HFMA2 R16, -RZ, RZ, 1.125, -9232 ;  /* 0x3c80f082ff107431 */ /* 0x000fc400000001ff */
[C---:B------:R-:W-:Y:S01]  /*0320*/  FMUL R20, R11.reuse, R11 ;  /* 0x0000000b0b147220 */ /* 0x040fe20000400000 */
[----:B------:R-:W0:Y:S01]  /*0330*/  MUFU.EX2 R5, R5 ;  /* 0x0000000500057308 */ /* 0x000e220000000800 */
[----:B------:R-:W-:Y:S01]  /*0340*/  FMUL R23, R14, R14 ;  /* 0x0000000e0e177220 */ /* 0x000fe20000400000 */
[----:B------:R-:W-:Y:S01]  /*0350*/  FMUL R21, R12, R12 ;  /* 0x0000000c0c157220 */ /* 0x000fe20000400000 */
[----:B------:R-:W-:Y:S01]  /*0360*/  FSETP.GE.AND P2, PT, |R11|, 0.60000002384185791016, PT ;  /* 0x3f19999a0b00780b */ /* 0x000fe20003f46200 */
[----:B------:R-:W-:Y:S01]  /*0370*/  FMUL R4, R4, 0.5 ;  /* 0x3f00000004047820 */ /* 0x000fe20000400000 */
[----:B------:R-:W-:Y:S01]  /*0380*/  FSETP.GE.AND P1, PT, |R12|, 0.60000002384185791016, PT ;  /* 0x3f19999a0c00780b */ /* 0x000fe20003f26200 */
[----:B------:R-:W-:Y:S01]  /*0390*/  FMUL R3, R3, 0.5 ;  /* 0x3f00000003037820 */ /* 0x000fe20000400000 */
[----:B------:R-:W-:Y:S01]  /*03a0*/  FSETP.GE.AND P6, PT, |R11|, 9.010913848876953125, PT ;  /* 0x41102cb40b00780b */ /* 0x000fe20003fc6200 */
[----:B------:R-:W1:Y:S01]  /*03b0*/  MUFU.EX2 R6, R6 ;  /* 0x0000000600067308 */ /* 0x000e620000000800 */
[C---:B------:R-:W-:Y:S01]  /*03c0*/  FFMA R22, R23.reuse, R16, -0.052303962409496307373 ;  /* 0xbd563cae17167423 */ /* 0x040fe20000000010 */
[----:B------:R-:W-:Y:S01]  /*03d0*/  FSETP.GE.AND P0, PT, |R14|, 0.60000002384185791016, PT ;  /* 0x3f19999a0e00780b */ /* 0x000fe20003f06200 */
[----:B------:R-:W-:Y:S01]  /*03e0*/  FMUL R2, R2, 0.5 ;  /* 0x3f00000002027820 */ /* 0x000fe20000400000 */
[----:B------:R-:W-:Y:S01]  /*03f0*/  FSETP.GE.AND P5, PT, |R12|, 9.010913848876953125, PT ;  /* 0x41102cb40c00780b */ /* 0x000fe20003fa6200 */
[----:B------:R-:W-:Y:S01]  /*0400*/  FFMA R24, R23, R22, 0.1331529766321182251 ;  /* 0x3e08594117187423 */ /* 0x000fe20000000016 */
[----:B------:R-:W-:Y:S01]  /*0410*/  MOV R22, 0x3f800000 ;  /* 0x3f80000000167802 */ /* 0x000fe20000000f00 */
[----:B------:R-:W-:Y:S01]  /*0420*/  FMUL R0, R0, 0.5 ;  /* 0x3f00000000007820 */ /* 0x000fe20000400000 */
[----:B------:R-:W2:Y:S01]  /*0430*/  MUFU.EX2 R7, R7 ;  /* 0x0000000700077308 */ /* 0x000ea20000000800 */
[----:B0-----:R-:W-:Y:S01]  /*0440*/  FADD R5, R5, 1 ;  /* 0x3f80000005057421 */ /* 0x001fe20000000000 */
[----:B------:R-:W-:-:S02]  /*0450*/  FSETP.GE.AND P4, PT, |R14|, 9.010913848876953125, PT ;  /* 0x41102cb40e00780b */ /* 0x000fc40003f86200 */
[----:B------:R-:W-:-:S04]  /*0460*/  FSETP.GE.AND P3, PT, |R13|, 9.010913848876953125, PT ;  /* 0x41102cb40d00780b */ /* 0x000fc80003f66200 */
[----:B------:R-:W0:Y:S01]  /*0470*/  MUFU.EX2 R17, R17 ;  /* 0x0000001100117308 */ /* 0x000e220000000800 */
[----:B-1----:R-:W-:Y:S01]  /*0480*/  FADD R19, R6, 1 ;  /* 0x3f80000006137421 */ /* 0x002fe20000000000 */
[----:B------:R-:W-:-:S04]  /*0490*/  FFMA R6, R21, R16, -0.052303962409496307373 ;  /* 0xbd563cae15067423 */ /* 0x000fc80000000010 */
[----:B------:R-:W-:Y:S02]  /*04a0*/  FFMA R6, R21, R6, 0.1331529766321182251 ;  /* 0x3e08594115067423 */ /* 0x000fe40000000006 */
[----:B------:R1:W3:Y:S01]  /*04b0*/  MUFU.RCP R15, R5 ;  /* 0x00000005000f7308 */ /* 0x0002e20000001000 */
[----:B--2---:R-:W-:Y:S01]  /*04c0*/  FADD R18, R7, 1 ;  /* 0x3f80000007127421 */ /* 0x004fe20000000000 */
[----:B------:R-:W-:Y:S01]  /*04d0*/  FFMA R7, R20, R16, -0.052303962409496307373 ;  /* 0xbd563cae14077423 */ /* 0x000fe20000000010 */
[----:B------:R-:W-:-:S04]  /*04e0*/  FFMA R6, R21, R6, -0.33332768082618713379 ;  /* 0xbeaaa9ed15067423 */ /* 0x000fc80000000006 */
[----:B------:R-:W-:Y:S01]  /*04f0*/  FFMA R21, R21, R6, RZ ;  /* 0x0000000615157223 */ /* 0x000fe200000000ff */
[----:B------:R-:W2:Y:S01]  /*0500*/  MUFU.RCP R19, R19 ;  /* 0x0000001300137308 */ /* 0x000ea20000001000 */
[----:B0-----:R-:W-:Y:S01]  /*0510*/  FADD R25, R17, 1 ;  /* 0x3f80000011197421 */ /* 0x001fe20000000000 */
[----:B-1----:R-:W-:Y:S01]  /*0520*/  FFMA R5, R20, R7, 0.1331529766321182251 ;  /* 0x3e08594114057423 */ /* 0x002fe20000000007 */
[----:B------:R-:W-:-:S03]  /*0530*/  FFMA R7, R23, R24, -0.33332768082618713379 ;  /* 0xbeaaa9ed17077423 */ /* 0x000fc60000000018 */
[C---:B------:R-:W-:Y:S01]  /*0540*/  FFMA R5, R20.reuse, R5, -0.33332768082618713379 ;  /* 0xbeaaa9ed14057423 */ /* 0x040fe20000000005 */
[----:B------:R-:W-:Y:S01]  /*0550*/  FFMA R7, R23, R7, RZ ;  /* 0x0000000717077223 */ /* 0x000fe200000000ff */
[----:B------:R-:W0:Y:S01]  /*0560*/  MUFU.RCP R18, R18 ;  /* 0x0000001200127308 */ /* 0x000e220000001000 */
[----:B---3--:R-:W-:Y:S01]  /*0570*/  FFMA R15, R15, -2, R22 ;  /* 0xc00000000f0f7823 */ /* 0x008fe20000000016 */
[----:B------:R-:W-:Y:S01]  /*0580*/  FFMA R20, R20, R5, RZ ;  /* 0x0000000514147223 */ /* 0x000fe200000000ff */
[----:B------:R-:W-:-:S03]  /*0590*/  FMUL R5, R13, R13 ;  /* 0x0000000d0d057220 */ /* 0x000fc60000400000 */
[----:B------:R-:W-:Y:S01]  /*05a0*/  FSEL R6, R15, 1, !P6 ;  /* 0x3f8000000f067808 */ /* 0x000fe20007000000 */
[----:B------:R-:W-:Y:S01]  /*05b0*/  FFMA R16, R5, R16, -0.052303962409496307373 ;  /* 0xbd563cae05107423 */ /* 0x000fe20000000010 */
[----:B------:R-:W1:Y:S01]  /*05c0*/  MUFU.RCP R17, R25 ;  /* 0x0000001900117308 */ /* 0x000e620000001000 */
[--C-:B--2---:R-:W-:Y:S01]  /*05d0*/  FFMA R19, R19, -2, R22.reuse ;  /* 0xc000000013137823 */ /* 0x104fe20000000016 */
[----:B------:R-:W-:Y:S01]  /*05e0*/  FSETP.GE.AND P6, PT, |R13|, 0.60000002384185791016, PT ;  /* 0x3f19999a0d00780b */ /* 0x000fe20003fc6200 */
[----:B------:R-:W-:Y:S01]  /*05f0*/  FFMA R16, R5, R16, 0.1331529766321182251 ;  /* 0x3e08594105107423 */ /* 0x000fe20000000010 */
[--C-:B------:R-:W-:Y:S01]  /*0600*/  LOP3.LUT R6, R6, 0x80000000, R11.reuse, 0xb8, !PT ;  /* 0x8000000006067812 */ /* 0x100fe200078eb80b */
[----:B------:R-:W-:Y:S01]  /*0610*/  @!P2 FFMA R6, R11, R20, R11 ;  /* 0x000000140b06a223 */ /* 0x000fe2000000000b */
[----:B------:R-:W-:Y:S01]  /*0620*/  FSEL R19, R19, 1, !P5 ;  /* 0x3f80000013137808 */ /* 0x000fe20006800000 */
[----:B0-----:R-:W-:-:S03]  /*0630*/  FFMA R18, R18, -2, R22 ;  /* 0xc000000012127823 */ /* 0x001fc60000000016 */
[--C-:B------:R-:W-:Y:S01]  /*0640*/  LOP3.LUT R19, R19, 0x80000000, R12.reuse, 0xb8, !PT ;  /* 0x8000000013137812 */ /* 0x100fe200078eb80c */
[----:B------:R-:W-:Y:S01]  /*0650*/  @!P1 FFMA R19, R12, R21, R12 ;  /* 0x000000150c139223 */ /* 0x000fe2000000000c */
[----:B------:R-:W-:Y:S01]  /*0660*/  FSEL R15, R18, 1, !P4 ;  /* 0x3f800000120f7808 */ /* 0x000fe20006000000 */
[----:B-1----:R-:W-:Y:S01]  /*0670*/  FFMA R17, R17, -2, R22 ;  /* 0xc000000011117823 */ /* 0x002fe20000000016 */
[----:B------:R-:W-:Y:S02]  /*0680*/  FFMA R22, R5, R16, -0.33332768082618713379 ;  /* 0xbeaaa9ed05167423 */ /* 0x000fe40000000010 */
[--C-:B------:R-:W-:Y:S01]  /*0690*/  LOP3.LUT R15, R15, 0x80000000, R14.reuse, 0xb8, !PT ;  /* 0x800000000f0f7812 */ /* 0x100fe200078eb80e */
[----:B------:R-:W-:Y:S01]  /*06a0*/  @!P0 FFMA R15, R14, R7, R14 ;  /* 0x000000070e0f8223 */ /* 0x000fe2000000000e */
[----:B------:R-:W-:Y:S01]  /*06b0*/  FSEL R16, R17, 1, !P3 ;  /* 0x3f80000011107808 */ /* 0x000fe20005800000 */
[----:B------:R-:W-:Y:S01]  /*06c0*/  FFMA R22, R5, R22, RZ ;  /* 0x0000001605167223 */ /* 0x000fe200000000ff */
[----:B------:R-:W-:Y:S01]  /*06d0*/  FADD R5, R6, 1 ;  /* 0x3f80000006057421 */ /* 0x000fe20000000000 */
[----:B------:R-:W-:Y:S01]  /*06e0*/  FADD R6, R19, 1 ;  /* 0x3f80000013067421 */ /* 0x000fe20000000000 */
[--C-:B------:R-:W-:Y:S01]  /*06f0*/  LOP3.LUT R16, R16, 0x80000000, R13.reuse, 0xb8, !PT ;  /* 0x8000000010107812 */ /* 0x100fe200078eb80d */
[----:B------:R-:W-:Y:S01]  /*0700*/  FADD R15, R15, 1 ;  /* 0x3f8000000f0f7421 */ /* 0x000fe20000000000 */
[----:B------:R-:W-:Y:S01]  /*0710*/  @!P6 FFMA R16, R13, R22, R13 ;  /* 0x000000160d10e223 */ /* 0x000fe2000000000d */
[----:B------:R-:W-:Y:S01]  /*0720*/  FMUL R4, R4, R5 ;  /* 0x0000000504047220 */ /* 0x000fe20000400000 */
[----:B------:R-:W-:Y:S01]  /*0730*/  FMUL R3, R3, R6 ;  /* 0x0000000603037220 */ /* 0x000fe20000400000 */
[----:B------:R-:W-:Y:S01]  /*0740*/  FMUL R2, R2, R15 ;  /* 0x0000000f02027220 */ /* 0x000fe20000400000 */
[----:B------:R-:W-:-:S03]  /*0750*/  FADD R5, R16, 1 ;  /* 0x3f80000010057421 */ /* 0x000fc60000000000 */
[----:B------:R-:W-:Y:S01]  /*0760*/  F2FP.BF16.F32.PACK_AB R6, R3, R4 ;  /* 0x000000040306723e */ /* 0x000fe200000010ff */
[----:B------:R-:W-:Y:S01]  /*0770*/  FMUL R0, R0, R5 ;  /* 0x0000000500007220 */ /* 0x000fe20000400000 */
[----:B------:R-:W-:Y:S01]  /*0780*/  F2FP.BF16.F32.PACK_AB R3, RZ, R2 ;  /* 0x00000002ff03723e */ /* 0x000fe200000010ff */
[----:B------:R-:W-:Y:S06]  /*0790*/  BRA `(.L_x_3217) ;  /* 0x0000001c003c7947 */ /* 0x000fec0003800000 */
.L_x_3609:
        /* <DEDUP_REMOVED lines=20> */
[----:B-----5:R-:W-:Y:S05]  /*08e0*/  CALL.REL.NOINC `($__internal_3_$__cuda_sm3x_div_rn_noftz_f32_slowpath) ;  /* 0x0000001c00387944 */ /* 0x020fea0003c00000 */
[----:B------:R-:W-:-:S07]  /*08f0*/  MOV R6, R4 ;  /* 0x0000000400067202 */ /* 0x000fce0000000f00 */
.L_x_3219:
[----:B------:R-:W-:Y:S05]  /*0900*/  BSYNC.RECONVERGENT B0 ;  /* 0x0000000000007941 */ /* 0x000fea0003800200 */
.L_x_3218:
[----:B------:R-:W-:Y:S01]  /*0910*/  HFMA2 R4, -RZ, RZ, 0.96630859375, -0.0022525787353515625 ;  /* 0x3bbb989dff047431 */ /* 0x000fe200000001ff */
[----:B------:R-:W-:Y:S01]  /*0920*/  MOV R5, 0x437c0000 ;  /* 0x437c000000057802 */ /* 0x000fe20000000f00 */
[----:B------:R-:W-:Y:S01]  /*0930*/  BSSY.RECONVERGENT B0, `(.L_x_3220) ;  /* 0x0000015000007945 */ /* 0x000fe20003800200 */
[----:B------:R-:W-:Y:S02]  /*0940*/  F2FP.BF16.F32.PACK_AB R6, RZ, R6 ;  /* 0x00000006ff06723e */ /* 0x000fe400000010ff */
        /* <DEDUP_REMOVED lines=18> */
[----:B-----5:R-:W-:Y:S05]  /*0a70*/  CALL.REL.NOINC `($__internal_3_$__cuda_sm3x_div_rn_noftz_f32_slowpath) ;  /* 0x0000001800d47944 */ /* 0x020fea0003c00000 */
.L_x_3221:
[----:B------:R-:W-:Y:S05]  /*0a80*/  BSYNC.RECONVERGENT B0 ;  /* 0x0000000000007941 */ /* 0x000fea0003800200 */
.L_x_3220:
[----:B------:R-:W-:Y:S01]  /*0a90*/  HFMA2 R3, -RZ, RZ, 0.96630859375, -0.0022525787353515625 ;  /* 0x3bbb989dff037431 */ /* 0x000fe200000001ff */
[----:B------:R-:W-:Y:S01]  /*0aa0*/  MOV R12, 0x437c0000 ;  /* 0x437c0000000c7802 */ /* 0x000fe20000000f00 */
[----:B------:R-:W-:Y:S01]  /*0ab0*/  BSSY.RECONVERGENT B0, `(.L_x_3222) ;  /* 0x0000017000007945 */ /* 0x000fe20003800200 */
[----:B------:R-:W-:-:S04]  /*0ac0*/  F2FP.BF16.F32.PACK_AB R11, RZ, R4 ;  /* 0x00000004ff0b723e */ /* 0x000fc800000010ff */
[----:B------:R-:W-:Y:S01]  /*0ad0*/  PRMT R6, R6, 0x5410, R11 ;  /* 0x0000541006067816 */ /* 0x000fe2000000000b */
        /* <DEDUP_REMOVED lines=19> */
[----:B-----5:R-:W-:Y:S05]  /*0c10*/  CALL.REL.NOINC `($__internal_3_$__cuda_sm3x_div_rn_noftz_f32_slowpath) ;  /* 0x00000018006c7944 */ /* 0x020fea0003c00000 */
.L_x_3223:
[----:B------:R-:W-:Y:S05]  /*0c20*/  BSYNC.RECONVERGENT B0 ;  /* 0x0000000000007941 */ /* 0x000fea0003800200 */
.L_x_3222:
        /* <DEDUP_REMOVED lines=15> */
[----:B------:R-:W-:-:S03]  /*0d20*/  F2FP.BF16.F32.PACK_AB R3, RZ, R4 ;  /* 0x00000004ff03723e */ /* 0x000fc600000010ff */
[----:B------:R-:W-:-:S04]  /*0d30*/  FFMA R2, R0, R7, RZ ;  /* 0x0000000700027223 */ /* 0x000fc800000000ff */
[----:B------:R-:W-:-:S04]  /*0d40*/  FFMA R11, -R5, R2, R0 ;  /* 0x00000002050b7223 */ /* 0x000fc80000000100 */
[----:B------:R-:W-:Y:S01]  /*0d50*/  FFMA R2, R7, R11, R2 ;  /* 0x0000000b07027223 */ /* 0x000fe20000000002 */
[----:B-1----:R-:W-:Y:S06]  /*0d60*/  @!P0 BRA `(.L_x_3225) ;  /* 0x0000000000108947 */ /* 0x002fec0003800000 */
[----:B------:R-:W-:Y:S02]  /*0d70*/  MOV R4, R0 ;  /* 0x0000000000047202 */ /* 0x000fe40000000f00 */
[----:B------:R-:W-:-:S07]  /*0d80*/  MOV R12, 0xda0 ;  /* 0x00000da0000c7802 */ /* 0x000fce0000000f00 */
[----:B-----5:R-:W-:Y:S05]  /*0d90*/  CALL.REL.NOINC `($__internal_3_$__cuda_sm3x_div_rn_noftz_f32_slowpath) ;  /* 0x00000018000c7944 */ /* 0x020fea0003c00000 */
[----:B------:R-:W-:-:S07]  /*0da0*/  MOV R2, R4 ;  /* 0x0000000400027202 */ /* 0x000fce0000000f00 */
.L_x_3225:
[----:B------:R-:W-:Y:S05]  /*0db0*/  BSYNC.RECONVERGENT B0 ;  /* 0x0000000000007941 */ /* 0x000fea0003800200 */
.L_x_3224:
[----:B------:R-:W-:Y:S01]  /*0dc0*/  MOV R0, R2 ;  /* 0x0000000200007202 */ /* 0x000fe20000000f00 */
[----:B------:R-:W-:Y:S06]  /*0dd0*/  BRA `(.L_x_3217) ;  /* 0x0000001400ac7947 */ /* 0x000fec0003800000 */
.L_x_3216:
[----:B------:R-:W-:-:S04]  /*0de0*/  MOV R6, 0xfffffffe ;  /* 0xfffffffe00067802 */ /* 0x000fc80000000f00 */
[----:B------:R-:W-:-:S04]  /*0df0*/  VIADDMNMX.U32 R5, R5, R6, 0x2, PT ;  /* 0x0000000205057446 */ /* 0x000fc80003800006 */
[----:B------:R-:W-:-:S04]  /*0e00*/  SHF.L.U32 R5, R5, 0x2, RZ ;  /* 0x0000000205057819 */ /* 0x000fc800000006ff */
[----:B------:R-:W0:Y:S02]  /*0e10*/  LDC R6, c[0x2][R5+0xc] ;  /* 0x0080030005067b82 */ /* 0x000e240000000800 */
[----:B0-----:R-:W-:-:S04]  /*0e20*/  SHF.R.S32.HI R7, RZ, 0x1f, R6 ;  /* 0x0000001fff077819 */ /* 0x001fc80000011406 */
.L_x_3612:
[----:B------:R-:W-:Y:S05]  /*0e30*/  BRX R6 -0xe40                                                                           (*"BRANCH_TARGETS .L_x_3613,.L_x_3614,.L_x_3611"*) ;  /* 0xfffffff006707949 */ /* 0x000fea000383ffff */
.L_x_3611:
        /* <DEDUP_REMOVED lines=23> */
.L_x_3227:
[----:B------:R-:W-:Y:S05]  /*0fb0*/  BSYNC.RECONVERGENT B0 ;  /* 0x0000000000007941 */ /* 0x000fea0003800200 */
.L_x_3226:
        /* <DEDUP_REMOVED lines=8> */
[----:B------:R-:W-:Y:S01]  /*1040*/  FFMA R7, R3, -1.925963033500011079e-08, R6 ;  /* 0xb2a5706003077823 */ /* 0x000fe20000000006 */
[----:B------:R-:W-:-:S05]  /*1050*/  F2FP.BF16.F32.PACK_AB R6, RZ, R5 ;  /* 0x00000005ff06723e */ /* 0x000fca00000010ff */
        /* <DEDUP_REMOVED lines=14> */
.L_x_3229:
[----:B------:R-:W-:Y:S05]  /*1140*/  BSYNC.RECONVERGENT B0 ;  /* 0x0000000000007941 */ /* 0x000fea0003800200 */
.L_x_3228:
        /* <DEDUP_REMOVED lines=25> */
.L_x_3231:
[----:B------:R-:W-:Y:S05]  /*12e0*/  BSYNC.RECONVERGENT B0 ;  /* 0x0000000000007941 */ /* 0x000fea0003800200 */
.L_x_3230:
        /* <DEDUP_REMOVED lines=24> */
.L_x_3233:
[----:B------:R-:W-:Y:S05]  /*1470*/  BSYNC.RECONVERGENT B0 ;  /* 0x0000000000007941 */ /* 0x000fea0003800200 */
.L_x_3232:
[----:B------:R-:W-:Y:S01]  /*1480*/  MOV R0, R2 ;  /* 0x0000000200007202 */ /* 0x000fe20000000f00 */
[----:B------:R-:W-:Y:S06]  /*1490*/  BRA `(.L_x_3217) ;  /* 0x0000000c00fc7947 */ /* 0x000fec0003800000 */
.L_x_3613:
[----:B------:R-:W-:Y:S02]  /*14a0*/  FMNMX R6, RZ, R4, !PT ;  /* 0x00000004ff067209 */ /* 0x000fe40007800000 */
[----:B------:R-:W-:Y:S02]  /*14b0*/  FMNMX R3, RZ, R3, !PT ;  /* 0x00000003ff037209 */ /* 0x000fe40007800000 */
[----:B------:R-:W-:Y:S02]  /*14c0*/  FMNMX R2, RZ, R2, !PT ;  /* 0x00000002ff027209 */ /* 0x000fe40007800000 */
[----:B------:R-:W-:Y:S02]  /*14d0*/  F2FP.BF16.F32.PACK_AB R6, R3, R6 ;  /* 0x000000060306723e */ /* 0x000fe400000010ff */
[----:B------:R-:W-:Y:S02]  /*14e0*/  FMNMX R0, RZ, R0, !PT ;  /* 0x00000000ff007209 */ /* 0x000fe40007800000 */
[----:B------:R-:W-:Y:S01]  /*14f0*/  F2FP.BF16.F32.PACK_AB R3, RZ, R2 ;  /* 0x00000002ff03723e */ /* 0x000fe200000010ff */
[----:B------:R-:W-:Y:S06]  /*1500*/  BRA `(.L_x_3217) ;  /* 0x0000000c00e07947 */ /* 0x000fec0003800000 */
.L_x_3614:
[----:B------:R-:W-:Y:S01]  /*1510*/  HFMA2 R7, -RZ, RZ, 2.703125, 0 ;  /* 0x41680000ff077431 */ /* 0x000fe200000001ff */
[----:B------:R-:W-:Y:S02]  /*1520*/  FSETP.GT.AND P0, PT, |R4|, 14.5, PT ;  /* 0x416800000400780b */ /* 0x000fe40003f04200 */
[----:B------:R-:W-:Y:S02]  /*1530*/  FSETP.GT.AND P1, PT, |R3|, 14.5, PT ;  /* 0x416800000300780b */ /* 0x000fe40003f24200 */
[C---:B------:R-:W-:Y:S02]  /*1540*/  LOP3.LUT R5, R7.reuse, 0x80000000, R4, 0xb8, !PT ;  /* 0x8000000007057812 */ /* 0x040fe400078eb804 */
[----:B------:R-:W-:Y:S02]  /*1550*/  LOP3.LUT R14, R7, 0x80000000, R3, 0xb8, !PT ;  /* 0x80000000070e7812 */ /* 0x000fe400078eb803 */
[----:B------:R-:W-:Y:S02]  /*1560*/  FSEL R5, R5, R4, P0 ;  /* 0x0000000405057208 */ /* 0x000fe40000000000 */
[----:B------:R-:W-:-:S02]  /*1570*/  FSEL R14, R14, R3, P1 ;  /* 0x000000030e0e7208 */ /* 0x000fc40000800000 */
[C---:B------:R-:W-:Y:S01]  /*1580*/  FSETP.GEU.AND P3, PT, R5.reuse, -1, PT ;  /* 0xbf8000000500780b */ /* 0x040fe20003f6e000 */
[C---:B------:R-:W-:Y:S01]  /*1590*/  FMUL R20, R5.reuse, -0.70710676908493041992 ;  /* 0xbf3504f305147820 */ /* 0x040fe20000400000 */
[C---:B------:R-:W-:Y:S01]  /*15a0*/  FSETP.GEU.AND P2, PT, R14.reuse, -1, PT ;  /* 0xbf8000000e00780b */ /* 0x040fe20003f4e000 */
[----:B------:R-:W-:Y:S01]  /*15b0*/  FMUL R19, R14, -0.70710676908493041992 ;  /* 0xbf3504f30e137820 */ /* 0x000fe20000400000 */
[----:B------:R-:W-:Y:S01]  /*15c0*/  FSETP.GT.AND P0, PT, |R2|, 14.5, PT ;  /* 0x416800000200780b */ /* 0x000fe20003f04200 */
[C---:B------:R-:W-:Y:S02]  /*15d0*/  FFMA R6, R5.reuse, -0.70710676908493041992, -R20 ;  /* 0xbf3504f305067823 */ /* 0x040fe40000000814 */
[C---:B------:R-:W-:Y:S02]  /*15e0*/  FFMA R11, R14.reuse, -0.70710676908493041992, -R19 ;  /* 0xbf3504f30e0b7823 */ /* 0x040fe40000000813 */
[----:B------:R-:W-:Y:S02]  /*15f0*/  FFMA R17, R5, -1.2101617485882343317e-08, R6 ;  /* 0xb24fe77a05117823 */ /* 0x000fe40000000006 */
[----:B------:R-:W-:-:S02]  /*1600*/  FFMA R18, R14, -1.2101617485882343317e-08, R11 ;  /* 0xb24fe77a0e127823 */ /* 0x000fc4000000000b */
[----:B------:R-:W-:Y:S02]  /*1610*/  FADD R6, R20, R17 ;  /* 0x0000001114067221 */ /* 0x000fe40000000000 */
[C---:B------:R-:W-:Y:S02]  /*1620*/  FADD R12, R19.reuse, R18 ;  /* 0x00000012130c7221 */ /* 0x040fe40000000000 */
[C---:B------:R-:W-:Y:S01]  /*1630*/  FADD R13, |R6|.reuse, 4 ;  /* 0x40800000060d7421 */ /* 0x040fe20000000200 */
[----:B------:R-:W-:Y:S01]  /*1640*/  FADD R11, |R6|, -4 ;  /* 0xc0800000060b7421 */ /* 0x000fe20000000200 */
[C---:B------:R-:W-:Y:S01]  /*1650*/  FADD R16, |R12|.reuse, 4 ;  /* 0x408000000c107421 */ /* 0x040fe20000000200 */
[----:B------:R-:W-:Y:S01]  /*1660*/  FADD R21, |R12|, -4 ;  /* 0xc08000000c157421 */ /* 0x000fe20000000200 */
[----:B------:R-:W0:Y:S01]  /*1670*/  MUFU.RCP R22, R13 ;  /* 0x0000000d00167308 */ /* 0x000e220000001000 */
[----:B------:R-:W-:Y:S01]  /*1680*/  @!P3 FADD R20, R20, -R6 ;  /* 0x800000061414b221 */ /* 0x000fe20000000000 */
[----:B------:R-:W-:Y:S01]  /*1690*/  @!P2 FADD R19, R19, -R12 ;  /* 0x8000000c1313a221 */ /* 0x000fe20000000000 */
[----:B------:R-:W-:-:S02]  /*16a0*/  FSETP.GEU.AND P5, PT, R6, RZ, PT ;  /* 0x000000ff0600720b */ /* 0x000fc40003fae000 */
[----:B------:R-:W-:Y:S01]  /*16b0*/  @!P3 FADD R17, R17, R20 ;  /* 0x000000141111b221 */ /* 0x000fe20000000000 */
[----:B------:R-:W-:Y:S01]  /*16c0*/  @!P2 FADD R19, R18, R19 ;  /* 0x000000131213a221 */ /* 0x000fe20000000000 */
[----:B------:R-:W-:Y:S01]  /*16d0*/  FSETP.GT.AND P6, PT, |R6|, 10.05500030517578125, PT ;  /* 0x4120e1480600780b */ /* 0x000fe20003fc4200 */
[----:B------:R-:W1:Y:S01]  /*16e0*/  MUFU.RCP R16, R16 ;  /* 0x0000001000107308 */ /* 0x000e620000001000 */
[----:B0-----:R-:W-:-:S04]  /*16f0*/  FMUL R15, R11, R22 ;  /* 0x000000160b0f7220 */ /* 0x001fc80000400000 */
[----:B------:R-:W-:Y:S01]  /*1700*/  FADD R11, R15, 1 ;  /* 0x3f8000000f0b7421 */ /* 0x000fe20000000000 */
[----:B-1----:R-:W-:-:S03]  /*1710*/  FMUL R23, R21, R16 ;  /* 0x0000001015177220 */ /* 0x002fc60000400000 */
[----:B------:R-:W-:Y:S01]  /*1720*/  FFMA R11, R11, -4, |R6| ;  /* 0xc08000000b0b7823 */ /* 0x000fe20000000406 */
[----:B------:R-:W-:-:S03]  /*1730*/  FADD R25, R23, 1 ;  /* 0x3f80000017197421 */ /* 0x000fc60000000000 */
[----:B------:R-:W-:Y:S01]  /*1740*/  FFMA R21, |R6|, -R15, R11 ;  /* 0x8000000f06157223 */ /* 0x000fe2000000020b */
[----:B------:R-:W-:Y:S01]  /*1750*/  MOV R11, 0x3a69a091 ;  /* 0x3a69a091000b7802 */ /* 0x000fe20000000f00 */
[----:B------:R-:W-:Y:S02]  /*1760*/  FFMA R25, R25, -4, |R12| ;  /* 0xc080000019197823 */ /* 0x000fe4000000040c */
[----:B------:R-:W-:Y:S02]  /*1770*/  FFMA R22, R22, R21, R15 ;  /* 0x0000001516167223 */ /* 0x000fe4000000000f */
[----:B------:R-:W-:Y:S02]  /*1780*/  FFMA R25, |R12|, -R23, R25 ;  /* 0x800000170c197223 */ /* 0x000fe40000000219 */
[----:B------:R-:W-:Y:S02]  /*1790*/  FFMA R13, R22, R11, 0.0070457882247865200043 ;  /* 0x3be6e05b160d7423 */ /* 0x000fe4000000000b */
[----:B------:R-:W-:-:S02]  /*17a0*/  FFMA R16, R16, R25, R23 ;  /* 0x0000001910107223 */ /* 0x000fc40000000017 */
[----:B------:R-:W-:Y:S02]  /*17b0*/  FFMA R13, R22, R13, -0.015866896137595176697 ;  /* 0xbc81fb4b160d7423 */ /* 0x000fe4000000000d */
[----:B------:R-:W-:Y:S02]  /*17c0*/  FFMA R15, R16, R11, 0.0070457882247865200043 ;  /* 0x3be6e05b100f7423 */ /* 0x000fe4000000000b */
[----:B------:R-:W-:Y:S02]  /*17d0*/  FFMA R13, R22, R13, 0.036429625004529953003 ;  /* 0x3d15373b160d7423 */ /* 0x000fe4000000000d */
[----:B------:R-:W-:Y:S01]  /*17e0*/  FFMA R21, R16, R15, -0.015866896137595176697 ;  /* 0xbc81fb4b10157423 */ /* 0x000fe2000000000f */
[----:B------:R-:W-:Y:S02]  /*17f0*/  HFMA2 R15, -RZ, RZ, 2, 0 ;  /* 0x40000000ff0f7431 */ /* 0x000fe400000001ff */
[----:B------:R-:W-:Y:S01]  /*1800*/  FFMA R13, R22, R13, -0.066643431782722473145 ;  /* 0xbd887c5a160d7423 */ /* 0x000fe2000000000d */
[----:B------:R-:W-:-:S03]  /*1810*/  FFMA R25, R16, R21, 0.036429625004529953003 ;  /* 0x3d15373b10197423 */ /* 0x000fc60000000015 */
[----:B------:R-:W-:Y:S01]  /*1820*/  FFMA R21, R22, R13, 0.093814529478549957275 ;  /* 0x3dc021d516157423 */ /* 0x000fe2000000000d */
[----:B------:R-:W-:-:S03]  /*1830*/  FFMA R25, R16, R25, -0.066643431782722473145 ;  /* 0xbd887c5a10197423 */ /* 0x000fc60000000019 */
[----:B------:R-:W-:Y:S01]  /*1840*/  FFMA R21, R22, R21, -0.10099056363105773926 ;  /* 0xbdced42416157423 */ /* 0x000fe20000000015 */
[----:B------:R-:W-:Y:S01]  /*1850*/  FFMA R23, |R6|, R15, 1 ;  /* 0x3f80000006177423 */ /* 0x000fe2000000020f */
[----:B------:R-:W-:Y:S01]  /*1860*/  FFMA R25, R16, R25, 0.093814529478549957275 ;  /* 0x3dc021d510197423 */ /* 0x000fe20000000019 */
[----:B------:R-:W-:Y:S01]  /*1870*/  FFMA R24, |R12|, R15, 1 ;  /* 0x3f8000000c187423 */ /* 0x000fe2000000020f */
[----:B------:R-:W-:Y:S01]  /*1880*/  FFMA R21, R22, R21, 0.06809400022029876709 ;  /* 0x3d8b74de16157423 */ /* 0x000fe20000000015 */
[----:B------:R-:W0:Y:S01]  /*1890*/  MUFU.RCP R13, R23 ;  /* 0x00000017000d7308 */ /* 0x000e220000001000 */
[----:B------:R-:W-:Y:S02]  /*18a0*/  FFMA R25, R16, R25, -0.10099056363105773926 ;  /* 0xbdced42410197423 */ /* 0x000fe40000000019 */
[----:B------:R-:W-:Y:S02]  /*18b0*/  FFMA R21, R22, R21, 0.015377387404441833496 ;  /* 0x3c7bf17016157423 */ /* 0x000fe40000000015 */
[----:B------:R-:W-:-:S02]  /*18c0*/  FFMA R25, R16, R25, 0.06809400022029876709 ;  /* 0x3d8b74de10197423 */ /* 0x000fc40000000019 */
[----:B------:R-:W-:Y:S01]  /*18d0*/  FFMA R21, R22, R21, -0.1396210789680480957 ;  /* 0xbe0ef8d416157423 */ /* 0x000fe20000000015 */
[----:B------:R-:W1:Y:S01]  /*18e0*/  MUFU.RCP R24, R24 ;  /* 0x0000001800187308 */ /* 0x000e620000001000 */
[----:B------:R-:W-:Y:S02]  /*18f0*/  FFMA R25, R16, R25, 0.015377387404441833496 ;  /* 0x3c7bf17010197423 */ /* 0x000fe40000000019 */
[----:B------:R-:W-:Y:S02]  /*1900*/  FFMA R21, R22, R21, 1.232995152473449707 ;  /* 0x3f9dd2c916157423 */ /* 0x000fe40000000015 */
[C---:B------:R-:W-:Y:S02]  /*1910*/  FFMA R25, R16.reuse, R25, -0.1396210789680480957 ;  /* 0xbe0ef8d410197423 */ /* 0x040fe40000000019 */
[----:B0-----:R-:W-:Y:S02]  /*1920*/  FMUL R22, R21, R13 ;  /* 0x0000000d15167220 */ /* 0x001fe40000400000 */
[----:B------:R-:W-:-:S02]  /*1930*/  FFMA R23, R16, R25, 1.232995152473449707 ;  /* 0x3f9dd2c910177423 */ /* 0x000fc40000000019 */
[----:B------:R-:W-:Y:S02]  /*1940*/  FMUL R16, R22, -2 ;  /* 0xc000000016107820 */ /* 0x000fe40000400000 */
[----:B-1----:R-:W-:Y:S02]  /*1950*/  FMUL R25, R23, R24 ;  /* 0x0000001817197220 */ /* 0x002fe40000400000 */
[C---:B------:R-:W-:Y:S01]  /*1960*/  FFMA R5, |R6|.reuse, R16, R21 ;  /* 0x0000001006057223 */ /* 0x040fe20000000215 */
[----:B------:R-:W-:Y:S01]  /*1970*/  FMUL R21, R6, -R6 ;  /* 0x8000000606157220 */ /* 0x000fe20000400000 */
[----:B------:R-:W-:Y:S02]  /*1980*/  FMUL R16, R25, -2 ;  /* 0xc000000019107820 */ /* 0x000fe40000400000 */
[----:B------:R-:W-:Y:S02]  /*1990*/  FADD R5, -R22, R5 ;  /* 0x0000000516057221 */ /* 0x000fe40000000100 */
[C---:B------:R-:W-:Y:S01]  /*19a0*/  FFMA R16, |R12|.reuse, R16, R23 ;  /* 0x000000100c107223 */ /* 0x040fe20000000217 */
[----:B------:R-:W-:Y:S01]  /*19b0*/  FMUL R23, R21, 1.4426950216293334961 ;  /* 0x3fb8aa3b15177820 */ /* 0x000fe20000400000 */
[----:B------:R-:W-:Y:S01]  /*19c0*/  FFMA R13, R13, R5, R22 ;  /* 0x000000050d0d7223 */ /* 0x000fe20000000016 */
[----:B------:R-:W-:Y:S01]  /*19d0*/  FMUL R5, R12, -R12 ;  /* 0x8000000c0c057220 */ /* 0x000fe20000400000 */
[----:B------:R-:W-:Y:S01]  /*19e0*/  FADD R14, -R25, R16 ;  /* 0x00000010190e7221 */ /* 0x000fe20000000100 */
[----:B------:R-:W-:-:S02]  /*19f0*/  MOV R16, 0x42fc0000 ;  /* 0x42fc000000107802 */ /* 0x000fc40000000f00 */
[----:B------:R-:W0:Y:S01]  /*1a00*/  FRND.TRUNC R23, R23 ;  /* 0x0000001700177307 */ /* 0x000e22000020d000 */
[----:B------:R-:W-:Y:S01]  /*1a10*/  FFMA R14, R24, R14, R25 ;  /* 0x0000000e180e7223 */ /* 0x000fe20000000019 */
[----:B------:R-:W-:Y:S01]  /*1a20*/  FMUL R27, R5, 1.4426950216293334961 ;  /* 0x3fb8aa3b051b7820 */ /* 0x000fe20000400000 */
[C---:B------:R-:W-:Y:S02]  /*1a30*/  LOP3.LUT R25, R7.reuse, 0x80000000, R2, 0xb8, !PT ;  /* 0x8000000007197812 */ /* 0x040fe400078eb802 */
[----:B------:R-:W-:Y:S02]  /*1a40*/  LOP3.LUT R7, R7, 0x80000000, R0, 0xb8, !PT ;  /* 0x8000000007077812 */ /* 0x000fe400078eb800 */
[----:B------:R-:W-:Y:S01]  /*1a50*/  FSEL R26, R25, R2, P0 ;  /* 0x00000002191a7208 */ /* 0x000fe20000000000 */
[----:B------:R-:W1:Y:S03]  /*1a60*/  FRND.TRUNC R27, R27 ;  /* 0x0000001b001b7307 */ /* 0x000e66000020d000 */
[C---:B------:R-:W-:Y:S01]  /*1a70*/  FSETP.GEU.AND P1, PT, R26.reuse, -1, PT ;  /* 0xbf8000001a00780b */ /* 0x040fe20003f2e000 */
[----:B------:R-:W-:Y:S01]  /*1a80*/  FMUL R25, R26, -0.70710676908493041992 ;  /* 0xbf3504f31a197820 */ /* 0x000fe20000400000 */
[----:B0-----:R-:W-:-:S02]  /*1a90*/  FSETP.GT.AND P0, PT, |R23|, 126, PT ;  /* 0x42fc00001700780b */ /* 0x001fc40003f04200 */
[----:B------:R-:W-:-:S04]  /*1aa0*/  LOP3.LUT R22, R16, 0x80000000, R23, 0xb8, !PT ;  /* 0x8000000010167812 */ /* 0x000fc800078eb817 */
[----:B------:R-:W-:Y:S01]  /*1ab0*/  FSEL R22, R22, R23, P0 ;  /* 0x0000001716167208 */ /* 0x000fe20000000000 */
[----:B------:R-:W-:Y:S01]  /*1ac0*/  FFMA R23, R26, -0.70710676908493041992, -R25 ;  /* 0xbf3504f31a177823 */ /* 0x000fe20000000819 */
[----:B-1----:R-:W-:Y:S02]  /*1ad0*/  FSETP.GT.AND P0, PT, |R27|, 126, PT ;  /* 0x42fc00001b00780b */ /* 0x002fe40003f04200 */
[----:B------:R-:W-:Y:S01]  /*1ae0*/  LOP3.LUT R24, R16, 0x80000000, R27, 0xb8, !PT ;  /* 0x8000000010187812 */ /* 0x000fe200078eb81b */
[----:B------:R-:W-:Y:S01]  /*1af0*/  FFMA R26, R26, -1.2101617485882343317e-08, R23 ;  /* 0xb24fe77a1a1a7823 */ /* 0x000fe20000000017 */
[----:B------:R-:W-:Y:S02]  /*1b00*/  FFMA R23, R22, -0.69314718246459960938, R21 ;  /* 0xbf31721816177823 */ /* 0x000fe40000000015 */
[----:B------:R-:W-:Y:S01]  /*1b10*/  FSEL R24, R24, R27, P0 ;  /* 0x0000001b18187208 */ /* 0x000fe20000000000 */
[----:B------:R-:W-:Y:S01]  /*1b20*/  FADD R20, R25, R26 ;  /* 0x0000001a19147221 */ /* 0x000fe20000000000 */
[----:B------:R-:W-:-:S03]  /*1b30*/  FFMA R23, R22, 1.9046542121259335545e-09, R23 ;  /* 0x3102e30816177823 */ /* 0x000fc60000000017 */
[--C-:B------:R-:W-:Y:S01]  /*1b40*/  FFMA R29, R24, -0.69314718246459960938, R5.reuse ;  /* 0xbf317218181d7823 */ /* 0x100fe20000000005 */
[----:B------:R-:W-:Y:S01]  /*1b50*/  FMUL R27, R23, 1.4426950216293334961 ;  /* 0x3fb8aa3b171b7820 */ /* 0x000fe20000400000 */
[----:B------:R-:W-:Y:S01]  /*1b60*/  @!P1 FADD R23, R25, -R20 ;  /* 0x8000001419179221 */ /* 0x000fe20000000000 */
[----:B------:R-:W-:Y:S01]  /*1b70*/  FFMA R5, -|R12|, |R12|, -R5 ;  /* 0x4000000c0c057223 */ /* 0x000fe20000000b05 */
[----:B------:R-:W-:Y:S01]  /*1b80*/  FFMA R29, R24, 1.9046542121259335545e-09, R29 ;  /* 0x3102e308181d7823 */ /* 0x000fe2000000001d */
[----:B------:R0:W1:Y:S01]  /*1b90*/  MUFU.EX2 R25, R27 ;  /* 0x0000001b00197308 */ /* 0x0000620000000800 */
[----:B------:R-:W-:Y:S01]  /*1ba0*/  @!P1 FADD R18, R26, R23 ;  /* 0x000000171a129221 */ /* 0x000fe20000000000 */
[----:B------:R-:W-:Y:S01]  /*1bb0*/  FADD R23, |R20|, 4 ;  /* 0x4080000014177421 */ /* 0x000fe20000000200 */
[----:B------:R-:W-:Y:S01]  /*1bc0*/  FMUL R29, R29, 1.4426950216293334961 ;  /* 0x3fb8aa3b1d1d7820 */ /* 0x000fe20000400000 */
[----:B------:R-:W-:Y:S01]  /*1bd0*/  FADD R26, R22, 12583039 ;  /* 0x4b40007f161a7421 */ /* 0x000fe20000000000 */
[----:B------:R-:W-:-:S03]  /*1be0*/  FADD R24, R24, 12583039 ;  /* 0x4b40007f18187421 */ /* 0x000fc60000000000 */
[----:B------:R-:W2:Y:S01]  /*1bf0*/  MUFU.RCP R23, R23 ;  /* 0x0000001700177308 */ /* 0x000ea20000001000 */
[----:B------:R-:W-:Y:S02]  /*1c00*/  SHF.L.U32 R26, R26, 0x17, RZ ;  /* 0x000000171a1a7819 */ /* 0x000fe400000006ff */
[----:B0-----:R-:W-:-:S05]  /*1c10*/  SHF.L.U32 R27, R24, 0x17, RZ ;  /* 0x00000017181b7819 */ /* 0x001fca00000006ff */
[----:B------:R-:W0:Y:S01]  /*1c20*/  MUFU.EX2 R22, R29 ;  /* 0x0000001d00167308 */ /* 0x000e220000000800 */
[----:B-1----:R-:W-:Y:S01]  /*1c30*/  FMUL R25, R26, R25 ;  /* 0x000000191a197220 */ /* 0x002fe20000400000 */
[----:B------:R-:W-:-:S04]  /*1c40*/  FADD R26, |R20|, -4 ;  /* 0xc0800000141a7421 */ /* 0x000fc80000000200 */
[----:B--2---:R-:W-:Y:S01]  /*1c50*/  FMUL R24, R26, R23 ;  /* 0x000000171a187220 */ /* 0x004fe20000400000 */
[----:B------:R-:W-:Y:S01]  /*1c60*/  FFMA R26, |R20|, R15, 1 ;  /* 0x3f800000141a7423 */ /* 0x000fe2000000020f */
[----:B0-----:R-:W-:Y:S02]  /*1c70*/  FMUL R22, R27, R22 ;  /* 0x000000161b167220 */ /* 0x001fe40000400000 */
[----:B------:R-:W-:Y:S02]  /*1c80*/  FADD R27, R24, 1 ;  /* 0x3f800000181b7421 */ /* 0x000fe40000000000 */
[----:B------:R-:W-:Y:S02]  /*1c90*/  FFMA R5, R22, R5, R22 ;  /* 0x0000000516057223 */ /* 0x000fe40000000016 */
[----:B------:R-:W-:Y:S02]  /*1ca0*/  FFMA R27, R27, -4, |R20| ;  /* 0xc08000001b1b7823 */ /* 0x000fe40000000414 */
[----:B------:R-:W-:-:S02]  /*1cb0*/  FMUL R5, R14, R5 ;  /* 0x000000050e057220 */ /* 0x000fc40000400000 */
        /* <DEDUP_REMOVED lines=8> */
[C---:B------:R-:W-:Y:S02]  /*1d40*/  FFMA R27, R24.reuse, R23, 0.06809400022029876709 ;  /* 0x3d8b74de181b7423 */ /* 0x040fe40000000017 */
[----:B------:R-:W0:Y:S02]  /*1d50*/  MUFU.RCP R23, R26 ;  /* 0x0000001a00177308 */ /* 0x000e240000001000 */
[----:B------:R-:W-:-:S04]  /*1d60*/  FFMA R27, R24, R27, 0.015377387404441833496 ;  /* 0x3c7bf170181b7423 */ /* 0x000fc8000000001b */
[----:B------:R-:W-:-:S04]  /*1d70*/  FFMA R27, R24, R27, -0.1396210789680480957 ;  /* 0xbe0ef8d4181b7423 */ /* 0x000fc8000000001b */
[----:B------:R-:W-:Y:S01]  /*1d80*/  FFMA R27, R24, R27, 1.232995152473449707 ;  /* 0x3f9dd2c9181b7423 */ /* 0x000fe2000000001b */
[----:B------:R-:W-:-:S04]  /*1d90*/  FFMA R24, -|R6|, |R6|, -R21 ;  /* 0x4000000606187223 */ /* 0x000fc80000000b15 */
[----:B------:R-:W-:Y:S01]  /*1da0*/  FFMA R24, R25, R24, R25 ;  /* 0x0000001819187223 */ /* 0x000fe20000000019 */
[----:B0-----:R-:W-:-:S03]  /*1db0*/  FMUL R28, R27, R23 ;  /* 0x000000171b1c7220 */ /* 0x001fc60000400000 */
[----:B------:R-:W-:Y:S01]  /*1dc0*/  FMUL R13, R13, R24 ;  /* 0x000000180d0d7220 */ /* 0x000fe20000400000 */
[----:B------:R-:W-:-:S04]  /*1dd0*/  FMUL R21, R28, -2 ;  /* 0xc00000001c157820 */ /* 0x000fc80000400000 */
[----:B------:R-:W-:-:S04]  /*1de0*/  FFMA R21, |R20|, R21, R27 ;  /* 0x0000001514157223 */ /* 0x000fc8000000021b */
[----:B------:R-:W-:-:S04]  /*1df0*/  FADD R21, -R28, R21 ;  /* 0x000000151c157221 */ /* 0x000fc80000000100 */
[----:B------:R-:W-:Y:S01]  /*1e00*/  FFMA R21, R23, R21, R28 ;  /* 0x0000001517157223 */ /* 0x000fe2000000001c */
[----:B------:R-:W-:-:S04]  /*1e10*/  FMUL R23, R20, -R20 ;  /* 0x8000001414177220 */ /* 0x000fc80000400000 */
[----:B------:R-:W-:-:S04]  /*1e20*/  FMUL R26, R23, 1.4426950216293334961 ;  /* 0x3fb8aa3b171a7820 */ /* 0x000fc80000400000 */
[----:B------:R-:W0:Y:S02]  /*1e30*/  FRND.TRUNC R25, R26 ;  /* 0x0000001a00197307 */ /* 0x000e24000020d000 */
[----:B0-----:R-:W-:Y:S02]  /*1e40*/  FSETP.GT.AND P0, PT, |R25|, 126, PT ;  /* 0x42fc00001900780b */ /* 0x001fe40003f04200 */
[----:B------:R-:W-:-:S04]  /*1e50*/  LOP3.LUT R28, R16, 0x80000000, R25, 0xb8, !PT ;  /* 0x80000000101c7812 */ /* 0x000fc800078eb819 */
[----:B------:R-:W-:Y:S02]  /*1e60*/  FSEL R28, R28, R25, P0 ;  /* 0x000000191c1c7208 */ /* 0x000fe40000000000 */
[----:B------:R-:W-:-:S03]  /*1e70*/  FSETP.GT.AND P0, PT, |R0|, 14.5, PT ;  /* 0x416800000000780b */ /* 0x000fc60003f04200 */
[--C-:B------:R-:W-:Y:S01]  /*1e80*/  FFMA R25, R28, -0.69314718246459960938, R23.reuse ;  /* 0xbf3172181c197823 */ /* 0x100fe20000000017 */
[----:B------:R-:W-:Y:S01]  /*1e90*/  FSEL R7, R7, R0, P0 ;  /* 0x0000000007077208 */ /* 0x000fe20000000000 */
[----:B------:R-:W-:Y:S02]  /*1ea0*/  FFMA R23, -|R20|, |R20|, -R23 ;  /* 0x4000001414177223 */ /* 0x000fe40000000b17 */
[C---:B------:R-:W-:Y:S01]  /*1eb0*/  FFMA R25, R28.reuse, 1.9046542121259335545e-09, R25 ;  /* 0x3102e3081c197823 */ /* 0x040fe20000000019 */
[----:B------:R-:W-:Y:S01]  /*1ec0*/  FADD R28, R28, 12583039 ;  /* 0x4b40007f1c1c7421 */ /* 0x000fe20000000000 */
[----:B------:R-:W-:Y:S02]  /*1ed0*/  FSETP.GEU.AND P0, PT, R7, -1, PT ;  /* 0xbf8000000700780b */ /* 0x000fe40003f0e000 */
[----:B------:R-:W-:Y:S02]  /*1ee0*/  FMUL R25, R25, 1.4426950216293334961 ;  /* 0x3fb8aa3b19197820 */ /* 0x000fe40000400000 */
[----:B------:R-:W-:Y:S01]  /*1ef0*/  SHF.L.U32 R26, R28, 0x17, RZ ;  /* 0x000000171c1a7819 */ /* 0x000fe200000006ff */
[----:B------:R-:W-:-:S03]  /*1f00*/  FMUL R28, R7, -0.70710676908493041992 ;  /* 0xbf3504f3071c7820 */ /* 0x000fc60000400000 */
[----:B------:R-:W0:Y:S01]  /*1f10*/  MUFU.EX2 R25, R25 ;  /* 0x0000001900197308 */ /* 0x000e220000000800 */
[----:B------:R-:W-:-:S04]  /*1f20*/  FFMA R22, R7, -0.70710676908493041992, -R28 ;  /* 0xbf3504f307167823 */ /* 0x000fc8000000081c */
[----:B------:R-:W-:-:S04]  /*1f30*/  FFMA R7, R7, -1.2101617485882343317e-08, R22 ;  /* 0xb24fe77a07077823 */ /* 0x000fc80000000016 */
[----:B------:R-:W-:-:S04]  /*1f40*/  FADD R22, R28, R7 ;  /* 0x000000071c167221 */ /* 0x000fc80000000000 */
[----:B------:R-:W-:Y:S01]  /*1f50*/  @!P0 FADD R28, R28, -R22 ;  /* 0x800000161c1c8221 */ /* 0x000fe20000000000 */
[----:B0-----:R-:W-:Y:S01]  /*1f60*/  FMUL R26, R26, R25 ;  /* 0x000000191a1a7220 */ /* 0x001fe20000400000 */
[C---:B------:R-:W-:Y:S02]  /*1f70*/  FADD R25, |R22|.reuse, 4 ;  /* 0x4080000016197421 */ /* 0x040fe40000000200 */
[----:B------:R-:W-:Y:S01]  /*1f80*/  @!P0 FADD R7, R7, R28 ;  /* 0x0000001c07078221 */ /* 0x000fe20000000000 */
[----:B------:R-:W-:Y:S01]  /*1f90*/  FADD R28, |R22|, -4 ;  /* 0xc0800000161c7421 */ /* 0x000fe20000000200 */
[----:B------:R-:W-:Y:S02]  /*1fa0*/  FFMA R26, R26, R23, R26 ;  /* 0x000000171a1a7223 */ /* 0x000fe4000000001a */
[----:B------:R-:W0:Y:S02]  /*1fb0*/  MUFU.RCP R25, R25 ;  /* 0x0000001900197308 */ /* 0x000e240000001000 */
[----:B------:R-:W-:Y:S01]  /*1fc0*/  FMUL R21, R21, R26 ;  /* 0x0000001a15157220 */ /* 0x000fe20000400000 */
[----:B0-----:R-:W-:-:S04]  /*1fd0*/  FMUL R28, R28, R25 ;  /* 0x000000191c1c7220 */ /* 0x001fc80000400000 */
[----:B------:R-:W-:-:S04]  /*1fe0*/  FADD R23, R28, 1 ;  /* 0x3f8000001c177421 */ /* 0x000fc80000000000 */
[----:B------:R-:W-:-:S04]  /*1ff0*/  FFMA R23, R23, -4, |R22| ;  /* 0xc080000017177823 */ /* 0x000fc80000000416 */
[----:B------:R-:W-:-:S04]  /*2000*/  FFMA R23, |R22|, -R28, R23 ;  /* 0x8000001c16177223 */ /* 0x000fc80000000217 */
[----:B------:R-:W-:Y:S01]  /*2010*/  FFMA R28, R25, R23, R28 ;  /* 0x00000017191c7223 */ /* 0x000fe2000000001c */
[----:B------:R-:W-:-:S03]  /*2020*/  FMUL R23, R22, -R22 ;  /* 0x8000001616177220 */ /* 0x000fc60000400000 */
[----:B------:R-:W-:Y:S01]  /*2030*/  FFMA R11, R28, R11, 0.0070457882247865200043 ;  /* 0x3be6e05b1c0b7423 */ /* 0x000fe2000000000b */
[----:B------:R-:W-:-:S03]  /*2040*/  FMUL R24, R23, 1.4426950216293334961 ;  /* 0x3fb8aa3b17187820 */ /* 0x000fc60000400000 */
[C---:B------:R-:W-:Y:S01]  /*2050*/  FFMA R11, R28.reuse, R11, -0.015866896137595176697 ;  /* 0xbc81fb4b1c0b7423 */ /* 0x040fe2000000000b */
[----:B------:R-:W0:Y:S03]  /*2060*/  FRND.TRUNC R25, R24 ;  /* 0x0000001800197307 */ /* 0x000e26000020d000 */
[----:B------:R-:W-:-:S04]  /*2070*/  FFMA R11, R28, R11, 0.036429625004529953003 ;  /* 0x3d15373b1c0b7423 */ /* 0x000fc8000000000b */
[----:B------:R-:W-:-:S04]  /*2080*/  FFMA R11, R28, R11, -0.066643431782722473145 ;  /* 0xbd887c5a1c0b7423 */ /* 0x000fc8000000000b */
[----:B------:R-:W-:Y:S01]  /*2090*/  FFMA R11, R28, R11, 0.093814529478549957275 ;  /* 0x3dc021d51c0b7423 */ /* 0x000fe2000000000b */
[----:B0-----:R-:W-:-:S03]  /*20a0*/  LOP3.LUT R16, R16, 0x80000000, R25, 0xb8, !PT ;  /* 0x8000000010107812 */ /* 0x001fc600078eb819 */
[----:B------:R-:W-:Y:S01]  /*20b0*/  FFMA R11, R28, R11, -0.10099056363105773926 ;  /* 0xbdced4241c0b7423 */ /* 0x000fe2000000000b */
[----:B------:R-:W-:-:S04]  /*20c0*/  FSETP.GT.AND P4, PT, |R25|, 126, PT ;  /* 0x42fc00001900780b */ /* 0x000fc80003f84200 */
[----:B------:R-:W-:Y:S02]  /*20d0*/  FSEL R16, R16, R25, P4 ;  /* 0x0000001910107208 */ /* 0x000fe40002000000 */
[----:B------:R-:W-:-:S03]  /*20e0*/  FSETP.GEU.AND P4, PT, R12, RZ, PT ;  /* 0x000000ff0c00720b */ /* 0x000fc60003f8e000 */
[--C-:B------:R-:W-:Y:S01]  /*20f0*/  FFMA R25, R16, -0.69314718246459960938, R23.reuse ;  /* 0xbf31721810197823 */ /* 0x100fe20000000017 */
[----:B------:R-:W-:-:S03]  /*2100*/  FFMA R23, -|R22|, |R22|, -R23 ;  /* 0x4000001616177223 */ /* 0x000fc60000000b17 */
[C---:B------:R-:W-:Y:S01]  /*2110*/  FFMA R25, R16.reuse, 1.9046542121259335545e-09, R25 ;  /* 0x3102e30810197823 */ /* 0x040fe20000000019 */
[----:B------:R-:W-:-:S03]  /*2120*/  FADD R16, R16, 12583039 ;  /* 0x4b40007f10107421 */ /* 0x000fc60000000000 */
[----:B------:R-:W-:Y:S01]  /*2130*/  FMUL R27, R25, 1.4426950216293334961 ;  /* 0x3fb8aa3b191b7820 */ /* 0x000fe20000400000 */
[----:B------:R-:W-:Y:S01]  /*2140*/  FFMA R25, |R22|, R15, 1 ;  /* 0x3f80000016197423 */ /* 0x000fe2000000020f */
[----:B------:R-:W-:Y:S01]  /*2150*/  FFMA R15, R28, R11, 0.06809400022029876709 ;  /* 0x3d8b74de1c0f7423 */ /* 0x000fe2000000000b */
[----:B------:R-:W-:Y:S01]  /*2160*/  SHF.L.U32 R29, R16, 0x17, RZ ;  /* 0x00000017101d7819 */ /* 0x000fe200000006ff */
[----:B------:R-:W0:Y:S02]  /*2170*/  MUFU.EX2 R24, R27 ;  /* 0x0000001b00187308 */ /* 0x000e240000000800 */
[----:B------:R-:W-:-:S04]  /*2180*/  FFMA R15, R28, R15, 0.015377387404441833496 ;  /* 0x3c7bf1701c0f7423 */ /* 0x000fc8000000000f */
[C---:B------:R-:W-:Y:S02]  /*2190*/  FFMA R15, R28.reuse, R15, -0.1396210789680480957 ;  /* 0xbe0ef8d41c0f7423 */ /* 0x040fe4000000000f */
[----:B------:R-:W1:Y:S02]  /*21a0*/  MUFU.RCP R11, R25 ;  /* 0x00000019000b7308 */ /* 0x000e640000001000 */
[----:B------:R-:W-:Y:S01]  /*21b0*/  FFMA R15, R28, R15, 1.232995152473449707 ;  /* 0x3f9dd2c91c0f7423 */ /* 0x000fe2000000000f */
[----:B0-----:R-:W-:-:S04]  /*21c0*/  FMUL R16, R29, R24 ;  /* 0x000000181d107220 */ /* 0x001fc80000400000 */
[----:B------:R-:W-:Y:S01]  /*21d0*/  FFMA R28, R16, R23, R16 ;  /* 0x00000017101c7223 */ /* 0x000fe20000000010 */
[----:B-1----:R-:W-:-:S04]  /*21e0*/  FMUL R24, R15, R11 ;  /* 0x0000000b0f187220 */ /* 0x002fc80000400000 */
[----:B------:R-:W-:-:S04]  /*21f0*/  FMUL R14, R24, -2 ;  /* 0xc0000000180e7820 */ /* 0x000fc80000400000 */
[----:B------:R-:W-:Y:S01]  /*2200*/  FFMA R15, |R22|, R14, R15 ;  /* 0x0000000e160f7223 */ /* 0x000fe2000000020f */
[----:B------:R-:W-:Y:S01]  /*2210*/  FSEL R14, R13, RZ, !P6 ;  /* 0x000000ff0d0e7208 */ /* 0x000fe20007000000 */
[C---:B------:R-:W-:Y:S01]  /*2220*/  @!P2 FMUL R13, R12.reuse, -2 ;  /* 0xc00000000c0da820 */ /* 0x040fe20000400000 */
[----:B------:R-:W-:Y:S01]  /*2230*/  FSETP.GT.AND P6, PT, |R12|, 10.05500030517578125, PT ;  /* 0x4120e1480c00780b */ /* 0x000fe20003fc4200 */
[----:B------:R-:W-:Y:S02]  /*2240*/  FADD R15, -R24, R15 ;  /* 0x0000000f180f7221 */ /* 0x000fe40000000100 */
[----:B------:R-:W-:Y:S01]  /*2250*/  @!P5 FADD R14, -R14, 2 ;  /* 0x400000000e0ed421 */ /* 0x000fe20000000100 */
[----:B------:R-:W-:Y:S01]  /*2260*/  FSEL R16, R5, RZ, !P6 ;  /* 0x000000ff05107208 */ /* 0x000fe20007000000 */
[----:B------:R-:W-:Y:S01]  /*2270*/  FFMA R15, R11, R15, R24 ;  /* 0x0000000f0b0f7223 */ /* 0x000fe20000000018 */
[----:B------:R-:W-:Y:S01]  /*2280*/  FSETP.GEU.AND P5, PT, R20, RZ, PT ;  /* 0x000000ff1400720b */ /* 0x000fe20003fae000 */
[----:B------:R-:W-:Y:S01]  /*2290*/  @!P3 FMUL R11, R6, -2 ;  /* 0xc0000000060bb820 */ /* 0x000fe20000400000 */
[----:B------:R-:W-:Y:S01]  /*22a0*/  FSETP.GT.AND P6, PT, |R20|, 10.05500030517578125, PT ;  /* 0x4120e1481400780b */ /* 0x000fe20003fc4200 */
[----:B------:R-:W-:Y:S01]  /*22b0*/  @!P4 FADD R16, -R16, 2 ;  /* 0x400000001010c421 */ /* 0x000fe20000000100 */
[----:B------:R-:W-:Y:S01]  /*22c0*/  FSETP.GEU.AND P4, PT, R22, RZ, PT ;  /* 0x000000ff1600720b */ /* 0x000fe20003f8e000 */
[----:B------:R-:W-:Y:S01]  /*22d0*/  FMUL R15, R15, R28 ;  /* 0x0000001c0f0f7220 */ /* 0x000fe20000400000 */
[----:B------:R-:W-:Y:S01]  /*22e0*/  FSEL R5, R21, RZ, !P6 ;  /* 0x000000ff15057208 */ /* 0x000fe20007000000 */
[----:B------:R-:W-:Y:S01]  /*22f0*/  @!P1 FMUL R20, R20, -2 ;  /* 0xc000000014149820 */ /* 0x000fe20000400000 */
[----:B------:R-:W-:Y:S01]  /*2300*/  FSETP.GT.AND P6, PT, |R22|, 10.05500030517578125, PT ;  /* 0x4120e1481600780b */ /* 0x000fe20003fc4200 */
[----:B------:R-:W-:Y:S01]  /*2310*/  @!P3 FMUL R11, R14, R11 ;  /* 0x0000000b0e0bb220 */ /* 0x000fe20000400000 */
[----:B------:R-:W-:-:S02]  /*2320*/  @!P2 FMUL R13, R16, R13 ;  /* 0x0000000d100da220 */ /* 0x000fc40000400000 */
[----:B------:R-:W-:Y:S01]  /*2330*/  FSEL R6, R15, RZ, !P6 ;  /* 0x000000ff0f067208 */ /* 0x000fe20007000000 */
[----:B------:R-:W-:Y:S01]  /*2340*/  @!P5 FADD R5, -R5, 2 ;  /* 0x400000000505d421 */ /* 0x000fe20000000100 */
[----:B------:R-:W-:Y:S01]  /*2350*/  @!P0 FMUL R15, R22, -2 ;  /* 0xc0000000160f8820 */ /* 0x000fe20000400000 */
[----:B------:R-:W-:Y:S01]  /*2360*/  @!P3 FFMA R14, R17, R11, R14 ;  /* 0x0000000b110eb223 */ /* 0x000fe2000000000e */
[----:B------:R-:W-:Y:S01]  /*2370*/  @!P2 FFMA R16, R19, R13, R16 ;  /* 0x0000000d1310a223 */ /* 0x000fe20000000010 */
[----:B------:R-:W-:Y:S01]  /*2380*/  @!P1 FMUL R20, R5, R20 ;  /* 0x0000001405149220 */ /* 0x000fe20000400000 */
[----:B------:R-:W-:Y:S01]  /*2390*/  @!P4 FADD R6, -R6, 2 ;  /* 0x400000000606c421 */ /* 0x000fe20000000100 */
[----:B------:R-:W-:Y:S01]  /*23a0*/  FMUL R11, R14, 0.5 ;  /* 0x3f0000000e0b7820 */ /* 0x000fe20000400000 */
[----:B------:R-:W-:Y:S01]  /*23b0*/  FMUL R16, R16, 0.5 ;  /* 0x3f00000010107820 */ /* 0x000fe20000400000 */
[----:B------:R-:W-:Y:S01]  /*23c0*/  @!P1 FFMA R5, R18, R20, R5 ;  /* 0x0000001412059223 */ /* 0x000fe20000000005 */
[----:B------:R-:W-:Y:S01]  /*23d0*/  @!P0 FMUL R15, R6, R15 ;  /* 0x0000000f060f8220 */ /* 0x000fe20000400000 */
[----:B------:R-:W-:Y:S01]  /*23e0*/  FMUL R11, R4, R11 ;  /* 0x0000000b040b7220 */ /* 0x000fe20000400000 */
[----:B------:R-:W-:Y:S01]  /*23f0*/  FMUL R16, R3, R16 ;  /* 0x0000001003107220 */ /* 0x000fe20000400000 */
[----:B------:R-:W-:Y:S01]  /*2400*/  FMUL R5, R5, 0.5 ;  /* 0x3f00000005057820 */ /* 0x000fe20000400000 */
[----:B------:R-:W-:-:S03]  /*2410*/  @!P0 FFMA R6, R7, R15, R6 ;  /* 0x0000000f07068223 */ /* 0x000fc60000000006 */
[----:B------:R-:W-:Y:S01]  /*2420*/  FMUL R3, R2, R5 ;  /* 0x0000000502037220 */ /* 0x000fe20000400000 */
[----:B------:R-:W-:Y:S01]  /*2430*/  FMUL R5, R6, 0.5 ;  /* 0x3f00000006057820 */ /* 0x000fe20000400000 */
[----:B------:R-:W-:Y:S02]  /*2440*/  F2FP.BF16.F32.PACK_AB R6, RZ, R11 ;  /* 0x0000000bff06723e */ /* 0x000fe400000010ff */
[----:B------:R-:W-:Y:S01]  /*2450*/  F2FP.BF16.F32.PACK_AB R16, RZ, R16 ;  /* 0x00000010ff10723e */ /* 0x000fe200000010ff */
[----:B------:R-:W-:Y:S01]  /*2460*/  FMUL R0, R0, R5 ;  /* 0x0000000500007220 */ /* 0x000fe20000400000 */
[----:B------:R-:W-:Y:S02]  /*2470*/  F2FP.BF16.F32.PACK_AB R3, RZ, R3 ;  /* 0x00000003ff03723e */ /* 0x000fe400000010ff */
[----:B------:R-:W-:-:S07]  /*2480*/  PRMT R6, R6, 0x5410, R16 ;  /* 0x0000541006067816 */ /* 0x000fce0000000010 */
.L_x_3217:
[C-C-:B-----5:R-:W-:Y:S01]  /*2490*/  SHF.R.U64 R11, R8.reuse, 0x10, R9.reuse ;  /* 0x00000010080b7819 */ /* 0x160fe20000001209 */
[----:B------:R-:W0:Y:S01]  /*24a0*/  LDC.64 R4, c[0x0][0x390] ;  /* 0x0000e400ff047b82 */ /* 0x000e220000000a00 */
[--C-:B------:R-:W-:Y:S02]  /*24b0*/  SHF.R.U32.HI R7, RZ, 0x10, R9.reuse ;  /* 0x00000010ff077819 */ /* 0x100fe40000011609 */
[----:B------:R-:W-:Y:S01]  /*24c0*/  PRMT R9, R8, 0x5410, R9 ;  /* 0x0000541008097816 */ /* 0x000fe20000000009 */
[----:B------:R-:W-:Y:S01]  /*24d0*/  HMUL2.BF16_V2 R11, R6.H1_H1, R11.H0_H0 ;  /* 0x2000000b060b7232 */ /* 0x000fe20000200c00 */
[----:B------:R-:W-:Y:S02]  /*24e0*/  PRMT R6, R6, 0x5410, R3 ;  /* 0x0000541006067816 */ /* 0x000fe40000000003 */
[----:B------:R-:W-:-:S03]  /*24f0*/  F2FP.BF16.F32.PACK_AB R0, RZ, R0 ;  /* 0x00000000ff00723e */ /* 0x000fc600000010ff */
[----:B------:R-:W-:Y:S02]  /*2500*/  HFMA2.BF16_V2 R6, R6, R9, -RZ ;  /* 0x0000000906067231 */ /* 0x000fe400003000ff */
[----:B------:R-:W-:Y:S01]  /*2510*/  HMUL2.BF16_V2 R7, R0.H0_H0, R7.H0_H0 ;  /* 0x2000000700077232 */ /* 0x000fe20000200800 */
[----:B------:R-:W-:-:S04]  /*2520*/  PRMT R0, R11, 0x7610, R0 ;  /* 0x000076100b007816 */ /* 0x000fc80000000000 */
[----:B------:R-:W-:Y:S02]  /*2530*/  LOP3.LUT R2, R0, 0xffff, RZ, 0xc0, !PT ;  /* 0x0000ffff00027812 */ /* 0x000fe400078ec0ff */
[----:B------:R-:W-:-:S03]  /*2540*/  PRMT R0, R6, 0x7632, R0 ;  /* 0x0000763206007816 */ /* 0x000fc60000000000 */
[----:B------:R-:W-:Y:S01]  /*2550*/  IMAD.WIDE.U32 R2, R2, 0x10000, RZ ;  /* 0x0001000002027825 */ /* 0x000fe200078e00ff */
[----:B------:R-:W-:-:S03]  /*2560*/  PRMT R9, R0, 0x5410, R7 ;  /* 0x0000541000097816 */ /* 0x000fc60000000007 */
[----:B0-----:R-:W-:Y:S01]  /*2570*/  IMAD.WIDE R4, R10, 0x8, R4 ;  /* 0x000000080a047825 */ /* 0x001fe200078e0204 */
[----:B------:R-:W-:Y:S02]  /*2580*/  PRMT R7, R6, 0x7610, R7 ;  /* 0x0000761006077816 */ /* 0x000fe40000000007 */
[----:B------:R-:W-:Y:S02]  /*2590*/  LOP3.LUT R3, R9, R3, RZ, 0xfc, !PT ;  /* 0x0000000309037212 */ /* 0x000fe400078efcff */
[----:B------:R-:W-:-:S05]  /*25a0*/  LOP3.LUT R2, R2, 0xffff, R7, 0xf8, !PT ;  /* 0x0000ffff02027812 */ /* 0x000fca00078ef807 */
[----:B------:R-:W-:Y:S01]  /*25b0*/  STG.E.64 desc[UR4][R4.64], R2 ;  /* 0x0000000204007986 */ /* 0x000fe2000c101b04 */
[----:B------:R-:W-:Y:S05]  /*25c0*/  EXIT ;  /* 0x000000000000794d */ /* 0x000fea0003800000 */
        .weak           $__internal_3_$__cuda_sm3x_div_rn_noftz_f32_slowpath
        .type           $__internal_3_$__cuda_sm3x_div_rn_noftz_f32_slowpath,@function
        .size           $__internal_3_$__cuda_sm3x_div_rn_noftz_f32_slowpath,(.L_x_3635 - $__internal_3_$__cuda_sm3x_div_rn_noftz_f32_slowpath)
$__internal_3_$__cuda_sm3x_div_rn_noftz_f32_slowpath:
        /* <DEDUP_REMOVED lines=34> */
.L_x_3235:
[----:B------:R-:W-:Y:S01]  /*27f0*/  LEA R14, R11, 0xc0800000, 0x17 ;  /* 0xc08000000b0e7811 */ /* 0x000fe200078eb8ff */
[----:B------:R-:W-:Y:S03]  /*2800*/  BSSY.RECONVERGENT B2, `(.L_x_3240) ;  /* 0x0000036000027945 */ /* 0x000fe60003800200 */
[----:B------:R-:W-:Y:S02]  /*2810*/  IADD3 R14, PT, PT, -R14, R5, RZ ;  /* 0x000000050e0e7210 */ /* 0x000fe40007ffe1ff */
[----:B------:R-:W-:Y:S02]  /*2820*/  IADD3 R5, PT, PT, R16, -0x7f, RZ ;  /* 0xffffff8110057810 */ /* 0x000fe40007ffe0ff */
[----:B------:R0:W1:Y:S01]  /*2830*/  MUFU.RCP R13, R14 ;  /* 0x0000000e000d7308 */ /* 0x0000620000001000 */
[----:B------:R-:W-:Y:S02]  /*2840*/  FADD.FTZ R15, -R14, -RZ ;  /* 0x800000ff0e0f7221 */ /* 0x000fe40000010100 */
        /* <DEDUP_REMOVED lines=45> */
.L_x_3242:
[----:B------:R-:W-:-:S04]  /*2b20*/  LOP3.LUT R4, R4, 0x80000000, RZ, 0xc0, !PT ;  /* 0x8000000004047812 */ /* 0x000fc800078ec0ff */
[----:B------:R-:W-:Y:S01]  /*2b30*/  LOP3.LUT R4, R4, 0x7f800000, RZ, 0xfc, !PT ;  /* 0x7f80000004047812 */ /* 0x000fe200078efcff */
[----:B------:R-:W-:Y:S06]  /*2b40*/  BRA `(.L_x_3243) ;  /* 0x0000000000047947 */ /* 0x000fec0003800000 */
.L_x_3241:
[----:B------:R-:W-:-:S07]  /*2b50*/  LEA R4, R14, R4, 0x17 ;  /* 0x000000040e047211 */ /* 0x000fce00078eb8ff */
.L_x_3243:
[----:B------:R-:W-:Y:S05]  /*2b60*/  BSYNC.RECONVERGENT B2 ;  /* 0x0000000000027941 */ /* 0x000fea0003800200 */
.L_x_3240:
[----:B------:R-:W-:Y:S05]  /*2b70*/  BRA `(.L_x_3244) ;  /* 0x0000000000207947 */ /* 0x000fea0003800000 */
.L_x_3239:
[----:B------:R-:W-:-:S04]  /*2b80*/  LOP3.LUT R4, R5, 0x80000000, R4, 0x48, !PT ;  /* 0x8000000005047812 */ /* 0x000fc800078e4804 */
[----:B------:R-:W-:Y:S01]  /*2b90*/  LOP3.LUT R4, R4, 0x7f800000, RZ, 0xfc, !PT ;  /* 0x7f80000004047812 */ /* 0x000fe200078efcff */
[----:B------:R-:W-:Y:S06]  /*2ba0*/  BRA `(.L_x_3244) ;  /* 0x0000000000147947 */ /* 0x000fec0003800000 */
.L_x_3238:
[----:B------:R-:W-:Y:S01]  /*2bb0*/  LOP3.LUT R4, R5, 0x80000000, R4, 0x48, !PT ;  /* 0x8000000005047812 */ /* 0x000fe200078e4804 */
[----:B------:R-:W-:Y:S06]  /*2bc0*/  BRA `(.L_x_3244) ;  /* 0x00000000000c7947 */ /* 0x000fec0003800000 */
.L_x_3237:
[----:B------:R-:W0:Y:S01]  /*2bd0*/  MUFU.RSQ R4, -QNAN ;  /* 0xffc0000000047908 */ /* 0x000e220000001400 */
[----:B------:R-:W-:Y:S05]  /*2be0*/  BRA `(.L_x_3244) ;  /* 0x0000000000047947 */ /* 0x000fea0003800000 */
.L_x_3236:
[----:B------:R-:W-:-:S07]  /*2bf0*/  FADD.FTZ R4, R4, R5 ;  /* 0x0000000504047221 */ /* 0x000fce0000010000 */
.L_x_3244:
[----:B------:R-:W-:Y:S05]  /*2c00*/  BSYNC.RECONVERGENT B1 ;  /* 0x0000000000017941 */ /* 0x000fea0003800200 */
.L_x_3234:
[----:B------:R-:W-:-:S04]  /*2c10*/  HFMA2 R13, -RZ, RZ, 0, 0 ;  /* 0x00000000ff0d7431 */ /* 0x000fc800000001ff */
[----:B0-----:R-:W-:Y:S05]  /*2c20*/  RET.REL.NODEC R12 `(_Z21fused_glu_kernel_vec4I13__nv_bfloat16mEvPKT0_S3_PS1_ji) ;  /* 0xffffffd00cf47950 */ /* 0x001fea0003c3ffff */
.L_x_3245:
        /* <DEDUP_REMOVED lines=13> */
.L_x_3635:


//--------------------- .text._Z16fused_glu_kernelI6__halfEvPKT_S3_PS1_ji --------------------------
	.section	.text._Z16fused_glu_kernelI6__halfEvPKT_S3_PS1_ji,"ax",@progbits
	.align	128
        .global         _Z16fused_glu_kernelI6__halfEvPKT_S3_PS1_ji
        .type           _Z16fused_glu_kernelI6__halfEvPKT_S3_PS1_ji,@function
        .size           _Z16fused_glu_kernelI6__halfEvPKT_S3_PS1_ji,(.L_x_3636 - _Z16fused_glu_kernelI6__halfEvPKT_S3_PS1_ji)
        .other          _Z16fused_glu_kernelI6__halfEvPKT_S3_PS1_ji,@"STO_CUDA_ENTRY STV_DEFAULT"
_Z16fused_glu_kernelI6__halfEvPKT_S3_PS1_ji:
.text._Z16fused_glu_kernelI6__halfEvPKT_S3_PS1_ji:
        /* <DEDUP_REMOVED lines=13> */
[----:B--2---:R-:W-:Y:S01]  /*00d0*/  ISETP.GT.AND P0, PT, R5, 0x1, PT ;  /* 0x000000010500780c */ /* 0x004fe20003f04270 */
[----:B---3--:R-:W-:-:S12]  /*00e0*/  HADD2.F32 R0, -RZ, R0.H0_H0 ;  /* 0x20000000ff007230 */ /* 0x008fd80000004100 */
[----:B------:R-:W-:Y:S05]  /*00f0*/  @P0 BRA `(.L_x_3246) ;  /* 0x0000000000dc0947 */ /* 0x000fea0003800000 */
[----:B------:R-:W-:-:S04]  /*0100*/  VIMNMX.U32 R2, PT, PT, R5, 0x2, PT ;  /* 0x0000000205027848 */ /* 0x000fc80003fe0000 */
[----:B------:R-:W-:-:S04]  /*0110*/  SHF.L.U32 R5, R2, 0x2, RZ ;  /* 0x0000000202057819 */ /* 0x000fc800000006ff */
[----:B------:R-:W0:Y:S02]  /*0120*/  LDC R2, c[0x2][R5] ;  /* 0x0080000005027b82 */ /* 0x000e240000000800 */
[----:B0-----:R-:W-:-:S04]  /*0130*/  SHF.R.S32.HI R3, RZ, 0x1f, R2 ;  /* 0x0000001fff037819 */ /* 0x001fc80000011402 */
.L_x_3616:
[----:B------:R-:W-:Y:S05]  /*0140*/  BRX R2 -0x150                                                                           (*"BRANCH_TARGETS .L_x_3617,.L_x_3618,.L_x_3619"*) ;  /* 0xfffffffc02ac7949 */ /* 0x000fea000383ffff */
.L_x_3618:
        /* <DEDUP_REMOVED lines=25> */
.L_x_3617:
        /* <DEDUP_REMOVED lines=20> */
[----:B------:R-:W-:Y:S05]  /*0420*/  CALL.REL.NOINC `($__internal_4_$__cuda_sm3x_div_rn_noftz_f32_slowpath) ;  /* 0x0000000400b87944 */ /* 0x000fea0003c00000 */
[----:B------:R-:W-:-:S07]  /*0430*/  MOV R2, R0 ;  /* 0x0000000000027202 */ /* 0x000fce0000000f00 */
.L_x_3249:
[----:B------:R-:W-:Y:S05]  /*0440*/  BSYNC.RECONVERGENT B0 ;  /* 0x0000000000007941 */ /* 0x000fea0003800200 */
.L_x_3248:
[----:B------:R-:W-:Y:S01]  /*0450*/  MOV R0, R2 ;  /* 0x0000000200007202 */ /* 0x000fe20000000f00 */
[----:B------:R-:W-:Y:S06]  /*0460*/  BRA `(.L_x_3247) ;  /* 0x0000000400847947 */ /* 0x000fec0003800000 */
.L_x_3246:
[----:B------:R-:W-:-:S04]  /*0470*/  MOV R2, 0xfffffffe ;  /* 0xfffffffe00027802 */ /* 0x000fc80000000f00 */
[----:B------:R-:W-:-:S04]  /*0480*/  VIADDMNMX.U32 R2, R5, R2, 0x2, PT ;  /* 0x0000000205027446 */ /* 0x000fc80003800002 */
[----:B------:R-:W-:-:S04]  /*0490*/  SHF.L.U32 R5, R2, 0x2, RZ ;  /* 0x0000000202057819 */ /* 0x000fc800000006ff */
[----:B------:R-:W0:Y:S02]  /*04a0*/  LDC R2, c[0x2][R5+0xc] ;  /* 0x0080030005027b82 */ /* 0x000e240000000800 */
[----:B0-----:R-:W-:-:S04]  /*04b0*/  SHF.R.S32.HI R3, RZ, 0x1f, R2 ;  /* 0x0000001fff037819 */ /* 0x001fc80000011402 */
.L_x_3620:
[----:B------:R-:W-:Y:S05]  /*04c0*/  BRX R2 -0x4d0                                                                           (*"BRANCH_TARGETS .L_x_3621,.L_x_3622,.L_x_3619"*) ;  /* 0xfffffff802cc7949 */ /* 0x000fea000383ffff */
.L_x_3619:
        /* <DEDUP_REMOVED lines=22> */
.L_x_3251:
[----:B------:R-:W-:Y:S05]  /*0630*/  BSYNC.RECONVERGENT B0 ;  /* 0x0000000000007941 */ /* 0x000fea0003800200 */
.L_x_3250:
[----:B------:R-:W-:Y:S01]  /*0640*/  MOV R0, R2 ;  /* 0x0000000200007202 */ /* 0x000fe20000000f00 */
[----:B------:R-:W-:Y:S06]  /*0650*/  BRA `(.L_x_3247) ;  /* 0x0000000400087947 */ /* 0x000fec0003800000 */
.L_x_3621:
[----:B------:R-:W-:Y:S01]  /*0660*/  FMNMX R0, RZ, R0, !PT ;  /* 0x00000000ff007209 */ /* 0x000fe20007800000 */
[----:B------:R-:W-:Y:S06]  /*0670*/  BRA `(.L_x_3247) ;  /* 0x0000000400007947 */ /* 0x000fec0003800000 */
.L_x_3622:
        /* <DEDUP_REMOVED lines=64> */
.L_x_3247:
[----:B------:R-:W0:Y:S08]  /*0a80*/  LDC.64 R2, c[0x0][0x388] ;  /* 0x0000e200ff027b82 */ /* 0x000e300000000a00 */
[----:B------:R-:W1:Y:S01]  /*0a90*/  LDC.64 R6, c[0x0][0x390] ;  /* 0x0000e400ff067b82 */ /* 0x000e620000000a00 */
[----:B0-----:R-:W-:-:S06]  /*0aa0*/  IMAD.WIDE R2, R4, 0x2, R2 ;  /* 0x0000000204027825 */ /* 0x001fcc00078e0202 */
[----:B------:R-:W2:Y:S01]  /*0ab0*/  LDG.E.U16.CONSTANT R3, desc[UR4][R2.64] ;  /* 0x0000000402037981 */ /* 0x000ea2000c1e9500 */
[----:B------:R-:W-:Y:S01]  /*0ac0*/  F2FP.F16.F32.PACK_AB R0, RZ, R0 ;  /* 0x00000000ff00723e */ /* 0x000fe200000000ff */
[----:B-1----:R-:W-:-:S04]  /*0ad0*/  IMAD.WIDE R4, R4, 0x2, R6 ;  /* 0x0000000204047825 */ /* 0x002fc800078e0206 */
[----:B--2---:R-:W-:-:S05]  /*0ae0*/  HMUL2 R0, R0.H0_H0, R3.H0_H0 ;  /* 0x2000000300007232 */ /* 0x004fca0000000800 */
[----:B------:R-:W-:Y:S01]  /*0af0*/  STG.E.U16 desc[UR4][R4.64], R0 ;  /* 0x0000000004007986 */ /* 0x000fe2000c101504 */
[----:B------:R-:W-:Y:S05]  /*0b00*/  EXIT ;  /* 0x000000000000794d */ /* 0x000fea0003800000 */
        .weak           $__internal_4_$__cuda_sm3x_div_rn_noftz_f32_slowpath
        .type           $__internal_4_$__cuda_sm3x_div_rn_noftz_f32_slowpath,@function
        .size           $__internal_4_$__cuda_sm3x_div_rn_noftz_f32_slowpath,(.L_x_3636 - $__internal_4_$__cuda_sm3x_div_rn_noftz_f32_slowpath)
$__internal_4_$__cuda_sm3x_div_rn_noftz_f32_slowpath:
        /* <DEDUP_REMOVED lines=34> */
.L_x_3253:
        /* <DEDUP_REMOVED lines=51> */
.L_x_3260:
[----:B------:R-:W-:-:S04]  /*1060*/  LOP3.LUT R0, R0, 0x80000000, RZ, 0xc0, !PT ;  /* 0x8000000000007812 */ /* 0x000fc800078ec0ff */
[----:B------:R-:W-:Y:S01]  /*1070*/  LOP3.LUT R0, R0, 0x7f800000, RZ, 0xfc, !PT ;  /* 0x7f80000000007812 */ /* 0x000fe200078efcff */
[----:B------:R-:W-:Y:S06]  /*1080*/  BRA `(.L_x_3261) ;  /* 0x0000000000047947 */ /* 0x000fec0003800000 */
.L_x_3259:
[----:B------:R-:W-:-:S07]  /*1090*/  LEA R0, R6, R0, 0x17 ;  /* 0x0000000006007211 */ /* 0x000fce00078eb8ff */
.L_x_3261:
[----:B------:R-:W-:Y:S05]  /*10a0*/  BSYNC.RECONVERGENT B2 ;  /* 0x0000000000027941 */ /* 0x000fea0003800200 */
.L_x_3258:
[----:B------:R-:W-:Y:S05]  /*10b0*/  BRA `(.L_x_3262) ;  /* 0x0000000000207947 */ /* 0x000fea0003800000 */
.L_x_3257:
[----:B------:R-:W-:-:S04]  /*10c0*/  LOP3.LUT R0, R3, 0x80000000, R0, 0x48, !PT ;  /* 0x8000000003007812 */ /* 0x000fc800078e4800 */
[----:B------:R-:W-:Y:S01]  /*10d0*/  LOP3.LUT R0, R0, 0x7f800000, RZ, 0xfc, !PT ;  /* 0x7f80000000007812 */ /* 0x000fe200078efcff */
[----:B------:R-:W-:Y:S06]  /*10e0*/  BRA `(.L_x_3262) ;  /* 0x0000000000147947 */ /* 0x000fec0003800000 */
.L_x_3256:
[----:B------:R-:W-:Y:S01]  /*10f0*/  LOP3.LUT R0, R3, 0x80000000, R0, 0x48, !PT ;  /* 0x8000000003007812 */ /* 0x000fe200078e4800 */
[----:B------:R-:W-:Y:S06]  /*1100*/  BRA `(.L_x_3262) ;  /* 0x00000000000c7947 */ /* 0x000fec0003800000 */
.L_x_3255:
[----:B------:R-:W0:Y:S01]  /*1110*/  MUFU.RSQ R0, -QNAN ;  /* 0xffc0000000007908 */ /* 0x000e220000001400 */
[----:B------:R-:W-:Y:S05]  /*1120*/  BRA `(.L_x_3262) ;  /* 0x0000000000047947 */ /* 0x000fea0003800000 */
.L_x_3254:
[----:B------:R-:W-:-:S07]  /*1130*/  FADD.FTZ R0, R0, R3 ;  /* 0x0000000300007221 */ /* 0x000fce0000010000 */
.L_x_3262:
[----:B------:R-:W-:Y:S05]  /*1140*/  BSYNC.RECONVERGENT B1 ;  /* 0x0000000000017941 */ /* 0x000fea0003800200 */
.L_x_3252:
[----:B------:R-:W-:-:S04]  /*1150*/  HFMA2 R3, -RZ, RZ, 0, 0 ;  /* 0x00000000ff037431 */ /* 0x000fc800000001ff */
[----:B0-----:R-:W-:Y:S05]  /*1160*/  RET.REL.NODEC R2 `(_Z16fused_glu_kernelI6__halfEvPKT_S3_PS1_ji) ;  /* 0xffffffec02a47950 */ /* 0x001fea0003c3ffff */
.L_x_3263:
        /* <DEDUP_REMOVED lines=9> */
.L_x_3636:


//--------------------- .text._Z21fused_glu_kernel_vec4I6__halfmEvPKT0_S3_PS1_ji --------------------------
	.section	.text._Z21fused_glu_kernel_vec4I6__halfmEvPKT0_S3_PS1_ji,"ax",@progbits
	.align	128
        .global         _Z21fused_glu_kernel_vec4I6__halfmEvPKT0_S3_PS1_ji
        .type           _Z21fused_glu_kernel_vec4I6__halfmEvPKT0_S3_PS1_ji,@function
        .size           _Z21fused_glu_kernel_vec4I6__halfmEvPKT0_S3_PS1_ji,(.L_x_3637 - _Z21fused_glu_kernel_vec4I6__halfmEvPKT0_S3_PS1_ji)
        .other          _Z21fused_glu_kernel_vec4I6__halfmEvPKT0_S3_PS1_ji,@"STO_CUDA_ENTRY STV_DEFAULT"
_Z21fused_glu_kernel_vec4I6__halfmEvPKT0_S3_PS1_ji:
.text._Z21fused_glu_kernel_vec4I6__halfmEvPKT0_S3_PS1_ji:
        /* <DEDUP_REMOVED lines=17> */
[--C-:B----4-:R-:W-:Y:S01]  /*0110*/  SHF.R.U64 R3, R6, 0x10, R7.reuse ;  /* 0x0000001006037819 */ /* 0x110fe20000001207 */
[----:B------:R-:W-:Y:S01]  /*0120*/  HADD2.F32 R4, -RZ, R6.H0_H0 ;  /* 0x20000006ff047230 */ /* 0x000fe20000004100 */
[----:B------:R-:W-:Y:S01]  /*0130*/  SHF.R.U32.HI R0, RZ, 0x10, R7 ;  /* 0x00000010ff007819 */ /* 0x000fe20000011607 */
[----:B------:R-:W-:Y:S02]  /*0140*/  HADD2.F32 R2, -RZ, R7.H0_H0 ;  /* 0x20000007ff027230 */ /* 0x000fe40000004100 */
[----:B------:R-:W-:Y:S02]  /*0150*/  HADD2.F32 R3, -RZ, R3.H0_H0 ;  /* 0x20000003ff037230 */ /* 0x000fe40000004100 */
[----:B------:R-:W-:-:S04]  /*0160*/  HADD2.F32 R0, -RZ, R0.H0_H0 ;  /* 0x20000000ff007230 */ /* 0x000fc80000004100 */
[----:B------:R-:W-:Y:S05]  /*0170*/  @P0 BRA `(.L_x_3264) ;  /* 0x0000000c00180947 */ /* 0x000fea0003800000 */
[----:B------:R-:W-:-:S04]  /*0180*/  VIMNMX.U32 R5, PT, PT, R5, 0x2, PT ;  /* 0x0000000205057848 */ /* 0x000fc80003fe0000 */
[----:B------:R-:W-:-:S04]  /*0190*/  SHF.L.U32 R5, R5, 0x2, RZ ;  /* 0x0000000205057819 */ /* 0x000fc800000006ff */
[----:B------:R-:W0:Y:S02]  /*01a0*/  LDC R6, c[0x2][R5] ;  /* 0x0080000005067b82 */ /* 0x000e240000000800 */
[----:B0-----:R-:W-:-:S04]  /*01b0*/  SHF.R.S32.HI R7, RZ, 0x1f, R6 ;  /* 0x0000001fff077819 */ /* 0x001fc80000011406 */
.L_x_3624:
[----:B------:R-:W-:Y:S05]  /*01c0*/  BRX R6 -0x1d0                                                                           (*"BRANCH_TARGETS .L_x_3625,.L_x_3626,.L_x_3627"*) ;  /* 0xfffffffc068c7949 */ /* 0x000fea000383ffff */
.L_x_3626:
        /* <DEDUP_REMOVED lines=89> */
[----:B------:R-:W-:Y:S01]  /*0760*/  F2FP.F16.F32.PACK_AB R6, R3, R4 ;  /* 0x000000040306723e */ /* 0x000fe200000000ff */
[----:B------:R-:W-:Y:S01]  /*0770*/  FMUL R0, R0, R5 ;  /* 0x0000000500007220 */ /* 0x000fe20000400000 */
[----:B------:R-:W-:Y:S01]  /*0780*/  F2FP.F16.F32.PACK_AB R3, RZ, R2 ;  /* 0x00000002ff03723e */ /* 0x000fe200000000ff */
[----:B------:R-:W-:Y:S06]  /*0790*/  BRA `(.L_x_3265) ;  /* 0x0000001c003c7947 */ /* 0x000fec0003800000 */
.L_x_3625:
        /* <DEDUP_REMOVED lines=20> */
[----:B-----5:R-:W-:Y:S05]  /*08e0*/  CALL.REL.NOINC `($__internal_5_$__cuda_sm3x_div_rn_noftz_f32_slowpath) ;  /* 0x0000001c00387944 */ /* 0x020fea0003c00000 */
[----:B------:R-:W-:-:S07]  /*08f0*/  MOV R6, R4 ;  /* 0x0000000400067202 */ /* 0x000fce0000000f00 */
.L_x_3267:
[----:B------:R-:W-:Y:S05]  /*0900*/  BSYNC.RECONVERGENT B0 ;  /* 0x0000000000007941 */ /* 0x000fea0003800200 */
.L_x_3266:
[----:B------:R-:W-:Y:S01]  /*0910*/  HFMA2 R4, -RZ, RZ, 0.96630859375, -0.0022525787353515625 ;  /* 0x3bbb989dff047431 */ /* 0x000fe200000001ff */
[----:B------:R-:W-:Y:S01]  /*0920*/  MOV R5, 0x437c0000 ;  /* 0x437c000000057802 */ /* 0x000fe20000000f00 */
[----:B------:R-:W-:Y:S01]  /*0930*/  BSSY.RECONVERGENT B0, `(.L_x_3268) ;  /* 0x0000015000007945 */ /* 0x000fe20003800200 */
[----:B------:R-:W-:Y:S02]  /*0940*/  F2FP.F16.F32.PACK_AB R6, RZ, R6 ;  /* 0x00000006ff06723e */ /* 0x000fe400000000ff */
        /* <DEDUP_REMOVED lines=18> */
[----:B-----5:R-:W-:Y:S05]  /*0a70*/  CALL.REL.NOINC `($__internal_5_$__cuda_sm3x_div_rn_noftz_f32_slowpath) ;  /* 0x0000001800d47944 */ /* 0x020fea0003c00000 */
.L_x_3269:
[----:B------:R-:W-:Y:S05]  /*0a80*/  BSYNC.RECONVERGENT B0 ;  /* 0x0000000000007941 */ /* 0x000fea0003800200 */
.L_x_3268:
[----:B------:R-:W-:Y:S01]  /*0a90*/  HFMA2 R3, -RZ, RZ, 0.96630859375, -0.0022525787353515625 ;  /* 0x3bbb989dff037431 */ /* 0x000fe200000001ff */
[----:B------:R-:W-:Y:S01]  /*0aa0*/  MOV R12, 0x437c0000 ;  /* 0x437c0000000c7802 */ /* 0x000fe20000000f00 */
[----:B------:R-:W-:Y:S01]  /*0ab0*/  BSSY.RECONVERGENT B0, `(.L_x_3270) ;  /* 0x0000017000007945 */ /* 0x000fe20003800200 */
[----:B------:R-:W-:-:S04]  /*0ac0*/  F2FP.F16.F32.PACK_AB R11, RZ, R4 ;  /* 0x00000004ff0b723e */ /* 0x000fc800000000ff */
        /* <DEDUP_REMOVED lines=20> */
[----:B-----5:R-:W-:Y:S05]  /*0c10*/  CALL.REL.NOINC `($__internal_5_$__cuda_sm3x_div_rn_noftz_f32_slowpath) ;  /* 0x00000018006c7944 */ /* 0x020fea0003c00000 */
.L_x_3271:
[----:B------:R-:W-:Y:S05]  /*0c20*/  BSYNC.RECONVERGENT B0 ;  /* 0x0000000000007941 */ /* 0x000fea0003800200 */
.L_x_3270:
        /* <DEDUP_REMOVED lines=15> */
[----:B------:R-:W-:-:S03]  /*0d20*/  F2FP.F16.F32.PACK_AB R3, RZ, R4 ;  /* 0x00000004ff03723e */ /* 0x000fc600000000ff */
[----:B------:R-:W-:-:S04]  /*0d30*/  FFMA R2, R0, R7, RZ ;  /* 0x0000000700027223 */ /* 0x000fc800000000ff */
[----:B------:R-:W-:-:S04]  /*0d40*/  FFMA R11, -R5, R2, R0 ;  /* 0x00000002050b7223 */ /* 0x000fc80000000100 */
[----:B------:R-:W-:Y:S01]  /*0d50*/  FFMA R2, R7, R11, R2 ;  /* 0x0000000b07027223 */ /* 0x000fe20000000002 */
[----:B-1----:R-:W-:Y:S06]  /*0d60*/  @!P0 BRA `(.L_x_3273) ;  /* 0x0000000000108947 */ /* 0x002fec0003800000 */
[----:B------:R-:W-:Y:S02]  /*0d70*/  MOV R4, R0 ;  /* 0x0000000000047202 */ /* 0x000fe40000000f00 */
[----:B------:R-:W-:-:S07]  /*0d80*/  MOV R12, 0xda0 ;  /* 0x00000da0000c7802 */ /* 0x000fce0000000f00 */
[----:B-----5:R-:W-:Y:S05]  /*0d90*/  CALL.REL.NOINC `($__internal_5_$__cuda_sm3x_div_rn_noftz_f32_slowpath) ;  /* 0x00000018000c7944 */ /* 0x020fea0003c00000 */
[----:B------:R-:W-:-:S07]  /*0da0*/  MOV R2, R4 ;  /* 0x0000000400027202 */ /* 0x000fce0000000f00 */
.L_x_3273:
[----:B------:R-:W-:Y:S05]  /*0db0*/  BSYNC.RECONVERGENT B0 ;  /* 0x0000000000007941 */ /* 0x000fea0003800200 */
.L_x_3272:
[----:B------:R-:W-:Y:S01]  /*0dc0*/  MOV R0, R2 ;  /* 0x0000000200007202 */ /* 0x000fe20000000f00 */
[----:B------:R-:W-:Y:S06]  /*0dd0*/  BRA `(.L_x_3265) ;  /* 0x0000001400ac7947 */ /* 0x000fec0003800000 */
.L_x_3264:
[----:B------:R-:W-:-:S04]  /*0de0*/  MOV R6, 0xfffffffe ;  /* 0xfffffffe00067802 */ /* 0x000fc80000000f00 */
[----:B------:R-:W-:-:S04]  /*0df0*/  VIADDMNMX.U32 R5, R5, R6, 0x2, PT ;  /* 0x0000000205057446 */ /* 0x000fc80003800006 */
[----:B------:R-:W-:-:S04]  /*0e00*/  SHF.L.U32 R5, R5, 0x2, RZ ;  /* 0x0000000205057819 */ /* 0x000fc800000006ff */
[----:B------:R-:W0:Y:S02]  /*0e10*/  LDC R6, c[0x2][R5+0xc] ;  /* 0x0080030005067b82 */ /* 0x000e240000000800 */
[----:B0-----:R-:W-:-:S04]  /*0e20*/  SHF.R.S32.HI R7, RZ, 0x1f, R6 ;  /* 0x0000001fff077819 */ /* 0x001fc80000011406 */
.L_x_3628:
[----:B------:R-:W-:Y:S05]  /*0e30*/  BRX R6 -0xe40                                                                           (*"BRANCH_TARGETS .L_x_3629,.L_x_3630,.L_x_3627"*) ;  /* 0xfffffff006707949 */ /* 0x000fea000383ffff */
.L_x_3627:
        /* <DEDUP_REMOVED lines=23> */
.L_x_3275:
[----:B------:R-:W-:Y:S05]  /*0fb0*/  BSYNC.RECONVERGENT B0 ;  /* 0x0000000000007941 */ /* 0x000fea0003800200 */
.L_x_3274:
        /* <DEDUP_REMOVED lines=9> */
[----:B------:R-:W-:-:S05]  /*1050*/  F2FP.F16.F32.PACK_AB R6, RZ, R5 ;  /* 0x00000005ff06723e */ /* 0x000fca00000000ff */
        /* <DEDUP_REMOVED lines=14> */
.L_x_3277:
[----:B------:R-:W-:Y:S05]  /*1140*/  BSYNC.RECONVERGENT B0 ;  /* 0x0000000000007941 */ /* 0x000fea0003800200 */
.L_x_3276:
        /* <DEDUP_REMOVED lines=25> */
.L_x_3279:
[----:B------:R-:W-:Y:S05]  /*12e0*/  BSYNC.RECONVERGENT B0 ;  /* 0x0000000000007941 */ /* 0x000fea0003800200 */
.L_x_3278:
        /* <DEDUP_REMOVED lines=24> */
.L_x_3281:
[----:B------:R-:W-:Y:S05]  /*1470*/  BSYNC.RECONVERGENT B0 ;  /* 0x0000000000007941 */ /* 0x000fea0003800200 */
.L_x_3280:
[----:B------:R-:W-:Y:S01]  /*1480*/  MOV R0, R2 ;  /* 0x0000000200007202 */ /* 0x000fe20000000f00 */
[----:B------:R-:W-:Y:S06]  /*1490*/  BRA `(.L_x_3265) ;  /* 0x0000000c00fc7947 */ /* 0x000fec0003800000 */
.L_x_3629:
[----:B------:R-:W-:Y:S02]  /*14a0*/  FMNMX R6, RZ, R4, !PT ;  /* 0x00000004ff067209 */ /* 0x000fe40007800000 */
[----:B------:R-:W-:Y:S02]  /*14b0*/  FMNMX R3, RZ, R3, !PT ;  /* 0x00000003ff037209 */ /* 0x000fe40007800000 */
[----:B------:R-:W-:Y:S02]  /*14c0*/  FMNMX R2, RZ, R2, !PT ;  /* 0x00000002ff027209 */ /* 0x000fe40007800000 */
[----:B------:R-:W-:Y:S02]  /*14d0*/  F2FP.F16.F32.PACK_AB R6, R3, R6 ;  /* 0x000000060306723e */ /* 0x000fe400000000ff */
[----:B------:R-:W-:Y:S02]  /*14e0*/  FMNMX R0, RZ, R0, !PT ;  /* 0x00000000ff007209 */ /* 0x000fe40007800000 */
[----:B------:R-:W-:Y:S01]  /*14f0*/  F2FP.F16.F32.PACK_AB R3, RZ, R2 ;  /* 0x00000002ff03723e */ /* 0x000fe200000000ff */
[----:B------:R-:W-:Y:S06]  /*1500*/  BRA `(.L_x_3265) ;  /* 0x0000000c00e07947 */ /* 0x000fec0003800000 */
.L_x_3630:
        /* <DEDUP_REMOVED lines=243> */
[----:B------:R-:W-:Y:S02]  /*2440*/  F2FP.F16.F32.PACK_AB R6, RZ, R11 ;  /* 0x0000000bff06723e */ /* 0x000fe400000000ff */
[----:B------:R-:W-:Y:S01]  /*2450*/  F2FP.F16.F32.PACK_AB R16, RZ, R16 ;  /* 0x00000010ff10723e */ /* 0x000fe200000000ff */
[----:B------:R-:W-:Y:S01]  /*2460*/  FMUL R0, R0, R5 ;  /* 0x0000000500007220 */ /* 0x000fe20000400000 */
[----:B------:R-:W-:Y:S02]  /*2470*/  F2FP.F16.F32.PACK_AB R3, RZ, R3 ;  /* 0x00000003ff03723e */ /* 0x000fe400000000ff */
[----:B------:R-:W-:-:S07]  /*2480*/  PRMT R6, R6, 0x5410, R16 ;  /* 0x0000541006067816 */ /* 0x000fce0000000010 */
.L_x_3265:
[C-C-:B-----5:R-:W-:Y:S01]  /*2490*/  SHF.R.U64 R11, R8.reuse, 0x10, R9.reuse ;  /* 0x00000010080b7819 */ /* 0x160fe20000001209 */
[----:B------:R-:W0:Y:S01]  /*24a0*/  LDC.64 R4, c[0x0][0x390] ;  /* 0x0000e400ff047b82 */ /* 0x000e220000000a00 */
[--C-:B------:R-:W-:Y:S02]  /*24b0*/  SHF.R.U32.HI R7, RZ, 0x10, R9.reuse ;  /* 0x00000010ff077819 */ /* 0x100fe40000011609 */
[----:B------:R-:W-:Y:S01]  /*24c0*/  PRMT R9, R8, 0x5410, R9 ;  /* 0x0000541008097816 */ /* 0x000fe20000000009 */
[----:B------:R-:W-:Y:S01]  /*24d0*/  HMUL2 R11, R6.H1_H1, R11.H0_H0 ;  /* 0x2000000b060b7232 */ /* 0x000fe20000000c00 */
[----:B------:R-:W-:Y:S02]  /*24e0*/  PRMT R6, R6, 0x5410, R3 ;  /* 0x0000541006067816 */ /* 0x000fe40000000003 */
[----:B------:R-:W-:-:S03]  /*24f0*/  F2FP.F16.F32.PACK_AB R0, RZ, R0 ;  /* 0x00000000ff00723e */ /* 0x000fc600000000ff */
[----:B------:R-:W-:Y:S02]  /*2500*/  HFMA2 R6, R6, R9, -RZ ;  /* 0x0000000906067231 */ /* 0x000fe400001000ff */
[----:B------:R-:W-:Y:S01]  /*2510*/  HMUL2 R7, R0.H0_H0, R7.H0_H0 ;  /* 0x2000000700077232 */ /* 0x000fe20000000800 */
        /* <DEDUP_REMOVED lines=11> */
        .weak           $__internal_5_$__cuda_sm3x_div_rn_noftz_f32_slowpath
        .type           $__internal_5_$__cuda_sm3x_div_rn_noftz_f32_slowpath,@function
        .size           $__internal_5_$__cuda_sm3x_div_rn_noftz_f32_slowpath,(.L_x_3637 - $__internal_5_$__cuda_sm3x_div_rn_noftz_f32_slowpath)
$__internal_5_$__cuda_sm3x_div_rn_noftz_f32_slowpath:
        /* <DEDUP_REMOVED lines=34> */
.L_x_3283:
        /* <DEDUP_REMOVED lines=51> */
.L_x_3290:
[----:B------:R-:W-:-:S04]  /*2b20*/  LOP3.LUT R4, R4, 0x80000000, RZ, 0xc0, !PT ;  /* 0x8000000004047812 */ /* 0x000fc800078ec0ff */
[----:B------:R-:W-:Y:S01]  /*2b30*/  LOP3.LUT R4, R4, 0x7f800000, RZ, 0xfc, !PT ;  /* 0x7f80000004047812 */ /* 0x000fe200078efcff */
[----:B------:R-:W-:Y:S06]  /*2b40*/  BRA `(.L_x_3291) ;  /* 0x0000000000047947 */ /* 0x000fec0003800000 */
.L_x_3289:
[----:B------:R-:W-:-:S07]  /*2b50*/  LEA R4, R14, R4, 0x17 ;  /* 0x000000040e047211 */ /* 0x000fce00078eb8ff */
.L_x_3291:
[----:B------:R-:W-:Y:S05]  /*2b60*/  BSYNC.RECONVERGENT B2 ;  /* 0x0000000000027941 */ /* 0x000fea0003800200 */
.L_x_3288:
[----:B------:R-:W-:Y:S05]  /*2b70*/  BRA `(.L_x_3292) ;  /* 0x0000000000207947 */ /* 0x000fea0003800000 */
.L_x_3287:
[----:B------:R-:W-:-:S04]  /*2b80*/  LOP3.LUT R4, R5, 0x80000000, R4, 0x48, !PT ;  /* 0x8000000005047812 */ /* 0x000fc800078e4804 */
[----:B------:R-:W-:Y:S01]  /*2b90*/  LOP3.LUT R4, R4, 0x7f800000, RZ, 0xfc, !PT ;  /* 0x7f80000004047812 */ /* 0x000fe200078efcff */
[----:B------:R-:W-:Y:S06]  /*2ba0*/  BRA `(.L_x_3292) ;  /* 0x0000000000147947 */ /* 0x000fec0003800000 */
.L_x_3286:
[----:B------:R-:W-:Y:S01]  /*2bb0*/  LOP3.LUT R4, R5, 0x80000000, R4, 0x48, !PT ;  /* 0x8000000005047812 */ /* 0x000fe200078e4804 */
[----:B------:R-:W-:Y:S06]  /*2bc0*/  BRA `(.L_x_3292) ;  /* 0x00000000000c7947 */ /* 0x000fec0003800000 */
.L_x_3285:
[----:B------:R-:W0:Y:S01]  /*2bd0*/  MUFU.RSQ R4, -QNAN ;  /* 0xffc0000000047908 */ /* 0x000e220000001400 */
[----:B------:R-:W-:Y:S05]  /*2be0*/  BRA `(.L_x_3292) ;  /* 0x0000000000047947 */ /* 0x000fea0003800000 */
.L_x_3284:
[----:B------:R-:W-:-:S07]  /*2bf0*/  FADD.FTZ R4, R4, R5 ;  /* 0x0000000504047221 */ /* 0x000fce0000010000 */
.L_x_3292:
[----:B------:R-:W-:Y:S05]  /*2c00*/  BSYNC.RECONVERGENT B1 ;  /* 0x0000000000017941 */ /* 0x000fea0003800200 */
.L_x_3282:
[----:B------:R-:W-:-:S04]  /*2c10*/  HFMA2 R13, -RZ, RZ, 0, 0 ;  /* 0x00000000ff0d7431 */ /* 0x000fc800000001ff */
[----:B0-----:R-:W-:Y:S05]  /*2c20*/  RET.REL.NODEC R12 `(_Z21fused_glu_kernel_vec4I6__halfmEvPKT0_S3_PS1_ji) ;  /* 0xffffffd00cf47950 */ /* 0x001fea0003c3ffff */
.L_x_3293:
        /* <DEDUP_REMOVED lines=13> */
.L_x_3637:


//--------------------- .text._Z25softmax_with_sinks_kernelIfEvPKT_S2_S2_PS0_iiiif --------------------------
	.section	.text._Z25softmax_with_sinks_kernelIfEvPKT_S2_S2_PS0_iiiif,"ax",@progbits
	.align	128
        .global         _Z25softmax_with_sinks_kernelIfEvPKT_S2_S2_PS0_iiiif
        .type           _Z25softmax_with_sinks_kernelIfEvPKT_S2_S2_PS0_iiiif,@function
        .size           _Z25softmax_with_sinks_kernelIfEvPKT_S2_S2_PS0_iiiif,(.L_x_3638 - _Z25softmax_with_sinks_kernelIfEvPKT_S2_S2_PS0_iiiif)
        .other          _Z25softmax_with_sinks_kernelIfEvPKT_S2_S2_PS0_iiiif,@"STO_CUDA_ENTRY STV_DEFAULT"
_Z25softmax_with_sinks_kernelIfEvPKT_S2_S2_PS0_iiiif:
.text._Z25softmax_with_sinks_kernelIfEvPKT_S2_S2_PS0_iiiif:
[----:B------:R-:W-:Y:S08]  /*0000*/  LDC R1, c[0x0][0x37c] ;  /* 0x0000df00ff017b82 */ /* 0x000ff00000000800 */
[----:B------:R-:W0:Y:S01]  /*0010*/  LDC.64 R6, c[0x0][0x3a0] ;  /* 0x0000e800ff067b82 */ /* 0x000e220000000a00 */
[----:B------:R-:W1:Y:S07]  /*0020*/  S2R R9, SR_CTAID.X ;  /* 0x0000000000097919 */ /* 0x000e6e0000002500 */
[----:B------:R-:W2:Y:S01]  /*0030*/  LDC R4, c[0x0][0x3a8] ;  /* 0x0000ea00ff047b82 */ /* 0x000ea20000000800 */
[----:B0-----:R-:W-:-:S04]  /*0040*/  IMAD R3, R7, R6, RZ ;  /* 0x0000000607037224 */ /* 0x001fc800078e02ff */
[----:B--2---:R-:W-:-:S05]  /*0050*/  IMAD R0, R3, R4, RZ ;  /* 0x0000000403007224 */ /* 0x004fca00078e02ff */
[----:B-1----:R-:W-:-:S13]  /*0060*/  ISETP.GE.AND P0, PT, R9, R0, PT ;  /* 0x000000000900720c */ /* 0x002fda0003f06270 */
[----:B------:R-:W-:Y:S05]  /*0070*/  @P0 EXIT ;  /* 0x000000000000094d */ /* 0x000fea0003800000 */
[----:B------:R-:W-:Y:S01]  /*0080*/  IABS R13, R4 ;  /* 0x00000004000d7213 */ /* 0x000fe20000000000 */
[----:B------:R-:W0:Y:S01]  /*0090*/  LDCU.64 UR4, c[0x0][0x358] ;  /* 0x00006b00ff0477ac */ /* 0x000e220008000a00 */
[----:B------:R-:W-:Y:S02]  /*00a0*/  IABS R15, R7 ;  /* 0x00000007000f7213 */ /* 0x000fe40000000000 */
[----:B------:R-:W1:Y:S01]  /*00b0*/  I2F.RP R0, R13 ;  /* 0x0000000d00007306 */ /* 0x000e620000209400 */
[----:B------:R-:W-:-:S07]  /*00c0*/  IABS R2, R9 ;  /* 0x0000000900027213 */ /* 0x000fce0000000000 */
[----:B-1----:R-:W1:Y:S02]  /*00d0*/  MUFU.RCP R0, R0 ;  /* 0x0000000000007308 */ /* 0x002e640000001000 */
[----:B-1----:R-:W-:-:S06]  /*00e0*/  IADD3 R10, PT, PT, R0, 0xffffffe, RZ ;  /* 0x0ffffffe000a7810 */ /* 0x002fcc0007ffe0ff */
[----:B------:R1:W2:Y:S02]  /*00f0*/  F2I.FTZ.U32.TRUNC.NTZ R11, R10 ;  /* 0x0000000a000b7305 */ /* 0x0002a4000021f000 */
[----:B-1----:R-:W-:Y:S02]  /*0100*/  HFMA2 R10, -RZ, RZ, 0, 0 ;  /* 0x00000000ff0a7431 */ /* 0x002fe400000001ff */
[----:B--2---:R-:W-:-:S04]  /*0110*/  IMAD.MOV R6, RZ, RZ, -R11 ;  /* 0x000000ffff067224 */ /* 0x004fc800078e0a0b */
[----:B------:R-:W-:-:S04]  /*0120*/  IMAD R3, R6, R13, RZ ;  /* 0x0000000d06037224 */ /* 0x000fc800078e02ff */
[----:B------:R-:W-:Y:S02]  /*0130*/  IMAD.HI.U32 R11, R11, R3, R10 ;  /* 0x000000030b0b7227 */ /* 0x000fe400078e000a */
[----:B------:R-:W1:Y:S04]  /*0140*/  I2F.RP R3, R15 ;  /* 0x0000000f00037306 */ /* 0x000e680000209400 */
[----:B------:R-:W-:-:S04]  /*0150*/  IMAD.HI.U32 R5, R11, R2, RZ ;  /* 0x000000020b057227 */ /* 0x000fc800078e00ff */
[----:B------:R-:W-:-:S04]  /*0160*/  IMAD.MOV R0, RZ, RZ, -R5 ;  /* 0x000000ffff007224 */ /* 0x000fc800078e0a05 */
[C---:B------:R-:W-:Y:S01]  /*0170*/  IMAD R0, R13.reuse, R0, R2 ;  /* 0x000000000d007224 */ /* 0x040fe200078e0202 */
[----:B-1----:R-:W1:Y:S04]  /*0180*/  MUFU.RCP R3, R3 ;  /* 0x0000000300037308 */ /* 0x002e680000001000 */
[----:B------:R-:W-:-:S13]  /*0190*/  ISETP.GT.U32.AND P1, PT, R13, R0, PT ;  /* 0x000000000d00720c */ /* 0x000fda0003f24070 */
[-C--:B------:R-:W-:Y:S01]  /*01a0*/  @!P1 IADD3 R0, PT, PT, R0, -R13.reuse, RZ ;  /* 0x8000000d00009210 */ /* 0x080fe20007ffe0ff */
[----:B-1----:R-:W-:Y:S01]  /*01b0*/  VIADD R10, R3, 0xffffffe ;  /* 0x0ffffffe030a7836 */ /* 0x002fe20000000000 */
[----:B------:R-:W-:Y:S02]  /*01c0*/  @!P1 IADD3 R5, PT, PT, R5, 0x1, RZ ;  /* 0x0000000105059810 */ /* 0x000fe40007ffe0ff */
[----:B------:R-:W-:Y:S01]  /*01d0*/  ISETP.GE.U32.AND P0, PT, R0, R13, PT ;  /* 0x0000000d0000720c */ /* 0x000fe20003f06070 */
[----:B------:R1:W2:Y:S01]  /*01e0*/  F2I.FTZ.U32.TRUNC.NTZ R11, R10 ;  /* 0x0000000a000b7305 */ /* 0x0002a2000021f000 */
[----:B------:R-:W-:Y:S02]  /*01f0*/  LOP3.LUT R0, R9, R4, RZ, 0x3c, !PT ;  /* 0x0000000409007212 */ /* 0x000fe400078e3cff */
[----:B------:R-:W-:Y:S02]  /*0200*/  ISETP.NE.AND P1, PT, R4, RZ, PT ;  /* 0x000000ff0400720c */ /* 0x000fe40003f25270 */
[----:B------:R-:W-:-:S02]  /*0210*/  ISETP.GE.AND P2, PT, R0, RZ, PT ;  /* 0x000000ff0000720c */ /* 0x000fc40003f46270 */
[----:B-1----:R-:W-:-:S05]  /*0220*/  MOV R10, RZ ;  /* 0x000000ff000a7202 */ /* 0x002fca0000000f00 */
[----:B------:R-:W-:Y:S01]  /*0230*/  @P0 VIADD R5, R5, 0x1 ;  /* 0x0000000105050836 */ /* 0x000fe20000000000 */
[----:B--2---:R-:W-:-:S05]  /*0240*/  IADD3 R0, PT, PT, RZ, -R11, RZ ;  /* 0x8000000bff007210 */ /* 0x004fca0007ffe0ff */
[----:B------:R-:W-:Y:S01]  /*0250*/  @!P2 IMAD.MOV R5, RZ, RZ, -R5 ;  /* 0x000000ffff05a224 */ /* 0x000fe200078e0a05 */
[----:B------:R-:W-:Y:S01]  /*0260*/  @!P1 LOP3.LUT R5, RZ, R4, RZ, 0x33, !PT ;  /* 0x00000004ff059212 */ /* 0x000fe200078e33ff */
[----:B------:R-:W-:-:S03]  /*0270*/  IMAD R3, R0, R15, RZ ;  /* 0x0000000f00037224 */ /* 0x000fc600078e02ff */
[----:B------:R-:W-:Y:S01]  /*0280*/  IABS R6, R5 ;  /* 0x0000000500067213 */ /* 0x000fe20000000000 */
[----:B------:R-:W-:Y:S01]  /*0290*/  IMAD.HI.U32 R10, R11, R3, R10 ;  /* 0x000000030b0a7227 */ /* 0x000fe200078e000a */
[----:B------:R-:W-:-:S05]  /*02a0*/  ISETP.GE.AND P2, PT, R5, RZ, PT ;  /* 0x000000ff0500720c */ /* 0x000fca0003f46270 */
[----:B------:R-:W-:-:S04]  /*02b0*/  IMAD.HI.U32 R10, R10, R6, RZ ;  /* 0x000000060a0a7227 */ /* 0x000fc800078e00ff */
[----:B------:R-:W-:-:S04]  /*02c0*/  IMAD.MOV R10, RZ, RZ, -R10 ;  /* 0x000000ffff0a7224 */ /* 0x000fc800078e0a0a */
[----:B------:R-:W-:Y:S02]  /*02d0*/  IMAD R6, R15, R10, R6 ;  /* 0x0000000a0f067224 */ /* 0x000fe400078e0206 */
[----:B------:R-:W-:Y:S01]  /*02e0*/  IMAD R8, R7, R4, RZ ;  /* 0x0000000407087224 */ /* 0x000fe200078e02ff */
[----:B------:R-:W1:Y:S02]  /*02f0*/  LDC.64 R10, c[0x0][0x388] ;  /* 0x0000e200ff0a7b82 */ /* 0x000e640000000a00 */
[----:B------:R-:W-:-:S13]  /*0300*/  ISETP.GT.U32.AND P0, PT, R15, R6, PT ;  /* 0x000000060f00720c */ /* 0x000fda0003f04070 */
[----:B------:R-:W-:Y:S02]  /*0310*/  @!P0 IADD3 R6, PT, PT, R6, -R15, RZ ;  /* 0x8000000f06068210 */ /* 0x000fe40007ffe0ff */
[----:B------:R-:W-:Y:S02]  /*0320*/  ISETP.NE.AND P0, PT, R7, RZ, PT ;  /* 0x000000ff0700720c */ /* 0x000fe40003f05270 */
[----:B------:R-:W-:-:S13]  /*0330*/  ISETP.GT.U32.AND P1, PT, R15, R6, PT ;  /* 0x000000060f00720c */ /* 0x000fda0003f24070 */
[----:B------:R-:W-:Y:S01]  /*0340*/  @!P1 IMAD.IADD R6, R6, 0x1, -R15 ;  /* 0x0000000106069824 */ /* 0x000fe200078e0a0f */
[----:B------:R-:W-:-:S04]  /*0350*/  IABS R15, R8 ;  /* 0x00000008000f7213 */ /* 0x000fc80000000000 */
[----:B------:R-:W2:Y:S01]  /*0360*/  I2F.RP R3, R15 ;  /* 0x0000000f00037306 */ /* 0x000ea20000209400 */
[----:B------:R-:W-:Y:S02]  /*0370*/  @!P2 IADD3 R6, PT, PT, -R6, RZ, RZ ;  /* 0x000000ff0606a210 */ /* 0x000fe40007ffe1ff */
[----:B------:R-:W-:-:S05]  /*0380*/  @!P0 LOP3.LUT R6, RZ, R7, RZ, 0x33, !PT ;  /* 0x00000007ff068212 */ /* 0x000fca00078e33ff */
[----:B-1----:R-:W-:-:S05]  /*0390*/  IMAD.WIDE R10, R6, 0x4, R10 ;  /* 0x00000004060a7825 */ /* 0x002fca00078e020a */
[----:B0-----:R0:W5:Y:S01]  /*03a0*/  LDG.E.CONSTANT R0, desc[UR4][R10.64] ;  /* 0x000000040a007981 */ /* 0x001162000c1e9900 */
[----:B------:R-:W-:Y:S01]  /*03b0*/  BSSY.RECONVERGENT B0, `(.L_x_3294) ;  /* 0x00000c5000007945 */ /* 0x000fe20003800200 */
[----:B--2---:R-:W1:Y:S01]  /*03c0*/  MUFU.RCP R3, R3 ;  /* 0x0000000300037308 */ /* 0x004e620000001000 */
[----:B0-----:R-:W-:-:S04]  /*03d0*/  IABS R10, R8 ;  /* 0x00000008000a7213 */ /* 0x001fc80000000000 */
[----:B------:R-:W-:Y:S01]  /*03e0*/  IADD3 R10, PT, PT, RZ, -R10, RZ ;  /* 0x8000000aff0a7210 */ /* 0x000fe20007ffe0ff */
[----:B-1----:R-:W-:Y:S01]  /*03f0*/  VIADD R12, R3, 0xffffffe ;  /* 0x0ffffffe030c7836 */ /* 0x002fe20000000000 */
[----:B------:R-:W-:-:S03]  /*0400*/  LOP3.LUT R3, R9, R8, RZ, 0x3c, !PT ;  /* 0x0000000809037212 */ /* 0x000fc600078e3cff */
[----:B------:R0:W1:Y:S01]  /*0410*/  F2I.FTZ.U32.TRUNC.NTZ R13, R12 ;  /* 0x0000000c000d7305 */ /* 0x000062000021f000 */
[----:B------:R-:W-:Y:S02]  /*0420*/  ISETP.GE.AND P2, PT, R3, RZ, PT ;  /* 0x000000ff0300720c */ /* 0x000fe40003f46270 */
[----:B------:R-:W2:Y:S01]  /*0430*/  LDC R3, c[0x0][0x3ac] ;  /* 0x0000eb00ff037b82 */ /* 0x000ea20000000800 */
[----:B0-----:R-:W-:Y:S01]  /*0440*/  IMAD.MOV.U32 R12, RZ, RZ, RZ ;  /* 0x000000ffff0c7224 */ /* 0x001fe200078e00ff */
[----:B-1----:R-:W-:-:S05]  /*0450*/  IADD3 R14, PT, PT, RZ, -R13, RZ ;  /* 0x8000000dff0e7210 */ /* 0x002fca0007ffe0ff */
[----:B------:R-:W-:Y:S01]  /*0460*/  IMAD R17, R14, R15, RZ ;  /* 0x0000000f0e117224 */ /* 0x000fe200078e02ff */
[----:B------:R-:W-:Y:S02]  /*0470*/  IADD3 R14, PT, PT, -R5, RZ, RZ ;  /* 0x000000ff050e7210 */ /* 0x000fe40007ffe1ff */
[----:B------:R-:W0:Y:S01]  /*0480*/  LDC R5, c[0x0][0x360] ;  /* 0x0000d800ff057b82 */ /* 0x000e220000000800 */
[----:B------:R-:W-:-:S04]  /*0490*/  IMAD.HI.U32 R13, R13, R17, R12 ;  /* 0x000000110d0d7227 */ /* 0x000fc800078e000c */
[----:B------:R-:W-:Y:S02]  /*04a0*/  IMAD R9, R4, R14, R9 ;  /* 0x0000000e04097224 */ /* 0x000fe400078e0209 */
[----:B------:R-:W-:Y:S02]  /*04b0*/  IMAD.HI.U32 R11, R13, R2, RZ ;  /* 0x000000020d0b7227 */ /* 0x000fe400078e00ff */
[----:B------:R-:W1:Y:S02]  /*04c0*/  LDC.64 R12, c[0x0][0x390] ;  /* 0x0000e400ff0c7b82 */ /* 0x000e640000000a00 */
[----:B------:R-:W-:-:S05]  /*04d0*/  IMAD R2, R11, R10, R2 ;  /* 0x0000000a0b027224 */ /* 0x000fca00078e0202 */
[----:B------:R-:W-:-:S13]  /*04e0*/  ISETP.GT.U32.AND P1, PT, R15, R2, PT ;  /* 0x000000020f00720c */ /* 0x000fda0003f24070 */
[----:B------:R-:W-:Y:S01]  /*04f0*/  @!P1 IMAD.IADD R2, R2, 0x1, -R15 ;  /* 0x0000000102029824 */ /* 0x000fe200078e0a0f */
[----:B------:R-:W-:Y:S02]  /*0500*/  @!P1 IADD3 R11, PT, PT, R11, 0x1, RZ ;  /* 0x000000010b0b9810 */ /* 0x000fe40007ffe0ff */
[----:B------:R-:W-:Y:S02]  /*0510*/  ISETP.NE.AND P1, PT, R8, RZ, PT ;  /* 0x000000ff0800720c */ /* 0x000fe40003f25270 */
[----:B------:R-:W-:Y:S02]  /*0520*/  ISETP.GE.U32.AND P0, PT, R2, R15, PT ;  /* 0x0000000f0200720c */ /* 0x000fe40003f06070 */
[----:B------:R-:W2:Y:S11]  /*0530*/  S2R R2, SR_TID.X ;  /* 0x0000000000027919 */ /* 0x000eb60000002100 */
[----:B------:R-:W-:-:S05]  /*0540*/  @P0 VIADD R11, R11, 0x1 ;  /* 0x000000010b0b0836 */ /* 0x000fca0000000000 */
[----:B------:R-:W-:Y:S02]  /*0550*/  MOV R15, R11 ;  /* 0x0000000b000f7202 */ /* 0x000fe40000000f00 */
[----:B------:R-:W3:Y:S03]  /*0560*/  LDC.64 R10, c[0x0][0x380] ;  /* 0x0000e000ff0a7b82 */ /* 0x000ee60000000a00 */
[----:B------:R-:W-:Y:S01]  /*0570*/  @!P2 IMAD.MOV R15, RZ, RZ, -R15 ;  /* 0x000000ffff0fa224 */ /* 0x000fe200078e0a0f */
[----:B------:R-:W-:-:S05]  /*0580*/  @!P1 LOP3.LUT R15, RZ, R8, RZ, 0x33, !PT ;  /* 0x00000008ff0f9212 */ /* 0x000fca00078e33ff */
[C---:B------:R-:W-:Y:S02]  /*0590*/  IMAD R6, R15.reuse, R7, R6 ;  /* 0x000000070f067224 */ /* 0x040fe400078e0206 */
[-CC-:B------:R-:W-:Y:S02]  /*05a0*/  IMAD R8, R15, R4.reuse, R9.reuse ;  /* 0x000000040f087224 */ /* 0x180fe400078e0209 */
[----:B------:R-:W-:Y:S01]  /*05b0*/  IMAD R6, R6, R4, R9 ;  /* 0x0000000406067224 */ /* 0x000fe200078e0209 */
[-C--:B--2---:R-:W-:Y:S01]  /*05c0*/  ISETP.GE.AND P0, PT, R2, R3.reuse, PT ;  /* 0x000000030200720c */ /* 0x084fe20003f06270 */
[-C--:B------:R-:W-:Y:S02]  /*05d0*/  IMAD R9, R8, R3.reuse, RZ ;  /* 0x0000000308097224 */ /* 0x080fe400078e02ff */
[----:B------:R-:W-:Y:S02]  /*05e0*/  IMAD R7, R6, R3, RZ ;  /* 0x0000000306077224 */ /* 0x000fe400078e02ff */
[----:B-1----:R-:W-:-:S03]  /*05f0*/  IMAD.WIDE R12, R9, 0x4, R12 ;  /* 0x00000004090c7825 */ /* 0x002fc600078e020c */
[----:B------:R-:W-:Y:S01]  /*0600*/  SHF.R.S32.HI R4, RZ, 0x1f, R7 ;  /* 0x0000001fff047819 */ /* 0x000fe20000011407 */
[----:B------:R-:W-:Y:S02]  /*0610*/  IMAD.MOV.U32 R6, RZ, RZ, -0x800000 ;  /* 0xff800000ff067424 */ /* 0x000fe400078e00ff */
[----:B---3--:R-:W-:Y:S02]  /*0620*/  IMAD.WIDE R10, R7, 0x4, R10 ;  /* 0x00000004070a7825 */ /* 0x008fe400078e020a */
[----:B0-----:R-:W-:Y:S05]  /*0630*/  @P0 BRA `(.L_x_3295) ;  /* 0x0000000800700947 */ /* 0x001fea0003800000 */
[----:B------:R-:W0:Y:S02]  /*0640*/  LDCU.64 UR6, c[0x0][0x390] ;  /* 0x00007200ff0677ac */ /* 0x000e240008000a00 */
[----:B0-----:R-:W-:-:S04]  /*0650*/  UISETP.NE.U32.AND UP0, UPT, UR6, URZ, UPT ;  /* 0x000000ff0600728c */ /* 0x001fc8000bf05070 */
[----:B------:R-:W-:-:S09]  /*0660*/  UISETP.NE.AND.EX UP0, UPT, UR7, URZ, UPT, UP0 ;  /* 0x000000ff0700728c */ /* 0x000fd2000bf05300 */
[----:B------:R-:W-:Y:S05]  /*0670*/  BRA.U UP0, `(.L_x_3296) ;  /* 0x0000000500207547 */ /* 0x000fea000b800000 */
[----:B------:R-:W0:Y:S01]  /*0680*/  I2F.U32.RP R16, R5 ;  /* 0x0000000500107306 */ /* 0x000e220000209000 */
[----:B------:R-:W-:Y:S01]  /*0690*/  IADD3 R6, PT, PT, R2, R5, RZ ;  /* 0x0000000502067210 */ /* 0x000fe20007ffe0ff */
[----:B------:R-:W-:Y:S01]  /*06a0*/  BSSY.RECONVERGENT B1, `(.L_x_3297) ;  /* 0x0000031000017945 */ /* 0x000fe20003800200 */
[----:B------:R-:W-:Y:S02]  /*06b0*/  ISETP.NE.U32.AND P2, PT, R5, RZ, PT ;  /* 0x000000ff0500720c */ /* 0x000fe40003f45070 */
[CC--:B------:R-:W-:Y:S02]  /*06c0*/  ISETP.GE.U32.AND P0, PT, R6.reuse, R3.reuse, PT ;  /* 0x000000030600720c */ /* 0x0c0fe40003f06070 */
[----:B------:R-:W-:Y:S02]  /*06d0*/  VIMNMX.U32 R15, PT, PT, R6, R3, !PT ;  /* 0x00000003060f7248 */ /* 0x000fe40007fe0000 */
[----:B------:R-:W-:Y:S01]  /*06e0*/  MOV R20, R2 ;  /* 0x0000000200147202 */ /* 0x000fe20000000f00 */
[----:B0-----:R-:W0:Y:S02]  /*06f0*/  MUFU.RCP R16, R16 ;  /* 0x0000001000107308 */ /* 0x001e240000001000 */
[----:B0-----:R-:W-:-:S06]  /*0700*/  IADD3 R8, PT, PT, R16, 0xffffffe, RZ ;  /* 0x0ffffffe10087810 */ /* 0x001fcc0007ffe0ff */
[----:B------:R0:W1:Y:S02]  /*0710*/  F2I.FTZ.U32.TRUNC.NTZ R9, R8 ;  /* 0x0000000800097305 */ /* 0x000064000021f000 */
[----:B0-----:R-:W-:Y:S02]  /*0720*/  IMAD.MOV.U32 R8, RZ, RZ, RZ ;  /* 0x000000ffff087224 */ /* 0x001fe400078e00ff */
[----:B-1----:R-:W-:-:S04]  /*0730*/  IMAD.MOV R14, RZ, RZ, -R9 ;  /* 0x000000ffff0e7224 */ /* 0x002fc800078e0a09 */
[----:B------:R-:W-:Y:S01]  /*0740*/  IMAD R17, R14, R5, RZ ;  /* 0x000000050e117224 */ /* 0x000fe200078e02ff */
[----:B------:R-:W-:-:S03]  /*0750*/  SEL R14, RZ, 0x1, P0 ;  /* 0x00000001ff0e7807 */ /* 0x000fc60000000000 */
[----:B------:R-:W-:Y:S01]  /*0760*/  IMAD.HI.U32 R9, R9, R17, R8 ;  /* 0x0000001109097227 */ /* 0x000fe200078e0008 */
[----:B------:R-:W-:-:S05]  /*0770*/  IADD3 R6, PT, PT, R15, -R6, -R14 ;  /* 0x800000060f067210 */ /* 0x000fca0007ffe80e */
[----:B------:R-:W-:-:S05]  /*0780*/  IMAD.HI.U32 R9, R9, R6, RZ ;  /* 0x0000000609097227 */ /* 0x000fca00078e00ff */
[----:B------:R-:W-:-:S05]  /*0790*/  IADD3 R8, PT, PT, -R9, RZ, RZ ;  /* 0x000000ff09087210 */ /* 0x000fca0007ffe1ff */
[----:B------:R-:W-:-:S05]  /*07a0*/  IMAD R6, R5, R8, R6 ;  /* 0x0000000805067224 */ /* 0x000fca00078e0206 */
[----:B------:R-:W-:-:S13]  /*07b0*/  ISETP.GE.U32.AND P0, PT, R6, R5, PT ;  /* 0x000000050600720c */ /* 0x000fda0003f06070 */
[----:B------:R-:W-:Y:S01]  /*07c0*/  @P0 IMAD.IADD R6, R6, 0x1, -R5 ;  /* 0x0000000106060824 */ /* 0x000fe200078e0a05 */
[----:B------:R-:W-:-:S04]  /*07d0*/  @P0 IADD3 R9, PT, PT, R9, 0x1, RZ ;  /* 0x0000000109090810 */ /* 0x000fc80007ffe0ff */
[----:B------:R-:W-:-:S13]  /*07e0*/  ISETP.GE.U32.AND P1, PT, R6, R5, PT ;  /* 0x000000050600720c */ /* 0x000fda0003f26070 */
[----:B------:R-:W-:Y:S01]  /*07f0*/  @P1 VIADD R9, R9, 0x1 ;  /* 0x0000000109091836 */ /* 0x000fe20000000000 */
[----:B------:R-:W-:-:S04]  /*0800*/  @!P2 LOP3.LUT R9, RZ, R5, RZ, 0x33, !PT ;  /* 0x00000005ff09a212 */ /* 0x000fc800078e33ff */
[----:B------:R-:W-:-:S04]  /*0810*/  IADD3 R14, PT, PT, R14, R9, RZ ;  /* 0x000000090e0e7210 */ /* 0x000fc80007ffe0ff */
[C---:B------:R-:W-:Y:S02]  /*0820*/  LOP3.LUT R6, R14.reuse, 0x3, RZ, 0xc0, !PT ;  /* 0x000000030e067812 */ /* 0x040fe400078ec0ff */
[----:B------:R-:W-:Y:S02]  /*0830*/  ISETP.GE.U32.AND P1, PT, R14, 0x3, PT ;  /* 0x000000030e00780c */ /* 0x000fe40003f26070 */
[----:B------:R-:W-:Y:S01]  /*0840*/  ISETP.NE.AND P0, PT, R6, 0x3, PT ;  /* 0x000000030600780c */ /* 0x000fe20003f05270 */
[----:B------:R-:W-:-:S12]  /*0850*/  IMAD.MOV.U32 R6, RZ, RZ, -0x800000 ;  /* 0xff800000ff067424 */ /* 0x000fd800078e00ff */
[----:B------:R-:W-:Y:S05]  /*0860*/  @!P0 BRA `(.L_x_3298) ;  /* 0x0000000000508947 */ /* 0x000fea0003800000 */
[----:B------:R-:W0:Y:S01]  /*0870*/  LDCU.64 UR6, c[0x0][0x380] ;  /* 0x00007000ff0677ac */ /* 0x000e220008000a00 */
[C---:B------:R-:W-:Y:S01]  /*0880*/  SHF.L.U64.HI R9, R7.reuse, 0x2, R4 ;  /* 0x0000000207097819 */ /* 0x040fe20000010204 */
[----:B------:R-:W-:Y:S01]  /*0890*/  IMAD.SHL.U32 R8, R7, 0x4, RZ ;  /* 0x0000000407087824 */ /* 0x000fe200078e00ff */
[----:B------:R-:W-:Y:S02]  /*08a0*/  IADD3 R6, PT, PT, R14, 0x1, RZ ;  /* 0x000000010e067810 */ /* 0x000fe40007ffe0ff */
[----:B------:R-:W-:Y:S01]  /*08b0*/  MOV R20, R2 ;  /* 0x0000000200147202 */ /* 0x000fe20000000f00 */
[----:B------:R-:W-:-:S03]  /*08c0*/  IMAD.WIDE.U32 R8, R2, 0x4, R8 ;  /* 0x0000000402087825 */ /* 0x000fc600078e0008 */
[----:B0-----:R-:W-:Y:S02]  /*08d0*/  IADD3 R14, P0, PT, R8, UR6, RZ ;  /* 0x00000006080e7c10 */ /* 0x001fe4000ff1e0ff */
[----:B------:R-:W-:Y:S01]  /*08e0*/  LOP3.LUT R8, R6, 0x3, RZ, 0xc0, !PT ;  /* 0x0000000306087812 */ /* 0x000fe200078ec0ff */
[----:B------:R-:W-:Y:S01]  /*08f0*/  IMAD.MOV.U32 R6, RZ, RZ, -0x800000 ;  /* 0xff800000ff067424 */ /* 0x000fe200078e00ff */
[----:B------:R-:W-:-:S03]  /*0900*/  IADD3.X R9, PT, PT, R9, UR7, RZ, P0, !PT ;  /* 0x0000000709097c10 */ /* 0x000fc600087fe4ff */
[----:B------:R-:W-:-:S07]  /*0910*/  IMAD.MOV R16, RZ, RZ, -R8 ;  /* 0x000000ffff107224 */ /* 0x000fce00078e0a08 */
.L_x_3299:
[----:B------:R-:W-:-:S05]  /*0920*/  MOV R15, R9 ;  /* 0x00000009000f7202 */ /* 0x000fca0000000f00 */
[----:B------:R0:W2:Y:S01]  /*0930*/  LDG.E.CONSTANT R17, desc[UR4][R14.64] ;  /* 0x000000040e117981 */ /* 0x0000a2000c1e9900 */
[----:B------:R-:W-:Y:S02]  /*0940*/  VIADD R16, R16, 0x1 ;  /* 0x0000000110107836 */ /* 0x000fe40000000000 */
[----:B------:R-:W-:-:S03]  /*0950*/  IMAD.WIDE.U32 R8, R5, 0x4, R14 ;  /* 0x0000000405087825 */ /* 0x000fc600078e000e */
[----:B------:R-:W-:Y:S01]  /*0960*/  ISETP.NE.AND P0, PT, R16, RZ, PT ;  /* 0x000000ff1000720c */ /* 0x000fe20003f05270 */
[----:B------:R-:W-:Y:S01]  /*0970*/  IMAD.IADD R20, R5, 0x1, R20 ;  /* 0x0000000105147824 */ /* 0x000fe200078e0214 */
[----:B0-----:R-:W-:Y:S02]  /*0980*/  MOV R14, R8 ;  /* 0x00000008000e7202 */ /* 0x001fe40000000f00 */
[----:B--2---:R-:W-:-:S09]  /*0990*/  FMNMX R6, R17, R6, !PT ;  /* 0x0000000611067209 */ /* 0x004fd20007800000 */
[----:B------:R-:W-:Y:S05]  /*09a0*/  @P0 BRA `(.L_x_3299) ;  /* 0xfffffffc00dc0947 */ /* 0x000fea000383ffff */
.L_x_3298:
[----:B------:R-:W-:Y:S05]  /*09b0*/  BSYNC.RECONVERGENT B1 ;  /* 0x0000000000017941 */ /* 0x000fea0003800200 */
.L_x_3297:
[----:B------:R-:W-:Y:S04]  /*09c0*/  BSSY.RECONVERGENT B1, `(.L_x_3300) ;  /* 0x0000012000017945 */ /* 0x000fe80003800200 */
[----:B------:R-:W-:Y:S05]  /*09d0*/  @!P1 BRA `(.L_x_3301) ;  /* 0x0000000000409947 */ /* 0x000fea0003800000 */
.L_x_3302:
[----:B------:R-:W-:Y:S01]  /*09e0*/  IADD3 R8, PT, PT, R5, R20, RZ ;  /* 0x0000001405087210 */ /* 0x000fe20007ffe0ff */
[----:B------:R-:W-:-:S04]  /*09f0*/  IMAD.WIDE.U32 R18, R20, 0x4, R10 ;  /* 0x0000000414127825 */ /* 0x000fc800078e000a */
[C---:B------:R-:W-:Y:S02]  /*0a00*/  IMAD.IADD R16, R8.reuse, 0x1, R5 ;  /* 0x0000000108107824 */ /* 0x040fe400078e0205 */
[--C-:B------:R-:W-:Y:S01]  /*0a10*/  IMAD.WIDE.U32 R8, R8, 0x4, R10.reuse ;  /* 0x0000000408087825 */ /* 0x100fe200078e000a */
[----:B------:R-:W2:Y:S02]  /*0a20*/  LDG.E.CONSTANT R19, desc[UR4][R18.64] ;  /* 0x0000000412137981 */ /* 0x000ea4000c1e9900 */
[C---:B------:R-:W-:Y:S01]  /*0a30*/  IADD3 R20, PT, PT, R16.reuse, R5, RZ ;  /* 0x0000000510147210 */ /* 0x040fe20007ffe0ff */
[--C-:B------:R-:W-:Y:S02]  /*0a40*/  IMAD.WIDE.U32 R16, R16, 0x4, R10.reuse ;  /* 0x0000000410107825 */ /* 0x100fe400078e000a */
[----:B------:R-:W2:Y:S02]  /*0a50*/  LDG.E.CONSTANT R8, desc[UR4][R8.64] ;  /* 0x0000000408087981 */ /* 0x000ea4000c1e9900 */
[----:B------:R-:W-:-:S02]  /*0a60*/  IMAD.WIDE.U32 R14, R20, 0x4, R10 ;  /* 0x00000004140e7825 */ /* 0x000fc400078e000a */
[----:B------:R-:W3:Y:S04]  /*0a70*/  LDG.E.CONSTANT R17, desc[UR4][R16.64] ;  /* 0x0000000410117981 */ /* 0x000ee8000c1e9900 */
[----:B------:R-:W3:Y:S01]  /*0a80*/  LDG.E.CONSTANT R14, desc[UR4][R14.64] ;  /* 0x000000040e0e7981 */ /* 0x000ee2000c1e9900 */
[----:B------:R-:W-:-:S04]  /*0a90*/  IADD3 R20, PT, PT, R20, R5, RZ ;  /* 0x0000000514147210 */ /* 0x000fc80007ffe0ff */
[----:B------:R-:W-:Y:S02]  /*0aa0*/  ISETP.GE.AND P0, PT, R20, R3, PT ;  /* 0x000000031400720c */ /* 0x000fe40003f06270 */
[----:B--2---:R-:W-:-:S04]  /*0ab0*/  FMNMX3 R6, R6, R19, R8, !PT ;  /* 0x0000001306067276 */ /* 0x004fc80007800008 */
[----:B---3--:R-:W-:-:S07]  /*0ac0*/  FMNMX3 R6, R6, R17, R14, !PT ;  /* 0x0000001106067276 */ /* 0x008fce000780000e */
[----:B------:R-:W-:Y:S05]  /*0ad0*/  @!P0 BRA `(.L_x_3302) ;  /* 0xfffffffc00c08947 */ /* 0x000fea000383ffff */
.L_x_3301:
[----:B------:R-:W-:Y:S05]  /*0ae0*/  BSYNC.RECONVERGENT B1 ;  /* 0x0000000000017941 */ /* 0x000fea0003800200 */
.L_x_3300:
[----:B------:R-:W-:Y:S05]  /*0af0*/  BRA `(.L_x_3295) ;  /* 0x0000000400407947 */ /* 0x000fea0003800000 */
.L_x_3296:
        /* <DEDUP_REMOVED lines=8> */
[----:B0-----:R-:W-:-:S06]  /*0b80*/  VIADD R8, R16, 0xffffffe ;  /* 0x0ffffffe10087836 */ /* 0x001fcc0000000000 */
[----:B------:R0:W1:Y:S02]  /*0b90*/  F2I.FTZ.U32.TRUNC.NTZ R9, R8 ;  /* 0x0000000800097305 */ /* 0x000064000021f000 */
[----:B0-----:R-:W-:Y:S01]  /*0ba0*/  IMAD.MOV.U32 R8, RZ, RZ, RZ ;  /* 0x000000ffff087224 */ /* 0x001fe200078e00ff */
[----:B-1----:R-:W-:-:S05]  /*0bb0*/  IADD3 R14, PT, PT, RZ, -R9, RZ ;  /* 0x80000009ff0e7210 */ /* 0x002fca0007ffe0ff */
        /* <DEDUP_REMOVED lines=8> */
[----:B------:R-:W-:Y:S01]  /*0c40*/  @P0 IADD3 R6, PT, PT, R6, -R5, RZ ;  /* 0x8000000506060210 */ /* 0x000fe20007ffe0ff */
[----:B------:R-:W-:-:S03]  /*0c50*/  @P0 VIADD R17, R17, 0x1 ;  /* 0x0000000111110836 */ /* 0x000fc60000000000 */
[----:B------:R-:W-:-:S13]  /*0c60*/  ISETP.GE.U32.AND P1, PT, R6, R5, PT ;  /* 0x000000050600720c */ /* 0x000fda0003f26070 */
[----:B------:R-:W-:Y:S02]  /*0c70*/  @P1 IADD3 R17, PT, PT, R17, 0x1, RZ ;  /* 0x0000000111111810 */ /* 0x000fe40007ffe0ff */
[----:B------:R-:W-:-:S04]  /*0c80*/  @!P2 LOP3.LUT R17, RZ, R5, RZ, 0x33, !PT ;  /* 0x00000005ff11a212 */ /* 0x000fc800078e33ff */
[----:B------:R-:W-:-:S04]  /*0c90*/  IADD3 R14, PT, PT, R14, R17, RZ ;  /* 0x000000110e0e7210 */ /* 0x000fc80007ffe0ff */
[C---:B------:R-:W-:Y:S02]  /*0ca0*/  LOP3.LUT R6, R14.reuse, 0x3, RZ, 0xc0, !PT ;  /* 0x000000030e067812 */ /* 0x040fe400078ec0ff */
[----:B------:R-:W-:Y:S02]  /*0cb0*/  ISETP.GE.U32.AND P0, PT, R14, 0x3, PT ;  /* 0x000000030e00780c */ /* 0x000fe40003f06070 */
[----:B------:R-:W-:Y:S01]  /*0cc0*/  ISETP.NE.AND P1, PT, R6, 0x3, PT ;  /* 0x000000030600780c */ /* 0x000fe20003f25270 */
[----:B------:R-:W-:-:S12]  /*0cd0*/  IMAD.MOV.U32 R6, RZ, RZ, -0x800000 ;  /* 0xff800000ff067424 */ /* 0x000fd800078e00ff */
[----:B------:R-:W-:Y:S05]  /*0ce0*/  @!P1 BRA `(.L_x_3304) ;  /* 0x00000000004c9947 */ /* 0x000fea0003800000 */
[----:B------:R-:W-:Y:S01]  /*0cf0*/  IADD3 R6, PT, PT, R14, 0x1, RZ ;  /* 0x000000010e067810 */ /* 0x000fe20007ffe0ff */
[----:B------:R-:W-:Y:S01]  /*0d00*/  IMAD.WIDE.U32 R8, R2, 0x4, RZ ;  /* 0x0000000402087825 */ /* 0x000fe200078e00ff */
[----:B------:R-:W-:Y:S02]  /*0d10*/  MOV R22, R2 ;  /* 0x0000000200167202 */ /* 0x000fe40000000f00 */
[----:B------:R-:W-:Y:S01]  /*0d20*/  LOP3.LUT R14, R6, 0x3, RZ, 0xc0, !PT ;  /* 0x00000003060e7812 */ /* 0x000fe200078ec0ff */
[----:B------:R-:W-:-:S03]  /*0d30*/  IMAD.MOV.U32 R6, RZ, RZ, -0x800000 ;  /* 0xff800000ff067424 */ /* 0x000fc600078e00ff */
[----:B------:R-:W-:-:S07]  /*0d40*/  IADD3 R18, PT, PT, -R14, RZ, RZ ;  /* 0x000000ff0e127210 */ /* 0x000fce0007ffe1ff */
.L_x_3305:
[-C--:B------:R-:W-:Y:S02]  /*0d50*/  IADD3 R16, P1, PT, R10, R8.reuse, RZ ;  /* 0x000000080a107210 */ /* 0x080fe40007f3e0ff */
[----:B------:R-:W-:-:S03]  /*0d60*/  IADD3 R14, P2, PT, R12, R8, RZ ;  /* 0x000000080c0e7210 */ /* 0x000fc60007f5e0ff */
[----:B------:R-:W-:Y:S01]  /*0d70*/  IMAD.X R17, R11, 0x1, R9, P1 ;  /* 0x000000010b117824 */ /* 0x000fe200008e0609 */
[----:B------:R-:W-:-:S04]  /*0d80*/  IADD3.X R15, PT, PT, R13, R9, RZ, P2, !PT ;  /* 0x000000090d0f7210 */ /* 0x000fc800017fe4ff */
[----:B------:R-:W2:Y:S04]  /*0d90*/  LDG.E.CONSTANT R16, desc[UR4][R16.64] ;  /* 0x0000000410107981 */ /* 0x000ea8000c1e9900 */
[----:B------:R-:W2:Y:S01]  /*0da0*/  LDG.E.CONSTANT R15, desc[UR4][R14.64] ;  /* 0x000000040e0f7981 */ /* 0x000ea2000c1e9900 */
[----:B------:R-:W-:Y:S01]  /*0db0*/  IADD3 R18, PT, PT, R18, 0x1, RZ ;  /* 0x0000000112127810 */ /* 0x000fe20007ffe0ff */
[C---:B------:R-:W-:Y:S02]  /*0dc0*/  IMAD.IADD R22, R5.reuse, 0x1, R22 ;  /* 0x0000000105167824 */ /* 0x040fe400078e0216 */
[----:B------:R-:W-:Y:S01]  /*0dd0*/  IMAD.WIDE.U32 R8, R5, 0x4, R8 ;  /* 0x0000000405087825 */ /* 0x000fe200078e0008 */
[----:B------:R-:W-:-:S03]  /*0de0*/  ISETP.NE.AND P1, PT, R18, RZ, PT ;  /* 0x000000ff1200720c */ /* 0x000fc60003f25270 */
[----:B--2---:R-:W-:-:S05]  /*0df0*/  FADD R19, R16, R15 ;  /* 0x0000000f10137221 */ /* 0x004fca0000000000 */
[----:B------:R-:W-:-:S05]  /*0e00*/  FMNMX R6, R19, R6, !PT ;  /* 0x0000000613067209 */ /* 0x000fca0007800000 */
[----:B------:R-:W-:Y:S05]  /*0e10*/  @P1 BRA `(.L_x_3305) ;  /* 0xfffffffc00cc1947 */ /* 0x000fea000383ffff */
.L_x_3304:
[----:B------:R-:W-:Y:S05]  /*0e20*/  BSYNC.RECONVERGENT B1 ;  /* 0x0000000000017941 */ /* 0x000fea0003800200 */
.L_x_3303:
[----:B------:R-:W-:Y:S05]  /*0e30*/  @!P0 BRA `(.L_x_3295) ;  /* 0x0000000000708947 */ /* 0x000fea0003800000 */
.L_x_3306:
[----:B------:R-:W-:Y:S01]  /*0e40*/  IADD3 R9, PT, PT, R5, R22, RZ ;  /* 0x0000001605097210 */ /* 0x000fe20007ffe0ff */
[----:B------:R-:W-:-:S03]  /*0e50*/  IMAD.WIDE.U32 R28, R22, 0x4, R10 ;  /* 0x00000004161c7825 */ /* 0x000fc600078e000a */
[C---:B------:R-:W-:Y:S01]  /*0e60*/  IADD3 R17, PT, PT, R9.reuse, R5, RZ ;  /* 0x0000000509117210 */ /* 0x040fe20007ffe0ff */
[----:B------:R-:W-:Y:S01]  /*0e70*/  IMAD.WIDE.U32 R26, R22, 0x4, R12 ;  /* 0x00000004161a7825 */ /* 0x000fe200078e000c */
[----:B------:R-:W2:Y:S03]  /*0e80*/  LDG.E.CONSTANT R24, desc[UR4][R28.64] ;  /* 0x000000041c187981 */ /* 0x000ea6000c1e9900 */
[----:B------:R-:W-:Y:S02]  /*0e90*/  IMAD.WIDE.U32 R22, R9, 0x4, R10 ;  /* 0x0000000409167825 */ /* 0x000fe400078e000a */
[----:B------:R-:W2:Y:S02]  /*0ea0*/  LDG.E.CONSTANT R27, desc[UR4][R26.64] ;  /* 0x000000041a1b7981 */ /* 0x000ea4000c1e9900 */
[----:B------:R-:W-:Y:S02]  /*0eb0*/  IMAD.IADD R25, R17, 0x1, R5 ;  /* 0x0000000111197824 */ /* 0x000fe400078e0205 */
[----:B------:R-:W-:Y:S01]  /*0ec0*/  IMAD.WIDE.U32 R8, R9, 0x4, R12 ;  /* 0x0000000409087825 */ /* 0x000fe200078e000c */
[----:B------:R0:W3:Y:S03]  /*0ed0*/  LDG.E.CONSTANT R23, desc[UR4][R22.64] ;  /* 0x0000000416177981 */ /* 0x0000e6000c1e9900 */
[----:B------:R-:W-:-:S02]  /*0ee0*/  IMAD.WIDE.U32 R14, R17, 0x4, R10 ;  /* 0x00000004110e7825 */ /* 0x000fc400078e000a */
[----:B------:R-:W3:Y:S02]  /*0ef0*/  LDG.E.CONSTANT R8, desc[UR4][R8.64] ;  /* 0x0000000408087981 */ /* 0x000ee4000c1e9900 */
[----:B------:R-:W-:Y:S02]  /*0f00*/  IMAD.WIDE.U32 R16, R17, 0x4, R12 ;  /* 0x0000000411107825 */ /* 0x000fe400078e000c */
[----:B------:R-:W4:Y:S02]  /*0f10*/  LDG.E.CONSTANT R14, desc[UR4][R14.64] ;  /* 0x000000040e0e7981 */ /* 0x000f24000c1e9900 */
[C---:B------:R-:W-:Y:S02]  /*0f20*/  IMAD.WIDE.U32 R18, R25.reuse, 0x4, R10 ;  /* 0x0000000419127825 */ /* 0x040fe400078e000a */
[----:B------:R-:W4:Y:S02]  /*0f30*/  LDG.E.CONSTANT R17, desc[UR4][R16.64] ;  /* 0x0000000410117981 */ /* 0x000f24000c1e9900 */
[----:B------:R-:W-:-:S02]  /*0f40*/  IMAD.WIDE.U32 R20, R25, 0x4, R12 ;  /* 0x0000000419147825 */ /* 0x000fc400078e000c */
[----:B------:R-:W4:Y:S04]  /*0f50*/  LDG.E.CONSTANT R18, desc[UR4][R18.64] ;  /* 0x0000000412127981 */ /* 0x000f28000c1e9900 */
[----:B------:R-:W4:Y:S01]  /*0f60*/  LDG.E.CONSTANT R21, desc[UR4][R20.64] ;  /* 0x0000000414157981 */ /* 0x000f22000c1e9900 */
[----:B0-----:R-:W-:-:S04]  /*0f70*/  IADD3 R22, PT, PT, R25, R5, RZ ;  /* 0x0000000519167210 */ /* 0x001fc80007ffe0ff */
[----:B------:R-:W-:Y:S01]  /*0f80*/  ISETP.GE.AND P0, PT, R22, R3, PT ;  /* 0x000000031600720c */ /* 0x000fe20003f06270 */
[----:B--2---:R-:W-:Y:S01]  /*0f90*/  FADD R27, R24, R27 ;  /* 0x0000001b181b7221 */ /* 0x004fe20000000000 */
[----:B---3--:R-:W-:-:S05]  /*0fa0*/  FADD R23, R23, R8 ;  /* 0x0000000817177221 */ /* 0x008fca0000000000 */
[----:B------:R-:W-:Y:S01]  /*0fb0*/  FMNMX3 R6, R6, R27, R23, !PT ;  /* 0x0000001b06067276 */ /* 0x000fe20007800017 */
[----:B----4-:R-:W-:Y:S01]  /*0fc0*/  FADD R25, R14, R17 ;  /* 0x000000110e197221 */ /* 0x010fe20000000000 */
[----:B------:R-:W-:-:S05]  /*0fd0*/  FADD R24, R18, R21 ;  /* 0x0000001512187221 */ /* 0x000fca0000000000 */
[----:B------:R-:W-:Y:S01]  /*0fe0*/  FMNMX3 R6, R6, R25, R24, !PT ;  /* 0x0000001906067276 */ /* 0x000fe20007800018 */
[----:B------:R-:W-:Y:S06]  /*0ff0*/  @!P0 BRA `(.L_x_3306) ;  /* 0xfffffffc00908947 */ /* 0x000fec000383ffff */
.L_x_3295:
[----:B------:R-:W-:Y:S05]  /*1000*/  BSYNC.RECONVERGENT B0 ;  /* 0x0000000000007941 */ /* 0x000fea0003800200 */
.L_x_3294:
[----:B------:R-:W-:Y:S02]  /*1010*/  ISETP.NE.AND P0, PT, R2, RZ, PT ;  /* 0x000000ff0200720c */ /* 0x000fe40003f05270 */
[----:B------:R-:W-:-:S11]  /*1020*/  MOV R17, R6 ;  /* 0x0000000600117202 */ /* 0x000fd60000000f00 */
[----:B-----5:R-:W-:Y:S02]  /*1030*/  @!P0 FMNMX R17, R0, R17, !PT ;  /* 0x0000001100118209 */ /* 0x020fe40007800000 */
[----:B------:R-:W-:-:S03]  /*1040*/  ISETP.GE.U32.AND P0, PT, R5, 0x21, PT ;  /* 0x000000210500780c */ /* 0x000fc60003f06070 */
[----:B------:R-:W0:Y:S02]  /*1050*/  SHFL.DOWN PT, R6, R17, 0x10, 0x1f ;  /* 0x0a001f0011067f89 */ /* 0x000e2400000e0000 */
[----:B0-----:R-:W-:-:S05]  /*1060*/  FMNMX R6, R17, R6, !PT ;  /* 0x0000000611067209 */ /* 0x001fca0007800000 */
[----:B------:R-:W0:Y:S02]  /*1070*/  SHFL.DOWN PT, R9, R6, 0x8, 0x1f ;  /* 0x09001f0006097f89 */ /* 0x000e2400000e0000 */
[----:B0-----:R-:W-:-:S05]  /*1080*/  FMNMX R9, R6, R9, !PT ;  /* 0x0000000906097209 */ /* 0x001fca0007800000 */
[----:B------:R-:W0:Y:S02]  /*1090*/  SHFL.DOWN PT, R8, R9, 0x4, 0x1f ;  /* 0x08801f0009087f89 */ /* 0x000e2400000e0000 */
[----:B0-----:R-:W-:-:S05]  /*10a0*/  FMNMX R8, R9, R8, !PT ;  /* 0x0000000809087209 */ /* 0x001fca0007800000 */
[----:B------:R-:W0:Y:S02]  /*10b0*/  SHFL.DOWN PT, R15, R8, 0x2, 0x1f ;  /* 0x08401f00080f7f89 */ /* 0x000e2400000e0000 */
[----:B0-----:R-:W-:-:S05]  /*10c0*/  FMNMX R15, R8, R15, !PT ;  /* 0x0000000f080f7209 */ /* 0x001fca0007800000 */
[----:B------:R-:W0:Y:S02]  /*10d0*/  SHFL.DOWN PT, R14, R15, 0x1, 0x1f ;  /* 0x08201f000f0e7f89 */ /* 0x000e2400000e0000 */
[----:B0-----:R-:W-:Y:S01]  /*10e0*/  FMNMX R14, R15, R14, !PT ;  /* 0x0000000e0f0e7209 */ /* 0x001fe20007800000 */
[----:B------:R-:W-:Y:S06]  /*10f0*/  @!P0 BRA `(.L_x_3307) ;  /* 0x0000000000808947 */ /* 0x000fec0003800000 */
[----:B------:R-:W-:-:S13]  /*1100*/  LOP3.LUT P1, RZ, R2, 0x1f, RZ, 0xc0, !PT ;  /* 0x0000001f02ff7812 */ /* 0x000fda000782c0ff */
[----:B------:R-:W0:Y:S01]  /*1110*/  @!P1 S2R R9, SR_CgaCtaId ;  /* 0x0000000000099919 */ /* 0x000e220000008800 */
[----:B------:R-:W-:-:S05]  /*1120*/  @!P1 MOV R6, 0x400 ;  /* 0x0000040000069802 */ /* 0x000fca0000000f00 */
[----:B------:R-:W-:-:S05]  /*1130*/  @!P1 VIADD R6, R6, 0x8 ;  /* 0x0000000806069836 */ /* 0x000fca0000000000 */
[----:B0-----:R-:W-:-:S04]  /*1140*/  @!P1 LEA R9, R9, R6, 0x18 ;  /* 0x0000000609099211 */ /* 0x001fc800078ec0ff */
[----:B------:R-:W-:-:S05]  /*1150*/  @!P1 LEA.HI R9, R2, R9, RZ, 0x1d ;  /* 0x0000000902099211 */ /* 0x000fca00078fe8ff */
[----:B------:R0:W-:Y:S01]  /*1160*/  @!P1 STS [R9], R14 ;  /* 0x0000000e09009388 */ /* 0x0001e20000000800 */
[----:B------:R-:W-:Y:S01]  /*1170*/  BAR.SYNC.DEFER_BLOCKING 0x0 ;  /* 0x0000000000007b1d */ /* 0x000fe20000010000 */
[----:B------:R-:W-:-:S13]  /*1180*/  ISETP.GT.U32.AND P1, PT, R2, 0x1f, PT ;  /* 0x0000001f0200780c */ /* 0x000fda0003f24070 */
[----:B0-----:R-:W-:Y:S05]  /*1190*/  @P1 BRA `(.L_x_3308) ;  /* 0x00000000006c1947 */ /* 0x001fea0003800000 */
[----:B------:R-:W-:Y:S01]  /*11a0*/  IADD3 R6, PT, PT, R5, 0x1f, RZ ;  /* 0x0000001f05067810 */ /* 0x000fe20007ffe0ff */
[----:B------:R-:W-:-:S03]  /*11b0*/  UMOV UR6, 0xffffffff ;  /* 0xffffffff00067882 */ /* 0x000fc60000000000 */
[----:B------:R-:W-:-:S04]  /*11c0*/  SHF.R.U32.HI R9, RZ, 0x5, R6 ;  /* 0x00000005ff097819 */ /* 0x000fc80000011606 */
[----:B------:R-:W-:-:S13]  /*11d0*/  ISETP.GE.U32.AND P1, PT, R2, R9, PT ;  /* 0x000000090200720c */ /* 0x000fda0003f26070 */
[----:B------:R-:W0:Y:S01]  /*11e0*/  @!P1 S2R R9, SR_CgaCtaId ;  /* 0x0000000000099919 */ /* 0x000e220000008800 */
[----:B------:R-:W-:-:S04]  /*11f0*/  @!P1 MOV R6, 0x400 ;  /* 0x0000040000069802 */ /* 0x000fc80000000f00 */
[----:B------:R-:W-:-:S04]  /*1200*/  @!P1 IADD3 R6, PT, PT, R6, 0x8, RZ ;  /* 0x0000000806069810 */ /* 0x000fc80007ffe0ff */
[----:B0-----:R-:W-:Y:S01]  /*1210*/  @!P1 LEA R9, R9, R6, 0x18 ;  /* 0x0000000609099211 */ /* 0x001fe200078ec0ff */
[----:B------:R-:W-:-:S03]  /*1220*/  IMAD.MOV.U32 R6, RZ, RZ, -0x800000 ;  /* 0xff800000ff067424 */ /* 0x000fc600078e00ff */
[----:B------:R-:W-:-:S05]  /*1230*/  @!P1 LEA R8, R2, R9, 0x2 ;  /* 0x0000000902089211 */ /* 0x000fca00078e10ff */
[----:B------:R0:W1:Y:S01]  /*1240*/  @!P1 LDS R6, [R8] ;  /* 0x0000000008069984 */ /* 0x0000620000000800 */
[----:B------:R-:W-:Y:S05]  /*1250*/  BRA.DIV UR6, `(.L_x_3309) ;  /* 0x0000002a06207947 */ /* 0x000fea000b800000 */
[----:B-1----:R-:W1:Y:S02]  /*1260*/  SHFL.DOWN PT, R9, R6, 0x10, 0x1f ;  /* 0x0a001f0006097f89 */ /* 0x002e6400000e0000 */
[----:B-1----:R-:W-:-:S05]  /*1270*/  FMNMX R9, R9, R6, !PT ;  /* 0x0000000609097209 */ /* 0x002fca0007800000 */
[----:B0-----:R-:W0:Y:S02]  /*1280*/  SHFL.DOWN PT, R8, R9, 0x8, 0x1f ;  /* 0x09001f0009087f89 */ /* 0x001e2400000e0000 */
[----:B0-----:R-:W-:-:S05]  /*1290*/  FMNMX R8, R9, R8, !PT ;  /* 0x0000000809087209 */ /* 0x001fca0007800000 */
[----:B------:R-:W0:Y:S02]  /*12a0*/  SHFL.DOWN PT, R15, R8, 0x4, 0x1f ;  /* 0x08801f00080f7f89 */ /* 0x000e2400000e0000 */
[----:B0-----:R-:W-:-:S05]  /*12b0*/  FMNMX R15, R8, R15, !PT ;  /* 0x0000000f080f7209 */ /* 0x001fca0007800000 */
[----:B------:R-:W0:Y:S02]  /*12c0*/  SHFL.DOWN PT, R14, R15, 0x2, 0x1f ;  /* 0x08401f000f0e7f89 */ /* 0x000e2400000e0000 */
[----:B0-----:R-:W-:-:S05]  /*12d0*/  FMNMX R14, R15, R14, !PT ;  /* 0x0000000e0f0e7209 */ /* 0x001fca0007800000 */
[----:B------:R0:W1:Y:S02]  /*12e0*/  SHFL.DOWN PT, R17, R14, 0x1, 0x1f ;  /* 0x08201f000e117f89 */ /* 0x00006400000e0000 */
.L_x_3344:
[----:B01----:R-:W-:-:S07]  /*12f0*/  FMNMX R14, R14, R17, !PT ;  /* 0x000000110e0e7209 */ /* 0x003fce0007800000 */
.L_x_3307:
[----:B------:R-:W-:-:S13]  /*1300*/  ISETP.NE.AND P1, PT, R2, RZ, PT ;  /* 0x000000ff0200720c */ /* 0x000fda0003f25270 */
[----:B------:R-:W0:Y:S01]  /*1310*/  @!P1 S2R R6, SR_CgaCtaId ;  /* 0x0000000000069919 */ /* 0x000e220000008800 */
[----:B------:R-:W-:-:S04]  /*1320*/  @!P1 MOV R9, 0x400 ;  /* 0x0000040000099802 */ /* 0x000fc80000000f00 */
[----:B0-----:R-:W-:-:S05]  /*1330*/  @!P1 LEA R9, R6, R9, 0x18 ;  /* 0x0000000906099211 */ /* 0x001fca00078ec0ff */
[----:B------:R0:W-:Y:S02]  /*1340*/  @!P1 STS [R9], R14 ;  /* 0x0000000e09009388 */ /* 0x0001e40000000800 */
.L_x_3308:
[----:B------:R-:W-:Y:S05]  /*1350*/  WARPSYNC.ALL ;  /* 0x0000000000007948 */ /* 0x000fea0003800000 */
[----:B------:R-:W-:Y:S01]  /*1360*/  ISETP.GE.AND P1, PT, R2, R3, PT ;  /* 0x000000030200720c */ /* 0x000fe20003f26270 */
[----:B------:R-:W1:Y:S01]  /*1370*/  S2R R6, SR_CgaCtaId ;  /* 0x0000000000067919 */ /* 0x000e620000008800 */
[----:B0-----:R-:W-:Y:S01]  /*1380*/  MOV R9, 0x400 ;  /* 0x0000040000097802 */ /* 0x001fe20000000f00 */
[----:B------:R-:W-:Y:S01]  /*1390*/  BSSY.RECONVERGENT B0, `(.L_x_3310) ;  /* 0x00000fc000007945 */ /* 0x000fe20003800200 */
[----:B------:R-:W-:Y:S01]  /*13a0*/  HFMA2 R20, -RZ, RZ, 0, 0 ;  /* 0x00000000ff147431 */ /* 0x000fe200000001ff */
[----:B------:R-:W-:Y:S01]  /*13b0*/  BAR.SYNC.DEFER_BLOCKING 0x0 ;  /* 0x0000000000007b1d */ /* 0x000fe20000010000 */
[----:B-1----:R-:W-:-:S05]  /*13c0*/  LEA R8, R6, R9, 0x18 ;  /* 0x0000000906087211 */ /* 0x002fca00078ec0ff */
[----:B------:R0:W1:Y:S02]  /*13d0*/  LDS R21, [R8] ;  /* 0x0000000008157984 */ /* 0x0000640000000800 */
[----:B------:R-:W-:Y:S05]  /*13e0*/  @P1 BRA `(.L_x_3311) ;  /* 0x0000000c00d81947 */ /* 0x000fea0003800000 */
[----:B------:R-:W2:Y:S02]  /*13f0*/  LDCU.64 UR6, c[0x0][0x390] ;  /* 0x00007200ff0677ac */ /* 0x000ea40008000a00 */
[----:B--2---:R-:W-:-:S04]  /*1400*/  UISETP.NE.U32.AND UP0, UPT, UR6, URZ, UPT ;  /* 0x000000ff0600728c */ /* 0x004fc8000bf05070 */
[----:B------:R-:W-:-:S09]  /*1410*/  UISETP.NE.AND.EX UP0, UPT, UR7, URZ, UPT, UP0 ;  /* 0x000000ff0700728c */ /* 0x000fd2000bf05300 */
[----:B------:R-:W-:Y:S05]  /*1420*/  BRA.U UP0, `(.L_x_3312) ;  /* 0x0000000500d07547 */ /* 0x000fea000b800000 */
[----:B------:R-:W2:Y:S01]  /*1430*/  I2F.U32.RP R19, R5 ;  /* 0x0000000500137306 */ /* 0x000ea20000209000 */
[----:B------:R-:W-:Y:S01]  /*1440*/  IADD3 R16, PT, PT, R2, R5, RZ ;  /* 0x0000000502107210 */ /* 0x000fe20007ffe0ff */
[----:B------:R-:W-:Y:S01]  /*1450*/  BSSY.RECONVERGENT B1, `(.L_x_3313) ;  /* 0x0000039000017945 */ /* 0x000fe20003800200 */
[----:B------:R-:W-:Y:S01]  /*1460*/  ISETP.NE.U32.AND P3, PT, R5, RZ, PT ;  /* 0x000000ff0500720c */ /* 0x000fe20003f65070 */
[----:B------:R-:W-:Y:S01]  /*1470*/  IMAD.MOV.U32 R20, RZ, RZ, RZ ;  /* 0x000000ffff147224 */ /* 0x000fe200078e00ff */
[CC--:B------:R-:W-:Y:S02]  /*1480*/  ISETP.GE.U32.AND P1, PT, R16.reuse, R3.reuse, PT ;  /* 0x000000031000720c */ /* 0x0c0fe40003f26070 */
[----:B------:R-:W-:Y:S02]  /*1490*/  VIMNMX.U32 R17, PT, PT, R16, R3, !PT ;  /* 0x0000000310117248 */ /* 0x000fe40007fe0000 */
[----:B------:R-:W-:Y:S01]  /*14a0*/  MOV R22, R2 ;  /* 0x0000000200167202 */ /* 0x000fe20000000f00 */
[----:B--2---:R-:W2:Y:S02]  /*14b0*/  MUFU.RCP R19, R19 ;  /* 0x0000001300137308 */ /* 0x004ea40000001000 */
[----:B--2---:R-:W-:-:S06]  /*14c0*/  VIADD R14, R19, 0xffffffe ;  /* 0x0ffffffe130e7836 */ /* 0x004fcc0000000000 */
[----:B------:R2:W3:Y:S02]  /*14d0*/  F2I.FTZ.U32.TRUNC.NTZ R15, R14 ;  /* 0x0000000e000f7305 */ /* 0x0004e4000021f000 */
[----:B--2---:R-:W-:Y:S01]  /*14e0*/  IMAD.MOV.U32 R14, RZ, RZ, RZ ;  /* 0x000000ffff0e7224 */ /* 0x004fe200078e00ff */
[----:B---3--:R-:W-:-:S05]  /*14f0*/  IADD3 R18, PT, PT, RZ, -R15, RZ ;  /* 0x8000000fff127210 */ /* 0x008fca0007ffe0ff */
        /* <DEDUP_REMOVED lines=16> */
[----:B------:R-:W-:-:S13]  /*1600*/  ISETP.NE.AND P2, PT, R14, 0x3, PT ;  /* 0x000000030e00780c */ /* 0x000fda0003f45270 */
[----:B------:R-:W-:Y:S05]  /*1610*/  @!P2 BRA `(.L_x_3314) ;  /* 0x000000000070a947 */ /* 0x000fea0003800000 */
[----:B------:R-:W2:Y:S01]  /*1620*/  LDCU.64 UR6, c[0x0][0x380] ;  /* 0x00007000ff0677ac */ /* 0x000ea20008000a00 */
[C---:B------:R-:W-:Y:S01]  /*1630*/  SHF.L.U64.HI R15, R7.reuse, 0x2, R4 ;  /* 0x00000002070f7819 */ /* 0x040fe20000010204 */
[----:B------:R-:W-:Y:S01]  /*1640*/  VIADD R16, R16, 0x1 ;  /* 0x0000000110107836 */ /* 0x000fe20000000000 */
[----:B------:R-:W-:Y:S01]  /*1650*/  SHF.L.U32 R14, R7, 0x2, RZ ;  /* 0x00000002070e7819 */ /* 0x000fe200000006ff */
[----:B------:R-:W-:Y:S01]  /*1660*/  HFMA2 R20, -RZ, RZ, 0, 0 ;  /* 0x00000000ff147431 */ /* 0x000fe200000001ff */
[----:B------:R-:W-:Y:S02]  /*1670*/  MOV R22, R2 ;  /* 0x0000000200167202 */ /* 0x000fe40000000f00 */
[----:B------:R-:W-:Y:S01]  /*1680*/  LOP3.LUT R16, R16, 0x3, RZ, 0xc0, !PT ;  /* 0x0000000310107812 */ /* 0x000fe200078ec0ff */
[----:B------:R-:W-:-:S04]  /*1690*/  IMAD.WIDE.U32 R14, R2, 0x4, R14 ;  /* 0x00000004020e7825 */ /* 0x000fc800078e000e */
[----:B------:R-:W-:Y:S01]  /*16a0*/  IMAD.MOV R16, RZ, RZ, -R16 ;  /* 0x000000ffff107224 */ /* 0x000fe200078e0a10 */
[----:B--2---:R-:W-:-:S04]  /*16b0*/  IADD3 R14, P2, PT, R14, UR6, RZ ;  /* 0x000000060e0e7c10 */ /* 0x004fc8000ff5e0ff */
[----:B------:R-:W-:-:S09]  /*16c0*/  IADD3.X R15, PT, PT, R15, UR7, RZ, P2, !PT ;  /* 0x000000070f0f7c10 */ /* 0x000fd200097fe4ff */
.L_x_3315:
[----:B------:R2:W1:Y:S01]  /*16d0*/  LDG.E.CONSTANT R18, desc[UR4][R14.64] ;  /* 0x000000040e127981 */ /* 0x000462000c1e9900 */
[----:B------:R-:W-:Y:S01]  /*16e0*/  MOV R17, 0x3bbb989d ;  /* 0x3bbb989d00117802 */ /* 0x000fe20000000f00 */
[----:B------:R-:W-:Y:S01]  /*16f0*/  VIADD R16, R16, 0x1 ;  /* 0x0000000110107836 */ /* 0x000fe20000000000 */
[----:B------:R-:W-:Y:S02]  /*1700*/  MOV R24, 0x437c0000 ;  /* 0x437c000000187802 */ /* 0x000fe40000000f00 */
[C---:B------:R-:W-:Y:S02]  /*1710*/  IADD3 R22, PT, PT, R5.reuse, R22, RZ ;  /* 0x0000001605167210 */ /* 0x040fe40007ffe0ff */
[----:B------:R-:W-:Y:S01]  /*1720*/  ISETP.NE.AND P2, PT, R16, RZ, PT ;  /* 0x000000ff1000720c */ /* 0x000fe20003f45270 */
[----:B--2---:R-:W-:-:S04]  /*1730*/  IMAD.WIDE.U32 R14, R5, 0x4, R14 ;  /* 0x00000004050e7825 */ /* 0x004fc800078e000e */
[----:B-1----:R-:W-:-:S04]  /*1740*/  FADD R18, -R21, R18 ;  /* 0x0000001215127221 */ /* 0x002fc80000000100 */
[----:B------:R-:W-:-:S04]  /*1750*/  FFMA.SAT R17, R18, R17, 0.5 ;  /* 0x3f00000012117423 */ /* 0x000fc80000002011 */
[----:B------:R-:W-:-:S04]  /*1760*/  FFMA.RM R17, R17, R24, 12582913 ;  /* 0x4b40000111117423 */ /* 0x000fc80000004018 */
[C---:B------:R-:W-:Y:S01]  /*1770*/  FADD R19, R17.reuse, -12583039 ;  /* 0xcb40007f11137421 */ /* 0x040fe20000000000 */
[----:B------:R-:W-:-:S03]  /*1780*/  SHF.L.U32 R17, R17, 0x17, RZ ;  /* 0x0000001711117819 */ /* 0x000fc600000006ff */
[----:B------:R-:W-:-:S04]  /*1790*/  FFMA R19, R18, 1.4426950216293334961, -R19 ;  /* 0x3fb8aa3b12137823 */ /* 0x000fc80000000813 */
[----:B------:R-:W-:-:S06]  /*17a0*/  FFMA R19, R18, 1.925963033500011079e-08, R19 ;  /* 0x32a5706012137823 */ /* 0x000fcc0000000013 */
[----:B------:R-:W1:Y:S02]  /*17b0*/  MUFU.EX2 R19, R19 ;  /* 0x0000001300137308 */ /* 0x000e640000000800 */
[----:B-1----:R-:W-:Y:S01]  /*17c0*/  FFMA R20, R17, R19, R20 ;  /* 0x0000001311147223 */ /* 0x002fe20000000014 */
[----:B------:R-:W-:Y:S06]  /*17d0*/  @P2 BRA `(.L_x_3315) ;  /* 0xfffffffc00bc2947 */ /* 0x000fec000383ffff */
.L_x_3314:
[----:B------:R-:W-:Y:S05]  /*17e0*/  BSYNC.RECONVERGENT B1 ;  /* 0x0000000000017941 */ /* 0x000fea0003800200 */
.L_x_3313:
[----:B------:R-:W-:Y:S04]  /*17f0*/  BSSY.RECONVERGENT B1, `(.L_x_3316) ;  /* 0x0000036000017945 */ /* 0x000fe80003800200 */
[----:B------:R-:W-:Y:S05]  /*1800*/  @!P1 BRA `(.L_x_3317) ;  /* 0x0000000000d09947 */ /* 0x000fea0003800000 */
.L_x_3318:
[----:B------:R-:W-:Y:S02]  /*1810*/  IMAD.IADD R16, R5, 0x1, R22 ;  /* 0x0000000105107824 */ /* 0x000fe400078e0216 */
[----:B------:R-:W-:-:S03]  /*1820*/  IMAD.WIDE.U32 R18, R22, 0x4, R10 ;  /* 0x0000000416127825 */ /* 0x000fc600078e000a */
[C---:B------:R-:W-:Y:S01]  /*1830*/  IADD3 R25, PT, PT, R16.reuse, R5, RZ ;  /* 0x0000000510197210 */ /* 0x040fe20007ffe0ff */
[--C-:B------:R-:W-:Y:S02]  /*1840*/  IMAD.WIDE.U32 R16, R16, 0x4, R10.reuse ;  /* 0x0000000410107825 */ /* 0x100fe400078e000a */
[----:B------:R-:W1:Y:S02]  /*1850*/  LDG.E.CONSTANT R18, desc[UR4][R18.64] ;  /* 0x0000000412127981 */ /* 0x000e64000c1e9900 */
[----:B------:R-:W-:Y:S02]  /*1860*/  IMAD.WIDE.U32 R14, R25, 0x4, R10 ;  /* 0x00000004190e7825 */ /* 0x000fe400078e000a */
[----:B------:R-:W2:Y:S04]  /*1870*/  LDG.E.CONSTANT R16, desc[UR4][R16.64] ;  /* 0x0000000410107981 */ /* 0x000ea8000c1e9900 */
[----:B------:R-:W3:Y:S01]  /*1880*/  LDG.E.CONSTANT R14, desc[UR4][R14.64] ;  /* 0x000000040e0e7981 */ /* 0x000ee2000c1e9900 */
[----:B------:R-:W-:-:S02]  /*1890*/  HFMA2 R23, -RZ, RZ, 0.96630859375, -0.0022525787353515625 ;  /* 0x3bbb989dff177431 */ /* 0x000fc400000001ff */
[----:B------:R-:W-:Y:S02]  /*18a0*/  IMAD.MOV.U32 R24, RZ, RZ, 0x437c0000 ;  /* 0x437c0000ff187424 */ /* 0x000fe400078e00ff */
[----:B-1----:R-:W-:Y:S01]  /*18b0*/  FADD R26, -R21, R18 ;  /* 0x00000012151a7221 */ /* 0x002fe20000000100 */
[----:B------:R-:W-:Y:S01]  /*18c0*/  IADD3 R18, PT, PT, R25, R5, RZ ;  /* 0x0000000519127210 */ /* 0x000fe20007ffe0ff */
[C---:B--2---:R-:W-:Y:S02]  /*18d0*/  FADD R19, -R21.reuse, R16 ;  /* 0x0000001015137221 */ /* 0x044fe40000000100 */
[-C--:B------:R-:W-:Y:S01]  /*18e0*/  FFMA.SAT R27, R26, R23.reuse, 0.5 ;  /* 0x3f0000001a1b7423 */ /* 0x080fe20000002017 */
[----:B---3--:R-:W-:Y:S01]  /*18f0*/  FADD R28, -R21, R14 ;  /* 0x0000000e151c7221 */ /* 0x008fe20000000100 */
[-C--:B------:R-:W-:Y:S02]  /*1900*/  FFMA.SAT R29, R19, R23.reuse, 0.5 ;  /* 0x3f000000131d7423 */ /* 0x080fe40000002017 */
[-C--:B------:R-:W-:Y:S01]  /*1910*/  FFMA.RM R22, R27, R24.reuse, 12582913 ;  /* 0x4b4000011b167423 */ /* 0x080fe20000004018 */
[----:B------:R-:W-:Y:S01]  /*1920*/  FFMA.SAT R16, R28, R23, 0.5 ;  /* 0x3f0000001c107423 */ /* 0x000fe20000002017 */
[----:B------:R-:W-:-:S02]  /*1930*/  FFMA.RM R17, R29, R24, 12582913 ;  /* 0x4b4000011d117423 */ /* 0x000fc40000004018 */
[----:B------:R-:W-:Y:S01]  /*1940*/  FADD R27, R22, -12583039 ;  /* 0xcb40007f161b7421 */ /* 0x000fe20000000000 */
[----:B------:R-:W-:Y:S01]  /*1950*/  FFMA.RM R16, R16, R24, 12582913 ;  /* 0x4b40000110107423 */ /* 0x000fe20000004018 */
[----:B------:R-:W-:Y:S02]  /*1960*/  FADD R14, R17, -12583039 ;  /* 0xcb40007f110e7421 */ /* 0x000fe40000000000 */
[----:B------:R-:W-:Y:S01]  /*1970*/  FFMA R27, R26, 1.4426950216293334961, -R27 ;  /* 0x3fb8aa3b1a1b7823 */ /* 0x000fe2000000081b */
[----:B------:R-:W-:Y:S01]  /*1980*/  FADD R15, R16, -12583039 ;  /* 0xcb40007f100f7421 */ /* 0x000fe20000000000 */
[C---:B------:R-:W-:Y:S02]  /*1990*/  FFMA R14, R19.reuse, 1.4426950216293334961, -R14 ;  /* 0x3fb8aa3b130e7823 */ /* 0x040fe4000000080e */
[----:B------:R-:W-:Y:S01]  /*19a0*/  FFMA R26, R26, 1.925963033500011079e-08, R27 ;  /* 0x32a570601a1a7823 */ /* 0x000fe2000000001b */
[----:B------:R-:W-:Y:S01]  /*19b0*/  FFMA R15, R28, 1.4426950216293334961, -R15 ;  /* 0x3fb8aa3b1c0f7823 */ /* 0x000fe2000000080f */
[----:B------:R-:W-:-:S03]  /*19c0*/  FFMA R19, R19, 1.925963033500011079e-08, R14 ;  /* 0x32a5706013137823 */ /* 0x000fc6000000000e */
[----:B------:R-:W-:Y:S01]  /*19d0*/  FFMA R25, R28, 1.925963033500011079e-08, R15 ;  /* 0x32a570601c197823 */ /* 0x000fe2000000000f */
[----:B------:R-:W-:-:S06]  /*19e0*/  IMAD.WIDE.U32 R14, R18, 0x4, R10 ;  /* 0x00000004120e7825 */ /* 0x000fcc00078e000a */
[----:B------:R1:W2:Y:S01]  /*19f0*/  LDG.E.CONSTANT R14, desc[UR4][R14.64] ;  /* 0x000000040e0e7981 */ /* 0x0002a2000c1e9900 */
[----:B------:R-:W3:Y:S01]  /*1a00*/  MUFU.EX2 R27, R26 ;  /* 0x0000001a001b7308 */ /* 0x000ee20000000800 */
[----:B------:R-:W-:-:S07]  /*1a10*/  IMAD.SHL.U32 R17, R17, 0x800000, RZ ;  /* 0x0080000011117824 */ /* 0x000fce00078e00ff */
[----:B------:R-:W4:Y:S01]  /*1a20*/  MUFU.EX2 R19, R19 ;  /* 0x0000001300137308 */ /* 0x000f220000000800 */
[----:B-1----:R-:W-:-:S07]  /*1a30*/  SHF.L.U32 R15, R16, 0x17, RZ ;  /* 0x00000017100f7819 */ /* 0x002fce00000006ff */
[----:B------:R-:W1:Y:S01]  /*1a40*/  MUFU.EX2 R25, R25 ;  /* 0x0000001900197308 */ /* 0x000e620000000800 */
[----:B--2---:R-:W-:-:S04]  /*1a50*/  FADD R28, -R21, R14 ;  /* 0x0000000e151c7221 */ /* 0x004fc80000000100 */
[----:B------:R-:W-:-:S04]  /*1a60*/  FFMA.SAT R23, R28, R23, 0.5 ;  /* 0x3f0000001c177423 */ /* 0x000fc80000002017 */
[----:B------:R-:W-:-:S04]  /*1a70*/  FFMA.RM R24, R23, R24, 12582913 ;  /* 0x4b40000117187423 */ /* 0x000fc80000004018 */
[C---:B------:R-:W-:Y:S01]  /*1a80*/  FADD R23, R24.reuse, -12583039 ;  /* 0xcb40007f18177421 */ /* 0x040fe20000000000 */
[----:B------:R-:W-:-:S03]  /*1a90*/  IMAD.SHL.U32 R24, R24, 0x800000, RZ ;  /* 0x0080000018187824 */ /* 0x000fc600078e00ff */
[----:B------:R-:W-:-:S04]  /*1aa0*/  FFMA R23, R28, 1.4426950216293334961, -R23 ;  /* 0x3fb8aa3b1c177823 */ /* 0x000fc80000000817 */
[----:B------:R-:W-:Y:S01]  /*1ab0*/  FFMA R28, R28, 1.925963033500011079e-08, R23 ;  /* 0x32a570601c1c7823 */ /* 0x000fe20000000017 */
[----:B------:R-:W-:Y:S02]  /*1ac0*/  SHF.L.U32 R23, R22, 0x17, RZ ;  /* 0x0000001716177819 */ /* 0x000fe400000006ff */
[----:B------:R-:W-:Y:S01]  /*1ad0*/  IADD3 R22, PT, PT, R18, R5, RZ ;  /* 0x0000000512167210 */ /* 0x000fe20007ffe0ff */
[----:B------:R-:W2:Y:S02]  /*1ae0*/  MUFU.EX2 R14, R28 ;  /* 0x0000001c000e7308 */ /* 0x000ea40000000800 */
[----:B---3--:R-:W-:Y:S01]  /*1af0*/  FFMA R20, R23, R27, R20 ;  /* 0x0000001b17147223 */ /* 0x008fe20000000014 */
[----:B------:R-:W-:-:S03]  /*1b00*/  ISETP.GE.AND P1, PT, R22, R3, PT ;  /* 0x000000031600720c */ /* 0x000fc60003f26270 */
[----:B----4-:R-:W-:-:S04]  /*1b10*/  FFMA R20, R17, R19, R20 ;  /* 0x0000001311147223 */ /* 0x010fc80000000014 */
[----:B-1----:R-:W-:-:S04]  /*1b20*/  FFMA R15, R15, R25, R20 ;  /* 0x000000190f0f7223 */ /* 0x002fc80000000014 */
[----:B--2---:R-:W-:Y:S02]  /*1b30*/  FFMA R20, R24, R14, R15 ;  /* 0x0000000e18147223 */ /* 0x004fe4000000000f */
[----:B------:R-:W-:Y:S05]  /*1b40*/  @!P1 BRA `(.L_x_3318) ;  /* 0xfffffffc00309947 */ /* 0x000fea000383ffff */
.L_x_3317:
[----:B------:R-:W-:Y:S05]  /*1b50*/  BSYNC.RECONVERGENT B1 ;  /* 0x0000000000017941 */ /* 0x000fea0003800200 */
.L_x_3316:
[----:B------:R-:W-:Y:S05]  /*1b60*/  BRA `(.L_x_3311) ;  /* 0x0000000400f87947 */ /* 0x000fea0003800000 */
.L_x_3312:
[----:B------:R-:W2:Y:S01]  /*1b70*/  I2F.U32.RP R19, R5 ;  /* 0x0000000500137306 */ /* 0x000ea20000209000 */
[----:B------:R-:W-:Y:S01]  /*1b80*/  IMAD.IADD R16, R2, 0x1, R5 ;  /* 0x0000000102107824 */ /* 0x000fe200078e0205 */
[----:B------:R-:W-:Y:S01]  /*1b90*/  ISETP.NE.U32.AND P3, PT, R5, RZ, PT ;  /* 0x000000ff0500720c */ /* 0x000fe20003f65070 */
[----:B------:R-:W-:Y:S01]  /*1ba0*/  BSSY.RECONVERGENT B1, `(.L_x_3319) ;  /* 0x0000039000017945 */ /* 0x000fe20003800200 */
[----:B------:R-:W-:Y:S01]  /*1bb0*/  HFMA2 R20, -RZ, RZ, 0, 0 ;  /* 0x00000000ff147431 */ /* 0x000fe200000001ff */
[----:B------:R-:W-:Y:S02]  /*1bc0*/  MOV R24, R2 ;  /* 0x0000000200187202 */ /* 0x000fe40000000f00 */
[CC--:B------:R-:W-:Y:S02]  /*1bd0*/  ISETP.GE.U32.AND P1, PT, R16.reuse, R3.reuse, PT ;  /* 0x000000031000720c */ /* 0x0c0fe40003f26070 */
[----:B------:R-:W-:Y:S01]  /*1be0*/  VIMNMX.U32 R17, PT, PT, R16, R3, !PT ;  /* 0x0000000310117248 */ /* 0x000fe20007fe0000 */
[----:B--2---:R-:W2:Y:S02]  /*1bf0*/  MUFU.RCP R19, R19 ;  /* 0x0000001300137308 */ /* 0x004ea40000001000 */
[----:B--2---:R-:W-:-:S06]  /*1c00*/  IADD3 R14, PT, PT, R19, 0xffffffe, RZ ;  /* 0x0ffffffe130e7810 */ /* 0x004fcc0007ffe0ff */
[----:B------:R2:W3:Y:S02]  /*1c10*/  F2I.FTZ.U32.TRUNC.NTZ R15, R14 ;  /* 0x0000000e000f7305 */ /* 0x0004e4000021f000 */
[----:B--2---:R-:W-:Y:S02]  /*1c20*/  MOV R14, RZ ;  /* 0x000000ff000e7202 */ /* 0x004fe40000000f00 */
        /* <DEDUP_REMOVED lines=12> */
[----:B------:R-:W-:Y:S02]  /*1cf0*/  @P2 IADD3 R23, PT, PT, R23, 0x1, RZ ;  /* 0x0000000117172810 */ /* 0x000fe40007ffe0ff */
[----:B------:R-:W-:-:S05]  /*1d00*/  @!P3 LOP3.LUT R23, RZ, R5, RZ, 0x33, !PT ;  /* 0x00000005ff17b212 */ /* 0x000fca00078e33ff */
[----:B------:R-:W-:-:S05]  /*1d10*/  IMAD.IADD R14, R18, 0x1, R23 ;  /* 0x00000001120e7824 */ /* 0x000fca00078e0217 */
[C---:B------:R-:W-:Y:S02]  /*1d20*/  LOP3.LUT R15, R14.reuse, 0x3, RZ, 0xc0, !PT ;  /* 0x000000030e0f7812 */ /* 0x040fe400078ec0ff */
[----:B------:R-:W-:Y:S02]  /*1d30*/  ISETP.GE.U32.AND P1, PT, R14, 0x3, PT ;  /* 0x000000030e00780c */ /* 0x000fe40003f26070 */
[----:B------:R-:W-:-:S13]  /*1d40*/  ISETP.NE.AND P2, PT, R15, 0x3, PT ;  /* 0x000000030f00780c */ /* 0x000fda0003f45270 */
[----:B------:R-:W-:Y:S05]  /*1d50*/  @!P2 BRA `(.L_x_3320) ;  /* 0x000000000074a947 */ /* 0x000fea0003800000 */
[----:B------:R-:W-:Y:S01]  /*1d60*/  VIADD R14, R14, 0x1 ;  /* 0x000000010e0e7836 */ /* 0x000fe20000000000 */
[----:B------:R-:W-:Y:S02]  /*1d70*/  MOV R20, RZ ;  /* 0x000000ff00147202 */ /* 0x000fe40000000f00 */
[----:B------:R-:W-:Y:S02]  /*1d80*/  MOV R24, R2 ;  /* 0x0000000200187202 */ /* 0x000fe40000000f00 */
[----:B------:R-:W-:Y:S01]  /*1d90*/  LOP3.LUT R22, R14, 0x3, RZ, 0xc0, !PT ;  /* 0x000000030e167812 */ /* 0x000fe200078ec0ff */
[----:B------:R-:W-:-:S04]  /*1da0*/  IMAD.WIDE.U32 R14, R2, 0x4, RZ ;  /* 0x00000004020e7825 */ /* 0x000fc800078e00ff */
[----:B------:R-:W-:-:S07]  /*1db0*/  IMAD.MOV R22, RZ, RZ, -R22 ;  /* 0x000000ffff167224 */ /* 0x000fce00078e0a16 */
.L_x_3321:
[-C--:B------:R-:W-:Y:S02]  /*1dc0*/  IADD3 R18, P3, PT, R12, R14.reuse, RZ ;  /* 0x0000000e0c127210 */ /* 0x080fe40007f7e0ff */
[----:B------:R-:W-:Y:S02]  /*1dd0*/  IADD3 R16, P2, PT, R10, R14, RZ ;  /* 0x0000000e0a107210 */ /* 0x000fe40007f5e0ff */
[-C--:B------:R-:W-:Y:S02]  /*1de0*/  IADD3.X R19, PT, PT, R13, R15.reuse, RZ, P3, !PT ;  /* 0x0000000f0d137210 */ /* 0x080fe40001ffe4ff */
[----:B------:R-:W-:-:S04]  /*1df0*/  IADD3.X R17, PT, PT, R11, R15, RZ, P2, !PT ;  /* 0x0000000f0b117210 */ /* 0x000fc800017fe4ff */
[----:B------:R-:W2:Y:S04]  /*1e00*/  LDG.E.CONSTANT R19, desc[UR4][R18.64] ;  /* 0x0000000412137981 */ /* 0x000ea8000c1e9900 */
[----:B------:R-:W2:Y:S01]  /*1e10*/  LDG.E.CONSTANT R16, desc[UR4][R16.64] ;  /* 0x0000000410107981 */ /* 0x000ea2000c1e9900 */
[----:B------:R-:W-:Y:S02]  /*1e20*/  HFMA2 R28, -RZ, RZ, 3.7421875, 0 ;  /* 0x437c0000ff1c7431 */ /* 0x000fe400000001ff */
[----:B------:R-:W-:Y:S01]  /*1e30*/  IMAD.MOV.U32 R23, RZ, RZ, 0x3bbb989d ;  /* 0x3bbb989dff177424 */ /* 0x000fe200078e00ff */
[----:B------:R-:W-:-:S04]  /*1e40*/  IADD3 R22, PT, PT, R22, 0x1, RZ ;  /* 0x0000000116167810 */ /* 0x000fc80007ffe0ff */
[----:B------:R-:W-:Y:S01]  /*1e50*/  ISETP.NE.AND P2, PT, R22, RZ, PT ;  /* 0x000000ff1600720c */ /* 0x000fe20003f45270 */
[C---:B------:R-:W-:Y:S01]  /*1e60*/  IMAD.WIDE.U32 R14, R5.reuse, 0x4, R14 ;  /* 0x00000004050e7825 */ /* 0x040fe200078e000e */
[----:B------:R-:W-:-:S03]  /*1e70*/  IADD3 R24, PT, PT, R5, R24, RZ ;  /* 0x0000001805187210 */ /* 0x000fc60007ffe0ff */
[----:B--2---:R-:W-:-:S04]  /*1e80*/  FADD R26, R16, R19 ;  /* 0x00000013101a7221 */ /* 0x004fc80000000000 */
[----:B-1----:R-:W-:-:S04]  /*1e90*/  FADD R26, -R21, R26 ;  /* 0x0000001a151a7221 */ /* 0x002fc80000000100 */
[----:B------:R-:W-:-:S04]  /*1ea0*/  FFMA.SAT R23, R26, R23, 0.5 ;  /* 0x3f0000001a177423 */ /* 0x000fc80000002017 */
[----:B------:R-:W-:-:S04]  /*1eb0*/  FFMA.RM R23, R23, R28, 12582913 ;  /* 0x4b40000117177423 */ /* 0x000fc8000000401c */
[----:B------:R-:W-:-:S04]  /*1ec0*/  FADD R25, R23, -12583039 ;  /* 0xcb40007f17197421 */ /* 0x000fc80000000000 */
[----:B------:R-:W-:-:S04]  /*1ed0*/  FFMA R25, R26, 1.4426950216293334961, -R25 ;  /* 0x3fb8aa3b1a197823 */ /* 0x000fc80000000819 */
[----:B------:R-:W-:-:S06]  /*1ee0*/  FFMA R25, R26, 1.925963033500011079e-08, R25 ;  /* 0x32a570601a197823 */ /* 0x000fcc0000000019 */
[----:B------:R-:W1:Y:S01]  /*1ef0*/  MUFU.EX2 R25, R25 ;  /* 0x0000001900197308 */ /* 0x000e620000000800 */
[----:B------:R-:W-:-:S04]  /*1f00*/  IMAD.SHL.U32 R23, R23, 0x800000, RZ ;  /* 0x0080000017177824 */ /* 0x000fc800078e00ff */
[----:B-1----:R-:W-:Y:S01]  /*1f10*/  FFMA R20, R23, R25, R20 ;  /* 0x0000001917147223 */ /* 0x002fe20000000014 */
[----:B------:R-:W-:Y:S06]  /*1f20*/  @P2 BRA `(.L_x_3321) ;  /* 0xfffffffc00a42947 */ /* 0x000fec000383ffff */
.L_x_3320:
[----:B------:R-:W-:Y:S05]  /*1f30*/  BSYNC.RECONVERGENT B1 ;  /* 0x0000000000017941 */ /* 0x000fea0003800200 */
.L_x_3319:
[----:B------:R-:W-:Y:S05]  /*1f40*/  @!P1 BRA `(.L_x_3311) ;  /* 0x0000000400009947 */ /* 0x000fea0003800000 */
.L_x_3322:
[----:B------:R-:W-:-:S04]  /*1f50*/  IMAD.WIDE.U32 R22, R24, 0x4, R10 ;  /* 0x0000000418167825 */ /* 0x000fc800078e000a */
[----:B------:R-:W-:Y:S02]  /*1f60*/  IMAD.WIDE.U32 R18, R24, 0x4, R12 ;  /* 0x0000000418127825 */ /* 0x000fe400078e000c */
[----:B------:R-:W2:Y:S04]  /*1f70*/  LDG.E.CONSTANT R22, desc[UR4][R22.64] ;  /* 0x0000000416167981 */ /* 0x000ea8000c1e9900 */
[----:B------:R3:W2:Y:S01]  /*1f80*/  LDG.E.CONSTANT R19, desc[UR4][R18.64] ;  /* 0x0000000412137981 */ /* 0x0006a2000c1e9900 */
[----:B------:R-:W-:-:S05]  /*1f90*/  IADD3 R29, PT, PT, R5, R24, RZ ;  /* 0x00000018051d7210 */ /* 0x000fca0007ffe0ff */
[----:B------:R-:W-:-:S04]  /*1fa0*/  IMAD.WIDE.U32 R14, R29, 0x4, R10 ;  /* 0x000000041d0e7825 */ /* 0x000fc800078e000a */
[C---:B------:R-:W-:Y:S01]  /*1fb0*/  IMAD.WIDE.U32 R16, R29.reuse, 0x4, R12 ;  /* 0x000000041d107825 */ /* 0x040fe200078e000c */
[----:B------:R4:W5:Y:S04]  /*1fc0*/  LDG.E.CONSTANT R24, desc[UR4][R14.64] ;  /* 0x000000040e187981 */ /* 0x000968000c1e9900 */
[----:B------:R0:W5:Y:S01]  /*1fd0*/  LDG.E.CONSTANT R23, desc[UR4][R16.64] ;  /* 0x0000000410177981 */ /* 0x000162000c1e9900 */
[----:B------:R-:W-:Y:S01]  /*1fe0*/  IMAD.MOV.U32 R25, RZ, RZ, 0x3bbb989d ;  /* 0x3bbb989dff197424 */ /* 0x000fe200078e00ff */
[----:B---3--:R-:W-:-:S05]  /*1ff0*/  IADD3 R18, PT, PT, R29, R5, RZ ;  /* 0x000000051d127210 */ /* 0x008fca0007ffe0ff */
[C---:B------:R-:W-:Y:S02]  /*2000*/  IMAD.IADD R29, R18.reuse, 0x1, R5 ;  /* 0x00000001121d7824 */ /* 0x040fe400078e0205 */
[----:B----4-:R-:W-:-:S04]  /*2010*/  IMAD.WIDE.U32 R14, R18, 0x4, R10 ;  /* 0x00000004120e7825 */ /* 0x010fc800078e000a */
[----:B0-----:R-:W-:Y:S02]  /*2020*/  IMAD.WIDE.U32 R16, R18, 0x4, R12 ;  /* 0x0000000412107825 */ /* 0x001fe400078e000c */
[----:B------:R-:W3:Y:S04]  /*2030*/  LDG.E.CONSTANT R14, desc[UR4][R14.64] ;  /* 0x000000040e0e7981 */ /* 0x000ee8000c1e9900 */
[----:B------:R-:W3:Y:S01]  /*2040*/  LDG.E.CONSTANT R17, desc[UR4][R16.64] ;  /* 0x0000000410117981 */ /* 0x000ee2000c1e9900 */
[----:B--2---:R-:W-:-:S04]  /*2050*/  FADD R26, R22, R19 ;  /* 0x00000013161a7221 */ /* 0x004fc80000000000 */
[----:B-1----:R-:W-:Y:S01]  /*2060*/  FADD R28, -R21, R26 ;  /* 0x0000001a151c7221 */ /* 0x002fe20000000100 */
[----:B------:R-:W-:-:S03]  /*2070*/  MOV R26, 0x437c0000 ;  /* 0x437c0000001a7802 */ /* 0x000fc60000000f00 */
[----:B------:R-:W-:-:S04]  /*2080*/  FFMA.SAT R27, R28, R25, 0.5 ;  /* 0x3f0000001c1b7423 */ /* 0x000fc80000002019 */
[----:B------:R-:W-:-:S04]  /*2090*/  FFMA.RM R27, R27, R26, 12582913 ;  /* 0x4b4000011b1b7423 */ /* 0x000fc8000000401a */
[----:B------:R-:W-:-:S04]  /*20a0*/  FADD R19, R27, -12583039 ;  /* 0xcb40007f1b137421 */ /* 0x000fc80000000000 */
[----:B------:R-:W-:Y:S01]  /*20b0*/  FFMA R19, R28, 1.4426950216293334961, -R19 ;  /* 0x3fb8aa3b1c137823 */ /* 0x000fe20000000813 */
[----:B-----5:R-:W-:Y:S01]  /*20c0*/  FADD R24, R24, R23 ;  /* 0x0000001718187221 */ /* 0x020fe20000000000 */
[----:B------:R-:W-:-:S04]  /*20d0*/  IMAD.WIDE.U32 R22, R29, 0x4, R12 ;  /* 0x000000041d167825 */ /* 0x000fc800078e000c */
[----:B------:R-:W-:Y:S01]  /*20e0*/  FFMA R28, R28, 1.925963033500011079e-08, R19 ;  /* 0x32a570601c1c7823 */ /* 0x000fe20000000013 */
[----:B------:R-:W-:Y:S01]  /*20f0*/  IMAD.WIDE.U32 R18, R29, 0x4, R10 ;  /* 0x000000041d127825 */ /* 0x000fe200078e000a */
[----:B------:R-:W2:Y:S05]  /*2100*/  LDG.E.CONSTANT R23, desc[UR4][R22.64] ;  /* 0x0000000416177981 */ /* 0x000eaa000c1e9900 */
[----:B------:R0:W2:Y:S01]  /*2110*/  LDG.E.CONSTANT R18, desc[UR4][R18.64] ;  /* 0x0000000412127981 */ /* 0x0000a2000c1e9900 */
[----:B------:R-:W-:Y:S01]  /*2120*/  FADD R24, -R21, R24 ;  /* 0x0000001815187221 */ /* 0x000fe20000000100 */
[----:B---3--:R-:W-:-:S03]  /*2130*/  FADD R16, R14, R17 ;  /* 0x000000110e107221 */ /* 0x008fc60000000000 */
[----:B------:R-:W-:Y:S01]  /*2140*/  FFMA.SAT R15, R24, R25, 0.5 ;  /* 0x3f000000180f7423 */ /* 0x000fe20000002019 */
[----:B------:R-:W-:-:S03]  /*2150*/  FADD R16, -R21, R16 ;  /* 0x0000001015107221 */ /* 0x000fc60000000100 */
[----:B------:R-:W-:Y:S01]  /*2160*/  FFMA.RM R14, R15, R26, 12582913 ;  /* 0x4b4000010f0e7423 */ /* 0x000fe2000000401a */
[----:B0-----:R-:W-:-:S03]  /*2170*/  FFMA.SAT R19, R16, R25, 0.5 ;  /* 0x3f00000010137423 */ /* 0x001fc60000002019 */
[----:B------:R-:W-:-:S04]  /*2180*/  FADD R15, R14, -12583039 ;  /* 0xcb40007f0e0f7421 */ /* 0x000fc80000000000 */
[----:B------:R-:W-:Y:S01]  /*2190*/  FFMA R17, R24, 1.4426950216293334961, -R15 ;  /* 0x3fb8aa3b18117823 */ /* 0x000fe2000000080f */
[----:B------:R-:W-:-:S04]  /*21a0*/  FFMA.RM R15, R19, R26, 12582913 ;  /* 0x4b400001130f7423 */ /* 0x000fc8000000401a */
[----:B------:R-:W-:Y:S01]  /*21b0*/  FADD R19, R15, -12583039 ;  /* 0xcb40007f0f137421 */ /* 0x000fe20000000000 */
[----:B------:R-:W-:Y:S01]  /*21c0*/  FFMA R17, R24, 1.925963033500011079e-08, R17 ;  /* 0x32a5706018117823 */ /* 0x000fe20000000011 */
[----:B------:R-:W0:Y:S02]  /*21d0*/  MUFU.EX2 R28, R28 ;  /* 0x0000001c001c7308 */ /* 0x000e240000000800 */
[----:B------:R-:W-:-:S04]  /*21e0*/  FFMA R19, R16, 1.4426950216293334961, -R19 ;  /* 0x3fb8aa3b10137823 */ /* 0x000fc80000000813 */
[----:B------:R-:W-:Y:S02]  /*21f0*/  FFMA R16, R16, 1.925963033500011079e-08, R19 ;  /* 0x32a5706010107823 */ /* 0x000fe40000000013 */
[----:B------:R-:W1:Y:S01]  /*2200*/  MUFU.EX2 R17, R17 ;  /* 0x0000001100117308 */ /* 0x000e620000000800 */
[----:B------:R-:W-:Y:S01]  /*2210*/  IMAD.IADD R24, R29, 0x1, R5 ;  /* 0x000000011d187824 */ /* 0x000fe200078e0205 */
[----:B------:R-:W-:-:S06]  /*2220*/  SHF.L.U32 R27, R27, 0x17, RZ ;  /* 0x000000171b1b7819 */ /* 0x000fcc00000006ff */
[----:B------:R-:W3:Y:S01]  /*2230*/  MUFU.EX2 R16, R16 ;  /* 0x0000001000107308 */ /* 0x000ee20000000800 */
[----:B------:R-:W-:Y:S01]  /*2240*/  ISETP.GE.AND P1, PT, R24, R3, PT ;  /* 0x000000031800720c */ /* 0x000fe20003f26270 */
[----:B0-----:R-:W-:Y:S01]  /*2250*/  FFMA R20, R27, R28, R20 ;  /* 0x0000001c1b147223 */ /* 0x001fe20000000014 */
[----:B------:R-:W-:Y:S02]  /*2260*/  SHF.L.U32 R19, R14, 0x17, RZ ;  /* 0x000000170e137819 */ /* 0x000fe400000006ff */
[----:B------:R-:W-:-:S03]  /*2270*/  SHF.L.U32 R14, R15, 0x17, RZ ;  /* 0x000000170f0e7819 */ /* 0x000fc600000006ff */
[----:B-1----:R-:W-:-:S04]  /*2280*/  FFMA R19, R19, R17, R20 ;  /* 0x0000001113137223 */ /* 0x002fc80000000014 */
[----:B---3--:R-:W-:Y:S01]  /*2290*/  FFMA R14, R14, R16, R19 ;  /* 0x000000100e0e7223 */ /* 0x008fe20000000013 */
[----:B--2---:R-:W-:-:S04]  /*22a0*/  FADD R18, R18, R23 ;  /* 0x0000001712127221 */ /* 0x004fc80000000000 */
[----:B------:R-:W-:-:S04]  /*22b0*/  FADD R18, -R21, R18 ;  /* 0x0000001215127221 */ /* 0x000fc80000000100 */
[----:B------:R-:W-:-:S04]  /*22c0*/  FFMA.SAT R25, R18, R25, 0.5 ;  /* 0x3f00000012197423 */ /* 0x000fc80000002019 */
[----:B------:R-:W-:-:S04]  /*22d0*/  FFMA.RM R26, R25, R26, 12582913 ;  /* 0x4b400001191a7423 */ /* 0x000fc8000000401a */
[----:B------:R-:W-:-:S04]  /*22e0*/  FADD R23, R26, -12583039 ;  /* 0xcb40007f1a177421 */ /* 0x000fc80000000000 */
[----:B------:R-:W-:-:S04]  /*22f0*/  FFMA R23, R18, 1.4426950216293334961, -R23 ;  /* 0x3fb8aa3b12177823 */ /* 0x000fc80000000817 */
[----:B------:R-:W-:-:S06]  /*2300*/  FFMA R23, R18, 1.925963033500011079e-08, R23 ;  /* 0x32a5706012177823 */ /* 0x000fcc0000000017 */
[----:B------:R-:W0:Y:S01]  /*2310*/  MUFU.EX2 R23, R23 ;  /* 0x0000001700177308 */ /* 0x000e220000000800 */
[----:B------:R-:W-:-:S05]  /*2320*/  SHF.L.U32 R15, R26, 0x17, RZ ;  /* 0x000000171a0f7819 */ /* 0x000fca00000006ff */
[----:B0-----:R-:W-:Y:S01]  /*2330*/  FFMA R20, R15, R23, R14 ;  /* 0x000000170f147223 */ /* 0x001fe2000000000e */
[----:B------:R-:W-:Y:S06]  /*2340*/  @!P1 BRA `(.L_x_3322) ;  /* 0xfffffffc00009947 */ /* 0x000fec000383ffff */
.L_x_3311:
[----:B------:R-:W-:Y:S05]  /*2350*/  BSYNC.RECONVERGENT B0 ;  /* 0x0000000000007941 */ /* 0x000fea0003800200 */
.L_x_3310:
[----:B------:R-:W-:Y:S01]  /*2360*/  ISETP.NE.AND P1, PT, R2, RZ, PT ;  /* 0x000000ff0200720c */ /* 0x000fe20003f25270 */
[----:B------:R-:W-:-:S12]  /*2370*/  BSSY.RECONVERGENT B0, `(.L_x_3323) ;  /* 0x000000d000007945 */ /* 0x000fd80003800200 */
[----:B------:R-:W-:Y:S05]  /*2380*/  @P1 BRA `(.L_x_3324) ;  /* 0x00000000002c1947 */ /* 0x000fea0003800000 */
[----:B------:R-:W-:Y:S02]  /*2390*/  HFMA2 R17, -RZ, RZ, 3.7421875, 0 ;  /* 0x437c0000ff117431 */ /* 0x000fe400000001ff */
[----:B------:R-:W-:Y:S02]  /*23a0*/  IMAD.MOV.U32 R15, RZ, RZ, 0x3bbb989d ;  /* 0x3bbb989dff0f7424 */ /* 0x000fe400078e00ff */
[----:B-1----:R-:W-:-:S04]  /*23b0*/  FADD R0, R0, -R21 ;  /* 0x8000001500007221 */ /* 0x002fc80000000000 */
[----:B------:R-:W-:-:S04]  /*23c0*/  FFMA.SAT R14, R0, R15, 0.5 ;  /* 0x3f000000000e7423 */ /* 0x000fc8000000200f */
[----:B------:R-:W-:-:S04]  /*23d0*/  FFMA.RM R14, R14, R17, 12582913 ;  /* 0x4b4000010e0e7423 */ /* 0x000fc80000004011 */
[C---:B------:R-:W-:Y:S01]  /*23e0*/  FADD R15, R14.reuse, -12583039 ;  /* 0xcb40007f0e0f7421 */ /* 0x040fe20000000000 */
[----:B------:R-:W-:-:S03]  /*23f0*/  SHF.L.U32 R17, R14, 0x17, RZ ;  /* 0x000000170e117819 */ /* 0x000fc600000006ff */
[----:B------:R-:W-:-:S04]  /*2400*/  FFMA R15, R0, 1.4426950216293334961, -R15 ;  /* 0x3fb8aa3b000f7823 */ /* 0x000fc8000000080f */
[----:B------:R-:W-:-:S06]  /*2410*/  FFMA R15, R0, 1.925963033500011079e-08, R15 ;  /* 0x32a57060000f7823 */ /* 0x000fcc000000000f */
[----:B------:R-:W1:Y:S02]  /*2420*/  MUFU.EX2 R15, R15 ;  /* 0x0000000f000f7308 */ /* 0x000e640000000800 */
[----:B-1----:R-:W-:-:S07]  /*2430*/  FFMA R20, R17, R15, R20 ;  /* 0x0000000f11147223 */ /* 0x002fce0000000014 */
.L_x_3324:
[----:B------:R-:W-:Y:S05]  /*2440*/  BSYNC.RECONVERGENT B0 ;  /* 0x0000000000007941 */ /* 0x000fea0003800200 */
.L_x_3323:
[----:B------:R-:W2:Y:S02]  /*2450*/  SHFL.DOWN PT, R15, R20, 0x10, 0x1f ;  /* 0x0a001f00140f7f89 */ /* 0x000ea400000e0000 */
[----:B--2---:R-:W-:-:S05]  /*2460*/  FADD R15, R15, R20 ;  /* 0x000000140f0f7221 */ /* 0x004fca0000000000 */
[----:B------:R-:W2:Y:S02]  /*2470*/  SHFL.DOWN PT, R0, R15, 0x8, 0x1f ;  /* 0x09001f000f007f89 */ /* 0x000ea400000e0000 */
[----:B--2---:R-:W-:-:S05]  /*2480*/  FADD R0, R15, R0 ;  /* 0x000000000f007221 */ /* 0x004fca0000000000 */
[----:B------:R-:W2:Y:S02]  /*2490*/  SHFL.DOWN PT, R17, R0, 0x4, 0x1f ;  /* 0x08801f0000117f89 */ /* 0x000ea400000e0000 */
[----:B--2---:R-:W-:-:S05]  /*24a0*/  FADD R17, R0, R17 ;  /* 0x0000001100117221 */ /* 0x004fca0000000000 */
[----:B------:R-:W2:Y:S02]  /*24b0*/  SHFL.DOWN PT, R14, R17, 0x2, 0x1f ;  /* 0x08401f00110e7f89 */ /* 0x000ea400000e0000 */
[----:B--2---:R-:W-:-:S05]  /*24c0*/  FADD R14, R17, R14 ;  /* 0x0000000e110e7221 */ /* 0x004fca0000000000 */
[----:B------:R-:W2:Y:S02]  /*24d0*/  SHFL.DOWN PT, R19, R14, 0x1, 0x1f ;  /* 0x08201f000e137f89 */ /* 0x000ea400000e0000 */
[----:B--2---:R-:W-:Y:S01]  /*24e0*/  FADD R19, R14, R19 ;  /* 0x000000130e137221 */ /* 0x004fe20000000000 */
[----:B------:R-:W-:Y:S06]  /*24f0*/  @!P0 BRA `(.L_x_3325) ;  /* 0x0000000000708947 */ /* 0x000fec0003800000 */
[----:B------:R-:W-:-:S13]  /*2500*/  LOP3.LUT P0, RZ, R2, 0x1f, RZ, 0xc0, !PT ;  /* 0x0000001f02ff7812 */ /* 0x000fda000780c0ff */
[----:B------:R-:W-:-:S05]  /*2510*/  @!P0 VIADD R15, R9, 0x88 ;  /* 0x00000088090f8836 */ /* 0x000fca0000000000 */
[----:B------:R-:W-:-:S04]  /*2520*/  @!P0 LEA R15, R6, R15, 0x18 ;  /* 0x0000000f060f8211 */ /* 0x000fc800078ec0ff */
[----:B------:R-:W-:-:S05]  /*2530*/  @!P0 LEA.HI R0, R2, R15, RZ, 0x1d ;  /* 0x0000000f02008211 */ /* 0x000fca00078fe8ff */
[----:B------:R2:W-:Y:S01]  /*2540*/  @!P0 STS [R0], R19 ;  /* 0x0000001300008388 */ /* 0x0005e20000000800 */
[----:B------:R-:W-:Y:S01]  /*2550*/  BAR.SYNC.DEFER_BLOCKING 0x0 ;  /* 0x0000000000007b1d */ /* 0x000fe20000010000 */
[----:B------:R-:W-:-:S13]  /*2560*/  ISETP.GT.U32.AND P0, PT, R2, 0x1f, PT ;  /* 0x0000001f0200780c */ /* 0x000fda0003f04070 */
[----:B--2---:R-:W-:Y:S05]  /*2570*/  @P0 BRA `(.L_x_3326) ;  /* 0x0000000000540947 */ /* 0x004fea0003800000 */
[----:B------:R-:W-:Y:S01]  /*2580*/  IADD3 R0, PT, PT, R5, 0x1f, RZ ;  /* 0x0000001f05007810 */ /* 0x000fe20007ffe0ff */
[----:B------:R-:W-:-:S03]  /*2590*/  UMOV UR6, 0xffffffff ;  /* 0xffffffff00067882 */ /* 0x000fc60000000000 */
[----:B------:R-:W-:Y:S01]  /*25a0*/  SHF.R.U32.HI R15, RZ, 0x5, R0 ;  /* 0x00000005ff0f7819 */ /* 0x000fe20000011600 */
[----:B------:R-:W-:-:S03]  /*25b0*/  IMAD.MOV.U32 R0, RZ, RZ, RZ ;  /* 0x000000ffff007224 */ /* 0x000fc600078e00ff */
[----:B------:R-:W-:-:S13]  /*25c0*/  ISETP.GE.U32.AND P0, PT, R2, R15, PT ;  /* 0x0000000f0200720c */ /* 0x000fda0003f06070 */
[----:B------:R-:W-:-:S04]  /*25d0*/  @!P0 IADD3 R9, PT, PT, R9, 0x88, RZ ;  /* 0x0000008809098810 */ /* 0x000fc80007ffe0ff */
[----:B------:R-:W-:-:S04]  /*25e0*/  @!P0 LEA R9, R6, R9, 0x18 ;  /* 0x0000000906098211 */ /* 0x000fc800078ec0ff */
[----:B------:R-:W-:-:S05]  /*25f0*/  @!P0 LEA R6, R2, R9, 0x2 ;  /* 0x0000000902068211 */ /* 0x000fca00078e10ff */
[----:B------:R2:W3:Y:S01]  /*2600*/  @!P0 LDS R0, [R6] ;  /* 0x0000000006008984 */ /* 0x0004e20000000800 */
[----:B------:R-:W-:Y:S05]  /*2610*/  BRA.DIV UR6, `(.L_x_3327) ;  /* 0x0000001606c07947 */ /* 0x000fea000b800000 */
[----:B---3--:R-:W3:Y:S02]  /*2620*/  SHFL.DOWN PT, R9, R0, 0x10, 0x1f ;  /* 0x0a001f0000097f89 */ /* 0x008ee400000e0000 */
[----:B---3--:R-:W-:-:S05]  /*2630*/  FADD R9, R9, R0 ;  /* 0x0000000009097221 */ /* 0x008fca0000000000 */
[----:B--2---:R-:W2:Y:S02]  /*2640*/  SHFL.DOWN PT, R6, R9, 0x8, 0x1f ;  /* 0x09001f0009067f89 */ /* 0x004ea400000e0000 */
[----:B--2---:R-:W-:-:S05]  /*2650*/  FADD R6, R9, R6 ;  /* 0x0000000609067221 */ /* 0x004fca0000000000 */
[----:B------:R-:W2:Y:S02]  /*2660*/  SHFL.DOWN PT, R15, R6, 0x4, 0x1f ;  /* 0x08801f00060f7f89 */ /* 0x000ea400000e0000 */
[----:B--2---:R-:W-:-:S05]  /*2670*/  FADD R15, R6, R15 ;  /* 0x0000000f060f7221 */ /* 0x004fca0000000000 */
[----:B------:R-:W2:Y:S02]  /*2680*/  SHFL.DOWN PT, R14, R15, 0x2, 0x1f ;  /* 0x08401f000f0e7f89 */ /* 0x000ea400000e0000 */
[----:B--2---:R-:W-:-:S05]  /*2690*/  FADD R14, R15, R14 ;  /* 0x0000000e0f0e7221 */ /* 0x004fca0000000000 */
[----:B------:R2:W3:Y:S02]  /*26a0*/  SHFL.DOWN PT, R19, R14, 0x1, 0x1f ;  /* 0x08201f000e137f89 */ /* 0x0004e400000e0000 */
.L_x_3350:
[----:B---3--:R-:W-:-:S07]  /*26b0*/  FADD R19, R14, R19 ;  /* 0x000000130e137221 */ /* 0x008fce0000000000 */
.L_x_3325:
[----:B------:R3:W-:Y:S02]  /*26c0*/  @!P1 STS [R8+0x4], R19 ;  /* 0x0000041308009388 */ /* 0x0007e40000000800 */
.L_x_3326:
[----:B------:R-:W-:Y:S05]  /*26d0*/  WARPSYNC.ALL ;  /* 0x0000000000007948 */ /* 0x000fea0003800000 */
[----:B------:R-:W-:Y:S01]  /*26e0*/  ISETP.GE.AND P3, PT, R2, R3, PT ;  /* 0x000000030200720c */ /* 0x000fe20003f66270 */
[----:B------:R-:W-:Y:S06]  /*26f0*/  BAR.SYNC.DEFER_BLOCKING 0x0 ;  /* 0x0000000000007b1d */ /* 0x000fec0000010000 */
[----:B------:R-:W4:Y:S02]  /*2700*/  LDS R0, [R8+0x4] ;  /* 0x0000040008007984 */ /* 0x000f240000000800 */
[----:B----4-:R-:W-:-:S04]  /*2710*/  IADD3 R3, PT, PT, R0, 0x1800000, RZ ;  /* 0x0180000000037810 */ /* 0x010fc80007ffe0ff */
[----:B------:R-:W-:-:S04]  /*2720*/  LOP3.LUT R3, R3, 0x7f800000, RZ, 0xc0, !PT ;  /* 0x7f80000003037812 */ /* 0x000fc800078ec0ff */
[----:B------:R-:W-:-:S13]  /*2730*/  ISETP.GT.U32.AND P0, PT, R3, 0x1ffffff, PT ;  /* 0x01ffffff0300780c */ /* 0x000fda0003f04070 */
[----:B------:R-:W-:Y:S05]  /*2740*/  @P0 BRA `(.L_x_3328) ;  /* 0x0000000000100947 */ /* 0x000fea0003800000 */
[----:B------:R-:W-:-:S07]  /*2750*/  MOV R6, 0x2770 ;  /* 0x0000277000067802 */ /* 0x000fce0000000f00 */
[----:B0123--:R-:W-:Y:S05]  /*2760*/  CALL.REL.NOINC `($__internal_6_$__cuda_sm20_rcp_rn_f32_slowpath) ;  /* 0x0000001800007944 */ /* 0x00ffea0003c00000 */
[----:B------:R-:W-:Y:S01]  /*2770*/  IMAD.MOV.U32 R0, RZ, RZ, R3 ;  /* 0x000000ffff007224 */ /* 0x000fe200078e0003 */
[----:B------:R-:W-:Y:S06]  /*2780*/  BRA `(.L_x_3329) ;  /* 0x0000000000107947 */ /* 0x000fec0003800000 */
.L_x_3328:
[----:B------:R-:W4:Y:S02]  /*2790*/  MUFU.RCP R3, R0 ;  /* 0x0000000000037308 */ /* 0x000f240000001000 */
[----:B----4-:R-:W-:-:S04]  /*27a0*/  FFMA R6, R0, R3, -1 ;  /* 0xbf80000000067423 */ /* 0x010fc80000000003 */
[----:B------:R-:W-:-:S04]  /*27b0*/  FADD.FTZ R6, -R6, -RZ ;  /* 0x800000ff06067221 */ /* 0x000fc80000010100 */
[----:B------:R-:W-:-:S07]  /*27c0*/  FFMA R0, R3, R6, R3 ;  /* 0x0000000603007223 */ /* 0x000fce0000000003 */
.L_x_3329:
[----:B------:R-:W-:Y:S05]  /*27d0*/  @P3 EXIT ;  /* 0x000000000000394d */ /* 0x000fea0003800000 */
[----:B------:R-:W4:Y:S02]  /*27e0*/  LDCU.64 UR6, c[0x0][0x390] ;  /* 0x00007200ff0677ac */ /* 0x000f240008000a00 */
[----:B----4-:R-:W-:-:S04]  /*27f0*/  UISETP.NE.U32.AND UP0, UPT, UR6, URZ, UPT ;  /* 0x000000ff0600728c */ /* 0x010fc8000bf05070 */
[----:B------:R-:W-:-:S09]  /*2800*/  UISETP.NE.AND.EX UP0, UPT, UR7, URZ, UPT, UP0 ;  /* 0x000000ff0700728c */ /* 0x000fd2000bf05300 */
[----:B------:R-:W-:Y:S05]  /*2810*/  BRA.U UP0, `(.L_x_3330) ;  /* 0x0000000900407547 */ /* 0x000fea000b800000 */
[----:B------:R-:W4:Y:S01]  /*2820*/  I2F.U32.RP R13, R5 ;  /* 0x00000005000d7306 */ /* 0x000f220000209000 */
[----:B------:R-:W5:Y:S01]  /*2830*/  LDCU UR8, c[0x0][0x3ac] ;  /* 0x00007580ff0877ac */ /* 0x000f620008000800 */
[----:B------:R-:W-:Y:S01]  /*2840*/  IMAD.IADD R3, R2, 0x1, R5 ;  /* 0x0000000102037824 */ /* 0x000fe200078e0205 */
[----:B------:R-:W-:Y:S01]  /*2850*/  ISETP.NE.U32.AND P2, PT, R5, RZ, PT ;  /* 0x000000ff0500720c */ /* 0x000fe20003f45070 */
[----:B------:R-:W-:Y:S01]  /*2860*/  BSSY.RECONVERGENT B0, `(.L_x_3331) ;  /* 0x000003d000007945 */ /* 0x000fe20003800200 */
[----:B------:R-:W0:Y:S03]  /*2870*/  LDCU.64 UR6, c[0x0][0x398] ;  /* 0x00007300ff0677ac */ /* 0x000e260008000a00 */
[----:B----4-:R-:W0:Y:S01]  /*2880*/  MUFU.RCP R13, R13 ;  /* 0x0000000d000d7308 */ /* 0x010e220000001000 */
[C---:B-----5:R-:W-:Y:S02]  /*2890*/  ISETP.GE.U32.AND P0, PT, R3.reuse, UR8, PT ;  /* 0x0000000803007c0c */ /* 0x060fe4000bf06070 */
[----:B------:R-:W-:-:S02]  /*28a0*/  VIMNMX.U32 R6, PT, PT, R3, UR8, !PT ;  /* 0x0000000803067c48 */ /* 0x000fc4000ffe0000 */
[----:B0--3--:R-:W-:-:S04]  /*28b0*/  IADD3 R8, PT, PT, R13, 0xffffffe, RZ ;  /* 0x0ffffffe0d087810 */ /* 0x009fc80007ffe0ff */
[----:B------:R0:W3:Y:S02]  /*28c0*/  F2I.FTZ.U32.TRUNC.NTZ R9, R8 ;  /* 0x0000000800097305 */ /* 0x0000e4000021f000 */
[----:B0-----:R-:W-:Y:S01]  /*28d0*/  HFMA2 R8, -RZ, RZ, 0, 0 ;  /* 0x00000000ff087431 */ /* 0x001fe200000001ff */
        /* <DEDUP_REMOVED lines=19> */
[----:B------:R-:W0:Y:S01]  /*2a10*/  LDC.64 R8, c[0x0][0x398] ;  /* 0x0000e600ff087b82 */ /* 0x000e220000000a00 */
[----:B------:R-:W-:Y:S02]  /*2a20*/  IADD3 R3, PT, PT, R3, 0x1, RZ ;  /* 0x0000000103037810 */ /* 0x000fe40007ffe0ff */
[----:B------:R-:W-:Y:S02]  /*2a30*/  SHF.L.U64.HI R15, R7, 0x2, R4 ;  /* 0x00000002070f7819 */ /* 0x000fe40000010204 */
[----:B------:R-:W-:Y:S02]  /*2a40*/  LOP3.LUT R6, R3, 0x3, RZ, 0xc0, !PT ;  /* 0x0000000303067812 */ /* 0x000fe400078ec0ff */
[----:B------:R-:W-:Y:S01]  /*2a50*/  SHF.L.U32 R3, R7, 0x2, RZ ;  /* 0x0000000207037819 */ /* 0x000fe200000006ff */
[----:B------:R-:W3:Y:S01]  /*2a60*/  LDC.64 R12, c[0x0][0x380] ;  /* 0x0000e000ff0c7b82 */ /* 0x000ee20000000a00 */
[----:B0-----:R-:W-:-:S04]  /*2a70*/  IMAD.WIDE.U32 R8, R2, 0x4, R8 ;  /* 0x0000000402087825 */ /* 0x001fc800078e0008 */
[----:B---3--:R-:W-:-:S04]  /*2a80*/  IMAD.WIDE.U32 R12, R2, 0x4, R12 ;  /* 0x00000004020c7825 */ /* 0x008fc800078e000c */
[----:B------:R-:W-:Y:S02]  /*2a90*/  IMAD R2, R6, R5, R2 ;  /* 0x0000000506027224 */ /* 0x000fe400078e0202 */
[----:B------:R-:W-:-:S07]  /*2aa0*/  IMAD.MOV R6, RZ, RZ, -R6 ;  /* 0x000000ffff067224 */ /* 0x000fce00078e0a06 */
.L_x_3333:
[----:B0-----:R-:W-:-:S04]  /*2ab0*/  IADD3 R16, P1, PT, R12, R3, RZ ;  /* 0x000000030c107210 */ /* 0x001fc80007f3e0ff */
[----:B------:R-:W-:-:S05]  /*2ac0*/  IADD3.X R17, PT, PT, R13, R15, RZ, P1, !PT ;  /* 0x0000000f0d117210 */ /* 0x000fca0000ffe4ff */
[----:B------:R-:W1:Y:S01]  /*2ad0*/  LDG.E.CONSTANT R16, desc[UR4][R16.64] ;  /* 0x0000000410107981 */ /* 0x000e62000c1e9900 */
[----:B------:R-:W-:Y:S01]  /*2ae0*/  MOV R19, 0x3bbb989d ;  /* 0x3bbb989d00137802 */ /* 0x000fe20000000f00 */
[----:B------:R-:W-:Y:S02]  /*2af0*/  IMAD.MOV.U32 R23, RZ, RZ, 0x437c0000 ;  /* 0x437c0000ff177424 */ /* 0x000fe400078e00ff */
[----:B------:R-:W-:Y:S02]  /*2b00*/  VIADD R6, R6, 0x1 ;  /* 0x0000000106067836 */ /* 0x000fe40000000000 */
[----:B-12---:R-:W-:Y:S01]  /*2b10*/  FADD R14, -R21, R16 ;  /* 0x00000010150e7221 */ /* 0x006fe20000000100 */
[----:B------:R-:W-:-:S03]  /*2b20*/  IADD3 R16, P1, PT, R8, R3, RZ ;  /* 0x0000000308107210 */ /* 0x000fc60007f3e0ff */
[----:B------:R-:W-:Y:S01]  /*2b30*/  FFMA.SAT R18, R14, R19, 0.5 ;  /* 0x3f0000000e127423 */ /* 0x000fe20000002013 */
[----:B------:R-:W-:Y:S02]  /*2b40*/  IADD3.X R17, PT, PT, R9, R15, RZ, P1, !PT ;  /* 0x0000000f09117210 */ /* 0x000fe40000ffe4ff */
[----:B------:R-:W-:Y:S01]  /*2b50*/  ISETP.NE.AND P1, PT, R6, RZ, PT ;  /* 0x000000ff0600720c */ /* 0x000fe20003f25270 */
[----:B------:R-:W-:-:S04]  /*2b60*/  FFMA.RM R18, R18, R23, 12582913 ;  /* 0x4b40000112127423 */ /* 0x000fc80000004017 */
[C---:B------:R-:W-:Y:S01]  /*2b70*/  FADD R19, R18.reuse, -12583039 ;  /* 0xcb40007f12137421 */ /* 0x040fe20000000000 */
[----:B------:R-:W-:-:S03]  /*2b80*/  SHF.L.U32 R18, R18, 0x17, RZ ;  /* 0x0000001712127819 */ /* 0x000fc600000006ff */
[----:B------:R-:W-:-:S04]  /*2b90*/  FFMA R19, R14, 1.4426950216293334961, -R19 ;  /* 0x3fb8aa3b0e137823 */ /* 0x000fc80000000813 */
[----:B------:R-:W-:Y:S01]  /*2ba0*/  FFMA R19, R14, 1.925963033500011079e-08, R19 ;  /* 0x32a570600e137823 */ /* 0x000fe20000000013 */
[----:B------:R-:W-:-:S05]  /*2bb0*/  MOV R14, R3 ;  /* 0x00000003000e7202 */ /* 0x000fca0000000f00 */
[----:B------:R-:W0:Y:S01]  /*2bc0*/  MUFU.EX2 R19, R19 ;  /* 0x0000001300137308 */ /* 0x000e220000000800 */
[----:B------:R-:W-:-:S03]  /*2bd0*/  IMAD.WIDE.U32 R14, R5, 0x4, R14 ;  /* 0x00000004050e7825 */ /* 0x000fc600078e000e */
[----:B------:R-:W-:Y:S01]  /*2be0*/  MOV R3, R14 ;  /* 0x0000000e00037202 */ /* 0x000fe20000000f00 */
[----:B0-----:R-:W-:-:S04]  /*2bf0*/  FMUL R23, R18, R19 ;  /* 0x0000001312177220 */ /* 0x001fc80000400000 */
[----:B------:R-:W-:-:S05]  /*2c00*/  FMUL R23, R23, R0 ;  /* 0x0000000017177220 */ /* 0x000fca0000400000 */
[----:B------:R0:W-:Y:S01]  /*2c10*/  STG.E desc[UR4][R16.64], R23 ;  /* 0x0000001710007986 */ /* 0x0001e2000c101904 */
[----:B------:R-:W-:Y:S05]  /*2c20*/  @P1 BRA `(.L_x_3333) ;  /* 0xfffffffc00a01947 */ /* 0x000fea000383ffff */
.L_x_3332:
[----:B------:R-:W-:Y:S05]  /*2c30*/  BSYNC.RECONVERGENT B0 ;  /* 0x0000000000007941 */ /* 0x000fea0003800200 */
.L_x_3331:
[----:B------:R-:W-:Y:S05]  /*2c40*/  @!P0 EXIT ;  /* 0x000000000000894d */ /* 0x000fea0003800000 */
.L_x_3334:
[----:B--23--:R-:W-:-:S04]  /*2c50*/  IMAD.WIDE.U32 R14, R2, 0x4, R10 ;  /* 0x00000004020e7825 */ /* 0x00cfc800078e000a */
[----:B------:R-:W-:Y:S02]  /*2c60*/  IMAD.IADD R12, R5, 0x1, R2 ;  /* 0x00000001050c7824 */ /* 0x000fe400078e0202 */
[----:B------:R-:W1:Y:S02]  /*2c70*/  LDG.E.CONSTANT R14, desc[UR4][R14.64] ;  /* 0x000000040e0e7981 */ /* 0x000e64000c1e9900 */
[C---:B------:R-:W-:Y:S01]  /*2c80*/  IMAD.WIDE.U32 R18, R12.reuse, 0x4, R10 ;  /* 0x000000040c127825 */ /* 0x040fe200078e000a */
[----:B0-----:R-:W-:-:S04]  /*2c90*/  IADD3 R16, PT, PT, R12, R5, RZ ;  /* 0x000000050c107210 */ /* 0x001fc80007ffe0ff */
[C---:B------:R-:W-:Y:S01]  /*2ca0*/  IADD3 R6, PT, PT, R16.reuse, R5, RZ ;  /* 0x0000000510067210 */ /* 0x040fe20007ffe0ff */
[--C-:B------:R-:W-:Y:S01]  /*2cb0*/  IMAD.WIDE.U32 R24, R16, 0x4, R10.reuse ;  /* 0x0000000410187825 */ /* 0x100fe200078e000a */
[----:B------:R-:W2:Y:S03]  /*2cc0*/  LDG.E.CONSTANT R18, desc[UR4][R18.64] ;  /* 0x0000000412127981 */ /* 0x000ea6000c1e9900 */
[----:B------:R-:W-:Y:S02]  /*2cd0*/  IMAD.WIDE.U32 R26, R6, 0x4, R10 ;  /* 0x00000004061a7825 */ /* 0x000fe400078e000a */
[----:B------:R0:W3:Y:S04]  /*2ce0*/  LDG.E.CONSTANT R24, desc[UR4][R24.64] ;  /* 0x0000000418187981 */ /* 0x0000e8000c1e9900 */
[----:B------:R-:W4:Y:S01]  /*2cf0*/  LDG.E.CONSTANT R26, desc[UR4][R26.64] ;  /* 0x000000041a1a7981 */ /* 0x000f22000c1e9900 */
[----:B------:R-:W-:-:S02]  /*2d00*/  HFMA2 R17, -RZ, RZ, 3.7421875, 0 ;  /* 0x437c0000ff117431 */ /* 0x000fc400000001ff */
[----:B------:R-:W-:Y:S01]  /*2d10*/  IMAD.MOV.U32 R8, RZ, RZ, 0x3bbb989d ;  /* 0x3bbb989dff087424 */ /* 0x000fe200078e00ff */
[----:B------:R-:W-:-:S05]  /*2d20*/  IADD3 R22, P1, PT, R7, R12, RZ ;  /* 0x0000000c07167210 */ /* 0x000fca0007f3e0ff */
[----:B0-----:R-:W-:Y:S02]  /*2d30*/  IMAD.X R25, RZ, RZ, R4, P1 ;  /* 0x000000ffff197224 */ /* 0x001fe400008e0604 */
[----:B-1----:R-:W-:-:S04]  /*2d40*/  FADD R3, -R21, R14 ;  /* 0x0000000e15037221 */ /* 0x002fc80000000100 */
[----:B------:R-:W-:-:S04]  /*2d50*/  FFMA.SAT R14, R3, R8, 0.5 ;  /* 0x3f000000030e7423 */ /* 0x000fc80000002008 */
[----:B------:R-:W-:Y:S01]  /*2d60*/  FFMA.RM R13, R14, R17, 12582913 ;  /* 0x4b4000010e0d7423 */ /* 0x000fe20000004011 */
[----:B--2---:R-:W-:-:S03]  /*2d70*/  FADD R23, -R21, R18 ;  /* 0x0000001215177221 */ /* 0x004fc60000000100 */
[----:B------:R-:W-:Y:S01]  /*2d80*/  FADD R14, R13, -12583039 ;  /* 0xcb40007f0d0e7421 */ /* 0x000fe20000000000 */
[-C--:B------:R-:W-:Y:S01]  /*2d90*/  FFMA.SAT R18, R23, R8.reuse, 0.5 ;  /* 0x3f00000017127423 */ /* 0x080fe20000002008 */
[----:B---3--:R-:W-:Y:S02]  /*2da0*/  FADD R9, -R21, R24 ;  /* 0x0000001815097221 */ /* 0x008fe40000000100 */
[----:B------:R-:W-:Y:S01]  /*2db0*/  FFMA R14, R3, 1.4426950216293334961, -R14 ;  /* 0x3fb8aa3b030e7823 */ /* 0x000fe2000000080e */
[-C--:B------:R-:W-:Y:S01]  /*2dc0*/  FFMA.RM R15, R18, R17.reuse, 12582913 ;  /* 0x4b400001120f7423 */ /* 0x080fe20000004011 */
[-C--:B------:R-:W-:Y:S01]  /*2dd0*/  FFMA.SAT R20, R9, R8.reuse, 0.5 ;  /* 0x3f00000009147423 */ /* 0x080fe20000002008 */
[----:B----4-:R-:W-:Y:S01]  /*2de0*/  FADD R19, -R21, R26 ;  /* 0x0000001a15137221 */ /* 0x010fe20000000100 */
[----:B------:R-:W-:Y:S01]  /*2df0*/  FFMA R14, R3, 1.925963033500011079e-08, R14 ;  /* 0x32a57060030e7823 */ /* 0x000fe2000000000e */
[----:B------:R-:W-:Y:S01]  /*2e00*/  FADD R18, R15, -12583039 ;  /* 0xcb40007f0f127421 */ /* 0x000fe20000000000 */
[-C--:B------:R-:W-:Y:S01]  /*2e10*/  FFMA.RM R3, R20, R17.reuse, 12582913 ;  /* 0x4b40000114037423 */ /* 0x080fe20000004011 */
[----:B------:R-:W-:Y:S01]  /*2e20*/  FFMA.SAT R20, R19, R8, 0.5 ;  /* 0x3f00000013147423 */ /* 0x000fe20000002008 */
[----:B------:R-:W-:Y:S01]  /*2e30*/  SHF.L.U32 R27, R15, 0x17, RZ ;  /* 0x000000170f1b7819 */ /* 0x000fe200000006ff */
[----:B------:R-:W-:Y:S01]  /*2e40*/  FFMA R18, R23, 1.4426950216293334961, -R18 ;  /* 0x3fb8aa3b17127823 */ /* 0x000fe20000000812 */
[----:B------:R-:W-:Y:S01]  /*2e50*/  FADD R8, R3, -12583039 ;  /* 0xcb40007f03087421 */ /* 0x000fe20000000000 */
[----:B------:R-:W-:Y:S01]  /*2e60*/  FFMA.RM R17, R20, R17, 12582913 ;  /* 0x4b40000114117423 */ /* 0x000fe20000004011 */
[----:B------:R-:W0:Y:S01]  /*2e70*/  MUFU.EX2 R14, R14 ;  /* 0x0000000e000e7308 */ /* 0x000e220000000800 */
[----:B------:R-:W-:Y:S01]  /*2e80*/  FFMA R18, R23, 1.925963033500011079e-08, R18 ;  /* 0x32a5706017127823 */ /* 0x000fe20000000012 */
[----:B------:R-:W-:Y:S01]  /*2e90*/  FFMA R8, R9, 1.4426950216293334961, -R8 ;  /* 0x3fb8aa3b09087823 */ /* 0x000fe20000000808 */
[----:B------:R-:W-:Y:S01]  /*2ea0*/  FADD R20, R17, -12583039 ;  /* 0xcb40007f11147421 */ /* 0x000fe20000000000 */
[----:B------:R-:W-:-:S02]  /*2eb0*/  IADD3 R23, P0, PT, R7, R2, RZ ;  /* 0x0000000207177210 */ /* 0x000fc40007f1e0ff */
[----:B------:R-:W-:Y:S01]  /*2ec0*/  FFMA R2, R9, 1.925963033500011079e-08, R8 ;  /* 0x32a5706009027823 */ /* 0x000fe20000000008 */
[----:B------:R-:W-:Y:S01]  /*2ed0*/  FFMA R20, R19, 1.4426950216293334961, -R20 ;  /* 0x3fb8aa3b13147823 */ /* 0x000fe20000000814 */
[----:B------:R-:W-:Y:S01]  /*2ee0*/  IADD3.X R24, PT, PT, RZ, R4, RZ, P0, !PT ;  /* 0x00000004ff187210 */ /* 0x000fe200007fe4ff */
[----:B------:R-:W1:Y:S01]  /*2ef0*/  MUFU.EX2 R18, R18 ;  /* 0x0000001200127308 */ /* 0x000e620000000800 */
[----:B------:R-:W-:Y:S01]  /*2f00*/  LEA R8, P0, R23, UR6, 0x2 ;  /* 0x0000000617087c11 */ /* 0x000fe2000f8010ff */
[----:B------:R-:W-:Y:S01]  /*2f10*/  FFMA R19, R19, 1.925963033500011079e-08, R20 ;  /* 0x32a5706013137823 */ /* 0x000fe20000000014 */
[----:B------:R-:W-:Y:S02]  /*2f20*/  IADD3 R20, P1, PT, R7, R16, RZ ;  /* 0x0000001007147210 */ /* 0x000fe40007f3e0ff */
[----:B------:R-:W-:Y:S02]  /*2f30*/  LEA.HI.X R9, R23, UR7, R24, 0x2, P0 ;  /* 0x0000000717097c11 */ /* 0x000fe400080f1418 */
[----:B------:R-:W-:Y:S01]  /*2f40*/  SHF.L.U32 R23, R13, 0x17, RZ ;  /* 0x000000170d177819 */ /* 0x000fe200000006ff */
[----:B------:R-:W2:Y:S01]  /*2f50*/  MUFU.EX2 R2, R2 ;  /* 0x0000000200027308 */ /* 0x000ea20000000800 */
[----:B------:R-:W-:-:S02]  /*2f60*/  LEA R12, P0, R22, UR6, 0x2 ;  /* 0x00000006160c7c11 */ /* 0x000fc4000f8010ff */
[----:B------:R-:W-:Y:S01]  /*2f70*/  IADD3.X R29, PT, PT, RZ, R4, RZ, P1, !PT ;  /* 0x00000004ff1d7210 */ /* 0x000fe20000ffe4ff */
[----:B0-----:R-:W-:Y:S01]  /*2f80*/  FMUL R23, R23, R14 ;  /* 0x0000000e17177220 */ /* 0x001fe20000400000 */
[----:B------:R-:W-:Y:S02]  /*2f90*/  LEA.HI.X R13, R22, UR7, R25, 0x2, P0 ;  /* 0x00000007160d7c11 */ /* 0x000fe400080f1419 */
[C---:B------:R-:W-:Y:S01]  /*2fa0*/  LEA R14, P0, R20.reuse, UR6, 0x2 ;  /* 0x00000006140e7c11 */ /* 0x040fe2000f8010ff */
[----:B------:R-:W0:Y:S01]  /*2fb0*/  MUFU.EX2 R19, R19 ;  /* 0x0000001300137308 */ /* 0x000e220000000800 */
[----:B------:R-:W-:Y:S01]  /*2fc0*/  IADD3 R22, P2, PT, R7, R6, RZ ;  /* 0x0000000607167210 */ /* 0x000fe20007f5e0ff */
[----:B-1----:R-:W-:Y:S01]  /*2fd0*/  FMUL R27, R27, R18 ;  /* 0x000000121b1b7220 */ /* 0x002fe20000400000 */
[----:B------:R-:W-:Y:S01]  /*2fe0*/  SHF.L.U32 R3, R3, 0x17, RZ ;  /* 0x0000001703037819 */ /* 0x000fe200000006ff */
[----:B------:R-:W-:Y:S01]  /*2ff0*/  FMUL R23, R23, R0 ;  /* 0x0000000017177220 */ /* 0x000fe20000400000 */
[----:B------:R-:W-:Y:S01]  /*3000*/  LEA.HI.X R15, R20, UR7, R29, 0x2, P0 ;  /* 0x00000007140f7c11 */ /* 0x000fe200080f141d */
[----:B------:R-:W-:Y:S01]  /*3010*/  IMAD.SHL.U32 R20, R17, 0x800000, RZ ;  /* 0x0080000011147824 */ /* 0x000fe200078e00ff */
[----:B------:R-:W-:Y:S01]  /*3020*/  LEA R16, P1, R22, UR6, 0x2 ;  /* 0x0000000616107c11 */ /* 0x000fe2000f8210ff */
[----:B------:R-:W-:-:S02]  /*3030*/  IMAD.X R25, RZ, RZ, R4, P2 ;  /* 0x000000ffff197224 */ /* 0x000fc400010e0604 */
[----:B--2---:R-:W-:Y:S01]  /*3040*/  FMUL R3, R3, R2 ;  /* 0x0000000203037220 */ /* 0x004fe20000400000 */
[-C--:B------:R-:W-:Y:S01]  /*3050*/  FMUL R27, R27, R0.reuse ;  /* 0x000000001b1b7220 */ /* 0x080fe20000400000 */
[----:B------:R3:W-:Y:S01]  /*3060*/  STG.E desc[UR4][R8.64], R23 ;  /* 0x0000001708007986 */ /* 0x0007e2000c101904 */
[----:B------:R-:W-:Y:S01]  /*3070*/  IADD3 R2, PT, PT, R6, R5, RZ ;  /* 0x0000000506027210 */ /* 0x000fe20007ffe0ff */
[-C--:B------:R-:W-:Y:S01]  /*3080*/  FMUL R3, R3, R0.reuse ;  /* 0x0000000003037220 */ /* 0x080fe20000400000 */
[----:B------:R-:W-:Y:S01]  /*3090*/  LEA.HI.X R17, R22, UR7, R25, 0x2, P1 ;  /* 0x0000000716117c11 */ /* 0x000fe200088f1419 */
[----:B------:R3:W-:Y:S01]  /*30a0*/  STG.E desc[UR4][R12.64], R27 ;  /* 0x0000001b0c007986 */ /* 0x0007e2000c101904 */
[----:B------:R-:W-:Y:S01]  /*30b0*/  ISETP.GE.AND P0, PT, R2, UR8, PT ;  /* 0x0000000802007c0c */ /* 0x000fe2000bf06270 */
[----:B0-----:R-:W-:Y:S02]  /*30c0*/  FMUL R19, R20, R19 ;  /* 0x0000001314137220 */ /* 0x001fe40000400000 */
[----:B------:R3:W-:Y:S02]  /*30d0*/  STG.E desc[UR4][R14.64], R3 ;  /* 0x000000030e007986 */ /* 0x0007e4000c101904 */
[----:B------:R-:W-:-:S05]  /*30e0*/  FMUL R19, R19, R0 ;  /* 0x0000000013137220 */ /* 0x000fca0000400000 */
[----:B------:R3:W-:Y:S03]  /*30f0*/  STG.E desc[UR4][R16.64], R19 ;  /* 0x0000001310007986 */ /* 0x0007e6000c101904 */
[----:B------:R-:W-:Y:S05]  /*3100*/  @!P0 BRA `(.L_x_3334) ;  /* 0xfffffff800d08947 */ /* 0x000fea000383ffff */
[----:B------:R-:W-:Y:S05]  /*3110*/  EXIT ;  /* 0x000000000000794d */ /* 0x000fea0003800000 */
.L_x_3330:
[----:B------:R-:W4:Y:S01]  /*3120*/  I2F.U32.RP R15, R5 ;  /* 0x00000005000f7306 */ /* 0x000f220000209000 */
[----:B------:R-:W5:Y:S01]  /*3130*/  LDCU UR6, c[0x0][0x3ac] ;  /* 0x00007580ff0677ac */ /* 0x000f620008000800 */
[----:B------:R-:W-:Y:S01]  /*3140*/  IADD3 R3, PT, PT, R2, R5, RZ ;  /* 0x0000000502037210 */ /* 0x000fe20007ffe0ff */
[----:B------:R-:W-:Y:S01]  /*3150*/  BSSY.RECONVERGENT B0, `(.L_x_3335) ;  /* 0x000003e000007945 */ /* 0x000fe20003800200 */
[----:B------:R-:W-:Y:S01]  /*3160*/  ISETP.NE.U32.AND P2, PT, R5, RZ, PT ;  /* 0x000000ff0500720c */ /* 0x000fe20003f45070 */
[----:B------:R-:W0:Y:S03]  /*3170*/  LDCU.64 UR10, c[0x0][0x398] ;  /* 0x00007300ff0a77ac */ /* 0x000e260008000a00 */
[----:B----4-:R-:W0:Y:S01]  /*3180*/  MUFU.RCP R15, R15 ;  /* 0x0000000f000f7308 */ /* 0x010e220000001000 */
[C---:B-----5:R-:W-:Y:S02]  /*3190*/  ISETP.GE.U32.AND P0, PT, R3.reuse, UR6, PT ;  /* 0x0000000603007c0c */ /* 0x060fe4000bf06070 */
[----:B------:R-:W-:-:S02]  /*31a0*/  VIMNMX.U32 R6, PT, PT, R3, UR6, !PT ;  /* 0x0000000603067c48 */ /* 0x000fc4000ffe0000 */
[----:B0--3--:R-:W-:-:S04]  /*31b0*/  IADD3 R8, PT, PT, R15, 0xffffffe, RZ ;  /* 0x0ffffffe0f087810 */ /* 0x009fc80007ffe0ff */
[----:B------:R0:W2:Y:S02]  /*31c0*/  F2I.FTZ.U32.TRUNC.NTZ R9, R8 ;  /* 0x0000000800097305 */ /* 0x0000a4000021f000 */
[----:B0-----:R-:W-:Y:S01]  /*31d0*/  MOV R8, RZ ;  /* 0x000000ff00087202 */ /* 0x001fe20000000f00 */
[----:B--2---:R-:W-:-:S04]  /*31e0*/  IMAD.MOV R14, RZ, RZ, -R9 ;  /* 0x000000ffff0e7224 */ /* 0x004fc800078e0a09 */
[----:B------:R-:W-:Y:S01]  /*31f0*/  IMAD R17, R14, R5, RZ ;  /* 0x000000050e117224 */ /* 0x000fe200078e02ff */
[----:B------:R-:W-:-:S03]  /*3200*/  SEL R14, RZ, 0x1, P0 ;  /* 0x00000001ff0e7807 */ /* 0x000fc60000000000 */
[----:B------:R-:W-:Y:S01]  /*3210*/  IMAD.HI.U32 R17, R9, R17, R8 ;  /* 0x0000001109117227 */ /* 0x000fe200078e0008 */
[----:B------:R-:W-:-:S05]  /*3220*/  IADD3 R6, PT, PT, R6, -R3, -R14 ;  /* 0x8000000306067210 */ /* 0x000fca0007ffe80e */
[----:B------:R-:W-:-:S04]  /*3230*/  IMAD.HI.U32 R17, R17, R6, RZ ;  /* 0x0000000611117227 */ /* 0x000fc800078e00ff */
[----:B------:R-:W-:-:S04]  /*3240*/  IMAD.MOV R3, RZ, RZ, -R17 ;  /* 0x000000ffff037224 */ /* 0x000fc800078e0a11 */
[----:B------:R-:W-:-:S05]  /*3250*/  IMAD R6, R5, R3, R6 ;  /* 0x0000000305067224 */ /* 0x000fca00078e0206 */
[----:B------:R-:W-:-:S13]  /*3260*/  ISETP.GE.U32.AND P0, PT, R6, R5, PT ;  /* 0x000000050600720c */ /* 0x000fda0003f06070 */
[-C--:B------:R-:W-:Y:S02]  /*3270*/  @P0 IADD3 R6, PT, PT, R6, -R5.reuse, RZ ;  /* 0x8000000506060210 */ /* 0x080fe40007ffe0ff */
[----:B------:R-:W-:Y:S02]  /*3280*/  @P0 IADD3 R17, PT, PT, R17, 0x1, RZ ;  /* 0x0000000111110810 */ /* 0x000fe40007ffe0ff */
[----:B------:R-:W-:-:S13]  /*3290*/  ISETP.GE.U32.AND P1, PT, R6, R5, PT ;  /* 0x000000050600720c */ /* 0x000fda0003f26070 */
[----:B------:R-:W-:Y:S01]  /*32a0*/  @P1 VIADD R17, R17, 0x1 ;  /* 0x0000000111111836 */ /* 0x000fe20000000000 */
[----:B------:R-:W-:-:S04]  /*32b0*/  @!P2 LOP3.LUT R17, RZ, R5, RZ, 0x33, !PT ;  /* 0x00000005ff11a212 */ /* 0x000fc800078e33ff */
[----:B------:R-:W-:-:S04]  /*32c0*/  IADD3 R3, PT, PT, R14, R17, RZ ;  /* 0x000000110e037210 */ /* 0x000fc80007ffe0ff */
[C---:B------:R-:W-:Y:S02]  /*32d0*/  LOP3.LUT R6, R3.reuse, 0x3, RZ, 0xc0, !PT ;  /* 0x0000000303067812 */ /* 0x040fe400078ec0ff */
[----:B------:R-:W-:Y:S02]  /*32e0*/  ISETP.GE.U32.AND P0, PT, R3, 0x3, PT ;  /* 0x000000030300780c */ /* 0x000fe40003f06070 */
[----:B------:R-:W-:-:S13]  /*32f0*/  ISETP.NE.AND P1, PT, R6, 0x3, PT ;  /* 0x000000030600780c */ /* 0x000fda0003f25270 */
[----:B------:R-:W-:Y:S05]  /*3300*/  @!P1 BRA `(.L_x_3336) ;  /* 0x0000000000889947 */ /* 0x000fea0003800000 */
[----:B------:R-:W0:Y:S01]  /*3310*/  LDCU.64 UR8, c[0x0][0x398] ;  /* 0x00007300ff0877ac */ /* 0x000e220008000a00 */
[----:B------:R-:W-:Y:S01]  /*3320*/  IADD3 R3, PT, PT, R3, 0x1, RZ ;  /* 0x0000000103037810 */ /* 0x000fe20007ffe0ff */
[----:B------:R-:W-:-:S03]  /*3330*/  IMAD.WIDE.U32 R8, R2, 0x4, RZ ;  /* 0x0000000402087825 */ /* 0x000fc600078e00ff */
[----:B------:R-:W-:-:S05]  /*3340*/  LOP3.LUT R6, R3, 0x3, RZ, 0xc0, !PT ;  /* 0x0000000303067812 */ /* 0x000fca00078ec0ff */
[----:B------:R-:W-:Y:S02]  /*3350*/  IMAD R2, R6, R5, R2 ;  /* 0x0000000506027224 */ /* 0x000fe400078e0202 */
[----:B------:R-:W-:Y:S01]  /*3360*/  IMAD.MOV R6, RZ, RZ, -R6 ;  /* 0x000000ffff067224 */ /* 0x000fe200078e0a06 */
[----:B0-----:R-:W-:-:S04]  /*3370*/  LEA R3, P1, R7, UR8, 0x2 ;  /* 0x0000000807037c11 */ /* 0x001fc8000f8210ff */
[----:B------:R-:W-:-:S09]  /*3380*/  LEA.HI.X R17, R7, UR9, R4, 0x2, P1 ;  /* 0x0000000907117c11 */ /* 0x000fd200088f1404 */
.L_x_3337:
[-C--:B0-----:R-:W-:Y:S02]  /*3390*/  IADD3 R14, P2, PT, R12, R8.reuse, RZ ;  /* 0x000000080c0e7210 */ /* 0x081fe40007f5e0ff */
[----:B------:R-:W-:Y:S02]  /*33a0*/  IADD3 R18, P1, PT, R10, R8, RZ ;  /* 0x000000080a127210 */ /* 0x000fe40007f3e0ff */
[-C--:B------:R-:W-:Y:S02]  /*33b0*/  IADD3.X R15, PT, PT, R13, R9.reuse, RZ, P2, !PT ;  /* 0x000000090d0f7210 */ /* 0x080fe400017fe4ff */
[----:B------:R-:W-:-:S04]  /*33c0*/  IADD3.X R19, PT, PT, R11, R9, RZ, P1, !PT ;  /* 0x000000090b137210 */ /* 0x000fc80000ffe4ff */
[----:B------:R0:W2:Y:S04]  /*33d0*/  LDG.E.CONSTANT R15, desc[UR4][R14.64] ;  /* 0x000000040e0f7981 */ /* 0x0000a8000c1e9900 */
[----:B------:R-:W2:Y:S01]  /*33e0*/  LDG.E.CONSTANT R18, desc[UR4][R18.64] ;  /* 0x0000000412127981 */ /* 0x000ea2000c1e9900 */
[----:B------:R-:W-:Y:S02]  /*33f0*/  HFMA2 R25, -RZ, RZ, 3.7421875, 0 ;  /* 0x437c0000ff197431 */ /* 0x000fe400000001ff */
[----:B------:R-:W-:Y:S01]  /*3400*/  IMAD.MOV.U32 R23, RZ, RZ, 0x3bbb989d ;  /* 0x3bbb989dff177424 */ /* 0x000fe200078e00ff */
[----:B0-----:R-:W-:Y:S02]  /*3410*/  IADD3 R14, P1, PT, R8, R3, RZ ;  /* 0x00000003080e7210 */ /* 0x001fe40007f3e0ff */
[----:B------:R-:W-:Y:S01]  /*3420*/  IADD3 R6, PT, PT, R6, 0x1, RZ ;  /* 0x0000000106067810 */ /* 0x000fe20007ffe0ff */
[----:B--2---:R-:W-:-:S04]  /*3430*/  FADD R16, R18, R15 ;  /* 0x0000000f12107221 */ /* 0x004fc80000000000 */
[----:B-1----:R-:W-:-:S04]  /*3440*/  FADD R16, -R21, R16 ;  /* 0x0000001015107221 */ /* 0x002fc80000000100 */
[----:B------:R-:W-:-:S04]  /*3450*/  FFMA.SAT R20, R16, R23, 0.5 ;  /* 0x3f00000010147423 */ /* 0x000fc80000002017 */
[----:B------:R-:W-:-:S04]  /*3460*/  FFMA.RM R20, R20, R25, 12582913 ;  /* 0x4b40000114147423 */ /* 0x000fc80000004019 */
[----:B------:R-:W-:-:S04]  /*3470*/  FADD R23, R20, -12583039 ;  /* 0xcb40007f14177421 */ /* 0x000fc80000000000 */
[----:B------:R-:W-:-:S04]  /*3480*/  FFMA R23, R16, 1.4426950216293334961, -R23 ;  /* 0x3fb8aa3b10177823 */ /* 0x000fc80000000817 */
[----:B------:R-:W-:-:S06]  /*3490*/  FFMA R23, R16, 1.925963033500011079e-08, R23 ;  /* 0x32a5706010177823 */ /* 0x000fcc0000000017 */
[----:B------:R-:W0:Y:S01]  /*34a0*/  MUFU.EX2 R23, R23 ;  /* 0x0000001700177308 */ /* 0x000e220000000800 */
[----:B------:R-:W-:Y:S01]  /*34b0*/  SHF.L.U32 R20, R20, 0x17, RZ ;  /* 0x0000001714147819 */ /* 0x000fe200000006ff */
[----:B------:R-:W-:Y:S01]  /*34c0*/  IMAD.X R15, R9, 0x1, R17, P1 ;  /* 0x00000001090f7824 */ /* 0x000fe200008e0611 */
[----:B------:R-:W-:-:S03]  /*34d0*/  ISETP.NE.AND P1, PT, R6, RZ, PT ;  /* 0x000000ff0600720c */ /* 0x000fc60003f25270 */
[----:B0-----:R-:W-:-:S04]  /*34e0*/  FMUL R19, R20, R23 ;  /* 0x0000001714137220 */ /* 0x001fc80000400000 */
[----:B------:R-:W-:-:S05]  /*34f0*/  FMUL R19, R19, R0 ;  /* 0x0000000013137220 */ /* 0x000fca0000400000 */
[----:B------:R0:W-:Y:S01]  /*3500*/  STG.E desc[UR4][R14.64], R19 ;  /* 0x000000130e007986 */ /* 0x0001e2000c101904 */
[----:B------:R-:W-:Y:S01]  /*3510*/  IMAD.WIDE.U32 R8, R5, 0x4, R8 ;  /* 0x0000000405087825 */ /* 0x000fe200078e0008 */
[----:B------:R-:W-:Y:S06]  /*3520*/  @P1 BRA `(.L_x_3337) ;  /* 0xfffffffc00981947 */ /* 0x000fec000383ffff */
.L_x_3336:
[----:B------:R-:W-:Y:S05]  /*3530*/  BSYNC.RECONVERGENT B0 ;  /* 0x0000000000007941 */ /* 0x000fea0003800200 */
.L_x_3335:
[----:B------:R-:W-:Y:S05]  /*3540*/  @!P0 EXIT ;  /* 0x000000000000894d */ /* 0x000fea0003800000 */
.L_x_3338:
[----:B------:R-:W-:-:S04]  /*3550*/  IMAD.WIDE.U32 R26, R2, 0x4, R10 ;  /* 0x00000004021a7825 */ /* 0x000fc800078e000a */
[----:B------:R-:W-:Y:S02]  /*3560*/  IMAD.WIDE.U32 R22, R2, 0x4, R12 ;  /* 0x0000000402167825 */ /* 0x000fe400078e000c */
[----:B------:R-:W2:Y:S04]  /*3570*/  LDG.E.CONSTANT R27, desc[UR4][R26.64] ;  /* 0x000000041a1b7981 */ /* 0x000ea8000c1e9900 */
[----:B------:R-:W2:Y:S01]  /*3580*/  LDG.E.CONSTANT R22, desc[UR4][R22.64] ;  /* 0x0000000416167981 */ /* 0x000ea2000c1e9900 */
[----:B------:R-:W-:-:S05]  /*3590*/  IADD3 R6, PT, PT, R5, R2, RZ ;  /* 0x0000000205067210 */ /* 0x000fca0007ffe0ff */
[C---:B------:R-:W-:Y:S02]  /*35a0*/  IMAD.IADD R24, R6.reuse, 0x1, R5 ;  /* 0x0000000106187824 */ /* 0x040fe400078e0205 */
[----:B0-----:R-:W-:-:S04]  /*35b0*/  IMAD.WIDE.U32 R18, R6, 0x4, R10 ;  /* 0x0000000406127825 */ /* 0x001fc800078e000a */
[----:B------:R-:W-:Y:S02]  /*35c0*/  IMAD.WIDE.U32 R16, R6, 0x4, R12 ;  /* 0x0000000406107825 */ /* 0x000fe400078e000c */
[----:B------:R0:W3:Y:S02]  /*35d0*/  LDG.E.CONSTANT R18, desc[UR4][R18.64] ;  /* 0x0000000412127981 */ /* 0x0000e4000c1e9900 */
[C---:B------:R-:W-:Y:S02]  /*35e0*/  IMAD.WIDE.U32 R8, R24.reuse, 0x4, R10 ;  /* 0x0000000418087825 */ /* 0x040fe400078e000a */
[----:B------:R-:W3:Y:S02]  /*35f0*/  LDG.E.CONSTANT R17, desc[UR4][R16.64] ;  /* 0x0000000410117981 */ /* 0x000ee4000c1e9900 */
[----:B------:R-:W-:Y:S02]  /*3600*/  IMAD.WIDE.U32 R14, R24, 0x4, R12 ;  /* 0x00000004180e7825 */ /* 0x000fe400078e000c */
[----:B------:R-:W4:Y:S04]  /*3610*/  LDG.E.CONSTANT R8, desc[UR4][R8.64] ;  /* 0x0000000408087981 */ /* 0x000f28000c1e9900 */
[----:B------:R-:W4:Y:S01]  /*3620*/  LDG.E.CONSTANT R15, desc[UR4][R14.64] ;  /* 0x000000040e0f7981 */ /* 0x000f22000c1e9900 */
[----:B------:R-:W-:-:S02]  /*3630*/  MOV R20, 0x3bbb989d ;  /* 0x3bbb989d00147802 */ /* 0x000fc40000000f00 */
[----:B------:R-:W-:-:S05]  /*3640*/  IADD3 R2, P0, PT, R7, R2, RZ ;  /* 0x0000000207027210 */ /* 0x000fca0007f1e0ff */
[----:B0-----:R-:W-:Y:S02]  /*3650*/  IMAD.X R19, RZ, RZ, R4, P0 ;  /* 0x000000ffff137224 */ /* 0x001fe400000e0604 */
[----:B--2---:R-:W-:-:S04]  /*3660*/  FADD R22, R27, R22 ;  /* 0x000000161b167221 */ /* 0x004fc80000000000 */
[----:B-1----:R-:W-:Y:S01]  /*3670*/  FADD R23, -R21, R22 ;  /* 0x0000001615177221 */ /* 0x002fe20000000100 */
[----:B------:R-:W-:-:S03]  /*3680*/  HFMA2 R22, -RZ, RZ, 3.7421875, 0 ;  /* 0x437c0000ff167431 */ /* 0x000fc600000001ff */
[----:B------:R-:W-:-:S04]  /*3690*/  FFMA.SAT R3, R23, R20, 0.5 ;  /* 0x3f00000017037423 */ /* 0x000fc80000002014 */
[----:B------:R-:W-:-:S04]  /*36a0*/  FFMA.RM R3, R3, R22, 12582913 ;  /* 0x4b40000103037423 */ /* 0x000fc80000004016 */
[----:B------:R-:W-:-:S04]  /*36b0*/  FADD R26, R3, -12583039 ;  /* 0xcb40007f031a7421 */ /* 0x000fc80000000000 */
[----:B------:R-:W-:Y:S01]  /*36c0*/  FFMA R26, R23, 1.4426950216293334961, -R26 ;  /* 0x3fb8aa3b171a7823 */ /* 0x000fe2000000081a */
[----:B---3--:R-:W-:-:S03]  /*36d0*/  FADD R18, R18, R17 ;  /* 0x0000001112127221 */ /* 0x008fc60000000000 */
[----:B------:R-:W-:Y:S01]  /*36e0*/  FFMA R23, R23, 1.925963033500011079e-08, R26 ;  /* 0x32a5706017177823 */ /* 0x000fe2000000001a */
[----:B----4-:R-:W-:Y:S01]  /*36f0*/  FADD R8, R8, R15 ;  /* 0x0000000f08087221 */ /* 0x010fe20000000000 */
[----:B------:R-:W-:-:S04]  /*3700*/  FADD R17, -R21, R18 ;  /* 0x0000001215117221 */ /* 0x000fc80000000100 */
[----:B------:R-:W0:Y:S01]  /*3710*/  MUFU.EX2 R23, R23 ;  /* 0x0000001700177308 */ /* 0x000e220000000800 */
[----:B------:R-:W-:Y:S01]  /*3720*/  FADD R27, -R21, R8 ;  /* 0x00000008151b7221 */ /* 0x000fe20000000100 */
[----:B------:R-:W-:Y:S01]  /*3730*/  FFMA.SAT R25, R17, R20, 0.5 ;  /* 0x3f00000011197423 */ /* 0x000fe20000002014 */
[----:B------:R-:W-:Y:S02]  /*3740*/  IADD3 R15, P1, PT, R7, R6, RZ ;  /* 0x00000006070f7210 */ /* 0x000fe40007f3e0ff */
[----:B------:R-:W-:Y:S01]  /*3750*/  FFMA.SAT R9, R27, R20, 0.5 ;  /* 0x3f0000001b097423 */ /* 0x000fe20000002014 */
[----:B------:R-:W-:Y:S01]  /*3760*/  LEA R8, P0, R2, UR10, 0x2 ;  /* 0x0000000a02087c11 */ /* 0x000fe2000f8010ff */
[-C--:B------:R-:W-:Y:S02]  /*3770*/  FFMA.RM R25, R25, R22.reuse, 12582913 ;  /* 0x4b40000119197423 */ /* 0x080fe40000004016 */
[----:B------:R-:W-:Y:S01]  /*3780*/  FFMA.RM R6, R9, R22, 12582913 ;  /* 0x4b40000109067423 */ /* 0x000fe20000004016 */
[----:B------:R-:W-:-:S02]  /*3790*/  IADD3.X R16, PT, PT, RZ, R4, RZ, P1, !PT ;  /* 0x00000004ff107210 */ /* 0x000fc40000ffe4ff */
[----:B------:R-:W-:Y:S02]  /*37a0*/  SHF.L.U32 R18, R3, 0x17, RZ ;  /* 0x0000001703127819 */ /* 0x000fe400000006ff */
[----:B------:R-:W-:Y:S01]  /*37b0*/  LEA.HI.X R9, R2, UR11, R19, 0x2, P0 ;  /* 0x0000000b02097c11 */ /* 0x000fe200080f1413 */
[----:B------:R-:W-:Y:S01]  /*37c0*/  FADD R2, R25, -12583039 ;  /* 0xcb40007f19027421 */ /* 0x000fe20000000000 */
[----:B------:R-:W-:Y:S01]  /*37d0*/  LEA R14, P1, R15, UR10, 0x2 ;  /* 0x0000000a0f0e7c11 */ /* 0x000fe2000f8210ff */
[----:B------:R-:W-:Y:S01]  /*37e0*/  FADD R26, R6, -12583039 ;  /* 0xcb40007f061a7421 */ /* 0x000fe20000000000 */
[----:B0-----:R-:W-:Y:S01]  /*37f0*/  FMUL R23, R18, R23 ;  /* 0x0000001712177220 */ /* 0x001fe20000400000 */
[----:B------:R-:W-:Y:S01]  /*3800*/  FFMA R2, R17, 1.4426950216293334961, -R2 ;  /* 0x3fb8aa3b11027823 */ /* 0x000fe20000000802 */
[----:B------:R-:W-:Y:S01]  /*3810*/  LEA.HI.X R15, R15, UR11, R16, 0x2, P1 ;  /* 0x0000000b0f0f7c11 */ /* 0x000fe200088f1410 */
[----:B------:R-:W-:Y:S01]  /*3820*/  FFMA R16, R27, 1.4426950216293334961, -R26 ;  /* 0x3fb8aa3b1b107823 */ /* 0x000fe2000000081a */
[----:B------:R-:W-:Y:S01]  /*3830*/  IADD3 R18, P0, PT, R7, R24, RZ ;  /* 0x0000001807127210 */ /* 0x000fe20007f1e0ff */
[----:B------:R-:W-:-:S02]  /*3840*/  FFMA R26, R17, 1.925963033500011079e-08, R2 ;  /* 0x32a57060111a7823 */ /* 0x000fc40000000002 */
[----:B------:R-:W-:Y:S01]  /*3850*/  FFMA R27, R27, 1.925963033500011079e-08, R16 ;  /* 0x32a570601b1b7823 */ /* 0x000fe20000000010 */
[----:B------:R-:W-:Y:S01]  /*3860*/  IADD3.X R17, PT, PT, RZ, R4, RZ, P0, !PT ;  /* 0x00000004ff117210 */ /* 0x000fe200007fe4ff */
[----:B------:R-:W-:Y:S01]  /*3870*/  IMAD.IADD R24, R24, 0x1, R5 ;  /* 0x0000000118187824 */ /* 0x000fe200078e0205 */
[----:B------:R-:W-:-:S03]  /*3880*/  LEA R16, P0, R18, UR10, 0x2 ;  /* 0x0000000a12107c11 */ /* 0x000fc6000f8010ff */
[----:B------:R-:W-:Y:S01]  /*3890*/  IMAD.WIDE.U32 R2, R24, 0x4, R10 ;  /* 0x0000000418027825 */ /* 0x000fe200078e000a */
[----:B------:R-:W-:-:S03]  /*38a0*/  LEA.HI.X R17, R18, UR11, R17, 0x2, P0 ;  /* 0x0000000b12117c11 */ /* 0x000fc600080f1411 */
[----:B------:R-:W-:Y:S02]  /*38b0*/  IMAD.WIDE.U32 R18, R24, 0x4, R12 ;  /* 0x0000000418127825 */ /* 0x000fe400078e000c */
[----:B------:R-:W2:Y:S04]  /*38c0*/  LDG.E.CONSTANT R3, desc[UR4][R2.64] ;  /* 0x0000000402037981 */ /* 0x000ea8000c1e9900 */
[----:B------:R0:W2:Y:S01]  /*38d0*/  LDG.E.CONSTANT R18, desc[UR4][R18.64] ;  /* 0x0000000412127981 */ /* 0x0000a2000c1e9900 */
[----:B------:R-:W-:Y:S08]  /*38e0*/  MUFU.EX2 R26, R26 ;  /* 0x0000001a001a7308 */ /* 0x000ff00000000800 */
[----:B------:R-:W1:Y:S01]  /*38f0*/  MUFU.EX2 R27, R27 ;  /* 0x0000001b001b7308 */ /* 0x000e620000000800 */
[----:B0-----:R-:W-:-:S02]  /*3900*/  IADD3 R19, P0, PT, R7, R24, RZ ;  /* 0x0000001807137210 */ /* 0x001fc40007f1e0ff */
[----:B------:R-:W-:Y:S01]  /*3910*/  SHF.L.U32 R6, R6, 0x17, RZ ;  /* 0x0000001706067819 */ /* 0x000fe200000006ff */
[----:B------:R-:W-:-:S05]  /*3920*/  FMUL R23, R23, R0 ;  /* 0x0000000017177220 */ /* 0x000fca0000400000 */
[----:B------:R3:W-:Y:S01]  /*3930*/  STG.E desc[UR4][R8.64], R23 ;  /* 0x0000001708007986 */ /* 0x0007e2000c101904 */
[----:B-1----:R-:W-:-:S04]  /*3940*/  FMUL R27, R6, R27 ;  /* 0x0000001b061b7220 */ /* 0x002fc80000400000 */
[----:B------:R-:W-:Y:S01]  /*3950*/  FMUL R27, R27, R0 ;  /* 0x000000001b1b7220 */ /* 0x000fe20000400000 */
        /* <DEDUP_REMOVED lines=8> */
[----:B------:R-:W-:Y:S02]  /*39e0*/  SHF.L.U32 R3, R25, 0x17, RZ ;  /* 0x0000001719037819 */ /* 0x000fe400000006ff */
[----:B------:R-:W-:Y:S01]  /*39f0*/  SHF.L.U32 R25, R22, 0x17, RZ ;  /* 0x0000001716197819 */ /* 0x000fe200000006ff */
[----:B------:R-:W-:Y:S02]  /*3a00*/  IMAD.X R20, RZ, RZ, R4, P0 ;  /* 0x000000ffff147224 */ /* 0x000fe400000e0604 */
[----:B------:R-:W-:Y:S01]  /*3a10*/  FMUL R3, R3, R26 ;  /* 0x0000001a03037220 */ /* 0x000fe20000400000 */
[----:B------:R-:W-:-:S03]  /*3a20*/  LEA R18, P0, R19, UR10, 0x2 ;  /* 0x0000000a13127c11 */ /* 0x000fc6000f8010ff */
[----:B------:R-:W-:Y:S01]  /*3a30*/  FMUL R3, R3, R0 ;  /* 0x0000000003037220 */ /* 0x000fe20000400000 */
[----:B------:R-:W-:Y:S01]  /*3a40*/  LEA.HI.X R19, R19, UR11, R20, 0x2, P0 ;  /* 0x0000000b13137c11 */ /* 0x000fe200080f1414 */
[----:B0-----:R-:W-:-:S03]  /*3a50*/  FMUL R25, R25, R2 ;  /* 0x0000000219197220 */ /* 0x001fc60000400000 */
[----:B------:R3:W-:Y:S01]  /*3a60*/  STG.E desc[UR4][R14.64], R3 ;  /* 0x000000030e007986 */ /* 0x0007e2000c101904 */
[----:B------:R-:W-:-:S03]  /*3a70*/  FMUL R25, R25, R0 ;  /* 0x0000000019197220 */ /* 0x000fc60000400000 */
[----:B------:R3:W-:Y:S01]  /*3a80*/  STG.E desc[UR4][R16.64], R27 ;  /* 0x0000001b10007986 */ /* 0x0007e2000c101904 */
[----:B------:R-:W-:-:S03]  /*3a90*/  IMAD.IADD R2, R24, 0x1, R5 ;  /* 0x0000000118027824 */ /* 0x000fc600078e0205 */
[----:B------:R3:W-:Y:S02]  /*3aa0*/  STG.E desc[UR4][R18.64], R25 ;  /* 0x0000001912007986 */ /* 0x0007e4000c101904 */
[----:B------:R-:W-:-:S13]  /*3ab0*/  ISETP.GE.AND P0, PT, R2, UR6, PT ;  /* 0x0000000602007c0c */ /* 0x000fda000bf06270 */
[----:B---3--:R-:W-:Y:S05]  /*3ac0*/  @!P0 BRA `(.L_x_3338) ;  /* 0xfffffff800a08947 */ /* 0x008fea000383ffff */
[----:B------:R-:W-:Y:S05]  /*3ad0*/  EXIT ;  /* 0x000000000000794d */ /* 0x000fea0003800000 */
.L_x_3309:
[----:B------:R-:W-:Y:S01]  /*3ae0*/  HFMA2 R18, -RZ, RZ, 0, 9.5367431640625e-07 ;  /* 0x00000010ff127431 */ /* 0x000fe200000001ff */
[----:B-1----:R-:W-:Y:S01]  /*3af0*/  MOV R23, R6 ;  /* 0x0000000600177202 */ /* 0x002fe20000000f00 */
[----:B------:R-:W-:Y:S01]  /*3b00*/  IMAD.MOV.U32 R25, RZ, RZ, 0x1f ;  /* 0x0000001fff197424 */ /* 0x000fe200078e00ff */
[----:B------:R-:W-:-:S07]  /*3b10*/  MOV R16, 0xffffffff ;  /* 0xffffffff00107802 */ /* 0x000fce0000000f00 */
[----:B0-----:R-:W-:Y:S05]  /*3b20*/  WARPSYNC.COLLECTIVE R16, `(.L_x_3339) ;  /* 0x0000000010087348 */ /* 0x001fea0003c00000 */
[----:B------:R1:W2:Y:S02]  /*3b30*/  SHFL.DOWN P2, R17, R23, R18, R25 ;  /* 0x0800001217117389 */ /* 0x0002a40000040019 */
[----:B012---:R-:W-:Y:S05]  /*3b40*/  ENDCOLLECTIVE ;  /* 0x000000000000791b */ /* 0x007fea0003800000 */
.L_x_3339:
[----:B------:R-:W-:Y:S01]  /*3b50*/  HFMA2 R18, -RZ, RZ, 0, 4.76837158203125e-07 ;  /* 0x00000008ff127431 */ /* 0x000fe200000001ff */
[----:B------:R-:W-:-:S04]  /*3b60*/  MOV R9, R17 ;  /* 0x0000001100097202 */ /* 0x000fc80000000f00 */
[----:B------:R-:W-:-:S05]  /*3b70*/  FMNMX R9, R9, R6, !PT ;  /* 0x0000000609097209 */ /* 0x000fca0007800000 */
[----:B------:R-:W-:-:S07]  /*3b80*/  IMAD.MOV.U32 R23, RZ, RZ, R9 ;  /* 0x000000ffff177224 */ /* 0x000fce00078e0009 */
[----:B------:R-:W-:Y:S05]  /*3b90*/  WARPSYNC.COLLECTIVE R16, `(.L_x_3340) ;  /* 0x0000000010087348 */ /* 0x000fea0003c00000 */
[----:B------:R0:W1:Y:S02]  /*3ba0*/  SHFL.DOWN P2, R17, R23, R18, R25 ;  /* 0x0800001217117389 */ /* 0x0000640000040019 */
[----:B01----:R-:W-:Y:S05]  /*3bb0*/  ENDCOLLECTIVE ;  /* 0x000000000000791b */ /* 0x003fea0003800000 */
.L_x_3340:
[----:B------:R-:W-:Y:S01]  /*3bc0*/  HFMA2 R18, -RZ, RZ, 0, 2.384185791015625e-07 ;  /* 0x00000004ff127431 */ /* 0x000fe200000001ff */
[----:B------:R-:W-:-:S04]  /*3bd0*/  MOV R8, R17 ;  /* 0x0000001100087202 */ /* 0x000fc80000000f00 */
[----:B------:R-:W-:-:S05]  /*3be0*/  FMNMX R8, R9, R8, !PT ;  /* 0x0000000809087209 */ /* 0x000fca0007800000 */
[----:B------:R-:W-:-:S07]  /*3bf0*/  IMAD.MOV.U32 R23, RZ, RZ, R8 ;  /* 0x000000ffff177224 */ /* 0x000fce00078e0008 */
[----:B------:R-:W-:Y:S05]  /*3c00*/  WARPSYNC.COLLECTIVE R16, `(.L_x_3341) ;  /* 0x0000000010087348 */ /* 0x000fea0003c00000 */
[----:B------:R0:W1:Y:S02]  /*3c10*/  SHFL.DOWN P2, R17, R23, R18, R25 ;  /* 0x0800001217117389 */ /* 0x0000640000040019 */
[----:B01----:R-:W-:Y:S05]  /*3c20*/  ENDCOLLECTIVE ;  /* 0x000000000000791b */ /* 0x003fea0003800000 */
.L_x_3341:
[----:B------:R-:W-:Y:S01]  /*3c30*/  HFMA2 R18, -RZ, RZ, 0, 1.1920928955078125e-07 ;  /* 0x00000002ff127431 */ /* 0x000fe200000001ff */
[----:B------:R-:W-:-:S04]  /*3c40*/  MOV R15, R17 ;  /* 0x00000011000f7202 */ /* 0x000fc80000000f00 */
[----:B------:R-:W-:-:S05]  /*3c50*/  FMNMX R15, R8, R15, !PT ;  /* 0x0000000f080f7209 */ /* 0x000fca0007800000 */
[----:B------:R-:W-:-:S07]  /*3c60*/  IMAD.MOV.U32 R23, RZ, RZ, R15 ;  /* 0x000000ffff177224 */ /* 0x000fce00078e000f */
[----:B------:R-:W-:Y:S05]  /*3c70*/  WARPSYNC.COLLECTIVE R16, `(.L_x_3342) ;  /* 0x0000000010087348 */ /* 0x000fea0003c00000 */
[----:B------:R0:W1:Y:S02]  /*3c80*/  SHFL.DOWN P2, R17, R23, R18, R25 ;  /* 0x0800001217117389 */ /* 0x0000640000040019 */
[----:B01----:R-:W-:Y:S05]  /*3c90*/  ENDCOLLECTIVE ;  /* 0x000000000000791b */ /* 0x003fea0003800000 */
.L_x_3342:
[----:B------:R-:W-:Y:S01]  /*3ca0*/  HFMA2 R18, -RZ, RZ, 0, 5.9604644775390625e-08 ;  /* 0x00000001ff127431 */ /* 0x000fe200000001ff */
[----:B------:R-:W-:-:S04]  /*3cb0*/  MOV R14, R17 ;  /* 0x00000011000e7202 */ /* 0x000fc80000000f00 */
[----:B------:R-:W-:-:S05]  /*3cc0*/  FMNMX R14, R15, R14, !PT ;  /* 0x0000000e0f0e7209 */ /* 0x000fca0007800000 */
[----:B------:R-:W-:-:S07]  /*3cd0*/  IMAD.MOV.U32 R23, RZ, RZ, R14 ;  /* 0x000000ffff177224 */ /* 0x000fce00078e000e */
[----:B------:R-:W-:Y:S05]  /*3ce0*/  WARPSYNC.COLLECTIVE R16, `(.L_x_3343) ;  /* 0x0000000010087348 */ /* 0x000fea0003c00000 */
[----:B------:R0:W1:Y:S02]  /*3cf0*/  SHFL.DOWN P2, R17, R23, R18, R25 ;  /* 0x0800001217117389 */ /* 0x0000640000040019 */
[----:B01----:R-:W-:Y:S05]  /*3d00*/  ENDCOLLECTIVE ;  /* 0x000000000000791b */ /* 0x003fea0003800000 */
.L_x_3343:
[----:B------:R-:W-:Y:S05]  /*3d10*/  BRA `(.L_x_3344) ;  /* 0xffffffd400747947 */ /* 0x000fea000383ffff */
.L_x_3327:
[----:B------:R-:W-:Y:S01]  /*3d20*/  HFMA2 R25, -RZ, RZ, 0, 1.847743988037109375e-06 ;  /* 0x0000001fff197431 */ /* 0x000fe200000001ff */
[----:B---3--:R-:W-:Y:S01]  /*3d30*/  MOV R23, R0 ;  /* 0x0000000000177202 */ /* 0x008fe20000000f00 */
[----:B------:R-:W-:Y:S01]  /*3d40*/  IMAD.MOV.U32 R18, RZ, RZ, 0x10 ;  /* 0x00000010ff127424 */ /* 0x000fe200078e00ff */
[----:B------:R-:W-:-:S07]  /*3d50*/  MOV R16, 0xffffffff ;  /* 0xffffffff00107802 */ /* 0x000fce0000000f00 */
[----:B012---:R-:W-:Y:S05]  /*3d60*/  WARPSYNC.COLLECTIVE R16, `(.L_x_3345) ;  /* 0x0000000010087348 */ /* 0x007fea0003c00000 */
[----:B------:R3:W4:Y:S02]  /*3d70*/  SHFL.DOWN P2, R17, R23, R18, R25 ;  /* 0x0800001217117389 */ /* 0x0007240000040019 */
[----:B01234-:R-:W-:Y:S05]  /*3d80*/  ENDCOLLECTIVE ;  /* 0x000000000000791b */ /* 0x01ffea0003800000 */
.L_x_3345:
[----:B------:R-:W-:Y:S02]  /*3d90*/  HFMA2 R18, -RZ, RZ, 0, 4.76837158203125e-07 ;  /* 0x00000008ff127431 */ /* 0x000fe400000001ff */
[----:B------:R-:W-:-:S04]  /*3da0*/  IMAD.MOV.U32 R9, RZ, RZ, R17 ;  /* 0x000000ffff097224 */ /* 0x000fc800078e0011 */
[----:B------:R-:W-:-:S05]  /*3db0*/  FADD R9, R9, R0 ;  /* 0x0000000009097221 */ /* 0x000fca0000000000 */
[----:B------:R-:W-:-:S07]  /*3dc0*/  MOV R23, R9 ;  /* 0x0000000900177202 */ /* 0x000fce0000000f00 */
[----:B------:R-:W-:Y:S05]  /*3dd0*/  WARPSYNC.COLLECTIVE R16, `(.L_x_3346) ;  /* 0x0000000010087348 */ /* 0x000fea0003c00000 */
[----:B------:R0:W1:Y:S02]  /*3de0*/  SHFL.DOWN P2, R17, R23, R18, R25 ;  /* 0x0800001217117389 */ /* 0x0000640000040019 */
[----:B01----:R-:W-:Y:S05]  /*3df0*/  ENDCOLLECTIVE ;  /* 0x000000000000791b */ /* 0x003fea0003800000 */
.L_x_3346:
[----:B------:R-:W-:Y:S02]  /*3e00*/  HFMA2 R18, -RZ, RZ, 0, 2.384185791015625e-07 ;  /* 0x00000004ff127431 */ /* 0x000fe400000001ff */
[----:B------:R-:W-:-:S04]  /*3e10*/  IMAD.MOV.U32 R6, RZ, RZ, R17 ;  /* 0x000000ffff067224 */ /* 0x000fc800078e0011 */
[----:B------:R-:W-:-:S05]  /*3e20*/  FADD R6, R9, R6 ;  /* 0x0000000609067221 */ /* 0x000fca0000000000 */
[----:B------:R-:W-:-:S07]  /*3e30*/  MOV R23, R6 ;  /* 0x0000000600177202 */ /* 0x000fce0000000f00 */
[----:B------:R-:W-:Y:S05]  /*3e40*/  WARPSYNC.COLLECTIVE R16, `(.L_x_3347) ;  /* 0x0000000010087348 */ /* 0x000fea0003c00000 */
[----:B------:R0:W1:Y:S02]  /*3e50*/  SHFL.DOWN P2, R17, R23, R18, R25 ;  /* 0x0800001217117389 */ /* 0x0000640000040019 */
[----:B01----:R-:W-:Y:S05]  /*3e60*/  ENDCOLLECTIVE ;  /* 0x000000000000791b */ /* 0x003fea0003800000 */
.L_x_3347:
[----:B------:R-:W-:Y:S02]  /*3e70*/  HFMA2 R18, -RZ, RZ, 0, 1.1920928955078125e-07 ;  /* 0x00000002ff127431 */ /* 0x000fe400000001ff */
[----:B------:R-:W-:-:S04]  /*3e80*/  IMAD.MOV.U32 R15, RZ, RZ, R17 ;  /* 0x000000ffff0f7224 */ /* 0x000fc800078e0011 */
[----:B------:R-:W-:-:S05]  /*3e90*/  FADD R15, R6, R15 ;  /* 0x0000000f060f7221 */ /* 0x000fca0000000000 */
[----:B------:R-:W-:-:S07]  /*3ea0*/  MOV R23, R15 ;  /* 0x0000000f00177202 */ /* 0x000fce0000000f00 */
[----:B------:R-:W-:Y:S05]  /*3eb0*/  WARPSYNC.COLLECTIVE R16, `(.L_x_3348) ;  /* 0x0000000010087348 */ /* 0x000fea0003c00000 */
[----:B------:R0:W1:Y:S02]  /*3ec0*/  SHFL.DOWN P2, R17, R23, R18, R25 ;  /* 0x0800001217117389 */ /* 0x0000640000040019 */
[----:B01----:R-:W-:Y:S05]  /*3ed0*/  ENDCOLLECTIVE ;  /* 0x000000000000791b */ /* 0x003fea0003800000 */
.L_x_3348:
[----:B------:R-:W-:Y:S02]  /*3ee0*/  HFMA2 R18, -RZ, RZ, 0, 5.9604644775390625e-08 ;  /* 0x00000001ff127431 */ /* 0x000fe400000001ff */
[----:B------:R-:W-:-:S04]  /*3ef0*/  IMAD.MOV.U32 R14, RZ, RZ, R17 ;  /* 0x000000ffff0e7224 */ /* 0x000fc800078e0011 */
[----:B------:R-:W-:-:S05]  /*3f00*/  FADD R14, R15, R14 ;  /* 0x0000000e0f0e7221 */ /* 0x000fca0000000000 */
[----:B------:R-:W-:-:S07]  /*3f10*/  MOV R23, R14 ;  /* 0x0000000e00177202 */ /* 0x000fce0000000f00 */
[----:B------:R-:W-:Y:S05]  /*3f20*/  WARPSYNC.COLLECTIVE R16, `(.L_x_3349) ;  /* 0x0000000010087348 */ /* 0x000fea0003c00000 */
[----:B------:R0:W1:Y:S02]  /*3f30*/  SHFL.DOWN P2, R17, R23, R18, R25 ;  /* 0x0800001217117389 */ /* 0x0000640000040019 */
[----:B01----:R-:W-:Y:S05]  /*3f40*/  ENDCOLLECTIVE ;  /* 0x000000000000791b */ /* 0x003fea0003800000 */
.L_x_3349:
[----:B------:R-:W-:Y:S01]  /*3f50*/  IMAD.MOV.U32 R19, RZ, RZ, R17 ;  /* 0x000000ffff137224 */ /* 0x000fe200078e0011 */
[----:B------:R-:W-:Y:S06]  /*3f60*/  BRA `(.L_x_3350) ;  /* 0xffffffe400d07947 */ /* 0x000fec000383ffff */
        .weak           $__internal_6_$__cuda_sm20_rcp_rn_f32_slowpath
        .type           $__internal_6_$__cuda_sm20_rcp_rn_f32_slowpath,@function
        .size           $__internal_6_$__cuda_sm20_rcp_rn_f32_slowpath,(.L_x_3638 - $__internal_6_$__cuda_sm20_rcp_rn_f32_slowpath)
$__internal_6_$__cuda_sm20_rcp_rn_f32_slowpath:
[----:B------:R-:W-:-:S04]  /*3f70*/  SHF.L.U32 R3, R0, 0x1, RZ ;  /* 0x0000000100037819 */ /* 0x000fc800000006ff */
[----:B------:R-:W-:-:S04]  /*3f80*/  SHF.R.U32.HI R3, RZ, 0x18, R3 ;  /* 0x00000018ff037819 */ /* 0x000fc80000011603 */
[----:B------:R-:W-:-:S13]  /*3f90*/  ISETP.NE.U32.AND P0, PT, R3, RZ, PT ;  /* 0x000000ff0300720c */ /* 0x000fda0003f05070 */
[----:B------:R-:W-:Y:S05]  /*3fa0*/  @P0 BRA `(.L_x_3351) ;  /* 0x00000000002c0947 */ /* 0x000fea0003800000 */
[----:B------:R-:W-:-:S04]  /*3fb0*/  SHF.L.U32 R3, R0, 0x1, RZ ;  /* 0x0000000100037819 */ /* 0x000fc800000006ff */
[----:B------:R-:W-:-:S13]  /*3fc0*/  ISETP.NE.AND P0, PT, R3, RZ, PT ;  /* 0x000000ff0300720c */ /* 0x000fda0003f05270 */
[----:B------:R2:W3:Y:S01]  /*3fd0*/  @!P0 MUFU.RCP R3, R0 ;  /* 0x0000000000038308 */ /* 0x0004e20000001000 */
[----:B------:R-:W-:Y:S05]  /*3fe0*/  @!P0 BRA `(.L_x_3352) ;  /* 0x0000000000a48947 */ /* 0x000fea0003800000 */
[----:B------:R-:W-:-:S04]  /*3ff0*/  FFMA R8, R0, 1.84467440737095516160e+19, RZ ;  /* 0x5f80000000087823 */ /* 0x000fc800000000ff */
[----:B---3--:R-:W2:Y:S02]  /*4000*/  MUFU.RCP R3, R8 ;  /* 0x0000000800037308 */ /* 0x008ea40000001000 */
[----:B--2---:R-:W-:-:S04]  /*4010*/  FFMA R0, R8, R3, -1 ;  /* 0xbf80000008007423 */ /* 0x004fc80000000003 */
[----:B------:R-:W-:-:S04]  /*4020*/  FADD.FTZ R0, -R0, -RZ ;  /* 0x800000ff00007221 */ /* 0x000fc80000010100 */
[----:B------:R-:W-:-:S04]  /*4030*/  FFMA R0, R3, R0, R3 ;  /* 0x0000000003007223 */ /* 0x000fc80000000003 */
[----:B------:R-:W-:Y:S01]  /*4040*/  FFMA R3, R0, 1.84467440737095516160e+19, RZ ;  /* 0x5f80000000037823 */ /* 0x000fe200000000ff */
[----:B------:R-:W-:Y:S06]  /*4050*/  BRA `(.L_x_3352) ;  /* 0x0000000000887947 */ /* 0x000fec0003800000 */
.L_x_3351:
[----:B------:R-:W-:-:S05]  /*4060*/  VIADD R8, R3, 0xffffff03 ;  /* 0xffffff0303087836 */ /* 0x000fca0000000000 */
[----:B------:R-:W-:-:S13]  /*4070*/  ISETP.GT.U32.AND P0, PT, R8, 0x1, PT ;  /* 0x000000010800780c */ /* 0x000fda0003f04070 */
[----:B------:R-:W-:Y:S05]  /*4080*/  @P0 BRA `(.L_x_3353) ;  /* 0x0000000000780947 */ /* 0x000fea0003800000 */
[----:B------:R-:W-:Y:S02]  /*4090*/  LOP3.LUT R9, R0, 0x7fffff, RZ, 0xc0, !PT ;  /* 0x007fffff00097812 */ /* 0x000fe400078ec0ff */
[----:B------:R-:W-:Y:S02]  /*40a0*/  MOV R17, 0x3 ;  /* 0x0000000300117802 */ /* 0x000fe40000000f00 */
[----:B------:R-:W-:Y:S02]  /*40b0*/  LOP3.LUT R9, R9, 0x3f800000, RZ, 0xfc, !PT ;  /* 0x3f80000009097812 */ /* 0x000fe400078efcff */
[----:B------:R-:W-:Y:S02]  /*40c0*/  SHF.L.U32 R18, R17, R8, RZ ;  /* 0x0000000811127219 */ /* 0x000fe400000006ff */
[----:B------:R-:W0:Y:S02]  /*40d0*/  MUFU.RCP R14, R9 ;  /* 0x00000009000e7308 */ /* 0x000e240000001000 */
[----:B0-----:R-:W-:-:S04]  /*40e0*/  FFMA R15, R9, R14, -1 ;  /* 0xbf800000090f7423 */ /* 0x001fc8000000000e */
[----:B------:R-:W-:-:S04]  /*40f0*/  FADD.FTZ R15, -R15, -RZ ;  /* 0x800000ff0f0f7221 */ /* 0x000fc80000010100 */
[CCC-:B------:R-:W-:Y:S01]  /*4100*/  FFMA.RM R16, R14.reuse, R15.reuse, R14.reuse ;  /* 0x0000000f0e107223 */ /* 0x1c0fe2000000400e */
[----:B------:R-:W-:-:S04]  /*4110*/  FFMA.RP R15, R14, R15, R14 ;  /* 0x0000000f0e0f7223 */ /* 0x000fc8000000800e */
[C---:B------:R-:W-:Y:S02]  /*4120*/  LOP3.LUT R14, R16.reuse, 0x7fffff, RZ, 0xc0, !PT ;  /* 0x007fffff100e7812 */ /* 0x040fe400078ec0ff */
[----:B------:R-:W-:Y:S02]  /*4130*/  FSETP.NEU.FTZ.AND P0, PT, R16, R15, PT ;  /* 0x0000000f1000720b */ /* 0x000fe40003f1d000 */
[----:B------:R-:W-:Y:S02]  /*4140*/  LOP3.LUT R15, R14, 0x800000, RZ, 0xfc, !PT ;  /* 0x008000000e0f7812 */ /* 0x000fe400078efcff */
[----:B------:R-:W-:Y:S02]  /*4150*/  SEL R14, RZ, 0xffffffff, !P0 ;  /* 0xffffffffff0e7807 */ /* 0x000fe40004000000 */
[----:B------:R-:W-:Y:S02]  /*4160*/  LOP3.LUT R9, R18, R15, RZ, 0xc0, !PT ;  /* 0x0000000f12097212 */ /* 0x000fe400078ec0ff */
[----:B------:R-:W-:-:S02]  /*4170*/  IADD3 R14, PT, PT, -R14, RZ, RZ ;  /* 0x000000ff0e0e7210 */ /* 0x000fc40007ffe1ff */
[-C--:B------:R-:W-:Y:S02]  /*4180*/  SHF.R.U32.HI R9, RZ, R8.reuse, R9 ;  /* 0x00000008ff097219 */ /* 0x080fe40000011609 */
[----:B------:R-:W-:Y:S02]  /*4190*/  LOP3.LUT P1, RZ, R14, R8, R15, 0xf8, !PT ;  /* 0x000000080eff7212 */ /* 0x000fe4000782f80f */
[C---:B------:R-:W-:Y:S02]  /*41a0*/  LOP3.LUT P0, RZ, R9.reuse, 0x1, RZ, 0xc0, !PT ;  /* 0x0000000109ff7812 */ /* 0x040fe4000780c0ff */
[----:B------:R-:W-:-:S04]  /*41b0*/  LOP3.LUT P2, RZ, R9, 0x2, RZ, 0xc0, !PT ;  /* 0x0000000209ff7812 */ /* 0x000fc8000784c0ff */
[----:B------:R-:W-:Y:S02]  /*41c0*/  PLOP3.LUT P0, PT, P0, P1, P2, 0xe0, 0x0 ;  /* 0x000000000000781c */ /* 0x000fe40000703c20 */
[----:B------:R-:W-:Y:S02]  /*41d0*/  LOP3.LUT P1, RZ, R0, 0x7fffff, RZ, 0xc0, !PT ;  /* 0x007fffff00ff7812 */ /* 0x000fe4000782c0ff */
[----:B------:R-:W-:-:S05]  /*41e0*/  SEL R8, RZ, 0x1, !P0 ;  /* 0x00000001ff087807 */ /* 0x000fca0004000000 */
[----:B------:R-:W-:-:S05]  /*41f0*/  IMAD.MOV R8, RZ, RZ, -R8 ;  /* 0x000000ffff087224 */ /* 0x000fca00078e0a08 */
[----:B------:R-:W-:Y:S02]  /*4200*/  ISETP.GE.AND P0, PT, R8, RZ, PT ;  /* 0x000000ff0800720c */ /* 0x000fe40003f06270 */
[----:B------:R-:W-:-:S04]  /*4210*/  IADD3 R8, PT, PT, R3, -0xfc, RZ ;  /* 0xffffff0403087810 */ /* 0x000fc80007ffe0ff */
[----:B------:R-:W-:-:S07]  /*4220*/  SHF.R.U32.HI R3, RZ, R8, R15 ;  /* 0x00000008ff037219 */ /* 0x000fce000001160f */
[----:B------:R-:W-:-:S05]  /*4230*/  @!P0 IADD3 R3, PT, PT, R3, 0x1, RZ ;  /* 0x0000000103038810 */ /* 0x000fca0007ffe0ff */
[----:B------:R-:W-:-:S05]  /*4240*/  @!P1 IMAD.SHL.U32 R3, R3, 0x2, RZ ;  /* 0x0000000203039824 */ /* 0x000fca00078e00ff */
[----:B------:R-:W-:Y:S01]  /*4250*/  LOP3.LUT R3, R3, 0x80000000, R0, 0xf8, !PT ;  /* 0x8000000003037812 */ /* 0x000fe200078ef800 */
[----:B------:R-:W-:Y:S06]  /*4260*/  BRA `(.L_x_3352) ;  /* 0x0000000000047947 */ /* 0x000fec0003800000 */
.L_x_3353:
[----:B------:R0:W1:Y:S02]  /*4270*/  MUFU.RCP R3, R0 ;  /* 0x0000000000037308 */ /* 0x0000640000001000 */
.L_x_3352:
[----:B------:R-:W-:Y:S01]  /*4280*/  HFMA2 R9, -RZ, RZ, 0, 0 ;  /* 0x00000000ff097431 */ /* 0x000fe200000001ff */
[----:B------:R-:W-:-:S04]  /*4290*/  MOV R8, R6 ;  /* 0x0000000600087202 */ /* 0x000fc80000000f00 */
[----:B0123--:R-:W-:Y:S05]  /*42a0*/  RET.REL.NODEC R8 `(_Z25softmax_with_sinks_kernelIfEvPKT_S2_S2_PS0_iiiif) ;  /* 0xffffffbc08547950 */ /* 0x00ffea0003c3ffff */
.L_x_3354:
        /* <DEDUP_REMOVED lines=13> */
.L_x_3638:


//--------------------- .text._Z25softmax_with_sinks_kernelI13__nv_bfloat16EvPKT_S3_S3_PS1_iiiif --------------------------
	.section	.text._Z25softmax_with_sinks_kernelI13__nv_bfloat16EvPKT_S3_S3_PS1_iiiif,"ax",@progbits
	.align	128
        .global         _Z25softmax_with_sinks_kernelI13__nv_bfloat16EvPKT_S3_S3_PS1_iiiif
        .type           _Z25softmax_with_sinks_kernelI13__nv_bfloat16EvPKT_S3_S3_PS1_iiiif,@function
        .size           _Z25softmax_with_sinks_kernelI13__nv_bfloat16EvPKT_S3_S3_PS1_iiiif,(.L_x_3639 - _Z25softmax_with_sinks_kernelI13__nv_bfloat16EvPKT_S3_S3_PS1_iiiif)
        .other          _Z25softmax_with_sinks_kernelI13__nv_bfloat16EvPKT_S3_S3_PS1_iiiif,@"STO_CUDA_ENTRY STV_DEFAULT"
_Z25softmax_with_sinks_kernelI13__nv_bfloat16EvPKT_S3_S3_PS1_iiiif:
.text._Z25softmax_with_sinks_kernelI13__nv_bfloat16EvPKT_S3_S3_PS1_iiiif:
        /* <DEDUP_REMOVED lines=11> */
[----:B------:R-:W1:Y:S08]  /*00b0*/  I2F.RP R2, R9 ;  /* 0x0000000900027306 */ /* 0x000e700000209400 */
[----:B-1----:R-:W1:Y:S02]  /*00c0*/  MUFU.RCP R2, R2 ;  /* 0x0000000200027308 */ /* 0x002e640000001000 */
[----:B-1----:R-:W-:-:S06]  /*00d0*/  IADD3 R4, PT, PT, R2, 0xffffffe, RZ ;  /* 0x0ffffffe02047810 */ /* 0x002fcc0007ffe0ff */
[----:B------:R1:W2:Y:S02]  /*00e0*/  F2I.FTZ.U32.TRUNC.NTZ R5, R4 ;  /* 0x0000000400057305 */ /* 0x0002a4000021f000 */
[----:B-1----:R-:W-:Y:S02]  /*00f0*/  HFMA2 R4, -RZ, RZ, 0, 0 ;  /* 0x00000000ff047431 */ /* 0x002fe400000001ff */
[----:B--2---:R-:W-:-:S04]  /*0100*/  IMAD.MOV R8, RZ, RZ, -R5 ;  /* 0x000000ffff087224 */ /* 0x004fc800078e0a05 */
[----:B------:R-:W-:Y:S01]  /*0110*/  IMAD R11, R8, R9, RZ ;  /* 0x00000009080b7224 */ /* 0x000fe200078e02ff */
[----:B------:R-:W-:-:S03]  /*0120*/  IABS R8, R3 ;  /* 0x0000000300087213 */ /* 0x000fc60000000000 */
[----:B------:R-:W-:-:S04]  /*0130*/  IMAD.HI.U32 R5, R5, R11, R4 ;  /* 0x0000000b05057227 */ /* 0x000fc800078e0004 */
[----:B------:R-:W-:Y:S02]  /*0140*/  IMAD.MOV.U32 R11, RZ, RZ, R8 ;  /* 0x000000ffff0b7224 */ /* 0x000fe400078e0008 */
[----:B------:R-:W-:Y:S02]  /*0150*/  IMAD.HI.U32 R2, R5, R0, RZ ;  /* 0x0000000005027227 */ /* 0x000fe400078e00ff */
[----:B------:R-:W1:Y:S03]  /*0160*/  I2F.RP R8, R11 ;  /* 0x0000000b00087306 */ /* 0x000e660000209400 */
[----:B------:R-:W-:-:S05]  /*0170*/  IADD3 R4, PT, PT, -R2, RZ, RZ ;  /* 0x000000ff02047210 */ /* 0x000fca0007ffe1ff */
[----:B------:R-:W-:-:S05]  /*0180*/  IMAD R4, R9, R4, R0 ;  /* 0x0000000409047224 */ /* 0x000fca00078e0200 */
[----:B------:R-:W-:Y:S01]  /*0190*/  ISETP.GT.U32.AND P1, PT, R9, R4, PT ;  /* 0x000000040900720c */ /* 0x000fe20003f24070 */
[----:B-1----:R-:W1:-:S12]  /*01a0*/  MUFU.RCP R8, R8 ;  /* 0x0000000800087308 */ /* 0x002e580000001000 */
[----:B------:R-:W-:Y:S02]  /*01b0*/  @!P1 IMAD.IADD R4, R4, 0x1, -R9 ;  /* 0x0000000104049824 */ /* 0x000fe400078e0a09 */
[----:B------:R-:W-:Y:S01]  /*01c0*/  @!P1 VIADD R2, R2, 0x1 ;  /* 0x0000000102029836 */ /* 0x000fe20000000000 */
[----:B------:R-:W-:Y:S02]  /*01d0*/  ISETP.NE.AND P1, PT, R6, RZ, PT ;  /* 0x000000ff0600720c */ /* 0x000fe40003f25270 */
[----:B------:R-:W-:Y:S02]  /*01e0*/  ISETP.GE.U32.AND P0, PT, R4, R9, PT ;  /* 0x000000090400720c */ /* 0x000fe40003f06070 */
[----:B-1----:R-:W-:Y:S02]  /*01f0*/  IADD3 R5, PT, PT, R8, 0xffffffe, RZ ;  /* 0x0ffffffe08057810 */ /* 0x002fe40007ffe0ff */
[----:B------:R-:W-:-:S04]  /*0200*/  LOP3.LUT R4, R7, R6, RZ, 0x3c, !PT ;  /* 0x0000000607047212 */ /* 0x000fc800078e3cff */
[----:B------:R-:W1:Y:S01]  /*0210*/  F2I.FTZ.U32.TRUNC.NTZ R5, R5 ;  /* 0x0000000500057305 */ /* 0x000e62000021f000 */
[----:B------:R-:W-:-:S04]  /*0220*/  ISETP.GE.AND P2, PT, R4, RZ, PT ;  /* 0x000000ff0400720c */ /* 0x000fc80003f46270 */
[----:B------:R-:W-:-:S09]  /*0230*/  @P0 IADD3 R2, PT, PT, R2, 0x1, RZ ;  /* 0x0000000102020810 */ /* 0x000fd20007ffe0ff */
[----:B------:R-:W-:Y:S01]  /*0240*/  @!P2 IADD3 R2, PT, PT, -R2, RZ, RZ ;  /* 0x000000ff0202a210 */ /* 0x000fe20007ffe1ff */
[----:B-1----:R-:W-:Y:S01]  /*0250*/  IMAD.MOV R4, RZ, RZ, -R5 ;  /* 0x000000ffff047224 */ /* 0x002fe200078e0a05 */
[----:B------:R-:W-:-:S03]  /*0260*/  @!P1 LOP3.LUT R2, RZ, R6, RZ, 0x33, !PT ;  /* 0x00000006ff029212 */ /* 0x000fc600078e33ff */
[----:B------:R-:W-:Y:S01]  /*0270*/  IMAD R9, R4, R11, RZ ;  /* 0x0000000b04097224 */ /* 0x000fe200078e02ff */
[----:B------:R-:W-:Y:S01]  /*0280*/  IABS R10, R2 ;  /* 0x00000002000a7213 */ /* 0x000fe20000000000 */
[----:B------:R-:W-:Y:S01]  /*0290*/  IMAD.MOV.U32 R4, RZ, RZ, RZ ;  /* 0x000000ffff047224 */ /* 0x000fe200078e00ff */
[----:B------:R-:W-:-:S03]  /*02a0*/  ISETP.GE.AND P2, PT, R2, RZ, PT ;  /* 0x000000ff0200720c */ /* 0x000fc60003f46270 */
[----:B------:R-:W-:-:S06]  /*02b0*/  IMAD.HI.U32 R4, R5, R9, R4 ;  /* 0x0000000905047227 */ /* 0x000fcc00078e0004 */
[----:B------:R-:W-:-:S05]  /*02c0*/  IMAD.HI.U32 R4, R4, R10, RZ ;  /* 0x0000000a04047227 */ /* 0x000fca00078e00ff */
[----:B------:R-:W-:-:S05]  /*02d0*/  IADD3 R4, PT, PT, -R4, RZ, RZ ;  /* 0x000000ff04047210 */ /* 0x000fca0007ffe1ff */
[C---:B------:R-:W-:Y:S02]  /*02e0*/  IMAD R10, R11.reuse, R4, R10 ;  /* 0x000000040b0a7224 */ /* 0x040fe400078e020a */
[----:B------:R-:W1:Y:S03]  /*02f0*/  LDC.64 R4, c[0x0][0x388] ;  /* 0x0000e200ff047b82 */ /* 0x000e660000000a00 */
[----:B------:R-:W-:-:S13]  /*0300*/  ISETP.GT.U32.AND P0, PT, R11, R10, PT ;  /* 0x0000000a0b00720c */ /* 0x000fda0003f04070 */
[----:B------:R-:W-:Y:S01]  /*0310*/  @!P0 IMAD.IADD R10, R10, 0x1, -R11 ;  /* 0x000000010a0a8824 */ /* 0x000fe200078e0a0b */
[----:B------:R-:W-:-:S04]  /*0320*/  ISETP.NE.AND P0, PT, R3, RZ, PT ;  /* 0x000000ff0300720c */ /* 0x000fc80003f05270 */
[----:B------:R-:W-:-:S13]  /*0330*/  ISETP.GT.U32.AND P1, PT, R11, R10, PT ;  /* 0x0000000a0b00720c */ /* 0x000fda0003f24070 */
[----:B------:R-:W-:-:S05]  /*0340*/  @!P1 IADD3 R10, PT, PT, R10, -R11, RZ ;  /* 0x8000000b0a0a9210 */ /* 0x000fca0007ffe0ff */
[----:B------:R-:W-:Y:S01]  /*0350*/  @!P2 IMAD.MOV R10, RZ, RZ, -R10 ;  /* 0x000000ffff0aa224 */ /* 0x000fe200078e0a0a */
[----:B------:R-:W-:-:S05]  /*0360*/  @!P0 LOP3.LUT R10, RZ, R3, RZ, 0x33, !PT ;  /* 0x00000003ff0a8212 */ /* 0x000fca00078e33ff */
[----:B-1----:R-:W-:-:S05]  /*0370*/  IMAD.WIDE R4, R10, 0x2, R4 ;  /* 0x000000020a047825 */ /* 0x002fca00078e0204 */
[----:B0-----:R0:W2:Y:S01]  /*0380*/  LDG.E.U16.CONSTANT R17, desc[UR4][R4.64] ;  /* 0x0000000404117981 */ /* 0x0010a2000c1e9500 */
[----:B------:R-:W-:Y:S01]  /*0390*/  IMAD R12, R3, R6, RZ ;  /* 0x00000006030c7224 */ /* 0x000fe200078e02ff */
[----:B------:R-:W-:Y:S01]  /*03a0*/  BSSY.RECONVERGENT B0, `(.L_x_3355) ;  /* 0x00000d7000007945 */ /* 0x000fe20003800200 */
[----:B------:R-:W-:Y:S01]  /*03b0*/  IMAD.MOV R2, RZ, RZ, -R2 ;  /* 0x000000ffff027224 */ /* 0x000fe200078e0a02 */
[----:B------:R-:W-:Y:S02]  /*03c0*/  MOV R18, 0xff800000 ;  /* 0xff80000000127802 */ /* 0x000fe40000000f00 */
[----:B------:R-:W-:-:S04]  /*03d0*/  IABS R13, R12 ;  /* 0x0000000c000d7213 */ /* 0x000fc80000000000 */
[----:B------:R-:W1:Y:S01]  /*03e0*/  I2F.RP R11, R13 ;  /* 0x0000000d000b7306 */ /* 0x000e620000209400 */
[----:B0-----:R-:W-:-:S05]  /*03f0*/  IABS R4, R12 ;  /* 0x0000000c00047213 */ /* 0x001fca0000000000 */
[----:B------:R-:W-:Y:S02]  /*0400*/  IMAD.MOV R4, RZ, RZ, -R4 ;  /* 0x000000ffff047224 */ /* 0x000fe400078e0a04 */
[----:B-1----:R-:W0:Y:S02]  /*0410*/  MUFU.RCP R11, R11 ;  /* 0x0000000b000b7308 */ /* 0x002e240000001000 */
[----:B0-----:R-:W-:-:S06]  /*0420*/  IADD3 R8, PT, PT, R11, 0xffffffe, RZ ;  /* 0x0ffffffe0b087810 */ /* 0x001fcc0007ffe0ff */
[----:B------:R0:W1:Y:S02]  /*0430*/  F2I.FTZ.U32.TRUNC.NTZ R9, R8 ;  /* 0x0000000800097305 */ /* 0x000064000021f000 */
[----:B0-----:R-:W-:Y:S01]  /*0440*/  MOV R8, RZ ;  /* 0x000000ff00087202 */ /* 0x001fe20000000f00 */
[----:B-1----:R-:W-:-:S04]  /*0450*/  IMAD.MOV R14, RZ, RZ, -R9 ;  /* 0x000000ffff0e7224 */ /* 0x002fc800078e0a09 */
[----:B------:R-:W-:Y:S02]  /*0460*/  IMAD R15, R14, R13, RZ ;  /* 0x0000000d0e0f7224 */ /* 0x000fe400078e02ff */
[----:B------:R-:W0:Y:S02]  /*0470*/  LDC R14, c[0x0][0x360] ;  /* 0x0000d800ff0e7b82 */ /* 0x000e240000000800 */
[----:B------:R-:W-:Y:S02]  /*0480*/  IMAD.HI.U32 R9, R9, R15, R8 ;  /* 0x0000000f09097227 */ /* 0x000fe400078e0008 */
[----:B------:R-:W1:Y:S04]  /*0490*/  S2R R15, SR_TID.X ;  /* 0x00000000000f7919 */ /* 0x000e680000002100 */
[----:B------:R-:W-:-:S02]  /*04a0*/  IMAD.HI.U32 R5, R9, R0, RZ ;  /* 0x0000000009057227 */ /* 0x000fc400078e00ff */
[----:B------:R-:W3:Y:S02]  /*04b0*/  LDC.64 R8, c[0x0][0x390] ;  /* 0x0000e400ff087b82 */ /* 0x000ee40000000a00 */
[----:B------:R-:W-:-:S05]  /*04c0*/  IMAD R0, R5, R4, R0 ;  /* 0x0000000405007224 */ /* 0x000fca00078e0200 */
[----:B------:R-:W-:-:S13]  /*04d0*/  ISETP.GT.U32.AND P1, PT, R13, R0, PT ;  /* 0x000000000d00720c */ /* 0x000fda0003f24070 */
[-C--:B------:R-:W-:Y:S01]  /*04e0*/  @!P1 IADD3 R0, PT, PT, R0, -R13.reuse, RZ ;  /* 0x8000000d00009210 */ /* 0x080fe20007ffe0ff */
[----:B------:R-:W-:Y:S01]  /*04f0*/  @!P1 VIADD R5, R5, 0x1 ;  /* 0x0000000105059836 */ /* 0x000fe20000000000 */
[----:B------:R-:W-:Y:S02]  /*0500*/  ISETP.NE.AND P1, PT, R12, RZ, PT ;  /* 0x000000ff0c00720c */ /* 0x000fe40003f25270 */
[----:B------:R-:W-:Y:S02]  /*0510*/  ISETP.GE.U32.AND P0, PT, R0, R13, PT ;  /* 0x0000000d0000720c */ /* 0x000fe40003f06070 */
[----:B------:R-:W-:Y:S01]  /*0520*/  LOP3.LUT R0, R7, R12, RZ, 0x3c, !PT ;  /* 0x0000000c07007212 */ /* 0x000fe200078e3cff */
[----:B------:R-:W-:-:S03]  /*0530*/  IMAD R7, R6, R2, R7 ;  /* 0x0000000206077224 */ /* 0x000fc600078e0207 */
[----:B------:R-:W-:Y:S02]  /*0540*/  ISETP.GE.AND P2, PT, R0, RZ, PT ;  /* 0x000000ff0000720c */ /* 0x000fe40003f46270 */
[----:B------:R-:W1:Y:S05]  /*0550*/  LDC R0, c[0x0][0x3ac] ;  /* 0x0000eb00ff007b82 */ /* 0x000e6a0000000800 */
[----:B------:R-:W-:-:S05]  /*0560*/  @P0 IADD3 R5, PT, PT, R5, 0x1, RZ ;  /* 0x0000000105050810 */ /* 0x000fca0007ffe0ff */
[----:B------:R-:W-:Y:S02]  /*0570*/  IMAD.MOV.U32 R11, RZ, RZ, R5 ;  /* 0x000000ffff0b7224 */ /* 0x000fe400078e0005 */
[----:B------:R-:W4:Y:S03]  /*0580*/  LDC.64 R4, c[0x0][0x380] ;  /* 0x0000e000ff047b82 */ /* 0x000f260000000a00 */
[----:B------:R-:W-:Y:S02]  /*0590*/  @!P2 IADD3 R11, PT, PT, -R11, RZ, RZ ;  /* 0x000000ff0b0ba210 */ /* 0x000fe40007ffe1ff */
[----:B------:R-:W-:-:S05]  /*05a0*/  @!P1 LOP3.LUT R11, RZ, R12, RZ, 0x33, !PT ;  /* 0x0000000cff0b9212 */ /* 0x000fca00078e33ff */
[----:B------:R-:W-:Y:S01]  /*05b0*/  IMAD R3, R11, R3, R10 ;  /* 0x000000030b037224 */ /* 0x000fe200078e020a */
[----:B-1----:R-:W-:Y:S01]  /*05c0*/  ISETP.GE.AND P0, PT, R15, R0, PT ;  /* 0x000000000f00720c */ /* 0x002fe20003f06270 */
[-CC-:B------:R-:W-:Y:S02]  /*05d0*/  IMAD R11, R11, R6.reuse, R7.reuse ;  /* 0x000000060b0b7224 */ /* 0x180fe400078e0207 */
[----:B------:R-:W-:Y:S02]  /*05e0*/  IMAD R3, R3, R6, R7 ;  /* 0x0000000603037224 */ /* 0x000fe400078e0207 */
[-C--:B------:R-:W-:Y:S02]  /*05f0*/  IMAD R11, R11, R0.reuse, RZ ;  /* 0x000000000b0b7224 */ /* 0x080fe400078e02ff */
[----:B------:R-:W-:Y:S02]  /*0600*/  IMAD R16, R3, R0, RZ ;  /* 0x0000000003107224 */ /* 0x000fe400078e02ff */
[----:B---3--:R-:W-:-:S03]  /*0610*/  IMAD.WIDE R2, R11, 0x2, R8 ;  /* 0x000000020b027825 */ /* 0x008fc600078e0208 */
[----:B------:R-:W-:Y:S01]  /*0620*/  SHF.R.S32.HI R19, RZ, 0x1f, R16 ;  /* 0x0000001fff137819 */ /* 0x000fe20000011410 */
[----:B----4-:R-:W-:-:S04]  /*0630*/  IMAD.WIDE R4, R16, 0x2, R4 ;  /* 0x0000000210047825 */ /* 0x010fc800078e0204 */
[----:B--2---:R-:W-:Y:S01]  /*0640*/  IMAD.U32 R17, R17, 0x10000, RZ ;  /* 0x0001000011117824 */ /* 0x004fe200078e00ff */
[----:B0-----:R-:W-:Y:S06]  /*0650*/  @P0 BRA `(.L_x_3356) ;  /* 0x0000000800ac0947 */ /* 0x001fec0003800000 */
[----:B------:R-:W0:Y:S02]  /*0660*/  LDCU.64 UR6, c[0x0][0x390] ;  /* 0x00007200ff0677ac */ /* 0x000e240008000a00 */
[----:B0-----:R-:W-:-:S04]  /*0670*/  UISETP.NE.U32.AND UP0, UPT, UR6, URZ, UPT ;  /* 0x000000ff0600728c */ /* 0x001fc8000bf05070 */
[----:B------:R-:W-:-:S09]  /*0680*/  UISETP.NE.AND.EX UP0, UPT, UR7, URZ, UPT, UP0 ;  /* 0x000000ff0700728c */ /* 0x000fd2000bf05300 */
[----:B------:R-:W-:Y:S05]  /*0690*/  BRA.U UP0, `(.L_x_3357) ;  /* 0x0000000500347547 */ /* 0x000fea000b800000 */
[----:B------:R-:W0:Y:S01]  /*06a0*/  I2F.U32.RP R11, R14 ;  /* 0x0000000e000b7306 */ /* 0x000e220000209000 */
[----:B------:R-:W-:Y:S01]  /*06b0*/  IADD3 R9, PT, PT, R15, R14, RZ ;  /* 0x0000000e0f097210 */ /* 0x000fe20007ffe0ff */
[----:B------:R-:W-:Y:S01]  /*06c0*/  BSSY.RECONVERGENT B1, `(.L_x_3358) ;  /* 0x0000032000017945 */ /* 0x000fe20003800200 */
[----:B------:R-:W-:Y:S01]  /*06d0*/  ISETP.NE.U32.AND P2, PT, R14, RZ, PT ;  /* 0x000000ff0e00720c */ /* 0x000fe20003f45070 */
[----:B------:R-:W-:Y:S01]  /*06e0*/  IMAD.MOV.U32 R18, RZ, RZ, -0x800000 ;  /* 0xff800000ff127424 */ /* 0x000fe200078e00ff */
[CC--:B------:R-:W-:Y:S02]  /*06f0*/  ISETP.GE.U32.AND P0, PT, R9.reuse, R0.reuse, PT ;  /* 0x000000000900720c */ /* 0x0c0fe40003f06070 */
[----:B------:R-:W-:Y:S02]  /*0700*/  VIMNMX.U32 R8, PT, PT, R9, R0, !PT ;  /* 0x0000000009087248 */ /* 0x000fe40007fe0000 */
[----:B------:R-:W-:-:S04]  /*0710*/  SEL R10, RZ, 0x1, P0 ;  /* 0x00000001ff0a7807 */ /* 0x000fc80000000000 */
[----:B------:R-:W-:Y:S01]  /*0720*/  IADD3 R9, PT, PT, R8, -R9, -R10 ;  /* 0x8000000908097210 */ /* 0x000fe20007ffe80a */
[----:B0-----:R-:W0:Y:S02]  /*0730*/  MUFU.RCP R11, R11 ;  /* 0x0000000b000b7308 */ /* 0x001e240000001000 */
[----:B0-----:R-:W-:-:S06]  /*0740*/  IADD3 R6, PT, PT, R11, 0xffffffe, RZ ;  /* 0x0ffffffe0b067810 */ /* 0x001fcc0007ffe0ff */
[----:B------:R0:W1:Y:S02]  /*0750*/  F2I.FTZ.U32.TRUNC.NTZ R7, R6 ;  /* 0x0000000600077305 */ /* 0x000064000021f000 */
[----:B0-----:R-:W-:Y:S02]  /*0760*/  IMAD.MOV.U32 R6, RZ, RZ, RZ ;  /* 0x000000ffff067224 */ /* 0x001fe400078e00ff */
[----:B-1----:R-:W-:-:S04]  /*0770*/  IMAD.MOV R13, RZ, RZ, -R7 ;  /* 0x000000ffff0d7224 */ /* 0x002fc800078e0a07 */
[----:B------:R-:W-:-:S04]  /*0780*/  IMAD R13, R13, R14, RZ ;  /* 0x0000000e0d0d7224 */ /* 0x000fc800078e02ff */
[----:B------:R-:W-:-:S06]  /*0790*/  IMAD.HI.U32 R12, R7, R13, R6 ;  /* 0x0000000d070c7227 */ /* 0x000fcc00078e0006 */
[----:B------:R-:W-:-:S05]  /*07a0*/  IMAD.HI.U32 R7, R12, R9, RZ ;  /* 0x000000090c077227 */ /* 0x000fca00078e00ff */
[----:B------:R-:W-:-:S05]  /*07b0*/  IADD3 R6, PT, PT, -R7, RZ, RZ ;  /* 0x000000ff07067210 */ /* 0x000fca0007ffe1ff */
[----:B------:R-:W-:-:S05]  /*07c0*/  IMAD R9, R14, R6, R9 ;  /* 0x000000060e097224 */ /* 0x000fca00078e0209 */
[----:B------:R-:W-:-:S13]  /*07d0*/  ISETP.GE.U32.AND P0, PT, R9, R14, PT ;  /* 0x0000000e0900720c */ /* 0x000fda0003f06070 */
[----:B------:R-:W-:Y:S01]  /*07e0*/  @P0 IMAD.IADD R9, R9, 0x1, -R14 ;  /* 0x0000000109090824 */ /* 0x000fe200078e0a0e */
[----:B------:R-:W-:-:S04]  /*07f0*/  @P0 IADD3 R7, PT, PT, R7, 0x1, RZ ;  /* 0x0000000107070810 */ /* 0x000fc80007ffe0ff */
[----:B------:R-:W-:Y:S02]  /*0800*/  ISETP.GE.U32.AND P1, PT, R9, R14, PT ;  /* 0x0000000e0900720c */ /* 0x000fe40003f26070 */
[----:B------:R-:W-:-:S11]  /*0810*/  MOV R9, R15 ;  /* 0x0000000f00097202 */ /* 0x000fd60000000f00 */
        /* <DEDUP_REMOVED lines=8> */
[C---:B------:R-:W-:Y:S01]  /*08a0*/  SHF.L.U64.HI R7, R16.reuse, 0x1, R19 ;  /* 0x0000000110077819 */ /* 0x040fe20000010213 */
[----:B------:R-:W-:Y:S01]  /*08b0*/  IMAD.SHL.U32 R6, R16, 0x2, RZ ;  /* 0x0000000210067824 */ /* 0x000fe200078e00ff */
[----:B------:R-:W-:Y:S01]  /*08c0*/  IADD3 R8, PT, PT, R8, 0x1, RZ ;  /* 0x0000000108087810 */ /* 0x000fe20007ffe0ff */
[----:B------:R-:W-:Y:S01]  /*08d0*/  IMAD.MOV.U32 R18, RZ, RZ, -0x800000 ;  /* 0xff800000ff127424 */ /* 0x000fe200078e00ff */
[----:B------:R-:W-:Y:S01]  /*08e0*/  MOV R9, R15 ;  /* 0x0000000f00097202 */ /* 0x000fe20000000f00 */
[----:B------:R-:W-:Y:S01]  /*08f0*/  IMAD.WIDE.U32 R6, R15, 0x2, R6 ;  /* 0x000000020f067825 */ /* 0x000fe200078e0006 */
[----:B------:R-:W-:-:S05]  /*0900*/  LOP3.LUT R8, R8, 0x3, RZ, 0xc0, !PT ;  /* 0x0000000308087812 */ /* 0x000fca00078ec0ff */
[----:B------:R-:W-:Y:S01]  /*0910*/  IMAD.MOV R8, RZ, RZ, -R8 ;  /* 0x000000ffff087224 */ /* 0x000fe200078e0a08 */
[----:B0-----:R-:W-:-:S04]  /*0920*/  IADD3 R6, P0, PT, R6, UR6, RZ ;  /* 0x0000000606067c10 */ /* 0x001fc8000ff1e0ff */
[----:B------:R-:W-:-:S09]  /*0930*/  IADD3.X R7, PT, PT, R7, UR7, RZ, P0, !PT ;  /* 0x0000000707077c10 */ /* 0x000fd200087fe4ff */
.L_x_3360:
[----:B------:R-:W-:Y:S01]  /*0940*/  MOV R10, R6 ;  /* 0x00000006000a7202 */ /* 0x000fe20000000f00 */
[----:B------:R-:W-:-:S05]  /*0950*/  IMAD.MOV.U32 R11, RZ, RZ, R7 ;  /* 0x000000ffff0b7224 */ /* 0x000fca00078e0007 */
[----:B------:R-:W2:Y:S01]  /*0960*/  LDG.E.U16.CONSTANT R12, desc[UR4][R10.64] ;  /* 0x000000040a0c7981 */ /* 0x000ea2000c1e9500 */
[----:B------:R-:W-:Y:S01]  /*0970*/  IADD3 R8, PT, PT, R8, 0x1, RZ ;  /* 0x0000000108087810 */ /* 0x000fe20007ffe0ff */
[C---:B------:R-:W-:Y:S01]  /*0980*/  IMAD.WIDE.U32 R6, R14.reuse, 0x2, R10 ;  /* 0x000000020e067825 */ /* 0x040fe200078e000a */
[----:B------:R-:W-:Y:S02]  /*0990*/  IADD3 R9, PT, PT, R14, R9, RZ ;  /* 0x000000090e097210 */ /* 0x000fe40007ffe0ff */
[----:B------:R-:W-:Y:S01]  /*09a0*/  ISETP.NE.AND P0, PT, R8, RZ, PT ;  /* 0x000000ff0800720c */ /* 0x000fe20003f05270 */
[----:B--2---:R-:W-:-:S05]  /*09b0*/  IMAD.U32 R13, R12, 0x10000, RZ ;  /* 0x000100000c0d7824 */ /* 0x004fca00078e00ff */
[----:B------:R-:W-:-:S07]  /*09c0*/  FMNMX R18, R13, R18, !PT ;  /* 0x000000120d127209 */ /* 0x000fce0007800000 */
[----:B------:R-:W-:Y:S05]  /*09d0*/  @P0 BRA `(.L_x_3360) ;  /* 0xfffffffc00d80947 */ /* 0x000fea000383ffff */
.L_x_3359:
[----:B------:R-:W-:Y:S05]  /*09e0*/  BSYNC.RECONVERGENT B1 ;  /* 0x0000000000017941 */ /* 0x000fea0003800200 */
.L_x_3358:
[----:B------:R-:W-:Y:S04]  /*09f0*/  BSSY.RECONVERGENT B1, `(.L_x_3361) ;  /* 0x0000016000017945 */ /* 0x000fe80003800200 */
[----:B------:R-:W-:Y:S05]  /*0a00*/  @!P1 BRA `(.L_x_3362) ;  /* 0x0000000000509947 */ /* 0x000fea0003800000 */
.L_x_3363:
[----:B------:R-:W-:Y:S02]  /*0a10*/  IMAD.IADD R13, R14, 0x1, R9 ;  /* 0x000000010e0d7824 */ /* 0x000fe400078e0209 */
[----:B------:R-:W-:-:S03]  /*0a20*/  IMAD.WIDE.U32 R10, R9, 0x2, R4 ;  /* 0x00000002090a7825 */ /* 0x000fc600078e0004 */
[C---:B------:R-:W-:Y:S01]  /*0a30*/  IADD3 R21, PT, PT, R13.reuse, R14, RZ ;  /* 0x0000000e0d157210 */ /* 0x040fe20007ffe0ff */
[----:B------:R-:W-:Y:S02]  /*0a40*/  IMAD.WIDE.U32 R12, R13, 0x2, R4 ;  /* 0x000000020d0c7825 */ /* 0x000fe400078e0004 */
[----:B------:R-:W2:Y:S02]  /*0a50*/  LDG.E.U16.CONSTANT R10, desc[UR4][R10.64] ;  /* 0x000000040a0a7981 */ /* 0x000ea4000c1e9500 */
[C---:B------:R-:W-:Y:S02]  /*0a60*/  IMAD.IADD R9, R21.reuse, 0x1, R14 ;  /* 0x0000000115097824 */ /* 0x040fe400078e020e */
[--C-:B------:R-:W-:Y:S01]  /*0a70*/  IMAD.WIDE.U32 R20, R21, 0x2, R4.reuse ;  /* 0x0000000215147825 */ /* 0x100fe200078e0004 */
[----:B------:R-:W3:Y:S03]  /*0a80*/  LDG.E.U16.CONSTANT R12, desc[UR4][R12.64] ;  /* 0x000000040c0c7981 */ /* 0x000ee6000c1e9500 */
[----:B------:R-:W-:-:S02]  /*0a90*/  IMAD.WIDE.U32 R6, R9, 0x2, R4 ;  /* 0x0000000209067825 */ /* 0x000fc400078e0004 */
[----:B------:R-:W4:Y:S04]  /*0aa0*/  LDG.E.U16.CONSTANT R20, desc[UR4][R20.64] ;  /* 0x0000000414147981 */ /* 0x000f28000c1e9500 */
[----:B------:R-:W5:Y:S01]  /*0ab0*/  LDG.E.U16.CONSTANT R6, desc[UR4][R6.64] ;  /* 0x0000000406067981 */ /* 0x000f62000c1e9500 */
[----:B------:R-:W-:-:S04]  /*0ac0*/  IADD3 R9, PT, PT, R9, R14, RZ ;  /* 0x0000000e09097210 */ /* 0x000fc80007ffe0ff */
[----:B------:R-:W-:Y:S02]  /*0ad0*/  ISETP.GE.AND P0, PT, R9, R0, PT ;  /* 0x000000000900720c */ /* 0x000fe40003f06270 */
[----:B--2---:R-:W-:Y:S01]  /*0ae0*/  SHF.L.U32 R23, R10, 0x10, RZ ;  /* 0x000000100a177819 */ /* 0x004fe200000006ff */
[----:B---3--:R-:W-:-:S05]  /*0af0*/  IMAD.U32 R8, R12, 0x10000, RZ ;  /* 0x000100000c087824 */ /* 0x008fca00078e00ff */
[----:B------:R-:W-:Y:S01]  /*0b00*/  FMNMX3 R8, R18, R23, R8, !PT ;  /* 0x0000001712087276 */ /* 0x000fe20007800008 */
[----:B----4-:R-:W-:Y:S01]  /*0b10*/  IMAD.U32 R11, R20, 0x10000, RZ ;  /* 0x00010000140b7824 */ /* 0x010fe200078e00ff */
[----:B-----5:R-:W-:-:S04]  /*0b20*/  SHF.L.U32 R18, R6, 0x10, RZ ;  /* 0x0000001006127819 */ /* 0x020fc800000006ff */
[----:B------:R-:W-:Y:S01]  /*0b30*/  FMNMX3 R18, R8, R11, R18, !PT ;  /* 0x0000000b08127276 */ /* 0x000fe20007800012 */
[----:B------:R-:W-:Y:S06]  /*0b40*/  @!P0 BRA `(.L_x_3363) ;  /* 0xfffffffc00b08947 */ /* 0x000fec000383ffff */
.L_x_3362:
[----:B------:R-:W-:Y:S05]  /*0b50*/  BSYNC.RECONVERGENT B1 ;  /* 0x0000000000017941 */ /* 0x000fea0003800200 */
.L_x_3361:
[----:B------:R-:W-:Y:S05]  /*0b60*/  BRA `(.L_x_3356) ;  /* 0x0000000400687947 */ /* 0x000fea0003800000 */
.L_x_3357:
[----:B------:R-:W0:Y:S01]  /*0b70*/  I2F.U32.RP R11, R14 ;  /* 0x0000000e000b7306 */ /* 0x000e220000209000 */
[----:B------:R-:W-:Y:S01]  /*0b80*/  IMAD.IADD R9, R15, 0x1, R14 ;  /* 0x000000010f097824 */ /* 0x000fe200078e020e */
[----:B------:R-:W-:Y:S01]  /*0b90*/  ISETP.NE.U32.AND P2, PT, R14, RZ, PT ;  /* 0x000000ff0e00720c */ /* 0x000fe20003f45070 */
[----:B------:R-:W-:Y:S01]  /*0ba0*/  BSSY.RECONVERGENT B1, `(.L_x_3364) ;  /* 0x0000031000017945 */ /* 0x000fe20003800200 */
[----:B------:R-:W-:Y:S01]  /*0bb0*/  MOV R18, 0xff800000 ;  /* 0xff80000000127802 */ /* 0x000fe20000000f00 */
[----:B------:R-:W-:Y:S01]  /*0bc0*/  IMAD.MOV.U32 R23, RZ, RZ, R15 ;  /* 0x000000ffff177224 */ /* 0x000fe200078e000f */
[CC--:B------:R-:W-:Y:S02]  /*0bd0*/  ISETP.GE.U32.AND P0, PT, R9.reuse, R0.reuse, PT ;  /* 0x000000000900720c */ /* 0x0c0fe40003f06070 */
[----:B------:R-:W-:Y:S02]  /*0be0*/  VIMNMX.U32 R8, PT, PT, R9, R0, !PT ;  /* 0x0000000009087248 */ /* 0x000fe40007fe0000 */
[----:B------:R-:W-:-:S04]  /*0bf0*/  SEL R10, RZ, 0x1, P0 ;  /* 0x00000001ff0a7807 */ /* 0x000fc80000000000 */
[----:B------:R-:W-:Y:S01]  /*0c00*/  IADD3 R9, PT, PT, R8, -R9, -R10 ;  /* 0x8000000908097210 */ /* 0x000fe20007ffe80a */
[----:B0-----:R-:W0:Y:S02]  /*0c10*/  MUFU.RCP R11, R11 ;  /* 0x0000000b000b7308 */ /* 0x001e240000001000 */
[----:B0-----:R-:W-:-:S06]  /*0c20*/  VIADD R6, R11, 0xffffffe ;  /* 0x0ffffffe0b067836 */ /* 0x001fcc0000000000 */
[----:B------:R0:W1:Y:S02]  /*0c30*/  F2I.FTZ.U32.TRUNC.NTZ R7, R6 ;  /* 0x0000000600077305 */ /* 0x000064000021f000 */
[----:B0-----:R-:W-:Y:S01]  /*0c40*/  HFMA2 R6, -RZ, RZ, 0, 0 ;  /* 0x00000000ff067431 */ /* 0x001fe200000001ff */
[----:B-1----:R-:W-:-:S05]  /*0c50*/  IADD3 R13, PT, PT, RZ, -R7, RZ ;  /* 0x80000007ff0d7210 */ /* 0x002fca0007ffe0ff */
[----:B------:R-:W-:-:S04]  /*0c60*/  IMAD R13, R13, R14, RZ ;  /* 0x0000000e0d0d7224 */ /* 0x000fc800078e02ff */
[----:B------:R-:W-:-:S06]  /*0c70*/  IMAD.HI.U32 R12, R7, R13, R6 ;  /* 0x0000000d070c7227 */ /* 0x000fcc00078e0006 */
[----:B------:R-:W-:-:S04]  /*0c80*/  IMAD.HI.U32 R7, R12, R9, RZ ;  /* 0x000000090c077227 */ /* 0x000fc800078e00ff */
[----:B------:R-:W-:-:S04]  /*0c90*/  IMAD.MOV R6, RZ, RZ, -R7 ;  /* 0x000000ffff067224 */ /* 0x000fc800078e0a07 */
[----:B------:R-:W-:-:S05]  /*0ca0*/  IMAD R9, R14, R6, R9 ;  /* 0x000000060e097224 */ /* 0x000fca00078e0209 */
[----:B------:R-:W-:-:S13]  /*0cb0*/  ISETP.GE.U32.AND P0, PT, R9, R14, PT ;  /* 0x0000000e0900720c */ /* 0x000fda0003f06070 */
[----:B------:R-:W-:Y:S01]  /*0cc0*/  @P0 IADD3 R9, PT, PT, R9, -R14, RZ ;  /* 0x8000000e09090210 */ /* 0x000fe20007ffe0ff */
[----:B------:R-:W-:-:S03]  /*0cd0*/  @P0 VIADD R7, R7, 0x1 ;  /* 0x0000000107070836 */ /* 0x000fc60000000000 */
        /* <DEDUP_REMOVED lines=8> */
[----:B------:R-:W-:Y:S01]  /*0d60*/  IADD3 R6, PT, PT, R6, 0x1, RZ ;  /* 0x0000000106067810 */ /* 0x000fe20007ffe0ff */
[----:B------:R-:W-:Y:S01]  /*0d70*/  IMAD.MOV.U32 R18, RZ, RZ, -0x800000 ;  /* 0xff800000ff127424 */ /* 0x000fe200078e00ff */
[----:B------:R-:W-:Y:S02]  /*0d80*/  MOV R23, R15 ;  /* 0x0000000f00177202 */ /* 0x000fe40000000f00 */
[----:B------:R-:W-:Y:S01]  /*0d90*/  LOP3.LUT R8, R6, 0x3, RZ, 0xc0, !PT ;  /* 0x0000000306087812 */ /* 0x000fe200078ec0ff */
[----:B------:R-:W-:-:S04]  /*0da0*/  IMAD.WIDE.U32 R6, R15, 0x2, RZ ;  /* 0x000000020f067825 */ /* 0x000fc800078e00ff */
[----:B------:R-:W-:-:S07]  /*0db0*/  IMAD.MOV R12, RZ, RZ, -R8 ;  /* 0x000000ffff0c7224 */ /* 0x000fce00078e0a08 */
.L_x_3366:
[-C--:B------:R-:W-:Y:S02]  /*0dc0*/  IADD3 R10, P1, PT, R4, R6.reuse, RZ ;  /* 0x00000006040a7210 */ /* 0x080fe40007f3e0ff */
[----:B------:R-:W-:Y:S02]  /*0dd0*/  IADD3 R8, P2, PT, R2, R6, RZ ;  /* 0x0000000602087210 */ /* 0x000fe40007f5e0ff */
[----:B------:R-:W-:-:S03]  /*0de0*/  IADD3.X R11, PT, PT, R5, R7, RZ, P1, !PT ;  /* 0x00000007050b7210 */ /* 0x000fc60000ffe4ff */
[----:B------:R-:W-:Y:S02]  /*0df0*/  IMAD.X R9, R3, 0x1, R7, P2 ;  /* 0x0000000103097824 */ /* 0x000fe400010e0607 */
[----:B------:R-:W2:Y:S04]  /*0e00*/  LDG.E.U16.CONSTANT R10, desc[UR4][R10.64] ;  /* 0x000000040a0a7981 */ /* 0x000ea8000c1e9500 */
[----:B------:R-:W3:Y:S01]  /*0e10*/  LDG.E.U16.CONSTANT R8, desc[UR4][R8.64] ;  /* 0x0000000408087981 */ /* 0x000ee2000c1e9500 */
[----:B------:R-:W-:Y:S01]  /*0e20*/  IADD3 R12, PT, PT, R12, 0x1, RZ ;  /* 0x000000010c0c7810 */ /* 0x000fe20007ffe0ff */
[C---:B------:R-:W-:Y:S02]  /*0e30*/  IMAD.IADD R23, R14.reuse, 0x1, R23 ;  /* 0x000000010e177824 */ /* 0x040fe400078e0217 */
[----:B------:R-:W-:Y:S01]  /*0e40*/  IMAD.WIDE.U32 R6, R14, 0x2, R6 ;  /* 0x000000020e067825 */ /* 0x000fe200078e0006 */
[----:B------:R-:W-:-:S02]  /*0e50*/  ISETP.NE.AND P1, PT, R12, RZ, PT ;  /* 0x000000ff0c00720c */ /* 0x000fc40003f25270 */
[----:B--2---:R-:W-:Y:S01]  /*0e60*/  SHF.L.U32 R13, R10, 0x10, RZ ;  /* 0x000000100a0d7819 */ /* 0x004fe200000006ff */
[----:B---3--:R-:W-:-:S04]  /*0e70*/  IMAD.U32 R20, R8, 0x10000, RZ ;  /* 0x0001000008147824 */ /* 0x008fc800078e00ff */
[----:B------:R-:W-:-:S05]  /*0e80*/  FADD R13, R13, R20 ;  /* 0x000000140d0d7221 */ /* 0x000fca0000000000 */
[----:B------:R-:W-:Y:S01]  /*0e90*/  FMNMX R18, R13, R18, !PT ;  /* 0x000000120d127209 */ /* 0x000fe20007800000 */
[----:B------:R-:W-:Y:S06]  /*0ea0*/  @P1 BRA `(.L_x_3366) ;  /* 0xfffffffc00c41947 */ /* 0x000fec000383ffff */
.L_x_3365:
[----:B------:R-:W-:Y:S05]  /*0eb0*/  BSYNC.RECONVERGENT B1 ;  /* 0x0000000000017941 */ /* 0x000fea0003800200 */
.L_x_3364:
[----:B------:R-:W-:Y:S05]  /*0ec0*/  @!P0 BRA `(.L_x_3356) ;  /* 0x0000000000908947 */ /* 0x000fea0003800000 */
.L_x_3367:
[----:B------:R-:W-:Y:S01]  /*0ed0*/  IADD3 R7, PT, PT, R14, R23, RZ ;  /* 0x000000170e077210 */ /* 0x000fe20007ffe0ff */
[----:B------:R-:W-:-:S04]  /*0ee0*/  IMAD.WIDE.U32 R24, R23, 0x2, R2 ;  /* 0x0000000217187825 */ /* 0x000fc800078e0002 */
[----:B------:R-:W-:Y:S02]  /*0ef0*/  IMAD.IADD R11, R7, 0x1, R14 ;  /* 0x00000001070b7824 */ /* 0x000fe400078e020e */
[--C-:B------:R-:W-:Y:S01]  /*0f00*/  IMAD.WIDE.U32 R28, R23, 0x2, R4.reuse ;  /* 0x00000002171c7825 */ /* 0x100fe200078e0004 */
[----:B------:R-:W2:Y:S02]  /*0f10*/  LDG.E.U16.CONSTANT R24, desc[UR4][R24.64] ;  /* 0x0000000418187981 */ /* 0x000ea4000c1e9500 */
[----:B------:R-:W-:Y:S01]  /*0f20*/  IADD3 R23, PT, PT, R11, R14, RZ ;  /* 0x0000000e0b177210 */ /* 0x000fe20007ffe0ff */
[C---:B------:R-:W-:Y:S01]  /*0f30*/  IMAD.WIDE.U32 R26, R7.reuse, 0x2, R4 ;  /* 0x00000002071a7825 */ /* 0x040fe200078e0004 */
[----:B------:R-:W3:Y:S03]  /*0f40*/  LDG.E.U16.CONSTANT R22, desc[UR4][R28.64] ;  /* 0x000000041c167981 */ /* 0x000ee6000c1e9500 */
[----:B------:R-:W-:Y:S01]  /*0f50*/  IMAD.WIDE.U32 R6, R7, 0x2, R2 ;  /* 0x0000000207067825 */ /* 0x000fe200078e0002 */
[----:B------:R2:W4:Y:S03]  /*0f60*/  LDG.E.U16.CONSTANT R25, desc[UR4][R26.64] ;  /* 0x000000041a197981 */ /* 0x000526000c1e9500 */
[----:B------:R-:W-:-:S02]  /*0f70*/  IMAD.WIDE.U32 R8, R11, 0x2, R4 ;  /* 0x000000020b087825 */ /* 0x000fc400078e0004 */
[----:B------:R-:W5:Y:S02]  /*0f80*/  LDG.E.U16.CONSTANT R6, desc[UR4][R6.64] ;  /* 0x0000000406067981 */ /* 0x000f64000c1e9500 */
[----:B------:R-:W-:Y:S02]  /*0f90*/  IMAD.WIDE.U32 R12, R23, 0x2, R4 ;  /* 0x00000002170c7825 */ /* 0x000fe400078e0004 */
[----:B------:R-:W5:Y:S02]  /*0fa0*/  LDG.E.U16.CONSTANT R8, desc[UR4][R8.64] ;  /* 0x0000000408087981 */ /* 0x000f64000c1e9500 */
[--C-:B------:R-:W-:Y:S02]  /*0fb0*/  IMAD.WIDE.U32 R10, R11, 0x2, R2.reuse ;  /* 0x000000020b0a7825 */ /* 0x100fe400078e0002 */
[----:B------:R-:W5:Y:S02]  /*0fc0*/  LDG.E.U16.CONSTANT R12, desc[UR4][R12.64] ;  /* 0x000000040c0c7981 */ /* 0x000f64000c1e9500 */
[----:B------:R-:W-:-:S02]  /*0fd0*/  IMAD.WIDE.U32 R20, R23, 0x2, R2 ;  /* 0x0000000217147825 */ /* 0x000fc400078e0002 */
[----:B------:R-:W5:Y:S04]  /*0fe0*/  LDG.E.U16.CONSTANT R10, desc[UR4][R10.64] ;  /* 0x000000040a0a7981 */ /* 0x000f68000c1e9500 */
[----:B------:R-:W5:Y:S01]  /*0ff0*/  LDG.E.U16.CONSTANT R20, desc[UR4][R20.64] ;  /* 0x0000000414147981 */ /* 0x000f62000c1e9500 */
[----:B------:R-:W-:-:S05]  /*1000*/  IMAD.IADD R23, R23, 0x1, R14 ;  /* 0x0000000117177824 */ /* 0x000fca00078e020e */
[----:B------:R-:W-:Y:S02]  /*1010*/  ISETP.GE.AND P0, PT, R23, R0, PT ;  /* 0x000000001700720c */ /* 0x000fe40003f06270 */
[----:B--2---:R-:W-:Y:S01]  /*1020*/  SHF.L.U32 R27, R24, 0x10, RZ ;  /* 0x00000010181b7819 */ /* 0x004fe200000006ff */
[----:B---3--:R-:W-:-:S04]  /*1030*/  IMAD.U32 R22, R22, 0x10000, RZ ;  /* 0x0001000016167824 */ /* 0x008fc800078e00ff */
[----:B------:R-:W-:Y:S01]  /*1040*/  FADD R27, R22, R27 ;  /* 0x0000001b161b7221 */ /* 0x000fe20000000000 */
[----:B----4-:R-:W-:Y:S01]  /*1050*/  SHF.L.U32 R25, R25, 0x10, RZ ;  /* 0x0000001019197819 */ /* 0x010fe200000006ff */
[----:B-----5:R-:W-:Y:S01]  /*1060*/  IMAD.U32 R22, R6, 0x10000, RZ ;  /* 0x0001000006167824 */ /* 0x020fe200078e00ff */
[----:B------:R-:W-:-:S03]  /*1070*/  SHF.L.U32 R6, R8, 0x10, RZ ;  /* 0x0000001008067819 */ /* 0x000fc600000006ff */
[----:B------:R-:W-:Y:S01]  /*1080*/  FADD R22, R25, R22 ;  /* 0x0000001619167221 */ /* 0x000fe20000000000 */
[----:B------:R-:W-:Y:S01]  /*1090*/  SHF.L.U32 R8, R12, 0x10, RZ ;  /* 0x000000100c087819 */ /* 0x000fe200000006ff */
[----:B------:R-:W-:Y:S02]  /*10a0*/  IMAD.U32 R7, R10, 0x10000, RZ ;  /* 0x000100000a077824 */ /* 0x000fe400078e00ff */
[----:B------:R-:W-:Y:S02]  /*10b0*/  IMAD.U32 R9, R20, 0x10000, RZ ;  /* 0x0001000014097824 */ /* 0x000fe400078e00ff */
[----:B------:R-:W-:Y:S01]  /*10c0*/  FADD R7, R6, R7 ;  /* 0x0000000706077221 */ /* 0x000fe20000000000 */
[----:B------:R-:W-:Y:S01]  /*10d0*/  FMNMX3 R18, R18, R27, R22, !PT ;  /* 0x0000001b12127276 */ /* 0x000fe20007800016 */
[----:B------:R-:W-:-:S05]  /*10e0*/  FADD R8, R8, R9 ;  /* 0x0000000908087221 */ /* 0x000fca0000000000 */
[----:B------:R-:W-:Y:S01]  /*10f0*/  FMNMX3 R18, R18, R7, R8, !PT ;  /* 0x0000000712127276 */ /* 0x000fe20007800008 */
[----:B------:R-:W-:Y:S06]  /*1100*/  @!P0 BRA `(.L_x_3367) ;  /* 0xfffffffc00708947 */ /* 0x000fec000383ffff */
.L_x_3356:
[----:B------:R-:W-:Y:S05]  /*1110*/  BSYNC.RECONVERGENT B0 ;  /* 0x0000000000007941 */ /* 0x000fea0003800200 */
.L_x_3355:
[----:B------:R-:W-:-:S13]  /*1120*/  ISETP.NE.AND P0, PT, R15, RZ, PT ;  /* 0x000000ff0f00720c */ /* 0x000fda0003f05270 */
[----:B------:R-:W-:Y:S02]  /*1130*/  @!P0 FMNMX R18, R17, R18, !PT ;  /* 0x0000001211128209 */ /* 0x000fe40007800000 */
        /* <DEDUP_REMOVED lines=14> */
[----:B------:R-:W-:-:S04]  /*1220*/  @!P1 MOV R6, 0x400 ;  /* 0x0000040000069802 */ /* 0x000fc80000000f00 */
[----:B------:R-:W-:-:S04]  /*1230*/  @!P1 IADD3 R6, PT, PT, R6, 0x8, RZ ;  /* 0x0000000806069810 */ /* 0x000fc80007ffe0ff */
[----:B0-----:R-:W-:-:S04]  /*1240*/  @!P1 LEA R6, R7, R6, 0x18 ;  /* 0x0000000607069211 */ /* 0x001fc800078ec0ff */
[----:B------:R-:W-:-:S05]  /*1250*/  @!P1 LEA.HI R7, R15, R6, RZ, 0x1d ;  /* 0x000000060f079211 */ /* 0x000fca00078fe8ff */
[----:B------:R0:W-:Y:S01]  /*1260*/  @!P1 STS [R7], R10 ;  /* 0x0000000a07009388 */ /* 0x0001e20000000800 */
[----:B------:R-:W-:Y:S01]  /*1270*/  BAR.SYNC.DEFER_BLOCKING 0x0 ;  /* 0x0000000000007b1d */ /* 0x000fe20000010000 */
[----:B------:R-:W-:-:S13]  /*1280*/  ISETP.GT.U32.AND P1, PT, R15, 0x1f, PT ;  /* 0x0000001f0f00780c */ /* 0x000fda0003f24070 */
[----:B0-----:R-:W-:Y:S05]  /*1290*/  @P1 BRA `(.L_x_3369) ;  /* 0x00000000006c1947 */ /* 0x001fea0003800000 */
[----:B------:R-:W-:Y:S01]  /*12a0*/  VIADD R6, R14, 0x1f ;  /* 0x0000001f0e067836 */ /* 0x000fe20000000000 */
[----:B------:R-:W-:-:S04]  /*12b0*/  UMOV UR6, 0xffffffff ;  /* 0xffffffff00067882 */ /* 0x000fc80000000000 */
        /* <DEDUP_REMOVED lines=10> */
[----:B01----:R-:W0:Y:S02]  /*1360*/  SHFL.DOWN PT, R7, R6, 0x10, 0x1f ;  /* 0x0a001f0006077f89 */ /* 0x003e2400000e0000 */
[----:B0-----:R-:W-:-:S05]  /*1370*/  FMNMX R7, R7, R6, !PT ;  /* 0x0000000607077209 */ /* 0x001fca0007800000 */
[----:B------:R-:W0:Y:S02]  /*1380*/  SHFL.DOWN PT, R8, R7, 0x8, 0x1f ;  /* 0x09001f0007087f89 */ /* 0x000e2400000e0000 */
[----:B0-----:R-:W-:-:S05]  /*1390*/  FMNMX R8, R7, R8, !PT ;  /* 0x0000000807087209 */ /* 0x001fca0007800000 */
[----:B------:R-:W0:Y:S02]  /*13a0*/  SHFL.DOWN PT, R9, R8, 0x4, 0x1f ;  /* 0x08801f0008097f89 */ /* 0x000e2400000e0000 */
[----:B0-----:R-:W-:-:S05]  /*13b0*/  FMNMX R9, R8, R9, !PT ;  /* 0x0000000908097209 */ /* 0x001fca0007800000 */
[----:B------:R-:W0:Y:S02]  /*13c0*/  SHFL.DOWN PT, R10, R9, 0x2, 0x1f ;  /* 0x08401f00090a7f89 */ /* 0x000e2400000e0000 */
[----:B0-----:R-:W-:-:S05]  /*13d0*/  FMNMX R10, R9, R10, !PT ;  /* 0x0000000a090a7209 */ /* 0x001fca0007800000 */
[----:B------:R0:W1:Y:S02]  /*13e0*/  SHFL.DOWN PT, R11, R10, 0x1, 0x1f ;  /* 0x08201f000a0b7f89 */ /* 0x00006400000e0000 */
.L_x_3405:
[----:B01----:R-:W-:-:S07]  /*13f0*/  FMNMX R10, R10, R11, !PT ;  /* 0x0000000b0a0a7209 */ /* 0x003fce0007800000 */
.L_x_3368:
[----:B------:R-:W-:-:S13]  /*1400*/  ISETP.NE.AND P1, PT, R15, RZ, PT ;  /* 0x000000ff0f00720c */ /* 0x000fda0003f25270 */
[----:B------:R-:W0:Y:S01]  /*1410*/  @!P1 S2R R6, SR_CgaCtaId ;  /* 0x0000000000069919 */ /* 0x000e220000008800 */
[----:B------:R-:W-:-:S04]  /*1420*/  @!P1 MOV R7, 0x400 ;  /* 0x0000040000079802 */ /* 0x000fc80000000f00 */
[----:B0-----:R-:W-:-:S05]  /*1430*/  @!P1 LEA R7, R6, R7, 0x18 ;  /* 0x0000000706079211 */ /* 0x001fca00078ec0ff */
[----:B------:R0:W-:Y:S02]  /*1440*/  @!P1 STS [R7], R10 ;  /* 0x0000000a07009388 */ /* 0x0001e40000000800 */
.L_x_3369:
[----:B------:R-:W-:Y:S05]  /*1450*/  WARPSYNC.ALL ;  /* 0x0000000000007948 */ /* 0x000fea0003800000 */
[----:B------:R-:W-:Y:S01]  /*1460*/  ISETP.GE.AND P1, PT, R15, R0, PT ;  /* 0x000000000f00720c */ /* 0x000fe20003f26270 */
[----:B------:R-:W1:Y:S01]  /*1470*/  S2R R18, SR_CgaCtaId ;  /* 0x0000000000127919 */ /* 0x000e620000008800 */
[----:B------:R-:W-:Y:S01]  /*1480*/  MOV R21, 0x400 ;  /* 0x0000040000157802 */ /* 0x000fe20000000f00 */
[----:B------:R-:W-:Y:S01]  /*1490*/  BSSY.RECONVERGENT B0, `(.L_x_3371) ;  /* 0x000010b000007945 */ /* 0x000fe20003800200 */
[----:B------:R-:W-:Y:S01]  /*14a0*/  IMAD.MOV.U32 R23, RZ, RZ, RZ ;  /* 0x000000ffff177224 */ /* 0x000fe200078e00ff */
[----:B------:R-:W-:Y:S01]  /*14b0*/  BAR.SYNC.DEFER_BLOCKING 0x0 ;  /* 0x0000000000007b1d */ /* 0x000fe20000010000 */
[----:B-1----:R-:W-:-:S05]  /*14c0*/  LEA R20, R18, R21, 0x18 ;  /* 0x0000001512147211 */ /* 0x002fca00078ec0ff */
[----:B------:R1:W2:Y:S02]  /*14d0*/  LDS R22, [R20] ;  /* 0x0000000014167984 */ /* 0x0002a40000000800 */
[----:B------:R-:W-:Y:S05]  /*14e0*/  @P1 BRA `(.L_x_3372) ;  /* 0x0000001000141947 */ /* 0x000fea0003800000 */
[----:B------:R-:W3:Y:S02]  /*14f0*/  LDCU.64 UR6, c[0x0][0x390] ;  /* 0x00007200ff0677ac */ /* 0x000ee40008000a00 */
[----:B---3--:R-:W-:-:S04]  /*1500*/  UISETP.NE.U32.AND UP0, UPT, UR6, URZ, UPT ;  /* 0x000000ff0600728c */ /* 0x008fc8000bf05070 */
[----:B------:R-:W-:-:S09]  /*1510*/  UISETP.NE.AND.EX UP0, UPT, UR7, URZ, UPT, UP0 ;  /* 0x000000ff0700728c */ /* 0x000fd2000bf05300 */
[----:B------:R-:W-:Y:S05]  /*1520*/  BRA.U UP0, `(.L_x_3373) ;  /* 0x0000000500e47547 */ /* 0x000fea000b800000 */
[----:B------:R-:W3:Y:S01]  /*1530*/  I2F.U32.RP R11, R14 ;  /* 0x0000000e000b7306 */ /* 0x000ee20000209000 */
[----:B------:R-:W-:Y:S01]  /*1540*/  IADD3 R9, PT, PT, R15, R14, RZ ;  /* 0x0000000e0f097210 */ /* 0x000fe20007ffe0ff */
[----:B------:R-:W-:Y:S01]  /*1550*/  BSSY.RECONVERGENT B1, `(.L_x_3374) ;  /* 0x000003a000017945 */ /* 0x000fe20003800200 */
[----:B------:R-:W-:Y:S01]  /*1560*/  ISETP.NE.U32.AND P3, PT, R14, RZ, PT ;  /* 0x000000ff0e00720c */ /* 0x000fe20003f65070 */
[----:B------:R-:W-:Y:S01]  /*1570*/  IMAD.MOV.U32 R23, RZ, RZ, RZ ;  /* 0x000000ffff177224 */ /* 0x000fe200078e00ff */
[CC--:B------:R-:W-:Y:S02]  /*1580*/  ISETP.GE.U32.AND P1, PT, R9.reuse, R0.reuse, PT ;  /* 0x000000000900720c */ /* 0x0c0fe40003f26070 */
[----:B------:R-:W-:Y:S02]  /*1590*/  VIMNMX.U32 R8, PT, PT, R9, R0, !PT ;  /* 0x0000000009087248 */ /* 0x000fe40007fe0000 */
[----:B0-----:R-:W-:-:S04]  /*15a0*/  SEL R10, RZ, 0x1, P1 ;  /* 0x00000001ff0a7807 */ /* 0x001fc80000800000 */
[----:B------:R-:W-:Y:S01]  /*15b0*/  IADD3 R9, PT, PT, R8, -R9, -R10 ;  /* 0x8000000908097210 */ /* 0x000fe20007ffe80a */
[----:B---3--:R-:W0:Y:S02]  /*15c0*/  MUFU.RCP R11, R11 ;  /* 0x0000000b000b7308 */ /* 0x008e240000001000 */
[----:B0-----:R-:W-:-:S06]  /*15d0*/  IADD3 R6, PT, PT, R11, 0xffffffe, RZ ;  /* 0x0ffffffe0b067810 */ /* 0x001fcc0007ffe0ff */
[----:B------:R0:W3:Y:S02]  /*15e0*/  F2I.FTZ.U32.TRUNC.NTZ R7, R6 ;  /* 0x0000000600077305 */ /* 0x0000e4000021f000 */
[----:B0-----:R-:W-:Y:S02]  /*15f0*/  IMAD.MOV.U32 R6, RZ, RZ, RZ ;  /* 0x000000ffff067224 */ /* 0x001fe400078e00ff */
[----:B---3--:R-:W-:-:S04]  /*1600*/  IMAD.MOV R13, RZ, RZ, -R7 ;  /* 0x000000ffff0d7224 */ /* 0x008fc800078e0a07 */
        /* <DEDUP_REMOVED lines=21> */
[----:B------:R-:W-:Y:S01]  /*1760*/  IMAD.MOV.U32 R23, RZ, RZ, RZ ;  /* 0x000000ffff177224 */ /* 0x000fe200078e00ff */
[----:B------:R-:W-:Y:S01]  /*1770*/  MOV R9, R15 ;  /* 0x0000000f00097202 */ /* 0x000fe20000000f00 */
[----:B------:R-:W-:Y:S01]  /*1780*/  IMAD.WIDE.U32 R6, R15, 0x2, R6 ;  /* 0x000000020f067825 */ /* 0x000fe200078e0006 */
[----:B------:R-:W-:-:S05]  /*1790*/  LOP3.LUT R8, R8, 0x3, RZ, 0xc0, !PT ;  /* 0x0000000308087812 */ /* 0x000fca00078ec0ff */
[----:B------:R-:W-:Y:S01]  /*17a0*/  IMAD.MOV R8, RZ, RZ, -R8 ;  /* 0x000000ffff087224 */ /* 0x000fe200078e0a08 */
[----:B0-----:R-:W-:-:S04]  /*17b0*/  IADD3 R6, P2, PT, R6, UR6, RZ ;  /* 0x0000000606067c10 */ /* 0x001fc8000ff5e0ff */
[----:B------:R-:W-:-:S09]  /*17c0*/  IADD3.X R7, PT, PT, R7, UR7, RZ, P2, !PT ;  /* 0x0000000707077c10 */ /* 0x000fd200097fe4ff */
.L_x_3376:
[----:B------:R0:W3:Y:S01]  /*17d0*/  LDG.E.U16.CONSTANT R10, desc[UR4][R6.64] ;  /* 0x00000004060a7981 */ /* 0x0000e2000c1e9500 */
[----:B------:R-:W-:Y:S02]  /*17e0*/  HFMA2 R13, -RZ, RZ, 3.7421875, 0 ;  /* 0x437c0000ff0d7431 */ /* 0x000fe400000001ff */
[----:B------:R-:W-:Y:S02]  /*17f0*/  VIADD R8, R8, 0x1 ;  /* 0x0000000108087836 */ /* 0x000fe40000000000 */
[----:B------:R-:W-:-:S03]  /*1800*/  IMAD.IADD R9, R14, 0x1, R9 ;  /* 0x000000010e097824 */ /* 0x000fc600078e0209 */
[----:B------:R-:W-:Y:S01]  /*1810*/  ISETP.NE.AND P2, PT, R8, RZ, PT ;  /* 0x000000ff0800720c */ /* 0x000fe20003f45270 */
[----:B0-----:R-:W-:Y:S01]  /*1820*/  IMAD.WIDE.U32 R6, R14, 0x2, R6 ;  /* 0x000000020e067825 */ /* 0x001fe200078e0006 */
[----:B---3--:R-:W-:-:S03]  /*1830*/  SHF.L.U32 R11, R10, 0x10, RZ ;  /* 0x000000100a0b7819 */ /* 0x008fc600000006ff */
[----:B------:R-:W-:Y:S02]  /*1840*/  IMAD.MOV.U32 R10, RZ, RZ, 0x3bbb989d ;  /* 0x3bbb989dff0a7424 */ /* 0x000fe400078e00ff */
[----:B--2---:R-:W-:-:S04]  /*1850*/  FADD R11, -R22, R11 ;  /* 0x0000000b160b7221 */ /* 0x004fc80000000100 */
[----:B------:R-:W-:-:S04]  /*1860*/  FFMA.SAT R10, R11, R10, 0.5 ;  /* 0x3f0000000b0a7423 */ /* 0x000fc8000000200a */
[----:B------:R-:W-:-:S04]  /*1870*/  FFMA.RM R10, R10, R13, 12582913 ;  /* 0x4b4000010a0a7423 */ /* 0x000fc8000000400d */
[C---:B------:R-:W-:Y:S01]  /*1880*/  FADD R12, R10.reuse, -12583039 ;  /* 0xcb40007f0a0c7421 */ /* 0x040fe20000000000 */
[----:B------:R-:W-:-:S03]  /*1890*/  SHF.L.U32 R10, R10, 0x17, RZ ;  /* 0x000000170a0a7819 */ /* 0x000fc600000006ff */
[----:B------:R-:W-:-:S04]  /*18a0*/  FFMA R12, R11, 1.4426950216293334961, -R12 ;  /* 0x3fb8aa3b0b0c7823 */ /* 0x000fc8000000080c */
[----:B------:R-:W-:-:S06]  /*18b0*/  FFMA R12, R11, 1.925963033500011079e-08, R12 ;  /* 0x32a570600b0c7823 */ /* 0x000fcc000000000c */
[----:B------:R-:W0:Y:S02]  /*18c0*/  MUFU.EX2 R12, R12 ;  /* 0x0000000c000c7308 */ /* 0x000e240000000800 */
[----:B0-----:R-:W-:Y:S01]  /*18d0*/  FFMA R23, R10, R12, R23 ;  /* 0x0000000c0a177223 */ /* 0x001fe20000000017 */
[----:B------:R-:W-:Y:S06]  /*18e0*/  @P2 BRA `(.L_x_3376) ;  /* 0xfffffffc00b82947 */ /* 0x000fec000383ffff */
.L_x_3375:
[----:B------:R-:W-:Y:S05]  /*18f0*/  BSYNC.RECONVERGENT B1 ;  /* 0x0000000000017941 */ /* 0x000fea0003800200 */
.L_x_3374:
[----:B------:R-:W-:Y:S04]  /*1900*/  BSSY.RECONVERGENT B1, `(.L_x_3377) ;  /* 0x000003a000017945 */ /* 0x000fe80003800200 */
[----:B------:R-:W-:Y:S05]  /*1910*/  @!P1 BRA `(.L_x_3378) ;  /* 0x0000000000e09947 */ /* 0x000fea0003800000 */
.L_x_3379:
[----:B------:R-:W-:Y:S01]  /*1920*/  IMAD.WIDE.U32 R10, R9, 0x2, R4 ;  /* 0x00000002090a7825 */ /* 0x000fe200078e0004 */
[----:B------:R-:W-:-:S05]  /*1930*/  IADD3 R9, PT, PT, R14, R9, RZ ;  /* 0x000000090e097210 */ /* 0x000fca0007ffe0ff */
[C---:B------:R-:W-:Y:S01]  /*1940*/  IMAD.IADD R25, R9.reuse, 0x1, R14 ;  /* 0x0000000109197824 */ /* 0x040fe200078e020e */
[----:B------:R-:W3:Y:S01]  /*1950*/  LDG.E.U16.CONSTANT R10, desc[UR4][R10.64] ;  /* 0x000000040a0a7981 */ /* 0x000ee2000c1e9500 */
[----:B------:R-:W-:-:S04]  /*1960*/  IMAD.WIDE.U32 R8, R9, 0x2, R4 ;  /* 0x0000000209087825 */ /* 0x000fc800078e0004 */
[----:B------:R-:W-:Y:S02]  /*1970*/  IMAD.WIDE.U32 R6, R25, 0x2, R4 ;  /* 0x0000000219067825 */ /* 0x000fe400078e0004 */
[----:B------:R-:W4:Y:S04]  /*1980*/  LDG.E.U16.CONSTANT R8, desc[UR4][R8.64] ;  /* 0x0000000408087981 */ /* 0x000f28000c1e9500 */
[----:B------:R-:W5:Y:S01]  /*1990*/  LDG.E.U16.CONSTANT R6, desc[UR4][R6.64] ;  /* 0x0000000406067981 */ /* 0x000f62000c1e9500 */
[----:B------:R-:W-:Y:S01]  /*19a0*/  IMAD.MOV.U32 R12, RZ, RZ, 0x3bbb989d ;  /* 0x3bbb989dff0c7424 */ /* 0x000fe200078e00ff */
[----:B------:R-:W-:Y:S02]  /*19b0*/  MOV R13, 0x437c0000 ;  /* 0x437c0000000d7802 */ /* 0x000fe40000000f00 */
[----:B---3--:R-:W-:-:S05]  /*19c0*/  SHF.L.U32 R29, R10, 0x10, RZ ;  /* 0x000000100a1d7819 */ /* 0x008fca00000006ff */
[----:B--2---:R-:W-:Y:S01]  /*19d0*/  FADD R29, -R22, R29 ;  /* 0x0000001d161d7221 */ /* 0x004fe20000000100 */
[----:B----4-:R-:W-:-:S03]  /*19e0*/  IMAD.U32 R27, R8, 0x10000, RZ ;  /* 0x00010000081b7824 */ /* 0x010fc600078e00ff */
[-C--:B------:R-:W-:Y:S01]  /*19f0*/  FFMA.SAT R10, R29, R12.reuse, 0.5 ;  /* 0x3f0000001d0a7423 */ /* 0x080fe2000000200c */
[----:B-----5:R-:W-:Y:S01]  /*1a00*/  SHF.L.U32 R11, R6, 0x10, RZ ;  /* 0x00000010060b7819 */ /* 0x020fe200000006ff */
[----:B------:R-:W-:Y:S02]  /*1a10*/  FADD R24, -R22, R27 ;  /* 0x0000001b16187221 */ /* 0x000fe40000000100 */
[-C--:B------:R-:W-:Y:S02]  /*1a20*/  FFMA.RM R10, R10, R13.reuse, 12582913 ;  /* 0x4b4000010a0a7423 */ /* 0x080fe4000000400d */
[----:B------:R-:W-:Y:S02]  /*1a30*/  FADD R27, -R22, R11 ;  /* 0x0000000b161b7221 */ /* 0x000fe40000000100 */
[----:B------:R-:W-:Y:S01]  /*1a40*/  FADD R6, R10, -12583039 ;  /* 0xcb40007f0a067421 */ /* 0x000fe20000000000 */
[----:B------:R-:W-:Y:S01]  /*1a50*/  FFMA.SAT R8, R24, R12, 0.5 ;  /* 0x3f00000018087423 */ /* 0x000fe2000000200c */
[----:B------:R-:W-:Y:S01]  /*1a60*/  IADD3 R11, PT, PT, R25, R14, RZ ;  /* 0x0000000e190b7210 */ /* 0x000fe20007ffe0ff */
[----:B------:R-:W-:Y:S01]  /*1a70*/  FFMA.SAT R26, R27, R12, 0.5 ;  /* 0x3f0000001b1a7423 */ /* 0x000fe2000000200c */
[----:B------:R-:W-:Y:S01]  /*1a80*/  FFMA R6, R29, 1.4426950216293334961, -R6 ;  /* 0x3fb8aa3b1d067823 */ /* 0x000fe20000000806 */
[----:B------:R-:W-:-:S02]  /*1a90*/  FFMA.RM R9, R8, R13, 12582913 ;  /* 0x4b40000108097423 */ /* 0x000fc4000000400d */
[----:B------:R-:W-:Y:S01]  /*1aa0*/  FFMA.RM R8, R26, R13, 12582913 ;  /* 0x4b4000011a087423 */ /* 0x000fe2000000400d */
[----:B------:R-:W-:Y:S01]  /*1ab0*/  FFMA R26, R29, 1.925963033500011079e-08, R6 ;  /* 0x32a570601d1a7823 */ /* 0x000fe20000000006 */
[----:B------:R-:W-:Y:S02]  /*1ac0*/  FADD R7, R9, -12583039 ;  /* 0xcb40007f09077421 */ /* 0x000fe40000000000 */
[----:B------:R-:W-:Y:S02]  /*1ad0*/  FADD R6, R8, -12583039 ;  /* 0xcb40007f08067421 */ /* 0x000fe40000000000 */
[C---:B------:R-:W-:Y:S02]  /*1ae0*/  FFMA R7, R24.reuse, 1.4426950216293334961, -R7 ;  /* 0x3fb8aa3b18077823 */ /* 0x040fe40000000807 */
[----:B------:R-:W-:Y:S02]  /*1af0*/  FFMA R6, R27, 1.4426950216293334961, -R6 ;  /* 0x3fb8aa3b1b067823 */ /* 0x000fe40000000806 */
[----:B------:R-:W-:-:S02]  /*1b00*/  FFMA R24, R24, 1.925963033500011079e-08, R7 ;  /* 0x32a5706018187823 */ /* 0x000fc40000000007 */
[----:B------:R-:W-:Y:S01]  /*1b10*/  FFMA R25, R27, 1.925963033500011079e-08, R6 ;  /* 0x32a570601b197823 */ /* 0x000fe20000000006 */
[----:B------:R-:W-:-:S06]  /*1b20*/  IMAD.WIDE.U32 R6, R11, 0x2, R4 ;  /* 0x000000020b067825 */ /* 0x000fcc00078e0004 */
[----:B------:R0:W2:Y:S01]  /*1b30*/  LDG.E.U16.CONSTANT R6, desc[UR4][R6.64] ;  /* 0x0000000406067981 */ /* 0x0000a2000c1e9500 */
[----:B------:R-:W3:Y:S01]  /*1b40*/  MUFU.EX2 R26, R26 ;  /* 0x0000001a001a7308 */ /* 0x000ee20000000800 */
[----:B------:R-:W-:-:S07]  /*1b50*/  SHF.L.U32 R10, R10, 0x17, RZ ;  /* 0x000000170a0a7819 */ /* 0x000fce00000006ff */
[----:B------:R-:W4:Y:S01]  /*1b60*/  MUFU.EX2 R24, R24 ;  /* 0x0000001800187308 */ /* 0x000f220000000800 */
[----:B0-----:R-:W-:-:S07]  /*1b70*/  SHF.L.U32 R7, R8, 0x17, RZ ;  /* 0x0000001708077819 */ /* 0x001fce00000006ff */
[----:B------:R-:W0:Y:S01]  /*1b80*/  MUFU.EX2 R25, R25 ;  /* 0x0000001900197308 */ /* 0x000e220000000800 */
[----:B---3--:R-:W-:Y:S01]  /*1b90*/  FFMA R23, R10, R26, R23 ;  /* 0x0000001a0a177223 */ /* 0x008fe20000000017 */
[----:B--2---:R-:W-:-:S04]  /*1ba0*/  IMAD.U32 R27, R6, 0x10000, RZ ;  /* 0x00010000061b7824 */ /* 0x004fc800078e00ff */
[----:B------:R-:W-:-:S04]  /*1bb0*/  FADD R27, -R22, R27 ;  /* 0x0000001b161b7221 */ /* 0x000fc80000000100 */
[----:B------:R-:W-:-:S04]  /*1bc0*/  FFMA.SAT R12, R27, R12, 0.5 ;  /* 0x3f0000001b0c7423 */ /* 0x000fc8000000200c */
[----:B------:R-:W-:-:S04]  /*1bd0*/  FFMA.RM R13, R12, R13, 12582913 ;  /* 0x4b4000010c0d7423 */ /* 0x000fc8000000400d */
[C---:B------:R-:W-:Y:S01]  /*1be0*/  FADD R12, R13.reuse, -12583039 ;  /* 0xcb40007f0d0c7421 */ /* 0x040fe20000000000 */
[----:B------:R-:W-:-:S03]  /*1bf0*/  SHF.L.U32 R8, R13, 0x17, RZ ;  /* 0x000000170d087819 */ /* 0x000fc600000006ff */
[----:B------:R-:W-:-:S04]  /*1c00*/  FFMA R12, R27, 1.4426950216293334961, -R12 ;  /* 0x3fb8aa3b1b0c7823 */ /* 0x000fc8000000080c */
[----:B------:R-:W-:Y:S01]  /*1c10*/  FFMA R27, R27, 1.925963033500011079e-08, R12 ;  /* 0x32a570601b1b7823 */ /* 0x000fe2000000000c */
[----:B------:R-:W-:Y:S01]  /*1c20*/  SHF.L.U32 R12, R9, 0x17, RZ ;  /* 0x00000017090c7819 */ /* 0x000fe200000006ff */
[----:B------:R-:W-:Y:S02]  /*1c30*/  IMAD.IADD R9, R11, 0x1, R14 ;  /* 0x000000010b097824 */ /* 0x000fe400078e020e */
[----:B------:R-:W2:Y:S02]  /*1c40*/  MUFU.EX2 R6, R27 ;  /* 0x0000001b00067308 */ /* 0x000ea40000000800 */
[----:B----4-:R-:W-:Y:S01]  /*1c50*/  FFMA R12, R12, R24, R23 ;  /* 0x000000180c0c7223 */ /* 0x010fe20000000017 */
[----:B------:R-:W-:-:S03]  /*1c60*/  ISETP.GE.AND P1, PT, R9, R0, PT ;  /* 0x000000000900720c */ /* 0x000fc60003f26270 */
[----:B0-----:R-:W-:-:S04]  /*1c70*/  FFMA R7, R7, R25, R12 ;  /* 0x0000001907077223 */ /* 0x001fc8000000000c */
[----:B--2---:R-:W-:-:S06]  /*1c80*/  FFMA R23, R8, R6, R7 ;  /* 0x0000000608177223 */ /* 0x004fcc0000000007 */
[----:B------:R-:W-:Y:S05]  /*1c90*/  @!P1 BRA `(.L_x_3379) ;  /* 0xfffffffc00209947 */ /* 0x000fea000383ffff */
.L_x_3378:
[----:B------:R-:W-:Y:S05]  /*1ca0*/  BSYNC.RECONVERGENT B1 ;  /* 0x0000000000017941 */ /* 0x000fea0003800200 */
.L_x_3377:
[----:B------:R-:W-:Y:S05]  /*1cb0*/  BRA `(.L_x_3372) ;  /* 0x0000000800207947 */ /* 0x000fea0003800000 */
.L_x_3373:
[----:B------:R-:W3:Y:S01]  /*1cc0*/  I2F.U32.RP R11, R14 ;  /* 0x0000000e000b7306 */ /* 0x000ee20000209000 */
[----:B------:R-:W-:Y:S01]  /*1cd0*/  IADD3 R9, PT, PT, R15, R14, RZ ;  /* 0x0000000e0f097210 */ /* 0x000fe20007ffe0ff */
[----:B------:R-:W-:Y:S01]  /*1ce0*/  BSSY.RECONVERGENT B1, `(.L_x_3380) ;  /* 0x000003c000017945 */ /* 0x000fe20003800200 */
[----:B------:R-:W-:Y:S01]  /*1cf0*/  ISETP.NE.U32.AND P3, PT, R14, RZ, PT ;  /* 0x000000ff0e00720c */ /* 0x000fe20003f65070 */
[----:B------:R-:W-:Y:S01]  /*1d00*/  IMAD.MOV.U32 R23, RZ, RZ, RZ ;  /* 0x000000ffff177224 */ /* 0x000fe200078e00ff */
[CC--:B------:R-:W-:Y:S02]  /*1d10*/  ISETP.GE.U32.AND P1, PT, R9.reuse, R0.reuse, PT ;  /* 0x000000000900720c */ /* 0x0c0fe40003f26070 */
[----:B------:R-:W-:Y:S02]  /*1d20*/  VIMNMX.U32 R8, PT, PT, R9, R0, !PT ;  /* 0x0000000009087248 */ /* 0x000fe40007fe0000 */
[----:B0-----:R-:W-:Y:S02]  /*1d30*/  SEL R10, RZ, 0x1, P1 ;  /* 0x00000001ff0a7807 */ /* 0x001fe40000800000 */
[----:B------:R-:W-:-:S02]  /*1d40*/  MOV R29, R15 ;  /* 0x0000000f001d7202 */ /* 0x000fc40000000f00 */
[----:B------:R-:W-:Y:S01]  /*1d50*/  IADD3 R9, PT, PT, R8, -R9, -R10 ;  /* 0x8000000908097210 */ /* 0x000fe20007ffe80a */
[----:B---3--:R-:W0:Y:S02]  /*1d60*/  MUFU.RCP R11, R11 ;  /* 0x0000000b000b7308 */ /* 0x008e240000001000 */
[----:B0-----:R-:W-:-:S06]  /*1d70*/  VIADD R6, R11, 0xffffffe ;  /* 0x0ffffffe0b067836 */ /* 0x001fcc0000000000 */
[----:B------:R0:W3:Y:S02]  /*1d80*/  F2I.FTZ.U32.TRUNC.NTZ R7, R6 ;  /* 0x0000000600077305 */ /* 0x0000e4000021f000 */
[----:B0-----:R-:W-:Y:S01]  /*1d90*/  IMAD.MOV.U32 R6, RZ, RZ, RZ ;  /* 0x000000ffff067224 */ /* 0x001fe200078e00ff */
[----:B---3--:R-:W-:-:S05]  /*1da0*/  IADD3 R13, PT, PT, RZ, -R7, RZ ;  /* 0x80000007ff0d7210 */ /* 0x008fca0007ffe0ff */
[----:B------:R-:W-:-:S04]  /*1db0*/  IMAD R13, R13, R14, RZ ;  /* 0x0000000e0d0d7224 */ /* 0x000fc800078e02ff */
[----:B------:R-:W-:-:S06]  /*1dc0*/  IMAD.HI.U32 R12, R7, R13, R6 ;  /* 0x0000000d070c7227 */ /* 0x000fcc00078e0006 */
        /* <DEDUP_REMOVED lines=14> */
[----:B------:R-:W-:Y:S01]  /*1eb0*/  IADD3 R6, PT, PT, R6, 0x1, RZ ;  /* 0x0000000106067810 */ /* 0x000fe20007ffe0ff */
[----:B------:R-:W-:Y:S01]  /*1ec0*/  IMAD.MOV.U32 R23, RZ, RZ, RZ ;  /* 0x000000ffff177224 */ /* 0x000fe200078e00ff */
[----:B------:R-:W-:Y:S02]  /*1ed0*/  MOV R29, R15 ;  /* 0x0000000f001d7202 */ /* 0x000fe40000000f00 */
[----:B------:R-:W-:Y:S01]  /*1ee0*/  LOP3.LUT R12, R6, 0x3, RZ, 0xc0, !PT ;  /* 0x00000003060c7812 */ /* 0x000fe200078ec0ff */
[----:B------:R-:W-:-:S03]  /*1ef0*/  IMAD.WIDE.U32 R6, R15, 0x2, RZ ;  /* 0x000000020f067825 */ /* 0x000fc600078e00ff */
[----:B------:R-:W-:-:S07]  /*1f00*/  IADD3 R12, PT, PT, -R12, RZ, RZ ;  /* 0x000000ff0c0c7210 */ /* 0x000fce0007ffe1ff */
.L_x_3382:
[-C--:B------:R-:W-:Y:S02]  /*1f10*/  IADD3 R8, P2, PT, R4, R6.reuse, RZ ;  /* 0x0000000604087210 */ /* 0x080fe40007f5e0ff */
[----:B------:R-:W-:-:S03]  /*1f20*/  IADD3 R10, P3, PT, R2, R6, RZ ;  /* 0x00000006020a7210 */ /* 0x000fc60007f7e0ff */
[----:B------:R-:W-:Y:S01]  /*1f30*/  IMAD.X R9, R5, 0x1, R7, P2 ;  /* 0x0000000105097824 */ /* 0x000fe200010e0607 */
[----:B------:R-:W-:-:S04]  /*1f40*/  IADD3.X R11, PT, PT, R3, R7, RZ, P3, !PT ;  /* 0x00000007030b7210 */ /* 0x000fc80001ffe4ff */
[----:B------:R-:W3:Y:S04]  /*1f50*/  LDG.E.U16.CONSTANT R8, desc[UR4][R8.64] ;  /* 0x0000000408087981 */ /* 0x000ee8000c1e9500 */
[----:B------:R-:W4:Y:S01]  /*1f60*/  LDG.E.U16.CONSTANT R10, desc[UR4][R10.64] ;  /* 0x000000040a0a7981 */ /* 0x000f22000c1e9500 */
[----:B------:R-:W-:Y:S01]  /*1f70*/  MOV R25, 0x437c0000 ;  /* 0x437c000000197802 */ /* 0x000fe20000000f00 */
[----:B------:R-:W-:Y:S01]  /*1f80*/  VIADD R12, R12, 0x1 ;  /* 0x000000010c0c7836 */ /* 0x000fe20000000000 */
[C---:B------:R-:W-:Y:S01]  /*1f90*/  IADD3 R29, PT, PT, R14.reuse, R29, RZ ;  /* 0x0000001d0e1d7210 */ /* 0x040fe20007ffe0ff */
[----:B------:R-:W-:-:S03]  /*1fa0*/  IMAD.WIDE.U32 R6, R14, 0x2, R6 ;  /* 0x000000020e067825 */ /* 0x000fc600078e0006 */
[----:B------:R-:W-:Y:S02]  /*1fb0*/  ISETP.NE.AND P2, PT, R12, RZ, PT ;  /* 0x000000ff0c00720c */ /* 0x000fe40003f45270 */
[----:B---3--:R-:W-:Y:S01]  /*1fc0*/  SHF.L.U32 R13, R8, 0x10, RZ ;  /* 0x00000010080d7819 */ /* 0x008fe200000006ff */
[----:B----4-:R-:W-:-:S04]  /*1fd0*/  IMAD.U32 R24, R10, 0x10000, RZ ;  /* 0x000100000a187824 */ /* 0x010fc800078e00ff */
[----:B------:R-:W-:Y:S01]  /*1fe0*/  FADD R13, R13, R24 ;  /* 0x000000180d0d7221 */ /* 0x000fe20000000000 */
[----:B------:R-:W-:-:S03]  /*1ff0*/  HFMA2 R24, -RZ, RZ, 0.96630859375, -0.0022525787353515625 ;  /* 0x3bbb989dff187431 */ /* 0x000fc600000001ff */
        /* <DEDUP_REMOVED lines=10> */
.L_x_3381:
[----:B------:R-:W-:Y:S05]  /*20a0*/  BSYNC.RECONVERGENT B1 ;  /* 0x0000000000017941 */ /* 0x000fea0003800200 */
.L_x_3380:
[----:B------:R-:W-:Y:S05]  /*20b0*/  @!P1 BRA `(.L_x_3372) ;  /* 0x0000000400209947 */ /* 0x000fea0003800000 */
.L_x_3383:
[----:B------:R-:W-:-:S04]  /*20c0*/  IMAD.WIDE.U32 R6, R29, 0x2, R4 ;  /* 0x000000021d067825 */ /* 0x000fc800078e0004 */
[----:B------:R-:W-:Y:S02]  /*20d0*/  IMAD.WIDE.U32 R8, R29, 0x2, R2 ;  /* 0x000000021d087825 */ /* 0x000fe400078e0002 */
[----:B------:R-:W3:Y:S04]  /*20e0*/  LDG.E.U16.CONSTANT R6, desc[UR4][R6.64] ;  /* 0x0000000406067981 */ /* 0x000ee8000c1e9500 */
[----:B------:R-:W4:Y:S01]  /*20f0*/  LDG.E.U16.CONSTANT R8, desc[UR4][R8.64] ;  /* 0x0000000408087981 */ /* 0x000f22000c1e9500 */
[----:B------:R-:W-:-:S04]  /*2100*/  IMAD.IADD R27, R14, 0x1, R29 ;  /* 0x000000010e1b7824 */ /* 0x000fc800078e021d */
[----:B------:R-:W-:-:S04]  /*2110*/  IMAD.WIDE.U32 R10, R27, 0x2, R4 ;  /* 0x000000021b0a7825 */ /* 0x000fc800078e0004 */
[C---:B------:R-:W-:Y:S02]  /*2120*/  IMAD.WIDE.U32 R12, R27.reuse, 0x2, R2 ;  /* 0x000000021b0c7825 */ /* 0x040fe400078e0002 */
[----:B------:R-:W5:Y:S04]  /*2130*/  LDG.E.U16.CONSTANT R10, desc[UR4][R10.64] ;  /* 0x000000040a0a7981 */ /* 0x000f68000c1e9500 */
[----:B------:R-:W5:Y:S01]  /*2140*/  LDG.E.U16.CONSTANT R12, desc[UR4][R12.64] ;  /* 0x000000040c0c7981 */ /* 0x000f62000c1e9500 */
[----:B------:R-:W-:Y:S02]  /*2150*/  IADD3 R29, PT, PT, R27, R14, RZ ;  /* 0x0000000e1b1d7210 */ /* 0x000fe40007ffe0ff */
[----:B---3--:R-:W-:-:S03]  /*2160*/  SHF.L.U32 R24, R6, 0x10, RZ ;  /* 0x0000001006187819 */ /* 0x008fc600000006ff */
[----:B------:R-:W-:Y:S01]  /*2170*/  IMAD.WIDE.U32 R6, R29, 0x2, R4 ;  /* 0x000000021d067825 */ /* 0x000fe200078e0004 */
[----:B----4-:R-:W-:-:S05]  /*2180*/  SHF.L.U32 R25, R8, 0x10, RZ ;  /* 0x0000001008197819 */ /* 0x010fca00000006ff */
[----:B------:R0:W3:Y:S01]  /*2190*/  LDG.E.U16.CONSTANT R6, desc[UR4][R6.64] ;  /* 0x0000000406067981 */ /* 0x0000e2000c1e9500 */
[----:B------:R-:W-:Y:S01]  /*21a0*/  FADD R25, R24, R25 ;  /* 0x0000001918197221 */ /* 0x000fe20000000000 */
[----:B------:R-:W-:-:S03]  /*21b0*/  IMAD.MOV.U32 R24, RZ, RZ, 0x3bbb989d ;  /* 0x3bbb989dff187424 */ /* 0x000fc600078e00ff */
[----:B--2---:R-:W-:Y:S01]  /*21c0*/  FADD R28, -R22, R25 ;  /* 0x00000019161c7221 */ /* 0x004fe20000000100 */
[----:B------:R-:W-:-:S03]  /*21d0*/  HFMA2 R25, -RZ, RZ, 3.7421875, 0 ;  /* 0x437c0000ff197431 */ /* 0x000fc600000001ff */
[----:B------:R-:W-:-:S04]  /*21e0*/  FFMA.SAT R26, R28, R24, 0.5 ;  /* 0x3f0000001c1a7423 */ /* 0x000fc80000002018 */
[----:B------:R-:W-:-:S04]  /*21f0*/  FFMA.RM R26, R26, R25, 12582913 ;  /* 0x4b4000011a1a7423 */ /* 0x000fc80000004019 */
[----:B------:R-:W-:-:S04]  /*2200*/  FADD R9, R26, -12583039 ;  /* 0xcb40007f1a097421 */ /* 0x000fc80000000000 */
[----:B------:R-:W-:Y:S01]  /*2210*/  FFMA R9, R28, 1.4426950216293334961, -R9 ;  /* 0x3fb8aa3b1c097823 */ /* 0x000fe20000000809 */
[----:B-----5:R-:W-:-:S03]  /*2220*/  SHF.L.U32 R13, R12, 0x10, RZ ;  /* 0x000000100c0d7819 */ /* 0x020fc600000006ff */
[----:B------:R-:W-:Y:S01]  /*2230*/  FFMA R27, R28, 1.925963033500011079e-08, R9 ;  /* 0x32a570601c1b7823 */ /* 0x000fe20000000009 */
[----:B------:R-:W-:Y:S01]  /*2240*/  IMAD.WIDE.U32 R8, R29, 0x2, R2 ;  /* 0x000000021d087825 */ /* 0x000fe200078e0002 */
[----:B------:R-:W-:-:S03]  /*2250*/  SHF.L.U32 R28, R10, 0x10, RZ ;  /* 0x000000100a1c7819 */ /* 0x000fc600000006ff */
[----:B------:R-:W-:Y:S02]  /*2260*/  IMAD.IADD R29, R29, 0x1, R14 ;  /* 0x000000011d1d7824 */ /* 0x000fe400078e020e */
[----:B------:R-:W-:Y:S01]  /*2270*/  FADD R28, R28, R13 ;  /* 0x0000000d1c1c7221 */ /* 0x000fe20000000000 */
[----:B------:R-:W2:Y:S01]  /*2280*/  LDG.E.U16.CONSTANT R8, desc[UR4][R8.64] ;  /* 0x0000000408087981 */ /* 0x000ea2000c1e9500 */
[----:B------:R-:W-:-:S04]  /*2290*/  IMAD.WIDE.U32 R12, R29, 0x2, R2 ;  /* 0x000000021d0c7825 */ /* 0x000fc800078e0002 */
[C---:B------:R-:W-:Y:S02]  /*22a0*/  IMAD.WIDE.U32 R10, R29.reuse, 0x2, R4 ;  /* 0x000000021d0a7825 */ /* 0x040fe400078e0004 */
[----:B------:R-:W4:Y:S04]  /*22b0*/  LDG.E.U16.CONSTANT R12, desc[UR4][R12.64] ;  /* 0x000000040c0c7981 */ /* 0x000f28000c1e9500 */
[----:B------:R-:W5:Y:S01]  /*22c0*/  LDG.E.U16.CONSTANT R10, desc[UR4][R10.64] ;  /* 0x000000040a0a7981 */ /* 0x000f62000c1e9500 */
[----:B0-----:R-:W-:Y:S01]  /*22d0*/  FADD R7, -R22, R28 ;  /* 0x0000001c16077221 */ /* 0x001fe20000000100 */
[----:B------:R-:W0:Y:S01]  /*22e0*/  MUFU.EX2 R27, R27 ;  /* 0x0000001b001b7308 */ /* 0x000e220000000800 */
[----:B------:R-:W-:Y:S01]  /*22f0*/  IMAD.IADD R29, R29, 0x1, R14 ;  /* 0x000000011d1d7824 */ /* 0x000fe200078e020e */
[----:B------:R-:W-:-:S04]  /*2300*/  SHF.L.U32 R26, R26, 0x17, RZ ;  /* 0x000000171a1a7819 */ /* 0x000fc800000006ff */
[----:B------:R-:W-:Y:S01]  /*2310*/  ISETP.GE.AND P1, PT, R29, R0, PT ;  /* 0x000000001d00720c */ /* 0x000fe20003f26270 */
[----:B0-----:R-:W-:Y:S01]  /*2320*/  FFMA R23, R26, R27, R23 ;  /* 0x0000001b1a177223 */ /* 0x001fe20000000017 */
[----:B---3--:R-:W-:Y:S01]  /*2330*/  IMAD.U32 R6, R6, 0x10000, RZ ;  /* 0x0001000006067824 */ /* 0x008fe200078e00ff */
[----:B--2---:R-:W-:Y:S01]  /*2340*/  SHF.L.U32 R9, R8, 0x10, RZ ;  /* 0x0000001008097819 */ /* 0x004fe200000006ff */
[----:B------:R-:W-:-:S04]  /*2350*/  FFMA.SAT R8, R7, R24, 0.5 ;  /* 0x3f00000007087423 */ /* 0x000fc80000002018 */
[----:B------:R-:W-:Y:S01]  /*2360*/  FADD R9, R6, R9 ;  /* 0x0000000906097221 */ /* 0x000fe20000000000 */
[----:B----4-:R-:W-:Y:S01]  /*2370*/  SHF.L.U32 R6, R12, 0x10, RZ ;  /* 0x000000100c067819 */ /* 0x010fe200000006ff */
[-C--:B------:R-:W-:Y:S01]  /*2380*/  FFMA.RM R8, R8, R25.reuse, 12582913 ;  /* 0x4b40000108087423 */ /* 0x080fe20000004019 */
[----:B-----5:R-:W-:Y:S02]  /*2390*/  IMAD.U32 R10, R10, 0x10000, RZ ;  /* 0x000100000a0a7824 */ /* 0x020fe400078e00ff */
[----:B------:R-:W-:Y:S02]  /*23a0*/  FADD R11, -R22, R9 ;  /* 0x00000009160b7221 */ /* 0x000fe40000000100 */
[----:B------:R-:W-:Y:S01]  /*23b0*/  FADD R9, R10, R6 ;  /* 0x000000060a097221 */ /* 0x000fe20000000000 */
[----:B------:R-:W-:Y:S01]  /*23c0*/  FADD R6, R8, -12583039 ;  /* 0xcb40007f08067421 */ /* 0x000fe20000000000 */
[----:B------:R-:W-:Y:S02]  /*23d0*/  FFMA.SAT R12, R11, R24, 0.5 ;  /* 0x3f0000000b0c7423 */ /* 0x000fe40000002018 */
[----:B------:R-:W-:Y:S01]  /*23e0*/  FADD R9, -R22, R9 ;  /* 0x0000000916097221 */ /* 0x000fe20000000100 */
[----:B------:R-:W-:Y:S01]  /*23f0*/  FFMA R10, R7, 1.4426950216293334961, -R6 ;  /* 0x3fb8aa3b070a7823 */ /* 0x000fe20000000806 */
[----:B------:R-:W-:-:S02]  /*2400*/  FFMA.RM R6, R12, R25, 12582913 ;  /* 0x4b4000010c067423 */ /* 0x000fc40000004019 */
[----:B------:R-:W-:Y:S02]  /*2410*/  FFMA.SAT R24, R9, R24, 0.5 ;  /* 0x3f00000009187423 */ /* 0x000fe40000002018 */
[----:B------:R-:W-:Y:S02]  /*2420*/  FADD R12, R6, -12583039 ;  /* 0xcb40007f060c7421 */ /* 0x000fe40000000000 */
[----:B------:R-:W-:Y:S01]  /*2430*/  FFMA.RM R25, R24, R25, 12582913 ;  /* 0x4b40000118197423 */ /* 0x000fe20000004019 */
[----:B------:R-:W-:Y:S01]  /*2440*/  FFMA R10, R7, 1.925963033500011079e-08, R10 ;  /* 0x32a57060070a7823 */ /* 0x000fe2000000000a */
[----:B------:R-:W-:Y:S02]  /*2450*/  FFMA R12, R11, 1.4426950216293334961, -R12 ;  /* 0x3fb8aa3b0b0c7823 */ /* 0x000fe4000000080c */
[----:B------:R-:W-:Y:S02]  /*2460*/  FADD R24, R25, -12583039 ;  /* 0xcb40007f19187421 */ /* 0x000fe40000000000 */
[----:B------:R-:W-:-:S02]  /*2470*/  FFMA R7, R11, 1.925963033500011079e-08, R12 ;  /* 0x32a570600b077823 */ /* 0x000fc4000000000c */
[C---:B------:R-:W-:Y:S01]  /*2480*/  FFMA R24, R9.reuse, 1.4426950216293334961, -R24 ;  /* 0x3fb8aa3b09187823 */ /* 0x040fe20000000818 */
[----:B------:R-:W0:Y:S03]  /*2490*/  MUFU.EX2 R10, R10 ;  /* 0x0000000a000a7308 */ /* 0x000e260000000800 */
[----:B------:R-:W-:-:S05]  /*24a0*/  FFMA R24, R9, 1.925963033500011079e-08, R24 ;  /* 0x32a5706009187823 */ /* 0x000fca0000000018 */
[----:B------:R-:W2:Y:S01]  /*24b0*/  MUFU.EX2 R7, R7 ;  /* 0x0000000700077308 */ /* 0x000ea20000000800 */
[----:B------:R-:W-:-:S07]  /*24c0*/  SHF.L.U32 R8, R8, 0x17, RZ ;  /* 0x0000001708087819 */ /* 0x000fce00000006ff */
[----:B------:R-:W3:Y:S01]  /*24d0*/  MUFU.EX2 R24, R24 ;  /* 0x0000001800187308 */ /* 0x000ee20000000800 */
[----:B------:R-:W-:Y:S01]  /*24e0*/  SHF.L.U32 R9, R6, 0x17, RZ ;  /* 0x0000001706097819 */ /* 0x000fe200000006ff */
[----:B0-----:R-:W-:Y:S01]  /*24f0*/  FFMA R8, R8, R10, R23 ;  /* 0x0000000a08087223 */ /* 0x001fe20000000017 */
[----:B------:R-:W-:-:S03]  /*2500*/  SHF.L.U32 R23, R25, 0x17, RZ ;  /* 0x0000001719177819 */ /* 0x000fc600000006ff */
[----:B--2---:R-:W-:-:S04]  /*2510*/  FFMA R8, R9, R7, R8 ;  /* 0x0000000709087223 */ /* 0x004fc80000000008 */
[----:B---3--:R-:W-:Y:S01]  /*2520*/  FFMA R23, R23, R24, R8 ;  /* 0x0000001817177223 */ /* 0x008fe20000000008 */
[----:B------:R-:W-:Y:S06]  /*2530*/  @!P1 BRA `(.L_x_3383) ;  /* 0xfffffff800e09947 */ /* 0x000fec000383ffff */
.L_x_3372:
[----:B------:R-:W-:Y:S05]  /*2540*/  BSYNC.RECONVERGENT B0 ;  /* 0x0000000000007941 */ /* 0x000fea0003800200 */
.L_x_3371:
[----:B------:R-:W-:Y:S01]  /*2550*/  ISETP.NE.AND P1, PT, R15, RZ, PT ;  /* 0x000000ff0f00720c */ /* 0x000fe20003f25270 */
[----:B------:R-:W-:-:S12]  /*2560*/  BSSY.RECONVERGENT B0, `(.L_x_3384) ;  /* 0x000000d000007945 */ /* 0x000fd80003800200 */
[----:B------:R-:W-:Y:S05]  /*2570*/  @P1 BRA `(.L_x_3385) ;  /* 0x00000000002c1947 */ /* 0x000fea0003800000 */
[----:B------:R-:W-:Y:S02]  /*2580*/  IMAD.MOV.U32 R6, RZ, RZ, 0x3bbb989d ;  /* 0x3bbb989dff067424 */ /* 0x000fe400078e00ff */
[----:B--2---:R-:W-:Y:S01]  /*2590*/  FADD R17, R17, -R22 ;  /* 0x8000001611117221 */ /* 0x004fe20000000000 */
[----:B0-----:R-:W-:-:S03]  /*25a0*/  MOV R7, 0x437c0000 ;  /* 0x437c000000077802 */ /* 0x001fc60000000f00 */
[----:B------:R-:W-:-:S04]  /*25b0*/  FFMA.SAT R6, R17, R6, 0.5 ;  /* 0x3f00000011067423 */ /* 0x000fc80000002006 */
[----:B------:R-:W-:-:S04]  /*25c0*/  FFMA.RM R6, R6, R7, 12582913 ;  /* 0x4b40000106067423 */ /* 0x000fc80000004007 */
[C---:B------:R-:W-:Y:S01]  /*25d0*/  FADD R8, R6.reuse, -12583039 ;  /* 0xcb40007f06087421 */ /* 0x040fe20000000000 */
[----:B------:R-:W-:-:S03]  /*25e0*/  SHF.L.U32 R6, R6, 0x17, RZ ;  /* 0x0000001706067819 */ /* 0x000fc600000006ff */
[----:B------:R-:W-:-:S04]  /*25f0*/  FFMA R8, R17, 1.4426950216293334961, -R8 ;  /* 0x3fb8aa3b11087823 */ /* 0x000fc80000000808 */
[----:B------:R-:W-:-:S06]  /*2600*/  FFMA R8, R17, 1.925963033500011079e-08, R8 ;  /* 0x32a5706011087823 */ /* 0x000fcc0000000008 */
[----:B------:R-:W0:Y:S02]  /*2610*/  MUFU.EX2 R8, R8 ;  /* 0x0000000800087308 */ /* 0x000e240000000800 */
[----:B0-----:R-:W-:-:S07]  /*2620*/  FFMA R23, R6, R8, R23 ;  /* 0x0000000806177223 */ /* 0x001fce0000000017 */
.L_x_3385:
[----:B------:R-:W-:Y:S05]  /*2630*/  BSYNC.RECONVERGENT B0 ;  /* 0x0000000000007941 */ /* 0x000fea0003800200 */
.L_x_3384:
[----:B------:R-:W3:Y:S02]  /*2640*/  SHFL.DOWN PT, R6, R23, 0x10, 0x1f ;  /* 0x0a001f0017067f89 */ /* 0x000ee400000e0000 */
[----:B---3--:R-:W-:-:S05]  /*2650*/  FADD R6, R6, R23 ;  /* 0x0000001706067221 */ /* 0x008fca0000000000 */
[----:B0-----:R-:W0:Y:S02]  /*2660*/  SHFL.DOWN PT, R7, R6, 0x8, 0x1f ;  /* 0x09001f0006077f89 */ /* 0x001e2400000e0000 */
[----:B0-----:R-:W-:-:S05]  /*2670*/  FADD R7, R6, R7 ;  /* 0x0000000706077221 */ /* 0x001fca0000000000 */
[----:B------:R-:W0:Y:S02]  /*2680*/  SHFL.DOWN PT, R8, R7, 0x4, 0x1f ;  /* 0x08801f0007087f89 */ /* 0x000e2400000e0000 */
[----:B0-----:R-:W-:-:S05]  /*2690*/  FADD R8, R7, R8 ;  /* 0x0000000807087221 */ /* 0x001fca0000000000 */
[----:B------:R-:W0:Y:S02]  /*26a0*/  SHFL.DOWN PT, R9, R8, 0x2, 0x1f ;  /* 0x08401f0008097f89 */ /* 0x000e2400000e0000 */
[----:B0-----:R-:W-:-:S05]  /*26b0*/  FADD R9, R8, R9 ;  /* 0x0000000908097221 */ /* 0x001fca0000000000 */
[----:B------:R-:W0:Y:S02]  /*26c0*/  SHFL.DOWN PT, R10, R9, 0x1, 0x1f ;  /* 0x08201f00090a7f89 */ /* 0x000e2400000e0000 */
[----:B0-----:R-:W-:Y:S01]  /*26d0*/  FADD R11, R9, R10 ;  /* 0x0000000a090b7221 */ /* 0x001fe20000000000 */
        /* <DEDUP_REMOVED lines=12> */
[----:B------:R-:W-:Y:S01]  /*27a0*/  ISETP.GE.U32.AND P0, PT, R15, R6, PT ;  /* 0x000000060f00720c */ /* 0x000fe20003f06070 */
[----:B------:R-:W-:-:S12]  /*27b0*/  IMAD.MOV.U32 R6, RZ, RZ, RZ ;  /* 0x000000ffff067224 */ /* 0x000fd800078e00ff */
[----:B------:R-:W-:-:S04]  /*27c0*/  @!P0 IADD3 R21, PT, PT, R21, 0x88, RZ ;  /* 0x0000008815158810 */ /* 0x000fc80007ffe0ff */
[----:B------:R-:W-:-:S04]  /*27d0*/  @!P0 LEA R18, R18, R21, 0x18 ;  /* 0x0000001512128211 */ /* 0x000fc800078ec0ff */
[----:B------:R-:W-:-:S05]  /*27e0*/  @!P0 LEA R7, R15, R18, 0x2 ;  /* 0x000000120f078211 */ /* 0x000fca00078e10ff */
[----:B------:R0:W3:Y:S01]  /*27f0*/  @!P0 LDS R6, [R7] ;  /* 0x0000000007068984 */ /* 0x0000e20000000800 */
[----:B------:R-:W-:Y:S05]  /*2800*/  BRA.DIV UR6, `(.L_x_3388) ;  /* 0x0000001a061c7947 */ /* 0x000fea000b800000 */
[----:B0--3--:R-:W0:Y:S02]  /*2810*/  SHFL.DOWN PT, R7, R6, 0x10, 0x1f ;  /* 0x0a001f0006077f89 */ /* 0x009e2400000e0000 */
[----:B0-----:R-:W-:-:S05]  /*2820*/  FADD R7, R7, R6 ;  /* 0x0000000607077221 */ /* 0x001fca0000000000 */
[----:B------:R-:W0:Y:S02]  /*2830*/  SHFL.DOWN PT, R8, R7, 0x8, 0x1f ;  /* 0x09001f0007087f89 */ /* 0x000e2400000e0000 */
[----:B0-----:R-:W-:-:S05]  /*2840*/  FADD R8, R7, R8 ;  /* 0x0000000807087221 */ /* 0x001fca0000000000 */
[----:B------:R-:W0:Y:S02]  /*2850*/  SHFL.DOWN PT, R9, R8, 0x4, 0x1f ;  /* 0x08801f0008097f89 */ /* 0x000e2400000e0000 */
[----:B0-----:R-:W-:-:S05]  /*2860*/  FADD R9, R8, R9 ;  /* 0x0000000908097221 */ /* 0x001fca0000000000 */
[----:B------:R-:W0:Y:S02]  /*2870*/  SHFL.DOWN PT, R10, R9, 0x2, 0x1f ;  /* 0x08401f00090a7f89 */ /* 0x000e2400000e0000 */
[----:B0-----:R-:W-:-:S05]  /*2880*/  FADD R10, R9, R10 ;  /* 0x0000000a090a7221 */ /* 0x001fca0000000000 */
[----:B------:R0:W3:Y:S02]  /*2890*/  SHFL.DOWN PT, R11, R10, 0x1, 0x1f ;  /* 0x08201f000a0b7f89 */ /* 0x0000e400000e0000 */
.L_x_3411:
[----:B---3--:R-:W-:-:S07]  /*28a0*/  FADD R11, R10, R11 ;  /* 0x0000000b0a0b7221 */ /* 0x008fce0000000000 */
.L_x_3386:
[----:B------:R3:W-:Y:S02]  /*28b0*/  @!P1 STS [R20+0x4], R11 ;  /* 0x0000040b14009388 */ /* 0x0007e40000000800 */
.L_x_3387:
        /* <DEDUP_REMOVED lines=9> */
[----:B0123--:R-:W-:Y:S05]  /*2950*/  CALL.REL.NOINC `($__internal_7_$__cuda_sm20_rcp_rn_f32_slowpath) ;  /* 0x0000001800547944 */ /* 0x00ffea0003c00000 */
[----:B------:R-:W-:Y:S05]  /*2960*/  BRA `(.L_x_3390) ;  /* 0x0000000000107947 */ /* 0x000fea0003800000 */
.L_x_3389:
[----:B------:R-:W4:Y:S02]  /*2970*/  MUFU.RCP R7, R0 ;  /* 0x0000000000077308 */ /* 0x000f240000001000 */
[----:B----4-:R-:W-:-:S04]  /*2980*/  FFMA R6, R0, R7, -1 ;  /* 0xbf80000000067423 */ /* 0x010fc80000000007 */
[----:B------:R-:W-:-:S04]  /*2990*/  FADD.FTZ R6, -R6, -RZ ;  /* 0x800000ff06067221 */ /* 0x000fc80000010100 */
[----:B------:R-:W-:-:S07]  /*29a0*/  FFMA R0, R7, R6, R7 ;  /* 0x0000000607007223 */ /* 0x000fce0000000007 */
.L_x_3390:
[----:B------:R-:W-:Y:S05]  /*29b0*/  @P3 EXIT ;  /* 0x000000000000394d */ /* 0x000fea0003800000 */
[----:B------:R-:W4:Y:S02]  /*29c0*/  LDCU.64 UR6, c[0x0][0x390] ;  /* 0x00007200ff0677ac */ /* 0x000f240008000a00 */
[----:B----4-:R-:W-:-:S04]  /*29d0*/  UISETP.NE.U32.AND UP0, UPT, UR6, URZ, UPT ;  /* 0x000000ff0600728c */ /* 0x010fc8000bf05070 */
[----:B------:R-:W-:-:S09]  /*29e0*/  UISETP.NE.AND.EX UP0, UPT, UR7, URZ, UPT, UP0 ;  /* 0x000000ff0700728c */ /* 0x000fd2000bf05300 */
[----:B------:R-:W-:Y:S05]  /*29f0*/  BRA.U UP0, `(.L_x_3391) ;  /* 0x0000000900647547 */ /* 0x000fea000b800000 */
[----:B------:R-:W4:Y:S01]  /*2a00*/  I2F.U32.RP R9, R14 ;  /* 0x0000000e00097306 */ /* 0x000f220000209000 */
[----:B------:R-:W5:Y:S01]  /*2a10*/  LDCU UR8, c[0x0][0x3ac] ;  /* 0x00007580ff0877ac */ /* 0x000f620008000800 */
[----:B------:R-:W-:Y:S01]  /*2a20*/  IADD3 R6, PT, PT, R15, R14, RZ ;  /* 0x0000000e0f067210 */ /* 0x000fe20007ffe0ff */
[----:B------:R-:W-:Y:S01]  /*2a30*/  BSSY.RECONVERGENT B0, `(.L_x_3392) ;  /* 0x000003e000007945 */ /* 0x000fe20003800200 */
[----:B------:R-:W-:Y:S01]  /*2a40*/  ISETP.NE.U32.AND P2, PT, R14, RZ, PT ;  /* 0x000000ff0e00720c */ /* 0x000fe20003f45070 */
[----:B------:R-:W0:Y:S03]  /*2a50*/  LDCU.64 UR6, c[0x0][0x398] ;  /* 0x00007300ff0677ac */ /* 0x000e260008000a00 */
[----:B----4-:R-:W4:Y:S01]  /*2a60*/  MUFU.RCP R9, R9 ;  /* 0x0000000900097308 */ /* 0x010f220000001000 */
[C---:B-----5:R-:W-:Y:S02]  /*2a70*/  ISETP.GE.U32.AND P0, PT, R6.reuse, UR8, PT ;  /* 0x0000000806007c0c */ /* 0x060fe4000bf06070 */
[----:B------:R-:W-:-:S02]  /*2a80*/  VIMNMX.U32 R7, PT, PT, R6, UR8, !PT ;  /* 0x0000000806077c48 */ /* 0x000fc4000ffe0000 */
[----:B------:R-:W-:-:S04]  /*2a90*/  SEL R8, RZ, 0x1, P0 ;  /* 0x00000001ff087807 */ /* 0x000fc80000000000 */
[----:B------:R-:W-:Y:S01]  /*2aa0*/  IADD3 R7, PT, PT, R7, -R6, -R8 ;  /* 0x8000000607077210 */ /* 0x000fe20007ffe808 */
[----:B----4-:R-:W-:-:S04]  /*2ab0*/  VIADD R2, R9, 0xffffffe ;  /* 0x0ffffffe09027836 */ /* 0x010fc80000000000 */
[----:B------:R4:W3:Y:S02]  /*2ac0*/  F2I.FTZ.U32.TRUNC.NTZ R3, R2 ;  /* 0x0000000200037305 */ /* 0x0008e4000021f000 */
[----:B----4-:R-:W-:Y:S01]  /*2ad0*/  IMAD.MOV.U32 R2, RZ, RZ, RZ ;  /* 0x000000ffff027224 */ /* 0x010fe200078e00ff */
[----:B---3--:R-:W-:-:S05]  /*2ae0*/  IADD3 R11, PT, PT, RZ, -R3, RZ ;  /* 0x80000003ff0b7210 */ /* 0x008fca0007ffe0ff */
[----:B------:R-:W-:-:S04]  /*2af0*/  IMAD R11, R11, R14, RZ ;  /* 0x0000000e0b0b7224 */ /* 0x000fc800078e02ff */
[----:B0-----:R-:W-:-:S06]  /*2b00*/  IMAD.HI.U32 R10, R3, R11, R2 ;  /* 0x0000000b030a7227 */ /* 0x001fcc00078e0002 */
        /* <DEDUP_REMOVED lines=14> */
[----:B------:R-:W0:Y:S01]  /*2bf0*/  LDC.64 R2, c[0x0][0x398] ;  /* 0x0000e600ff027b82 */ /* 0x000e220000000a00 */
[----:B------:R-:W-:Y:S01]  /*2c00*/  VIADD R8, R8, 0x1 ;  /* 0x0000000108087836 */ /* 0x000fe20000000000 */
[----:B------:R-:W-:-:S04]  /*2c10*/  SHF.L.U64.HI R9, R16, 0x1, R19 ;  /* 0x0000000110097819 */ /* 0x000fc80000010213 */
[----:B------:R-:W-:Y:S02]  /*2c20*/  LOP3.LUT R10, R8, 0x3, RZ, 0xc0, !PT ;  /* 0x00000003080a7812 */ /* 0x000fe400078ec0ff */
[----:B------:R-:W3:Y:S01]  /*2c30*/  LDC.64 R6, c[0x0][0x380] ;  /* 0x0000e000ff067b82 */ /* 0x000ee20000000a00 */
[----:B------:R-:W-:Y:S01]  /*2c40*/  SHF.L.U32 R8, R16, 0x1, RZ ;  /* 0x0000000110087819 */ /* 0x000fe200000006ff */
[----:B0-----:R-:W-:-:S04]  /*2c50*/  IMAD.WIDE.U32 R2, R15, 0x2, R2 ;  /* 0x000000020f027825 */ /* 0x001fc800078e0002 */
[----:B---3--:R-:W-:-:S04]  /*2c60*/  IMAD.WIDE.U32 R6, R15, 0x2, R6 ;  /* 0x000000020f067825 */ /* 0x008fc800078e0006 */
[C---:B------:R-:W-:Y:S01]  /*2c70*/  IMAD R15, R10.reuse, R14, R15 ;  /* 0x0000000e0a0f7224 */ /* 0x040fe200078e020f */
[----:B------:R-:W-:-:S07]  /*2c80*/  IADD3 R10, PT, PT, -R10, RZ, RZ ;  /* 0x000000ff0a0a7210 */ /* 0x000fce0007ffe1ff */
.L_x_3394:
[----:B0-----:R-:W-:-:S05]  /*2c90*/  IADD3 R12, P1, PT, R6, R8, RZ ;  /* 0x00000008060c7210 */ /* 0x001fca0007f3e0ff */
[----:B------:R-:W-:-:S05]  /*2ca0*/  IMAD.X R13, R7, 0x1, R9, P1 ;  /* 0x00000001070d7824 */ /* 0x000fca00008e0609 */
[----:B------:R-:W3:Y:S01]  /*2cb0*/  LDG.E.U16.CONSTANT R12, desc[UR4][R12.64] ;  /* 0x000000040c0c7981 */ /* 0x000ee2000c1e9500 */
[----:B------:R-:W-:Y:S02]  /*2cc0*/  HFMA2 R18, -RZ, RZ, 0.96630859375, -0.0022525787353515625 ;  /* 0x3bbb989dff127431 */ /* 0x000fe400000001ff */
[----:B-1----:R-:W-:Y:S02]  /*2cd0*/  IMAD.MOV.U32 R20, RZ, RZ, 0x437c0000 ;  /* 0x437c0000ff147424 */ /* 0x002fe400078e00ff */
[----:B------:R-:W-:Y:S01]  /*2ce0*/  VIADD R10, R10, 0x1 ;  /* 0x000000010a0a7836 */ /* 0x000fe20000000000 */
[----:B---3--:R-:W-:Y:S02]  /*2cf0*/  SHF.L.U32 R11, R12, 0x10, RZ ;  /* 0x000000100c0b7819 */ /* 0x008fe400000006ff */
[----:B------:R-:W-:-:S03]  /*2d00*/  IADD3 R12, P1, PT, R2, R8, RZ ;  /* 0x00000008020c7210 */ /* 0x000fc60007f3e0ff */
[----:B--2---:R-:W-:Y:S01]  /*2d10*/  FADD R11, -R22, R11 ;  /* 0x0000000b160b7221 */ /* 0x004fe20000000100 */
[----:B------:R-:W-:Y:S01]  /*2d20*/  IADD3.X R13, PT, PT, R3, R9, RZ, P1, !PT ;  /* 0x00000009030d7210 */ /* 0x000fe20000ffe4ff */
[----:B------:R-:W-:Y:S01]  /*2d30*/  IMAD.WIDE.U32 R8, R14, 0x2, R8 ;  /* 0x000000020e087825 */ /* 0x000fe200078e0008 */
[----:B------:R-:W-:-:S03]  /*2d40*/  ISETP.NE.AND P1, PT, R10, RZ, PT ;  /* 0x000000ff0a00720c */ /* 0x000fc60003f25270 */
[----:B------:R-:W-:-:S04]  /*2d50*/  FFMA.SAT R17, R11, R18, 0.5 ;  /* 0x3f0000000b117423 */ /* 0x000fc80000002012 */
[----:B------:R-:W-:-:S04]  /*2d60*/  FFMA.RM R17, R17, R20, 12582913 ;  /* 0x4b40000111117423 */ /* 0x000fc80000004014 */
[C---:B------:R-:W-:Y:S01]  /*2d70*/  FADD R18, R17.reuse, -12583039 ;  /* 0xcb40007f11127421 */ /* 0x040fe20000000000 */
[----:B------:R-:W-:-:S03]  /*2d80*/  SHF.L.U32 R17, R17, 0x17, RZ ;  /* 0x0000001711117819 */ /* 0x000fc600000006ff */
[----:B------:R-:W-:-:S04]  /*2d90*/  FFMA R18, R11, 1.4426950216293334961, -R18 ;  /* 0x3fb8aa3b0b127823 */ /* 0x000fc80000000812 */
[----:B------:R-:W-:-:S06]  /*2da0*/  FFMA R18, R11, 1.925963033500011079e-08, R18 ;  /* 0x32a570600b127823 */ /* 0x000fcc0000000012 */
[----:B------:R-:W0:Y:S02]  /*2db0*/  MUFU.EX2 R18, R18 ;  /* 0x0000001200127308 */ /* 0x000e240000000800 */
[----:B0-----:R-:W-:-:S04]  /*2dc0*/  FMUL R17, R17, R18 ;  /* 0x0000001211117220 */ /* 0x001fc80000400000 */
[----:B------:R-:W-:-:S05]  /*2dd0*/  FMUL R17, R17, R0 ;  /* 0x0000000011117220 */ /* 0x000fca0000400000 */
[----:B------:R-:W-:-:S05]  /*2de0*/  F2FP.BF16.F32.PACK_AB R17, RZ, R17 ;  /* 0x00000011ff11723e */ /* 0x000fca00000010ff */
[----:B------:R0:W-:Y:S01]  /*2df0*/  STG.E.U16 desc[UR4][R12.64], R17 ;  /* 0x000000110c007986 */ /* 0x0001e2000c101504 */
[----:B------:R-:W-:Y:S05]  /*2e00*/  @P1 BRA `(.L_x_3394) ;  /* 0xfffffffc00a01947 */ /* 0x000fea000383ffff */
.L_x_3393:
[----:B------:R-:W-:Y:S05]  /*2e10*/  BSYNC.RECONVERGENT B0 ;  /* 0x0000000000007941 */ /* 0x000fea0003800200 */
.L_x_3392:
[----:B------:R-:W-:Y:S05]  /*2e20*/  @!P0 EXIT ;  /* 0x000000000000894d */ /* 0x000fea0003800000 */
.L_x_3395:
[----:B---3--:R-:W-:Y:S01]  /*2e30*/  IMAD.WIDE.U32 R6, R15, 0x2, R4 ;  /* 0x000000020f067825 */ /* 0x008fe200078e0004 */
[----:B------:R-:W-:-:S05]  /*2e40*/  IADD3 R3, PT, PT, R14, R15, RZ ;  /* 0x0000000f0e037210 */ /* 0x000fca0007ffe0ff */
[----:B------:R-:W3:Y:S01]  /*2e50*/  LDG.E.U16.CONSTANT R6, desc[UR4][R6.64] ;  /* 0x0000000406067981 */ /* 0x000ee2000c1e9500 */
[C---:B0-----:R-:W-:Y:S01]  /*2e60*/  IADD3 R13, PT, PT, R3.reuse, R14, RZ ;  /* 0x0000000e030d7210 */ /* 0x041fe20007ffe0ff */
[----:B------:R-:W-:-:S04]  /*2e70*/  IMAD.WIDE.U32 R8, R3, 0x2, R4 ;  /* 0x0000000203087825 */ /* 0x000fc800078e0004 */
[C---:B-1----:R-:W-:Y:S02]  /*2e80*/  IMAD.WIDE.U32 R20, R13.reuse, 0x2, R4 ;  /* 0x000000020d147825 */ /* 0x042fe400078e0004 */
[----:B------:R-:W4:Y:S02]  /*2e90*/  LDG.E.U16.CONSTANT R8, desc[UR4][R8.64] ;  /* 0x0000000408087981 */ /* 0x000f24000c1e9500 */
[----:B------:R-:W-:Y:S02]  /*2ea0*/  IMAD.IADD R11, R13, 0x1, R14 ;  /* 0x000000010d0b7824 */ /* 0x000fe400078e020e */
[----:B------:R-:W5:Y:S02]  /*2eb0*/  LDG.E.U16.CONSTANT R20, desc[UR4][R20.64] ;  /* 0x0000000414147981 */ /* 0x000f64000c1e9500 */
[----:B------:R-:W-:-:S06]  /*2ec0*/  IMAD.WIDE.U32 R26, R11, 0x2, R4 ;  /* 0x000000020b1a7825 */ /* 0x000fcc00078e0004 */
[----:B------:R-:W5:Y:S01]  /*2ed0*/  LDG.E.U16.CONSTANT R26, desc[UR4][R26.64] ;  /* 0x000000041a1a7981 */ /* 0x000f62000c1e9500 */
[----:B------:R-:W-:Y:S01]  /*2ee0*/  HFMA2 R17, -RZ, RZ, 3.7421875, 0 ;  /* 0x437c0000ff117431 */ /* 0x000fe200000001ff */
[----:B------:R-:W-:Y:S02]  /*2ef0*/  MOV R2, 0x3bbb989d ;  /* 0x3bbb989d00027802 */ /* 0x000fe40000000f00 */
[----:B---3--:R-:W-:-:S05]  /*2f00*/  SHF.L.U32 R25, R6, 0x10, RZ ;  /* 0x0000001006197819 */ /* 0x008fca00000006ff */
[----:B--2---:R-:W-:Y:S01]  /*2f10*/  FADD R25, -R22, R25 ;  /* 0x0000001916197221 */ /* 0x004fe20000000100 */
[----:B----4-:R-:W-:-:S03]  /*2f20*/  IMAD.U32 R23, R8, 0x10000, RZ ;  /* 0x0001000008177824 */ /* 0x010fc600078e00ff */
[----:B------:R-:W-:Y:S01]  /*2f30*/  FFMA.SAT R6, R25, R2, 0.5 ;  /* 0x3f00000019067423 */ /* 0x000fe20000002002 */
[----:B-----5:R-:W-:-:S03]  /*2f40*/  SHF.L.U32 R9, R20, 0x10, RZ ;  /* 0x0000001014097819 */ /* 0x020fc600000006ff */
[----:B------:R-:W-:Y:S01]  /*2f50*/  FFMA.RM R7, R6, R17, 12582913 ;  /* 0x4b40000106077423 */ /* 0x000fe20000004011 */
[----:B------:R-:W-:-:S03]  /*2f60*/  FADD R23, -R22, R23 ;  /* 0x0000001716177221 */ /* 0x000fc60000000100 */
[----:B------:R-:W-:Y:S01]  /*2f70*/  FADD R6, R7, -12583039 ;  /* 0xcb40007f07067421 */ /* 0x000fe20000000000 */
[----:B------:R-:W-:Y:S01]  /*2f80*/  FADD R21, -R22, R9 ;  /* 0x0000000916157221 */ /* 0x000fe20000000100 */
[-C--:B------:R-:W-:Y:S01]  /*2f90*/  FFMA.SAT R8, R23, R2.reuse, 0.5 ;  /* 0x3f00000017087423 */ /* 0x080fe20000002002 */
[----:B------:R-:W-:Y:S02]  /*2fa0*/  IMAD.U32 R27, R26, 0x10000, RZ ;  /* 0x000100001a1b7824 */ /* 0x000fe400078e00ff */
[----:B------:R-:W-:Y:S01]  /*2fb0*/  FFMA R6, R25, 1.4426950216293334961, -R6 ;  /* 0x3fb8aa3b19067823 */ /* 0x000fe20000000806 */
[-C--:B------:R-:W-:Y:S01]  /*2fc0*/  FFMA.SAT R10, R21, R2.reuse, 0.5 ;  /* 0x3f000000150a7423 */ /* 0x080fe20000002002 */
[----:B------:R-:W-:Y:S01]  /*2fd0*/  FFMA.RM R9, R8, R17, 12582913 ;  /* 0x4b40000108097423 */ /* 0x000fe20000004011 */
[----:B------:R-:W-:Y:S01]  /*2fe0*/  IADD3 R26, P0, PT, R16, R15, RZ ;  /* 0x0000000f101a7210 */ /* 0x000fe20007f1e0ff */
[----:B------:R-:W-:Y:S01]  /*2ff0*/  FFMA R6, R25, 1.925963033500011079e-08, R6 ;  /* 0x32a5706019067823 */ /* 0x000fe20000000006 */
[----:B------:R-:W-:Y:S01]  /*3000*/  FADD R25, -R22, R27 ;  /* 0x0000001b16197221 */ /* 0x000fe20000000100 */
[----:B------:R-:W-:Y:S01]  /*3010*/  FFMA.RM R10, R10, R17, 12582913 ;  /* 0x4b4000010a0a7423 */ /* 0x000fe20000004011 */
[----:B------:R-:W-:Y:S01]  /*3020*/  FADD R8, R9, -12583039 ;  /* 0xcb40007f09087421 */ /* 0x000fe20000000000 */
[----:B------:R0:W1:Y:S01]  /*3030*/  MUFU.EX2 R12, R6 ;  /* 0x00000006000c7308 */ /* 0x0000620000000800 */
[----:B------:R-:W-:Y:S01]  /*3040*/  FFMA.SAT R18, R25, R2, 0.5 ;  /* 0x3f00000019127423 */ /* 0x000fe20000002002 */
[----:B------:R-:W-:Y:S01]  /*3050*/  FADD R2, R10, -12583039 ;  /* 0xcb40007f0a027421 */ /* 0x000fe20000000000 */
[----:B------:R-:W-:-:S02]  /*3060*/  FFMA R8, R23, 1.4426950216293334961, -R8 ;  /* 0x3fb8aa3b17087823 */ /* 0x000fc40000000808 */
[----:B------:R-:W-:Y:S01]  /*3070*/  FFMA.RM R17, R18, R17, 12582913 ;  /* 0x4b40000112117423 */ /* 0x000fe20000004011 */
[----:B------:R-:W-:Y:S01]  /*3080*/  FFMA R2, R21, 1.4426950216293334961, -R2 ;  /* 0x3fb8aa3b15027823 */ /* 0x000fe20000000802 */
[----:B------:R-:W-:Y:S02]  /*3090*/  FFMA R8, R23, 1.925963033500011079e-08, R8 ;  /* 0x32a5706017087823 */ /* 0x000fe40000000008 */
[----:B------:R-:W-:Y:S01]  /*30a0*/  FADD R20, R17, -12583039 ;  /* 0xcb40007f11147421 */ /* 0x000fe20000000000 */
[----:B------:R-:W-:Y:S01]  /*30b0*/  FFMA R23, R21, 1.925963033500011079e-08, R2 ;  /* 0x32a5706015177823 */ /* 0x000fe20000000002 */
[----:B------:R-:W-:Y:S01]  /*30c0*/  MUFU.EX2 R18, R8 ;  /* 0x0000000800127308 */ /* 0x000fe20000000800 */
[----:B------:R-:W-:Y:S01]  /*30d0*/  IADD3 R21, P2, PT, R16, R13, RZ ;  /* 0x0000000d10157210 */ /* 0x000fe20007f5e0ff */
[----:B------:R-:W-:-:S04]  /*30e0*/  FFMA R20, R25, 1.4426950216293334961, -R20 ;  /* 0x3fb8aa3b19147823 */ /* 0x000fc80000000814 */
[----:B------:R-:W-:Y:S01]  /*30f0*/  FFMA R24, R25, 1.925963033500011079e-08, R20 ;  /* 0x32a5706019187823 */ /* 0x000fe20000000014 */
[----:B------:R-:W-:Y:S01]  /*3100*/  IADD3.X R25, PT, PT, RZ, R19, RZ, P0, !PT ;  /* 0x00000013ff197210 */ /* 0x000fe200007fe4ff */
[----:B------:R2:W3:Y:S01]  /*3110*/  MUFU.EX2 R15, R23 ;  /* 0x00000017000f7308 */ /* 0x0004e20000000800 */
[----:B------:R-:W-:Y:S02]  /*3120*/  LEA R2, P0, R26, UR6, 0x1 ;  /* 0x000000061a027c11 */ /* 0x000fe4000f8008ff */
[----:B------:R-:W-:Y:S02]  /*3130*/  IADD3 R20, P1, PT, R16, R3, RZ ;  /* 0x0000000310147210 */ /* 0x000fe40007f3e0ff */
[----:B------:R-:W-:Y:S01]  /*3140*/  LEA.HI.X R3, R26, UR7, R25, 0x1, P0 ;  /* 0x000000071a037c11 */ /* 0x000fe200080f0c19 */
[----:B------:R-:W-:Y:S01]  /*3150*/  IMAD.X R26, RZ, RZ, R19, P2 ;  /* 0x000000ffff1a7224 */ /* 0x000fe200010e0613 */
[----:B------:R-:W-:Y:S01]  /*3160*/  IADD3.X R25, PT, PT, RZ, R19, RZ, P1, !PT ;  /* 0x00000013ff197210 */ /* 0x000fe20000ffe4ff */
[----:B------:R-:W4:Y:S01]  /*3170*/  MUFU.EX2 R13, R24 ;  /* 0x00000018000d7308 */ /* 0x000f220000000800 */
[----:B0-----:R-:W-:-:S02]  /*3180*/  LEA R6, P0, R20, UR6, 0x1 ;  /* 0x0000000614067c11 */ /* 0x001fc4000f8008ff */
[----:B--2---:R-:W-:Y:S02]  /*3190*/  SHF.L.U32 R23, R7, 0x17, RZ ;  /* 0x0000001707177819 */ /* 0x004fe400000006ff */
[----:B------:R-:W-:Y:S01]  /*31a0*/  LEA.HI.X R7, R20, UR7, R25, 0x1, P0 ;  /* 0x0000000714077c11 */ /* 0x000fe200080f0c19 */
[----:B------:R-:W-:Y:S01]  /*31b0*/  IMAD.SHL.U32 R20, R10, 0x800000, RZ ;  /* 0x008000000a147824 */ /* 0x000fe200078e00ff */
[----:B------:R-:W-:Y:S01]  /*31c0*/  SHF.L.U32 R25, R9, 0x17, RZ ;  /* 0x0000001709197819 */ /* 0x000fe200000006ff */
[----:B-1----:R-:W-:Y:S01]  /*31d0*/  FMUL R23, R23, R12 ;  /* 0x0000000c17177220 */ /* 0x002fe20000400000 */
[----:B------:R-:W-:Y:S01]  /*31e0*/  SHF.L.U32 R12, R17, 0x17, RZ ;  /* 0x00000017110c7819 */ /* 0x000fe200000006ff */
[----:B---3--:R-:W-:Y:S01]  /*31f0*/  FMUL R15, R20, R15 ;  /* 0x0000000f140f7220 */ /* 0x008fe20000400000 */
[----:B------:R-:W-:Y:S01]  /*3200*/  LEA R8, P1, R21, UR6, 0x1 ;  /* 0x0000000615087c11 */ /* 0x000fe2000f8208ff */
[----:B------:R-:W-:Y:S01]  /*3210*/  FMUL R23, R23, R0 ;  /* 0x0000000017177220 */ /* 0x000fe20000400000 */
[----:B------:R-:W-:Y:S01]  /*3220*/  FMUL R25, R25, R18 ;  /* 0x0000001219197220 */ /* 0x000fe20000400000 */
[-C--:B------:R-:W-:Y:S01]  /*3230*/  FMUL R15, R15, R0.reuse ;  /* 0x000000000f0f7220 */ /* 0x080fe20000400000 */
[----:B------:R-:W-:Y:S01]  /*3240*/  IADD3 R10, P0, PT, R16, R11, RZ ;  /* 0x0000000b100a7210 */ /* 0x000fe20007f1e0ff */
[----:B----4-:R-:W-:Y:S01]  /*3250*/  FMUL R13, R12, R13 ;  /* 0x0000000d0c0d7220 */ /* 0x010fe20000400000 */
[----:B------:R-:W-:Y:S01]  /*3260*/  FMUL R25, R25, R0 ;  /* 0x0000000019197220 */ /* 0x000fe20000400000 */
[----:B------:R-:W-:-:S02]  /*3270*/  F2FP.BF16.F32.PACK_AB R23, RZ, R23 ;  /* 0x00000017ff17723e */ /* 0x000fc400000010ff */
[----:B------:R-:W-:Y:S01]  /*3280*/  LEA.HI.X R9, R21, UR7, R26, 0x1, P1 ;  /* 0x0000000715097c11 */ /* 0x000fe200088f0c1a */
[----:B------:R-:W-:Y:S01]  /*3290*/  FMUL R17, R13, R0 ;  /* 0x000000000d117220 */ /* 0x000fe20000400000 */
[----:B------:R-:W-:Y:S01]  /*32a0*/  IADD3.X R21, PT, PT, RZ, R19, RZ, P0, !PT ;  /* 0x00000013ff157210 */ /* 0x000fe200007fe4ff */
[----:B------:R0:W-:Y:S01]  /*32b0*/  STG.E.U16 desc[UR4][R2.64], R23 ;  /* 0x0000001702007986 */ /* 0x0001e2000c101504 */
[----:B------:R-:W-:Y:S02]  /*32c0*/  F2FP.BF16.F32.PACK_AB R15, RZ, R15 ;  /* 0x0000000fff0f723e */ /* 0x000fe400000010ff */
[C---:B------:R-:W-:Y:S02]  /*32d0*/  LEA R12, P0, R10.reuse, UR6, 0x1 ;  /* 0x000000060a0c7c11 */ /* 0x040fe4000f8008ff */
[----:B------:R-:W-:Y:S02]  /*32e0*/  F2FP.BF16.F32.PACK_AB R25, RZ, R25 ;  /* 0x00000019ff19723e */ /* 0x000fe400000010ff */
[----:B------:R-:W-:-:S02]  /*32f0*/  LEA.HI.X R13, R10, UR7, R21, 0x1, P0 ;  /* 0x000000070a0d7c11 */ /* 0x000fc400080f0c15 */
[----:B------:R-:W-:Y:S01]  /*3300*/  F2FP.BF16.F32.PACK_AB R17, RZ, R17 ;  /* 0x00000011ff11723e */ /* 0x000fe200000010ff */
[----:B------:R3:W-:Y:S01]  /*3310*/  STG.E.U16 desc[UR4][R6.64], R25 ;  /* 0x0000001906007986 */ /* 0x0007e2000c101504 */
[----:B0-----:R-:W-:Y:S01]  /*3320*/  PRMT R3, R15, 0x7610, R3 ;  /* 0x000076100f037816 */ /* 0x001fe20000000003 */
[----:B------:R-:W-:-:S04]  /*3330*/  IMAD.IADD R15, R11, 0x1, R14 ;  /* 0x000000010b0f7824 */ /* 0x000fc800078e020e */
[----:B------:R3:W-:Y:S01]  /*3340*/  STG.E.U16 desc[UR4][R8.64], R3 ;  /* 0x0000000308007986 */ /* 0x0007e2000c101504 */
[----:B------:R-:W-:-:S03]  /*3350*/  ISETP.GE.AND P0, PT, R15, UR8, PT ;  /* 0x000000080f007c0c */ /* 0x000fc6000bf06270 */
[----:B------:R3:W-:Y:S10]  /*3360*/  STG.E.U16 desc[UR4][R12.64], R17 ;  /* 0x000000110c007986 */ /* 0x0007f4000c101504 */
[----:B------:R-:W-:Y:S05]  /*3370*/  @!P0 BRA `(.L_x_3395) ;  /* 0xfffffff800ac8947 */ /* 0x000fea000383ffff */
[----:B------:R-:W-:Y:S05]  /*3380*/  EXIT ;  /* 0x000000000000794d */ /* 0x000fea0003800000 */
.L_x_3391:
[----:B---3--:R-:W3:Y:S01]  /*3390*/  I2F.U32.RP R11, R14 ;  /* 0x0000000e000b7306 */ /* 0x008ee20000209000 */
[----:B------:R-:W4:Y:S01]  /*33a0*/  LDCU UR6, c[0x0][0x3ac] ;  /* 0x00007580ff0677ac */ /* 0x000f220008000800 */
[----:B------:R-:W-:Y:S01]  /*33b0*/  IMAD.IADD R8, R15, 0x1, R14 ;  /* 0x000000010f087824 */ /* 0x000fe200078e020e */
[----:B------:R-:W-:Y:S01]  /*33c0*/  ISETP.NE.U32.AND P2, PT, R14, RZ, PT ;  /* 0x000000ff0e00720c */ /* 0x000fe20003f45070 */
[----:B------:R-:W-:Y:S01]  /*33d0*/  BSSY.RECONVERGENT B0, `(.L_x_3396) ;  /* 0x0000040000007945 */ /* 0x000fe20003800200 */
[----:B------:R-:W0:Y:S03]  /*33e0*/  LDCU.64 UR10, c[0x0][0x398] ;  /* 0x00007300ff0a77ac */ /* 0x000e260008000a00 */
[----:B---3--:R-:W3:Y:S01]  /*33f0*/  MUFU.RCP R11, R11 ;  /* 0x0000000b000b7308 */ /* 0x008ee20000001000 */
[C---:B----4-:R-:W-:Y:S02]  /*3400*/  ISETP.GE.U32.AND P0, PT, R8.reuse, UR6, PT ;  /* 0x0000000608007c0c */ /* 0x050fe4000bf06070 */
[----:B------:R-:W-:-:S02]  /*3410*/  VIMNMX.U32 R9, PT, PT, R8, UR6, !PT ;  /* 0x0000000608097c48 */ /* 0x000fc4000ffe0000 */
[----:B0-----:R-:W-:-:S04]  /*3420*/  SEL R10, RZ, 0x1, P0 ;  /* 0x00000001ff0a7807 */ /* 0x001fc80000000000 */
[----:B------:R-:W-:Y:S02]  /*3430*/  IADD3 R9, PT, PT, R9, -R8, -R10 ;  /* 0x8000000809097210 */ /* 0x000fe40007ffe80a */
[----:B---3--:R-:W-:-:S04]  /*3440*/  IADD3 R6, PT, PT, R11, 0xffffffe, RZ ;  /* 0x0ffffffe0b067810 */ /* 0x008fc80007ffe0ff */
[----:B------:R0:W3:Y:S02]  /*3450*/  F2I.FTZ.U32.TRUNC.NTZ R7, R6 ;  /* 0x0000000600077305 */ /* 0x0000e4000021f000 */
[----:B0-----:R-:W-:Y:S02]  /*3460*/  MOV R6, RZ ;  /* 0x000000ff00067202 */ /* 0x001fe40000000f00 */
[----:B---3--:R-:W-:-:S05]  /*3470*/  IADD3 R13, PT, PT, RZ, -R7, RZ ;  /* 0x80000007ff0d7210 */ /* 0x008fca0007ffe0ff */
        /* <DEDUP_REMOVED lines=16> */
[----:B------:R-:W0:Y:S01]  /*3580*/  LDCU.64 UR8, c[0x0][0x398] ;  /* 0x00007300ff0877ac */ /* 0x000e220008000a00 */
[----:B------:R-:W-:-:S04]  /*3590*/  IADD3 R6, PT, PT, R6, 0x1, RZ ;  /* 0x0000000106067810 */ /* 0x000fc80007ffe0ff */
[----:B------:R-:W-:Y:S01]  /*35a0*/  LOP3.LUT R10, R6, 0x3, RZ, 0xc0, !PT ;  /* 0x00000003060a7812 */ /* 0x000fe200078ec0ff */
[----:B------:R-:W-:-:S04]  /*35b0*/  IMAD.WIDE.U32 R6, R15, 0x2, RZ ;  /* 0x000000020f067825 */ /* 0x000fc800078e00ff */
[C---:B------:R-:W-:Y:S01]  /*35c0*/  IMAD R15, R10.reuse, R14, R15 ;  /* 0x0000000e0a0f7224 */ /* 0x040fe200078e020f */
[----:B------:R-:W-:Y:S02]  /*35d0*/  IADD3 R10, PT, PT, -R10, RZ, RZ ;  /* 0x000000ff0a0a7210 */ /* 0x000fe40007ffe1ff */
[----:B0-----:R-:W-:-:S04]  /*35e0*/  LEA R11, P1, R16, UR8, 0x1 ;  /* 0x00000008100b7c11 */ /* 0x001fc8000f8208ff */
[----:B------:R-:W-:-:S09]  /*35f0*/  LEA.HI.X R13, R16, UR9, R19, 0x1, P1 ;  /* 0x00000009100d7c11 */ /* 0x000fd200088f0c13 */
.L_x_3398:
[-C--:B-1----:R-:W-:Y:S02]  /*3600*/  IADD3 R20, P1, PT, R4, R6.reuse, RZ ;  /* 0x0000000604147210 */ /* 0x082fe40007f3e0ff */
[----:B0-----:R-:W-:-:S03]  /*3610*/  IADD3 R8, P2, PT, R2, R6, RZ ;  /* 0x0000000602087210 */ /* 0x001fc60007f5e0ff */
[----:B------:R-:W-:Y:S01]  /*3620*/  IMAD.X R21, R5, 0x1, R7, P1 ;  /* 0x0000000105157824 */ /* 0x000fe200008e0607 */
[----:B------:R-:W-:-:S04]  /*3630*/  IADD3.X R9, PT, PT, R3, R7, RZ, P2, !PT ;  /* 0x0000000703097210 */ /* 0x000fc800017fe4ff */
[----:B------:R-:W3:Y:S04]  /*3640*/  LDG.E.U16.CONSTANT R20, desc[UR4][R20.64] ;  /* 0x0000000414147981 */ /* 0x000ee8000c1e9500 */
[----:B------:R-:W4:Y:S01]  /*3650*/  LDG.E.U16.CONSTANT R8, desc[UR4][R8.64] ;  /* 0x0000000408087981 */ /* 0x000f22000c1e9500 */
[----:B------:R-:W-:Y:S02]  /*3660*/  MOV R23, 0x437c0000 ;  /* 0x437c000000177802 */ /* 0x000fe40000000f00 */
[----:B------:R-:W-:Y:S02]  /*3670*/  IADD3 R10, PT, PT, R10, 0x1, RZ ;  /* 0x000000010a0a7810 */ /* 0x000fe40007ffe0ff */
[----:B---3--:R-:W-:Y:S01]  /*3680*/  SHF.L.U32 R12, R20, 0x10, RZ ;  /* 0x00000010140c7819 */ /* 0x008fe200000006ff */
[----:B----4-:R-:W-:Y:S01]  /*3690*/  IMAD.U32 R17, R8, 0x10000, RZ ;  /* 0x0001000008117824 */ /* 0x010fe200078e00ff */
[----:B------:R-:W-:-:S03]  /*36a0*/  IADD3 R8, P1, PT, R6, R11, RZ ;  /* 0x0000000b06087210 */ /* 0x000fc60007f3e0ff */
[----:B------:R-:W-:Y:S01]  /*36b0*/  FADD R17, R12, R17 ;  /* 0x000000110c117221 */ /* 0x000fe20000000000 */
[----:B------:R-:W-:-:S03]  /*36c0*/  HFMA2 R12, -RZ, RZ, 0.96630859375, -0.0022525787353515625 ;  /* 0x3bbb989dff0c7431 */ /* 0x000fc600000001ff */
[----:B--2---:R-:W-:-:S04]  /*36d0*/  FADD R17, -R22, R17 ;  /* 0x0000001116117221 */ /* 0x004fc80000000100 */
[----:B------:R-:W-:-:S04]  /*36e0*/  FFMA.SAT R12, R17, R12, 0.5 ;  /* 0x3f000000110c7423 */ /* 0x000fc8000000200c */
[----:B------:R-:W-:-:S04]  /*36f0*/  FFMA.RM R12, R12, R23, 12582913 ;  /* 0x4b4000010c0c7423 */ /* 0x000fc80000004017 */
[C---:B------:R-:W-:Y:S01]  /*3700*/  FADD R18, R12.reuse, -12583039 ;  /* 0xcb40007f0c127421 */ /* 0x040fe20000000000 */
[----:B------:R-:W-:-:S03]  /*3710*/  IMAD.SHL.U32 R12, R12, 0x800000, RZ ;  /* 0x008000000c0c7824 */ /* 0x000fc600078e00ff */
[----:B------:R-:W-:-:S04]  /*3720*/  FFMA R18, R17, 1.4426950216293334961, -R18 ;  /* 0x3fb8aa3b11127823 */ /* 0x000fc80000000812 */
[----:B------:R-:W-:-:S04]  /*3730*/  FFMA R18, R17, 1.925963033500011079e-08, R18 ;  /* 0x32a5706011127823 */ /* 0x000fc80000000012 */
[----:B------:R-:W0:Y:S02]  /*3740*/  MUFU.EX2 R9, R18 ;  /* 0x0000001200097308 */ /* 0x000e240000000800 */
[----:B0-----:R-:W-:-:S04]  /*3750*/  FMUL R9, R12, R9 ;  /* 0x000000090c097220 */ /* 0x001fc80000400000 */
[----:B------:R-:W-:-:S05]  /*3760*/  FMUL R9, R9, R0 ;  /* 0x0000000009097220 */ /* 0x000fca0000400000 */
[----:B------:R-:W-:Y:S02]  /*3770*/  F2FP.BF16.F32.PACK_AB R12, RZ, R9 ;  /* 0x00000009ff0c723e */ /* 0x000fe400000010ff */
[----:B------:R-:W-:Y:S01]  /*3780*/  IADD3.X R9, PT, PT, R7, R13, RZ, P1, !PT ;  /* 0x0000000d07097210 */ /* 0x000fe20000ffe4ff */
[----:B------:R-:W-:Y:S01]  /*3790*/  IMAD.WIDE.U32 R6, R14, 0x2, R6 ;  /* 0x000000020e067825 */ /* 0x000fe200078e0006 */
[----:B------:R-:W-:-:S03]  /*37a0*/  ISETP.NE.AND P1, PT, R10, RZ, PT ;  /* 0x000000ff0a00720c */ /* 0x000fc60003f25270 */
[----:B------:R0:W-:Y:S10]  /*37b0*/  STG.E.U16 desc[UR4][R8.64], R12 ;  /* 0x0000000c08007986 */ /* 0x0001f4000c101504 */
[----:B------:R-:W-:Y:S05]  /*37c0*/  @P1 BRA `(.L_x_3398) ;  /* 0xfffffffc008c1947 */ /* 0x000fea000383ffff */
.L_x_3397:
[----:B------:R-:W-:Y:S05]  /*37d0*/  BSYNC.RECONVERGENT B0 ;  /* 0x0000000000007941 */ /* 0x000fea0003800200 */
.L_x_3396:
[----:B------:R-:W-:Y:S05]  /*37e0*/  @!P0 EXIT ;  /* 0x000000000000894d */ /* 0x000fea0003800000 */
.L_x_3399:
[----:B------:R-:W-:-:S04]  /*37f0*/  IMAD.WIDE.U32 R28, R15, 0x2, R4 ;  /* 0x000000020f1c7825 */ /* 0x000fc800078e0004 */
[----:B------:R-:W-:Y:S02]  /*3800*/  IMAD.WIDE.U32 R26, R15, 0x2, R2 ;  /* 0x000000020f1a7825 */ /* 0x000fe400078e0002 */
[----:B------:R-:W3:Y:S04]  /*3810*/  LDG.E.U16.CONSTANT R28, desc[UR4][R28.64] ;  /* 0x000000041c1c7981 */ /* 0x000ee8000c1e9500 */
[----:B------:R-:W4:Y:S01]  /*3820*/  LDG.E.U16.CONSTANT R26, desc[UR4][R26.64] ;  /* 0x000000041a1a7981 */ /* 0x000f22000c1e9500 */
[----:B------:R-:W-:-:S04]  /*3830*/  IMAD.IADD R21, R14, 0x1, R15 ;  /* 0x000000010e157824 */ /* 0x000fc800078e020f */
[C---:B0-----:R-:W-:Y:S01]  /*3840*/  IMAD.WIDE.U32 R12, R21.reuse, 0x2, R2 ;  /* 0x00000002150c7825 */ /* 0x041fe200078e0002 */
[----:B------:R-:W-:-:S03]  /*3850*/  IADD3 R11, PT, PT, R21, R14, RZ ;  /* 0x0000000e150b7210 */ /* 0x000fc60007ffe0ff */
[--C-:B------:R-:W-:Y:S02]  /*3860*/  IMAD.WIDE.U32 R24, R21, 0x2, R4.reuse ;  /* 0x0000000215187825 */ /* 0x100fe400078e0004 */
[----:B------:R-:W5:Y:S02]  /*3870*/  LDG.E.U16.CONSTANT R12, desc[UR4][R12.64] ;  /* 0x000000040c0c7981 */ /* 0x000f64000c1e9500 */
[C---:B------:R-:W-:Y:S02]  /*3880*/  IMAD.WIDE.U32 R8, R11.reuse, 0x2, R4 ;  /* 0x000000020b087825 */ /* 0x040fe400078e0004 */
[----:B------:R-:W5:Y:S02]  /*3890*/  LDG.E.U16.CONSTANT R24, desc[UR4][R24.64] ;  /* 0x0000000418187981 */ /* 0x000f64000c1e9500 */
[----:B------:R-:W-:Y:S02]  /*38a0*/  IMAD.WIDE.U32 R6, R11, 0x2, R2 ;  /* 0x000000020b067825 */ /* 0x000fe400078e0002 */
[----:B------:R-:W5:Y:S04]  /*38b0*/  LDG.E.U16.CONSTANT R8, desc[UR4][R8.64] ;  /* 0x0000000408087981 */ /* 0x000f68000c1e9500 */
[----:B------:R0:W5:Y:S01]  /*38c0*/  LDG.E.U16.CONSTANT R6, desc[UR4][R6.64] ;  /* 0x0000000406067981 */ /* 0x000162000c1e9500 */
[----:B------:R-:W-:Y:S01]  /*38d0*/  HFMA2 R17, -RZ, RZ, 0.96630859375, -0.0022525787353515625 ;  /* 0x3bbb989dff117431 */ /* 0x000fe200000001ff */
[----:B------:R-:W-:-:S02]  /*38e0*/  MOV R18, 0x437c0000 ;  /* 0x437c000000127802 */ /* 0x000fc40000000f00 */
[C---:B------:R-:W-:Y:S02]  /*38f0*/  IADD3 R21, P1, PT, R16.reuse, R21, RZ ;  /* 0x0000001510157210 */ /* 0x040fe40007f3e0ff */
[----:B0-----:R-:W-:Y:S02]  /*3900*/  IADD3 R7, P0, PT, R16, R15, RZ ;  /* 0x0000000f10077210 */ /* 0x001fe40007f1e0ff */
[----:B---3--:R-:W-:Y:S01]  /*3910*/  SHF.L.U32 R23, R28, 0x10, RZ ;  /* 0x000000101c177819 */ /* 0x008fe200000006ff */
[----:B----4-:R-:W-:-:S04]  /*3920*/  IMAD.U32 R26, R26, 0x10000, RZ ;  /* 0x000100001a1a7824 */ /* 0x010fc800078e00ff */
[----:B------:R-:W-:-:S04]  /*3930*/  FADD R23, R23, R26 ;  /* 0x0000001a17177221 */ /* 0x000fc80000000000 */
[----:B-12---:R-:W-:-:S04]  /*3940*/  FADD R20, -R22, R23 ;  /* 0x0000001716147221 */ /* 0x006fc80000000100 */
[----:B------:R-:W-:-:S04]  /*3950*/  FFMA.SAT R23, R20, R17, 0.5 ;  /* 0x3f00000014177423 */ /* 0x000fc80000002011 */
[----:B------:R-:W-:-:S04]  /*3960*/  FFMA.RM R10, R23, R18, 12582913 ;  /* 0x4b400001170a7423 */ /* 0x000fc80000004012 */
[----:B------:R-:W-:Y:S01]  /*3970*/  FADD R13, R10, -12583039 ;  /* 0xcb40007f0a0d7421 */ /* 0x000fe20000000000 */
[----:B-----5:R-:W-:Y:S01]  /*3980*/  SHF.L.U32 R23, R8, 0x10, RZ ;  /* 0x0000001008177819 */ /* 0x020fe200000006ff */
[----:B------:R-:W-:Y:S02]  /*3990*/  IMAD.U32 R6, R6, 0x10000, RZ ;  /* 0x0001000006067824 */ /* 0x000fe400078e00ff */
[----:B------:R-:W-:Y:S01]  /*39a0*/  FFMA R13, R20, 1.4426950216293334961, -R13 ;  /* 0x3fb8aa3b140d7823 */ /* 0x000fe2000000080d */
[----:B------:R-:W-:Y:S01]  /*39b0*/  SHF.L.U32 R12, R12, 0x10, RZ ;  /* 0x000000100c0c7819 */ /* 0x000fe200000006ff */
[----:B------:R-:W-:Y:S02]  /*39c0*/  IMAD.U32 R9, R24, 0x10000, RZ ;  /* 0x0001000018097824 */ /* 0x000fe400078e00ff */
[----:B------:R-:W-:Y:S01]  /*39d0*/  FADD R23, R23, R6 ;  /* 0x0000000617177221 */ /* 0x000fe20000000000 */
[----:B------:R-:W-:Y:S01]  /*39e0*/  FFMA R13, R20, 1.925963033500011079e-08, R13 ;  /* 0x32a57060140d7823 */ /* 0x000fe2000000000d */
[----:B------:R-:W-:-:S02]  /*39f0*/  FADD R9, R9, R12 ;  /* 0x0000000c09097221 */ /* 0x000fc40000000000 */
[C---:B------:R-:W-:Y:S01]  /*3a00*/  FADD R26, -R22.reuse, R23 ;  /* 0x00000017161a7221 */ /* 0x040fe20000000100 */
[----:B------:R0:W1:Y:S01]  /*3a10*/  MUFU.EX2 R27, R13 ;  /* 0x0000000d001b7308 */ /* 0x0000620000000800 */
[----:B------:R-:W-:Y:S02]  /*3a20*/  FADD R24, -R22, R9 ;  /* 0x0000000916187221 */ /* 0x000fe40000000100 */
[----:B------:R-:W-:Y:S01]  /*3a30*/  FFMA.SAT R23, R26, R17, 0.5 ;  /* 0x3f0000001a177423 */ /* 0x000fe20000002011 */
[----:B------:R-:W-:Y:S01]  /*3a40*/  IADD3.X R20, PT, PT, RZ, R19, RZ, P0, !PT ;  /* 0x00000013ff147210 */ /* 0x000fe200007fe4ff */
[----:B------:R-:W-:Y:S02]  /*3a50*/  FFMA.SAT R15, R24, R17, 0.5 ;  /* 0x3f000000180f7423 */ /* 0x000fe40000002011 */
[-C--:B------:R-:W-:Y:S01]  /*3a60*/  FFMA.RM R23, R23, R18.reuse, 12582913 ;  /* 0x4b40000117177423 */ /* 0x080fe20000004012 */
[----:B------:R-:W-:Y:S02]  /*3a70*/  LEA R6, P0, R7, UR10, 0x1 ;  /* 0x0000000a07067c11 */ /* 0x000fe4000f8008ff */
[----:B------:R-:W-:Y:S01]  /*3a80*/  IADD3.X R12, PT, PT, RZ, R19, RZ, P1, !PT ;  /* 0x00000013ff0c7210 */ /* 0x000fe20000ffe4ff */
[----:B------:R-:W-:Y:S01]  /*3a90*/  FFMA.RM R15, R15, R18, 12582913 ;  /* 0x4b4000010f0f7423 */ /* 0x000fe20000004012 */
[----:B------:R-:W-:Y:S01]  /*3aa0*/  LEA R8, P1, R21, UR10, 0x1 ;  /* 0x0000000a15087c11 */ /* 0x000fe2000f8208ff */
[----:B------:R-:W-:Y:S01]  /*3ab0*/  FADD R25, R23, -12583039 ;  /* 0xcb40007f17197421 */ /* 0x000fe20000000000 */
[----:B------:R-:W-:Y:S01]  /*3ac0*/  LEA.HI.X R7, R7, UR11, R20, 0x1, P0 ;  /* 0x0000000b07077c11 */ /* 0x000fe200080f0c14 */
[----:B------:R-:W-:Y:S01]  /*3ad0*/  IMAD.SHL.U32 R10, R10, 0x800000, RZ ;  /* 0x008000000a0a7824 */ /* 0x000fe200078e00ff */
[----:B------:R-:W-:Y:S01]  /*3ae0*/  IADD3 R20, P0, PT, R16, R11, RZ ;  /* 0x0000000b10147210 */ /* 0x000fe20007f1e0ff */
[----:B0-----:R-:W-:Y:S01]  /*3af0*/  FADD R13, R15, -12583039 ;  /* 0xcb40007f0f0d7421 */ /* 0x001fe20000000000 */
[----:B------:R-:W-:Y:S01]  /*3b00*/  LEA.HI.X R9, R21, UR11, R12, 0x1, P1 ;  /* 0x0000000b15097c11 */ /* 0x000fe200088f0c0c */
[----:B------:R-:W-:Y:S01]  /*3b10*/  FFMA R21, R26, 1.4426950216293334961, -R25 ;  /* 0x3fb8aa3b1a157823 */ /* 0x000fe20000000819 */
[----:B------:R-:W-:Y:S01]  /*3b20*/  IADD3 R25, PT, PT, R11, R14, RZ ;  /* 0x0000000e0b197210 */ /* 0x000fe20007ffe0ff */
[----:B-1----:R-:W-:Y:S01]  /*3b30*/  FMUL R27, R10, R27 ;  /* 0x0000001b0a1b7220 */ /* 0x002fe20000400000 */
[----:B------:R-:W-:Y:S01]  /*3b40*/  IADD3.X R11, PT, PT, RZ, R19, RZ, P0, !PT ;  /* 0x00000013ff0b7210 */ /* 0x000fe200007fe4ff */
[----:B------:R-:W-:Y:S01]  /*3b50*/  FFMA R13, R24, 1.4426950216293334961, -R13 ;  /* 0x3fb8aa3b180d7823 */ /* 0x000fe2000000080d */
[----:B------:R-:W-:Y:S01]  /*3b60*/  LEA R10, P0, R20, UR10, 0x1 ;  /* 0x0000000a140a7c11 */ /* 0x000fe2000f8008ff */
[----:B------:R-:W-:-:S02]  /*3b70*/  FFMA R26, R26, 1.925963033500011079e-08, R21 ;  /* 0x32a570601a1a7823 */ /* 0x000fc40000000015 */
[----:B------:R-:W-:Y:S01]  /*3b80*/  FFMA R24, R24, 1.925963033500011079e-08, R13 ;  /* 0x32a5706018187823 */ /* 0x000fe2000000000d */
[----:B------:R-:W-:Y:S01]  /*3b90*/  LEA.HI.X R11, R20, UR11, R11, 0x1, P0 ;  /* 0x0000000b140b7c11 */ /* 0x000fe200080f0c0b */
[----:B------:R-:W-:-:S04]  /*3ba0*/  IMAD.WIDE.U32 R20, R25, 0x2, R2 ;  /* 0x0000000219147825 */ /* 0x000fc800078e0002 */
[----:B------:R-:W-:Y:S02]  /*3bb0*/  IMAD.WIDE.U32 R12, R25, 0x2, R4 ;  /* 0x00000002190c7825 */ /* 0x000fe400078e0004 */
[----:B------:R-:W2:Y:S04]  /*3bc0*/  LDG.E.U16.CONSTANT R20, desc[UR4][R20.64] ;  /* 0x0000000414147981 */ /* 0x000ea8000c1e9500 */
[----:B------:R0:W3:Y:S01]  /*3bd0*/  LDG.E.U16.CONSTANT R12, desc[UR4][R12.64] ;  /* 0x000000040c0c7981 */ /* 0x0000e2000c1e9500 */
[----:B------:R-:W1:Y:S01]  /*3be0*/  MUFU.EX2 R24, R24 ;  /* 0x0000001800187308 */ /* 0x000e620000000800 */
[----:B------:R-:W-:-:S07]  /*3bf0*/  SHF.L.U32 R15, R15, 0x17, RZ ;  /* 0x000000170f0f7819 */ /* 0x000fce00000006ff */
[----:B------:R-:W4:Y:S01]  /*3c00*/  MUFU.EX2 R26, R26 ;  /* 0x0000001a001a7308 */ /* 0x000f220000000800 */
[----:B------:R-:W-:Y:S01]  /*3c10*/  IMAD.SHL.U32 R23, R23, 0x800000, RZ ;  /* 0x0080000017177824 */ /* 0x000fe200078e00ff */
[----:B0-----:R-:W-:Y:S01]  /*3c20*/  IADD3 R13, P0, PT, R16, R25, RZ ;  /* 0x00000019100d7210 */ /* 0x001fe20007f1e0ff */
[----:B-1----:R-:W-:Y:S01]  /*3c30*/  FMUL R15, R15, R24 ;  /* 0x000000180f0f7220 */ /* 0x002fe20000400000 */
[----:B------:R-:W-:-:S03]  /*3c40*/  FMUL R27, R27, R0 ;  /* 0x000000001b1b7220 */ /* 0x000fc60000400000 */
[----:B------:R-:W-:Y:S01]  /*3c50*/  FMUL R15, R15, R0 ;  /* 0x000000000f0f7220 */ /* 0x000fe20000400000 */
[----:B----4-:R-:W-:-:S04]  /*3c60*/  FMUL R23, R23, R26 ;  /* 0x0000001a17177220 */ /* 0x010fc80000400000 */
[----:B------:R-:W-:Y:S01]  /*3c70*/  F2FP.BF16.F32.PACK_AB R15, RZ, R15 ;  /* 0x0000000fff0f723e */ /* 0x000fe200000010ff */
[----:B------:R-:W-:Y:S01]  /*3c80*/  FMUL R23, R23, R0 ;  /* 0x0000000017177220 */ /* 0x000fe20000400000 */
[----:B------:R-:W-:-:S04]  /*3c90*/  F2FP.BF16.F32.PACK_AB R27, RZ, R27 ;  /* 0x0000001bff1b723e */ /* 0x000fc800000010ff */
[----:B------:R-:W-:Y:S01]  /*3ca0*/  F2FP.BF16.F32.PACK_AB R23, RZ, R23 ;  /* 0x00000017ff17723e */ /* 0x000fe200000010ff */
[----:B------:R4:W-:Y:S01]  /*3cb0*/  STG.E.U16 desc[UR4][R6.64], R27 ;  /* 0x0000001b06007986 */ /* 0x0009e2000c101504 */
[----:B--2---:R-:W-:Y:S01]  /*3cc0*/  SHF.L.U32 R28, R20, 0x10, RZ ;  /* 0x00000010141c7819 */ /* 0x004fe200000006ff */
[----:B---3--:R-:W-:-:S04]  /*3cd0*/  IMAD.U32 R29, R12, 0x10000, RZ ;  /* 0x000100000c1d7824 */ /* 0x008fc800078e00ff */
[----:B------:R-:W-:-:S04]  /*3ce0*/  FADD R29, R29, R28 ;  /* 0x0000001c1d1d7221 */ /* 0x000fc80000000000 */
[----:B------:R-:W-:-:S04]  /*3cf0*/  FADD R28, -R22, R29 ;  /* 0x0000001d161c7221 */ /* 0x000fc80000000100 */
[----:B------:R-:W-:-:S04]  /*3d00*/  FFMA.SAT R17, R28, R17, 0.5 ;  /* 0x3f0000001c117423 */ /* 0x000fc80000002011 */
[----:B------:R-:W-:-:S04]  /*3d10*/  FFMA.RM R18, R17, R18, 12582913 ;  /* 0x4b40000111127423 */ /* 0x000fc80000004012 */
[----:B------:R-:W-:-:S04]  /*3d20*/  FADD R17, R18, -12583039 ;  /* 0xcb40007f12117421 */ /* 0x000fc80000000000 */
[----:B------:R-:W-:-:S04]  /*3d30*/  FFMA R17, R28, 1.4426950216293334961, -R17 ;  /* 0x3fb8aa3b1c117823 */ /* 0x000fc80000000811 */
[----:B------:R-:W-:-:S04]  /*3d40*/  FFMA R17, R28, 1.925963033500011079e-08, R17 ;  /* 0x32a570601c117823 */ /* 0x000fc80000000011 */
[----:B------:R0:W1:Y:S01]  /*3d50*/  MUFU.EX2 R12, R17 ;  /* 0x00000011000c7308 */ /* 0x0000620000000800 */
[----:B------:R-:W-:Y:S02]  /*3d60*/  SHF.L.U32 R21, R18, 0x17, RZ ;  /* 0x0000001712157819 */ /* 0x000fe400000006ff */
[----:B------:R-:W-:Y:S02]  /*3d70*/  IADD3.X R18, PT, PT, RZ, R19, RZ, P0, !PT ;  /* 0x00000013ff127210 */ /* 0x000fe400007fe4ff */
[----:B0-----:R-:W-:Y:S01]  /*3d80*/  PRMT R17, R15, 0x7610, R17 ;  /* 0x000076100f117816 */ /* 0x001fe20000000011 */
[----:B-1----:R-:W-:Y:S01]  /*3d90*/  FMUL R21, R21, R12 ;  /* 0x0000000c15157220 */ /* 0x002fe20000400000 */
[----:B------:R-:W-:-:S03]  /*3da0*/  LEA R12, P0, R13, UR10, 0x1 ;  /* 0x0000000a0d0c7c11 */ /* 0x000fc6000f8008ff */
[----:B------:R-:W-:Y:S01]  /*3db0*/  FMUL R21, R21, R0 ;  /* 0x0000000015157220 */ /* 0x000fe20000400000 */
[----:B------:R-:W-:Y:S01]  /*3dc0*/  LEA.HI.X R13, R13, UR11, R18, 0x1, P0 ;  /* 0x0000000b0d0d7c11 */ /* 0x000fe200080f0c12 */
[----:B------:R4:W-:Y:S03]  /*3dd0*/  STG.E.U16 desc[UR4][R8.64], R17 ;  /* 0x0000001108007986 */ /* 0x0009e6000c101504 */
[----:B------:R-:W-:Y:S01]  /*3de0*/  F2FP.BF16.F32.PACK_AB R21, RZ, R21 ;  /* 0x00000015ff15723e */ /* 0x000fe200000010ff */
[----:B------:R4:W-:Y:S01]  /*3df0*/  STG.E.U16 desc[UR4][R10.64], R23 ;  /* 0x000000170a007986 */ /* 0x0009e2000c101504 */
[----:B------:R-:W-:-:S03]  /*3e00*/  IMAD.IADD R15, R25, 0x1, R14 ;  /* 0x00000001190f7824 */ /* 0x000fc600078e020e */
[----:B------:R4:W-:Y:S02]  /*3e10*/  STG.E.U16 desc[UR4][R12.64], R21 ;  /* 0x000000150c007986 */ /* 0x0009e4000c101504 */
[----:B------:R-:W-:-:S13]  /*3e20*/  ISETP.GE.AND P0, PT, R15, UR6, PT ;  /* 0x000000060f007c0c */ /* 0x000fda000bf06270 */
[----:B----4-:R-:W-:Y:S05]  /*3e30*/  @!P0 BRA `(.L_x_3399) ;  /* 0xfffffff8006c8947 */ /* 0x010fea000383ffff */
[----:B------:R-:W-:Y:S05]  /*3e40*/  EXIT ;  /* 0x000000000000794d */ /* 0x000fea0003800000 */
.L_x_3370:
[----:B------:R-:W-:Y:S01]  /*3e50*/  HFMA2 R13, -RZ, RZ, 0, 9.5367431640625e-07 ;  /* 0x00000010ff0d7431 */ /* 0x000fe200000001ff */
[----:B------:R-:W-:Y:S01]  /*3e60*/  MOV R21, 0x1f ;  /* 0x0000001f00157802 */ /* 0x000fe20000000f00 */
[----:B------:R-:W-:-:S07]  /*3e70*/  IMAD.MOV.U32 R12, RZ, RZ, -0x1 ;  /* 0xffffffffff0c7424 */ /* 0x000fce00078e00ff */
[----:B01----:R-:W-:Y:S05]  /*3e80*/  WARPSYNC.COLLECTIVE R12, `(.L_x_3400) ;  /* 0x000000000c087348 */ /* 0x003fea0003c00000 */
[----:B-1----:R1:W2:Y:S02]  /*3e90*/  SHFL.DOWN P2, R11, R6, R13, R21 ;  /* 0x0800000d060b7389 */ /* 0x0022a40000040015 */
[----:B012---:R-:W-:Y:S05]  /*3ea0*/  ENDCOLLECTIVE ;  /* 0x000000000000791b */ /* 0x007fea0003800000 */
.L_x_3400:
[----:B------:R-:W-:Y:S01]  /*3eb0*/  IMAD.MOV.U32 R13, RZ, RZ, 0x8 ;  /* 0x00000008ff0d7424 */ /* 0x000fe200078e00ff */
[----:B------:R-:W-:-:S04]  /*3ec0*/  MOV R7, R11 ;  /* 0x0000000b00077202 */ /* 0x000fc80000000f00 */
[----:B------:R-:W-:-:S04]  /*3ed0*/  FMNMX R7, R7, R6, !PT ;  /* 0x0000000607077209 */ /* 0x000fc80007800000 */
[----:B------:R-:W-:-:S07]  /*3ee0*/  MOV R6, R7 ;  /* 0x0000000700067202 */ /* 0x000fce0000000f00 */
[----:B------:R-:W-:Y:S05]  /*3ef0*/  WARPSYNC.COLLECTIVE R12, `(.L_x_3401) ;  /* 0x000000000c087348 */ /* 0x000fea0003c00000 */
[----:B------:R0:W1:Y:S02]  /*3f00*/  SHFL.DOWN P2, R11, R6, R13, R21 ;  /* 0x0800000d060b7389 */ /* 0x0000640000040015 */
[----:B01----:R-:W-:Y:S05]  /*3f10*/  ENDCOLLECTIVE ;  /* 0x000000000000791b */ /* 0x003fea0003800000 */
.L_x_3401:
[----:B------:R-:W-:Y:S01]  /*3f20*/  IMAD.MOV.U32 R13, RZ, RZ, 0x4 ;  /* 0x00000004ff0d7424 */ /* 0x000fe200078e00ff */
[----:B------:R-:W-:-:S04]  /*3f30*/  MOV R8, R11 ;  /* 0x0000000b00087202 */ /* 0x000fc80000000f00 */
[----:B------:R-:W-:-:S04]  /*3f40*/  FMNMX R8, R7, R8, !PT ;  /* 0x0000000807087209 */ /* 0x000fc80007800000 */
[----:B------:R-:W-:-:S07]  /*3f50*/  MOV R6, R8 ;  /* 0x0000000800067202 */ /* 0x000fce0000000f00 */
[----:B------:R-:W-:Y:S05]  /*3f60*/  WARPSYNC.COLLECTIVE R12, `(.L_x_3402) ;  /* 0x000000000c087348 */ /* 0x000fea0003c00000 */
[----:B------:R0:W1:Y:S02]  /*3f70*/  SHFL.DOWN P2, R11, R6, R13, R21 ;  /* 0x0800000d060b7389 */ /* 0x0000640000040015 */
[----:B01----:R-:W-:Y:S05]  /*3f80*/  ENDCOLLECTIVE ;  /* 0x000000000000791b */ /* 0x003fea0003800000 */
.L_x_3402:
[----:B------:R-:W-:Y:S01]  /*3f90*/  IMAD.MOV.U32 R13, RZ, RZ, 0x2 ;  /* 0x00000002ff0d7424 */ /* 0x000fe200078e00ff */
[----:B------:R-:W-:-:S04]  /*3fa0*/  MOV R9, R11 ;  /* 0x0000000b00097202 */ /* 0x000fc80000000f00 */
[----:B------:R-:W-:-:S04]  /*3fb0*/  FMNMX R9, R8, R9, !PT ;  /* 0x0000000908097209 */ /* 0x000fc80007800000 */
[----:B------:R-:W-:-:S07]  /*3fc0*/  MOV R6, R9 ;  /* 0x0000000900067202 */ /* 0x000fce0000000f00 */
[----:B------:R-:W-:Y:S05]  /*3fd0*/  WARPSYNC.COLLECTIVE R12, `(.L_x_3403) ;  /* 0x000000000c087348 */ /* 0x000fea0003c00000 */
[----:B------:R0:W1:Y:S02]  /*3fe0*/  SHFL.DOWN P2, R11, R6, R13, R21 ;  /* 0x0800000d060b7389 */ /* 0x0000640000040015 */
[----:B01----:R-:W-:Y:S05]  /*3ff0*/  ENDCOLLECTIVE ;  /* 0x000000000000791b */ /* 0x003fea0003800000 */
.L_x_3403:
[----:B------:R-:W-:Y:S01]  /*4000*/  IMAD.MOV.U32 R13, RZ, RZ, 0x1 ;  /* 0x00000001ff0d7424 */ /* 0x000fe200078e00ff */
[----:B------:R-:W-:-:S04]  /*4010*/  MOV R10, R11 ;  /* 0x0000000b000a7202 */ /* 0x000fc80000000f00 */
[----:B------:R-:W-:-:S04]  /*4020*/  FMNMX R10, R9, R10, !PT ;  /* 0x0000000a090a7209 */ /* 0x000fc80007800000 */
[----:B------:R-:W-:-:S07]  /*4030*/  MOV R6, R10 ;  /* 0x0000000a00067202 */ /* 0x000fce0000000f00 */
[----:B------:R-:W-:Y:S05]  /*4040*/  WARPSYNC.COLLECTIVE R12, `(.L_x_3404) ;  /* 0x000000000c087348 */ /* 0x000fea0003c00000 */
[----:B------:R0:W1:Y:S02]  /*4050*/  SHFL.DOWN P2, R11, R6, R13, R21 ;  /* 0x0800000d060b7389 */ /* 0x0000640000040015 */
[----:B01----:R-:W-:Y:S05]  /*4060*/  ENDCOLLECTIVE ;  /* 0x000000000000791b */ /* 0x003fea0003800000 */
.L_x_3404:
[----:B------:R-:W-:Y:S05]  /*4070*/  BRA `(.L_x_3405) ;  /* 0xffffffd000dc7947 */ /* 0x000fea000383ffff */
.L_x_3388:
[----:B------:R-:W-:Y:S01]  /*4080*/  HFMA2 R13, -RZ, RZ, 0, 9.5367431640625e-07 ;  /* 0x00000010ff0d7431 */ /* 0x000fe200000001ff */
[----:B------:R-:W-:Y:S01]  /*4090*/  MOV R21, 0x1f ;  /* 0x0000001f00157802 */ /* 0x000fe20000000f00 */
[----:B------:R-:W-:-:S07]  /*40a0*/  IMAD.MOV.U32 R12, RZ, RZ, -0x1 ;  /* 0xffffffffff0c7424 */ /* 0x000fce00078e00ff */
[----:B0123--:R-:W-:Y:S05]  /*40b0*/  WARPSYNC.COLLECTIVE R12, `(.L_x_3406) ;  /* 0x000000000c087348 */ /* 0x00ffea0003c00000 */
[----:B---3--:R3:W4:Y:S02]  /*40c0*/  SHFL.DOWN P2, R11, R6, R13, R21 ;  /* 0x0800000d060b7389 */ /* 0x0087240000040015 */
[----:B01234-:R-:W-:Y:S05]  /*40d0*/  ENDCOLLECTIVE ;  /* 0x000000000000791b */ /* 0x01ffea0003800000 */
.L_x_3406:
[----:B------:R-:W-:Y:S01]  /*40e0*/  IMAD.MOV.U32 R13, RZ, RZ, 0x8 ;  /* 0x00000008ff0d7424 */ /* 0x000fe200078e00ff */
[----:B------:R-:W-:-:S05]  /*40f0*/  MOV R7, R11 ;  /* 0x0000000b00077202 */ /* 0x000fca0000000f00 */
[----:B------:R-:W-:-:S05]  /*4100*/  FADD R7, R7, R6 ;  /* 0x0000000607077221 */ /* 0x000fca0000000000 */
[----:B------:R-:W-:-:S07]  /*4110*/  MOV R6, R7 ;  /* 0x0000000700067202 */ /* 0x000fce0000000f00 */
[----:B------:R-:W-:Y:S05]  /*4120*/  WARPSYNC.COLLECTIVE R12, `(.L_x_3407) ;  /* 0x000000000c087348 */ /* 0x000fea0003c00000 */
[----:B------:R0:W1:Y:S02]  /*4130*/  SHFL.DOWN P2, R11, R6, R13, R21 ;  /* 0x0800000d060b7389 */ /* 0x0000640000040015 */
[----:B01----:R-:W-:Y:S05]  /*4140*/  ENDCOLLECTIVE ;  /* 0x000000000000791b */ /* 0x003fea0003800000 */
.L_x_3407:
[----:B------:R-:W-:Y:S01]  /*4150*/  IMAD.MOV.U32 R13, RZ, RZ, 0x4 ;  /* 0x00000004ff0d7424 */ /* 0x000fe200078e00ff */
[----:B------:R-:W-:-:S05]  /*4160*/  MOV R8, R11 ;  /* 0x0000000b00087202 */ /* 0x000fca0000000f00 */
[----:B------:R-:W-:-:S05]  /*4170*/  FADD R8, R7, R8 ;  /* 0x0000000807087221 */ /* 0x000fca0000000000 */
[----:B------:R-:W-:-:S07]  /*4180*/  MOV R6, R8 ;  /* 0x0000000800067202 */ /* 0x000fce0000000f00 */
[----:B------:R-:W-:Y:S05]  /*4190*/  WARPSYNC.COLLECTIVE R12, `(.L_x_3408) ;  /* 0x000000000c087348 */ /* 0x000fea0003c00000 */
[----:B------:R0:W1:Y:S02]  /*41a0*/  SHFL.DOWN P2, R11, R6, R13, R21 ;  /* 0x0800000d060b7389 */ /* 0x0000640000040015 */
[----:B01----:R-:W-:Y:S05]  /*41b0*/  ENDCOLLECTIVE ;  /* 0x000000000000791b */ /* 0x003fea0003800000 */
.L_x_3408:
[----:B------:R-:W-:Y:S01]  /*41c0*/  IMAD.MOV.U32 R13, RZ, RZ, 0x2 ;  /* 0x00000002ff0d7424 */ /* 0x000fe200078e00ff */
[----:B------:R-:W-:-:S05]  /*41d0*/  MOV R9, R11 ;  /* 0x0000000b00097202 */ /* 0x000fca0000000f00 */
[----:B------:R-:W-:-:S05]  /*41e0*/  FADD R9, R8, R9 ;  /* 0x0000000908097221 */ /* 0x000fca0000000000 */
[----:B------:R-:W-:-:S07]  /*41f0*/  MOV R6, R9 ;  /* 0x0000000900067202 */ /* 0x000fce0000000f00 */
[----:B------:R-:W-:Y:S05]  /*4200*/  WARPSYNC.COLLECTIVE R12, `(.L_x_3409) ;  /* 0x000000000c087348 */ /* 0x000fea0003c00000 */
[----:B------:R0:W1:Y:S02]  /*4210*/  SHFL.DOWN P2, R11, R6, R13, R21 ;  /* 0x0800000d060b7389 */ /* 0x0000640000040015 */
[----:B01----:R-:W-:Y:S05]  /*4220*/  ENDCOLLECTIVE ;  /* 0x000000000000791b */ /* 0x003fea0003800000 */
.L_x_3409:
[----:B------:R-:W-:Y:S01]  /*4230*/  IMAD.MOV.U32 R13, RZ, RZ, 0x1 ;  /* 0x00000001ff0d7424 */ /* 0x000fe200078e00ff */
[----:B------:R-:W-:-:S05]  /*4240*/  MOV R10, R11 ;  /* 0x0000000b000a7202 */ /* 0x000fca0000000f00 */
[----:B------:R-:W-:-:S05]  /*4250*/  FADD R10, R9, R10 ;  /* 0x0000000a090a7221 */ /* 0x000fca0000000000 */
[----:B------:R-:W-:-:S07]  /*4260*/  MOV R6, R10 ;  /* 0x0000000a00067202 */ /* 0x000fce0000000f00 */
[----:B------:R-:W-:Y:S05]  /*4270*/  WARPSYNC.COLLECTIVE R12, `(.L_x_3410) ;  /* 0x000000000c087348 */ /* 0x000fea0003c00000 */
[----:B------:R0:W1:Y:S02]  /*4280*/  SHFL.DOWN P2, R11, R6, R13, R21 ;  /* 0x0800000d060b7389 */ /* 0x0000640000040015 */
[----:B01----:R-:W-:Y:S05]  /*4290*/  ENDCOLLECTIVE ;  /* 0x000000000000791b */ /* 0x003fea0003800000 */
.L_x_3410:
[----:B------:R-:W-:Y:S05]  /*42a0*/  BRA `(.L_x_3411) ;  /* 0xffffffe4007c7947 */ /* 0x000fea000383ffff */
        .weak           $__internal_7_$__cuda_sm20_rcp_rn_f32_slowpath
        .type           $__internal_7_$__cuda_sm20_rcp_rn_f32_slowpath,@function
        .size           $__internal_7_$__cuda_sm20_rcp_rn_f32_slowpath,(.L_x_3639 - $__internal_7_$__cuda_sm20_rcp_rn_f32_slowpath)
$__internal_7_$__cuda_sm20_rcp_rn_f32_slowpath:
        /* <DEDUP_REMOVED lines=15> */
.L_x_3412:
[----:B------:R-:W-:-:S05]  /*43a0*/  VIADD R8, R7, 0xffffff03 ;  /* 0xffffff0307087836 */ /* 0x000fca0000000000 */
[----:B------:R-:W-:-:S13]  /*43b0*/  ISETP.GT.U32.AND P0, PT, R8, 0x1, PT ;  /* 0x000000010800780c */ /* 0x000fda0003f04070 */
[----:B------:R-:W-:Y:S05]  /*43c0*/  @P0 BRA `(.L_x_3414) ;  /* 0x0000000000780947 */ /* 0x000fea0003800000 */
[----:B------:R-:W-:Y:S01]  /*43d0*/  LOP3.LUT R9, R0, 0x7fffff, RZ, 0xc0, !PT ;  /* 0x007fffff00097812 */ /* 0x000fe200078ec0ff */
[----:B------:R-:W-:-:S03]  /*43e0*/  HFMA2 R13, -RZ, RZ, 0, 1.78813934326171875e-07 ;  /* 0x00000003ff0d7431 */ /* 0x000fc600000001ff */
[----:B------:R-:W-:-:S04]  /*43f0*/  LOP3.LUT R9, R9, 0x3f800000, RZ, 0xfc, !PT ;  /* 0x3f80000009097812 */ /* 0x000fc800078efcff */
[----:B------:R-:W0:Y:S01]  /*4400*/  MUFU.RCP R10, R9 ;  /* 0x00000009000a7308 */ /* 0x000e220000001000 */
[----:B------:R-:W-:Y:S01]  /*4410*/  SHF.L.U32 R18, R13, R8, RZ ;  /* 0x000000080d127219 */ /* 0x000fe200000006ff */
        /* <DEDUP_REMOVED lines=25> */
.L_x_3414:
[----:B------:R0:W1:Y:S02]  /*45b0*/  MUFU.RCP R7, R0 ;  /* 0x0000000000077308 */ /* 0x0000640000001000 */
.L_x_3413:
[----:B0123--:R-:W-:Y:S02]  /*45c0*/  MOV R0, R7 ;  /* 0x0000000700007202 */ /* 0x00ffe40000000f00 */
[----:B------:R-:W-:-:S04]  /*45d0*/  MOV R7, 0x0 ;  /* 0x0000000000077802 */ /* 0x000fc80000000f00 */
[----:B------:R-:W-:Y:S05]  /*45e0*/  RET.REL.NODEC R6 `(_Z25softmax_with_sinks_kernelI13__nv_bfloat16EvPKT_S3_S3_PS1_iiiif) ;  /* 0xffffffb806847950 */ /* 0x000fea0003c3ffff */
.L_x_3415:
        /* <DEDUP_REMOVED lines=9> */
.L_x_3639:


//--------------------- .text._Z25softmax_with_sinks_kernelI6__halfEvPKT_S3_S3_PS1_iiiif --------------------------
	.section	.text._Z25softmax_with_sinks_kernelI6__halfEvPKT_S3_S3_PS1_iiiif,"ax",@progbits
	.align	128
        .global         _Z25softmax_with_sinks_kernelI6__halfEvPKT_S3_S3_PS1_iiiif
        .type           _Z25softmax_with_sinks_kernelI6__halfEvPKT_S3_S3_PS1_iiiif,@function
        .size           _Z25softmax_with_sinks_kernelI6__halfEvPKT_S3_S3_PS1_iiiif,(.L_x_3640 - _Z25softmax_with_sinks_kernelI6__halfEvPKT_S3_S3_PS1_iiiif)
        .other          _Z25softmax_with_sinks_kernelI6__halfEvPKT_S3_S3_PS1_iiiif,@"STO_CUDA_ENTRY STV_DEFAULT"
_Z25softmax_with_sinks_kernelI6__halfEvPKT_S3_S3_PS1_iiiif:
.text._Z25softmax_with_sinks_kernelI6__halfEvPKT_S3_S3_PS1_iiiif:
        /* <DEDUP_REMOVED lines=15> */
[----:B-1----:R-:W-:Y:S01]  /*00f0*/  IMAD.MOV.U32 R4, RZ, RZ, RZ ;  /* 0x000000ffff047224 */ /* 0x002fe200078e00ff */
[----:B--2---:R-:W-:-:S05]  /*0100*/  IADD3 R8, PT, PT, RZ, -R5, RZ ;  /* 0x80000005ff087210 */ /* 0x004fca0007ffe0ff */
[----:B------:R-:W-:Y:S01]  /*0110*/  IMAD R11, R8, R9, RZ ;  /* 0x00000009080b7224 */ /* 0x000fe200078e02ff */
[----:B------:R-:W-:-:S03]  /*0120*/  IABS R8, R3 ;  /* 0x0000000300087213 */ /* 0x000fc60000000000 */
[----:B------:R-:W-:Y:S01]  /*0130*/  IMAD.HI.U32 R5, R5, R11, R4 ;  /* 0x0000000b05057227 */ /* 0x000fe200078e0004 */
[----:B------:R-:W-:-:S04]  /*0140*/  MOV R11, R8 ;  /* 0x00000008000b7202 */ /* 0x000fc80000000f00 */
[----:B------:R-:W1:Y:S01]  /*0150*/  I2F.RP R8, R11 ;  /* 0x0000000b00087306 */ /* 0x000e620000209400 */
[----:B------:R-:W-:-:S05]  /*0160*/  IMAD.HI.U32 R2, R5, R0, RZ ;  /* 0x0000000005027227 */ /* 0x000fca00078e00ff */
[----:B------:R-:W-:-:S05]  /*0170*/  IADD3 R4, PT, PT, -R2, RZ, RZ ;  /* 0x000000ff02047210 */ /* 0x000fca0007ffe1ff */
[C---:B------:R-:W-:Y:S01]  /*0180*/  IMAD R4, R9.reuse, R4, R0 ;  /* 0x0000000409047224 */ /* 0x040fe200078e0200 */
[----:B-1----:R-:W1:Y:S04]  /*0190*/  MUFU.RCP R8, R8 ;  /* 0x0000000800087308 */ /* 0x002e680000001000 */
[----:B------:R-:W-:-:S13]  /*01a0*/  ISETP.GT.U32.AND P1, PT, R9, R4, PT ;  /* 0x000000040900720c */ /* 0x000fda0003f24070 */
[----:B------:R-:W-:Y:S01]  /*01b0*/  @!P1 IMAD.IADD R4, R4, 0x1, -R9 ;  /* 0x0000000104049824 */ /* 0x000fe200078e0a09 */
[----:B------:R-:W-:Y:S02]  /*01c0*/  @!P1 IADD3 R2, PT, PT, R2, 0x1, RZ ;  /* 0x0000000102029810 */ /* 0x000fe40007ffe0ff */
[----:B-1----:R-:W-:Y:S02]  /*01d0*/  IADD3 R5, PT, PT, R8, 0xffffffe, RZ ;  /* 0x0ffffffe08057810 */ /* 0x002fe40007ffe0ff */
[----:B------:R-:W-:Y:S02]  /*01e0*/  ISETP.GE.U32.AND P0, PT, R4, R9, PT ;  /* 0x000000090400720c */ /* 0x000fe40003f06070 */
[----:B------:R-:W-:Y:S02]  /*01f0*/  LOP3.LUT R4, R7, R6, RZ, 0x3c, !PT ;  /* 0x0000000607047212 */ /* 0x000fe400078e3cff */
[----:B------:R-:W1:Y:S01]  /*0200*/  F2I.FTZ.U32.TRUNC.NTZ R5, R5 ;  /* 0x0000000500057305 */ /* 0x000e62000021f000 */
[----:B------:R-:W-:-:S02]  /*0210*/  ISETP.NE.AND P1, PT, R6, RZ, PT ;  /* 0x000000ff0600720c */ /* 0x000fc40003f25270 */
[----:B------:R-:W-:-:S06]  /*0220*/  ISETP.GE.AND P2, PT, R4, RZ, PT ;  /* 0x000000ff0400720c */ /* 0x000fcc0003f46270 */
[----:B------:R-:W-:Y:S01]  /*0230*/  @P0 VIADD R2, R2, 0x1 ;  /* 0x0000000102020836 */ /* 0x000fe20000000000 */
[----:B-1----:R-:W-:-:S06]  /*0240*/  IADD3 R4, PT, PT, RZ, -R5, RZ ;  /* 0x80000005ff047210 */ /* 0x002fcc0007ffe0ff */
[----:B------:R-:W-:Y:S02]  /*0250*/  @!P2 IADD3 R2, PT, PT, -R2, RZ, RZ ;  /* 0x000000ff0202a210 */ /* 0x000fe40007ffe1ff */
[----:B------:R-:W-:Y:S01]  /*0260*/  @!P1 LOP3.LUT R2, RZ, R6, RZ, 0x33, !PT ;  /* 0x00000006ff029212 */ /* 0x000fe200078e33ff */
[----:B------:R-:W-:Y:S02]  /*0270*/  IMAD R9, R4, R11, RZ ;  /* 0x0000000b04097224 */ /* 0x000fe400078e02ff */
[----:B------:R-:W-:Y:S01]  /*0280*/  IMAD.MOV.U32 R4, RZ, RZ, RZ ;  /* 0x000000ffff047224 */ /* 0x000fe200078e00ff */
[----:B------:R-:W-:Y:S02]  /*0290*/  IABS R10, R2 ;  /* 0x00000002000a7213 */ /* 0x000fe40000000000 */
[----:B------:R-:W-:Y:S01]  /*02a0*/  ISETP.GE.AND P2, PT, R2, RZ, PT ;  /* 0x000000ff0200720c */ /* 0x000fe20003f46270 */
[----:B------:R-:W-:-:S06]  /*02b0*/  IMAD.HI.U32 R4, R5, R9, R4 ;  /* 0x0000000905047227 */ /* 0x000fcc00078e0004 */
[----:B------:R-:W-:-:S05]  /*02c0*/  IMAD.HI.U32 R4, R4, R10, RZ ;  /* 0x0000000a04047227 */ /* 0x000fca00078e00ff */
[----:B------:R-:W-:-:S05]  /*02d0*/  IADD3 R4, PT, PT, -R4, RZ, RZ ;  /* 0x000000ff04047210 */ /* 0x000fca0007ffe1ff */
[C---:B------:R-:W-:Y:S02]  /*02e0*/  IMAD R10, R11.reuse, R4, R10 ;  /* 0x000000040b0a7224 */ /* 0x040fe400078e020a */
[----:B------:R-:W1:Y:S03]  /*02f0*/  LDC.64 R4, c[0x0][0x388] ;  /* 0x0000e200ff047b82 */ /* 0x000e660000000a00 */
[----:B------:R-:W-:-:S13]  /*0300*/  ISETP.GT.U32.AND P0, PT, R11, R10, PT ;  /* 0x0000000a0b00720c */ /* 0x000fda0003f04070 */
[----:B------:R-:W-:Y:S02]  /*0310*/  @!P0 IADD3 R10, PT, PT, R10, -R11, RZ ;  /* 0x8000000b0a0a8210 */ /* 0x000fe40007ffe0ff */
[----:B------:R-:W-:Y:S02]  /*0320*/  ISETP.NE.AND P0, PT, R3, RZ, PT ;  /* 0x000000ff0300720c */ /* 0x000fe40003f05270 */
[----:B------:R-:W-:-:S13]  /*0330*/  ISETP.GT.U32.AND P1, PT, R11, R10, PT ;  /* 0x0000000a0b00720c */ /* 0x000fda0003f24070 */
[----:B------:R-:W-:-:S05]  /*0340*/  @!P1 IMAD.IADD R10, R10, 0x1, -R11 ;  /* 0x000000010a0a9824 */ /* 0x000fca00078e0a0b */
[----:B------:R-:W-:Y:S02]  /*0350*/  @!P2 IADD3 R10, PT, PT, -R10, RZ, RZ ;  /* 0x000000ff0a0aa210 */ /* 0x000fe40007ffe1ff */
[----:B------:R-:W-:-:S05]  /*0360*/  @!P0 LOP3.LUT R10, RZ, R3, RZ, 0x33, !PT ;  /* 0x00000003ff0a8212 */ /* 0x000fca00078e33ff */
[----:B-1----:R-:W-:-:S05]  /*0370*/  IMAD.WIDE R4, R10, 0x2, R4 ;  /* 0x000000020a047825 */ /* 0x002fca00078e0204 */
[----:B0-----:R0:W2:Y:S01]  /*0380*/  LDG.E.U16.CONSTANT R17, desc[UR4][R4.64] ;  /* 0x0000000404117981 */ /* 0x0010a2000c1e9500 */
[----:B------:R-:W-:Y:S01]  /*0390*/  IMAD R12, R3, R6, RZ ;  /* 0x00000006030c7224 */ /* 0x000fe200078e02ff */
[----:B------:R-:W-:Y:S01]  /*03a0*/  IADD3 R2, PT, PT, -R2, RZ, RZ ;  /* 0x000000ff02027210 */ /* 0x000fe20007ffe1ff */
[----:B------:R-:W-:Y:S01]  /*03b0*/  BSSY.RECONVERGENT B0, `(.L_x_3416) ;  /* 0x00000d6000007945 */ /* 0x000fe20003800200 */
[----:B------:R-:W-:Y:S02]  /*03c0*/  IMAD.MOV.U32 R18, RZ, RZ, -0x800000 ;  /* 0xff800000ff127424 */ /* 0x000fe400078e00ff */
[----:B------:R-:W-:-:S04]  /*03d0*/  IABS R13, R12 ;  /* 0x0000000c000d7213 */ /* 0x000fc80000000000 */
[----:B------:R-:W1:Y:S01]  /*03e0*/  I2F.RP R11, R13 ;  /* 0x0000000d000b7306 */ /* 0x000e620000209400 */
[----:B0-----:R-:W-:-:S04]  /*03f0*/  IABS R4, R12 ;  /* 0x0000000c00047213 */ /* 0x001fc80000000000 */
[----:B------:R-:W-:-:S03]  /*0400*/  IADD3 R4, PT, PT, RZ, -R4, RZ ;  /* 0x80000004ff047210 */ /* 0x000fc60007ffe0ff */
[----:B-1----:R-:W0:Y:S02]  /*0410*/  MUFU.RCP R11, R11 ;  /* 0x0000000b000b7308 */ /* 0x002e240000001000 */
[----:B0-----:R-:W-:-:S06]  /*0420*/  IADD3 R8, PT, PT, R11, 0xffffffe, RZ ;  /* 0x0ffffffe0b087810 */ /* 0x001fcc0007ffe0ff */
[----:B------:R0:W1:Y:S02]  /*0430*/  F2I.FTZ.U32.TRUNC.NTZ R9, R8 ;  /* 0x0000000800097305 */ /* 0x000064000021f000 */
[----:B0-----:R-:W-:Y:S02]  /*0440*/  HFMA2 R8, -RZ, RZ, 0, 0 ;  /* 0x00000000ff087431 */ /* 0x001fe400000001ff */
        /* <DEDUP_REMOVED lines=9> */
[----:B------:R-:W-:Y:S01]  /*04e0*/  @!P1 IMAD.IADD R0, R0, 0x1, -R13 ;  /* 0x0000000100009824 */ /* 0x000fe200078e0a0d */
[----:B------:R-:W-:Y:S02]  /*04f0*/  @!P1 IADD3 R5, PT, PT, R5, 0x1, RZ ;  /* 0x0000000105059810 */ /* 0x000fe40007ffe0ff */
        /* <DEDUP_REMOVED lines=20> */
[----:B--2---:R-:W-:Y:S01]  /*0640*/  HADD2.F32 R17, -RZ, R17.H0_H0 ;  /* 0x20000011ff117230 */ /* 0x004fe20000004100 */
[----:B0-----:R-:W-:Y:S06]  /*0650*/  @P0 BRA `(.L_x_3417) ;  /* 0x0000000800ac0947 */ /* 0x001fec0003800000 */
[----:B------:R-:W0:Y:S02]  /*0660*/  LDCU.64 UR6, c[0x0][0x390] ;  /* 0x00007200ff0677ac */ /* 0x000e240008000a00 */
[----:B0-----:R-:W-:-:S04]  /*0670*/  UISETP.NE.U32.AND UP0, UPT, UR6, URZ, UPT ;  /* 0x000000ff0600728c */ /* 0x001fc8000bf05070 */
[----:B------:R-:W-:-:S09]  /*0680*/  UISETP.NE.AND.EX UP0, UPT, UR7, URZ, UPT, UP0 ;  /* 0x000000ff0700728c */ /* 0x000fd2000bf05300 */
[----:B------:R-:W-:Y:S05]  /*0690*/  BRA.U UP0, `(.L_x_3418) ;  /* 0x0000000500347547 */ /* 0x000fea000b800000 */
[----:B------:R-:W0:Y:S01]  /*06a0*/  I2F.U32.RP R11, R14 ;  /* 0x0000000e000b7306 */ /* 0x000e220000209000 */
[----:B------:R-:W-:Y:S01]  /*06b0*/  IMAD.IADD R9, R15, 0x1, R14 ;  /* 0x000000010f097824 */ /* 0x000fe200078e020e */
[----:B------:R-:W-:Y:S01]  /*06c0*/  ISETP.NE.U32.AND P2, PT, R14, RZ, PT ;  /* 0x000000ff0e00720c */ /* 0x000fe20003f45070 */
[----:B------:R-:W-:Y:S01]  /*06d0*/  BSSY.RECONVERGENT B1, `(.L_x_3419) ;  /* 0x0000031000017945 */ /* 0x000fe20003800200 */
[----:B------:R-:W-:Y:S02]  /*06e0*/  MOV R18, 0xff800000 ;  /* 0xff80000000127802 */ /* 0x000fe40000000f00 */
[CC--:B------:R-:W-:Y:S02]  /*06f0*/  ISETP.GE.U32.AND P0, PT, R9.reuse, R0.reuse, PT ;  /* 0x000000000900720c */ /* 0x0c0fe40003f06070 */
[----:B------:R-:W-:Y:S02]  /*0700*/  VIMNMX.U32 R8, PT, PT, R9, R0, !PT ;  /* 0x0000000009087248 */ /* 0x000fe40007fe0000 */
[----:B------:R-:W-:-:S04]  /*0710*/  SEL R10, RZ, 0x1, P0 ;  /* 0x00000001ff0a7807 */ /* 0x000fc80000000000 */
[----:B------:R-:W-:Y:S01]  /*0720*/  IADD3 R9, PT, PT, R8, -R9, -R10 ;  /* 0x8000000908097210 */ /* 0x000fe20007ffe80a */
[----:B0-----:R-:W0:Y:S02]  /*0730*/  MUFU.RCP R11, R11 ;  /* 0x0000000b000b7308 */ /* 0x001e240000001000 */
[----:B0-----:R-:W-:-:S06]  /*0740*/  IADD3 R6, PT, PT, R11, 0xffffffe, RZ ;  /* 0x0ffffffe0b067810 */ /* 0x001fcc0007ffe0ff */
[----:B------:R0:W1:Y:S02]  /*0750*/  F2I.FTZ.U32.TRUNC.NTZ R7, R6 ;  /* 0x0000000600077305 */ /* 0x000064000021f000 */
[----:B0-----:R-:W-:Y:S02]  /*0760*/  MOV R6, RZ ;  /* 0x000000ff00067202 */ /* 0x001fe40000000f00 */
[----:B-1----:R-:W-:-:S05]  /*0770*/  IADD3 R13, PT, PT, RZ, -R7, RZ ;  /* 0x80000007ff0d7210 */ /* 0x002fca0007ffe0ff */
[----:B------:R-:W-:-:S04]  /*0780*/  IMAD R13, R13, R14, RZ ;  /* 0x0000000e0d0d7224 */ /* 0x000fc800078e02ff */
[----:B------:R-:W-:Y:S01]  /*0790*/  IMAD.HI.U32 R12, R7, R13, R6 ;  /* 0x0000000d070c7227 */ /* 0x000fe200078e0006 */
[----:B------:R-:W-:-:S05]  /*07a0*/  MOV R13, R15 ;  /* 0x0000000f000d7202 */ /* 0x000fca0000000f00 */
        /* <DEDUP_REMOVED lines=18> */
[----:B------:R-:W-:Y:S01]  /*08d0*/  IMAD.MOV.U32 R13, RZ, RZ, R15 ;  /* 0x000000ffff0d7224 */ /* 0x000fe200078e000f */
[----:B------:R-:W-:Y:S01]  /*08e0*/  MOV R18, 0xff800000 ;  /* 0xff80000000127802 */ /* 0x000fe20000000f00 */
[----:B------:R-:W-:Y:S01]  /*08f0*/  IMAD.WIDE.U32 R6, R15, 0x2, R6 ;  /* 0x000000020f067825 */ /* 0x000fe200078e0006 */
[----:B------:R-:W-:-:S04]  /*0900*/  LOP3.LUT R8, R8, 0x3, RZ, 0xc0, !PT ;  /* 0x0000000308087812 */ /* 0x000fc800078ec0ff */
[----:B------:R-:W-:Y:S02]  /*0910*/  IADD3 R10, PT, PT, -R8, RZ, RZ ;  /* 0x000000ff080a7210 */ /* 0x000fe40007ffe1ff */
[----:B0-----:R-:W-:-:S04]  /*0920*/  IADD3 R6, P0, PT, R6, UR6, RZ ;  /* 0x0000000606067c10 */ /* 0x001fc8000ff1e0ff */
[----:B------:R-:W-:-:S09]  /*0930*/  IADD3.X R7, PT, PT, R7, UR7, RZ, P0, !PT ;  /* 0x0000000707077c10 */ /* 0x000fd200087fe4ff */
.L_x_3421:
[----:B------:R-:W-:Y:S01]  /*0940*/  MOV R8, R6 ;  /* 0x0000000600087202 */ /* 0x000fe20000000f00 */
[----:B------:R-:W-:-:S05]  /*0950*/  IMAD.MOV.U32 R9, RZ, RZ, R7 ;  /* 0x000000ffff097224 */ /* 0x000fca00078e0007 */
[----:B------:R-:W2:Y:S01]  /*0960*/  LDG.E.U16.CONSTANT R11, desc[UR4][R8.64] ;  /* 0x00000004080b7981 */ /* 0x000ea2000c1e9500 */
[----:B------:R-:W-:Y:S01]  /*0970*/  IADD3 R10, PT, PT, R10, 0x1, RZ ;  /* 0x000000010a0a7810 */ /* 0x000fe20007ffe0ff */
[C---:B------:R-:W-:Y:S01]  /*0980*/  IMAD.WIDE.U32 R6, R14.reuse, 0x2, R8 ;  /* 0x000000020e067825 */ /* 0x040fe200078e0008 */
[----:B------:R-:W-:Y:S02]  /*0990*/  IADD3 R13, PT, PT, R14, R13, RZ ;  /* 0x0000000d0e0d7210 */ /* 0x000fe40007ffe0ff */
[----:B------:R-:W-:Y:S01]  /*09a0*/  ISETP.NE.AND P0, PT, R10, RZ, PT ;  /* 0x000000ff0a00720c */ /* 0x000fe20003f05270 */
[----:B--2---:R-:W-:-:S05]  /*09b0*/  HADD2.F32 R11, -RZ, R11.H0_H0 ;  /* 0x2000000bff0b7230 */ /* 0x004fca0000004100 */
[----:B------:R-:W-:-:S07]  /*09c0*/  FMNMX R18, R11, R18, !PT ;  /* 0x000000120b127209 */ /* 0x000fce0007800000 */
[----:B------:R-:W-:Y:S05]  /*09d0*/  @P0 BRA `(.L_x_3421) ;  /* 0xfffffffc00d80947 */ /* 0x000fea000383ffff */
.L_x_3420:
[----:B------:R-:W-:Y:S05]  /*09e0*/  BSYNC.RECONVERGENT B1 ;  /* 0x0000000000017941 */ /* 0x000fea0003800200 */
.L_x_3419:
[----:B------:R-:W-:Y:S04]  /*09f0*/  BSSY.RECONVERGENT B1, `(.L_x_3422) ;  /* 0x0000016000017945 */ /* 0x000fe80003800200 */
[----:B------:R-:W-:Y:S05]  /*0a00*/  @!P1 BRA `(.L_x_3423) ;  /* 0x0000000000509947 */ /* 0x000fea0003800000 */
.L_x_3424:
[----:B------:R-:W-:Y:S02]  /*0a10*/  IMAD.IADD R7, R14, 0x1, R13 ;  /* 0x000000010e077824 */ /* 0x000fe400078e020d */
[----:B------:R-:W-:-:S03]  /*0a20*/  IMAD.WIDE.U32 R20, R13, 0x2, R4 ;  /* 0x000000020d147825 */ /* 0x000fc600078e0004 */
[CC--:B------:R-:W-:Y:S01]  /*0a30*/  IADD3 R11, PT, PT, R7.reuse, R14.reuse, RZ ;  /* 0x0000000e070b7210 */ /* 0x0c0fe20007ffe0ff */
[--C-:B------:R-:W-:Y:S02]  /*0a40*/  IMAD.WIDE.U32 R6, R7, 0x2, R4.reuse ;  /* 0x0000000207067825 */ /* 0x100fe400078e0004 */
[----:B------:R-:W2:Y:S01]  /*0a50*/  LDG.E.U16.CONSTANT R20, desc[UR4][R20.64] ;  /* 0x0000000414147981 */ /* 0x000ea2000c1e9500 */
[C---:B------:R-:W-:Y:S01]  /*0a60*/  IADD3 R13, PT, PT, R11.reuse, R14, RZ ;  /* 0x0000000e0b0d7210 */ /* 0x040fe20007ffe0ff */
[--C-:B------:R-:W-:Y:S02]  /*0a70*/  IMAD.WIDE.U32 R10, R11, 0x2, R4.reuse ;  /* 0x000000020b0a7825 */ /* 0x100fe400078e0004 */
[----:B------:R-:W3:Y:S02]  /*0a80*/  LDG.E.U16.CONSTANT R6, desc[UR4][R6.64] ;  /* 0x0000000406067981 */ /* 0x000ee4000c1e9500 */
[C---:B------:R-:W-:Y:S02]  /*0a90*/  IMAD.WIDE.U32 R8, R13.reuse, 0x2, R4 ;  /* 0x000000020d087825 */ /* 0x040fe400078e0004 */
[----:B------:R-:W4:Y:S04]  /*0aa0*/  LDG.E.U16.CONSTANT R10, desc[UR4][R10.64] ;  /* 0x000000040a0a7981 */ /* 0x000f28000c1e9500 */
[----:B------:R-:W5:Y:S01]  /*0ab0*/  LDG.E.U16.CONSTANT R8, desc[UR4][R8.64] ;  /* 0x0000000408087981 */ /* 0x000f62000c1e9500 */
[----:B------:R-:W-:-:S05]  /*0ac0*/  IMAD.IADD R13, R13, 0x1, R14 ;  /* 0x000000010d0d7824 */ /* 0x000fca00078e020e */
[----:B------:R-:W-:Y:S01]  /*0ad0*/  ISETP.GE.AND P0, PT, R13, R0, PT ;  /* 0x000000000d00720c */ /* 0x000fe20003f06270 */
[----:B--2---:R-:W-:Y:S02]  /*0ae0*/  HADD2.F32 R23, -RZ, R20.H0_H0 ;  /* 0x20000014ff177230 */ /* 0x004fe40000004100 */
[----:B---3--:R-:W-:Y:S02]  /*0af0*/  HADD2.F32 R12, -RZ, R6.H0_H0 ;  /* 0x20000006ff0c7230 */ /* 0x008fe40000004100 */
[----:B----4-:R-:W-:-:S03]  /*0b00*/  HADD2.F32 R25, -RZ, R10.H0_H0 ;  /* 0x2000000aff197230 */ /* 0x010fc60000004100 */
[----:B------:R-:W-:Y:S01]  /*0b10*/  FMNMX3 R12, R18, R23, R12, !PT ;  /* 0x00000017120c7276 */ /* 0x000fe2000780000c */
[----:B-----5:R-:W-:-:S05]  /*0b20*/  HADD2.F32 R20, -RZ, R8.H0_H0 ;  /* 0x20000008ff147230 */ /* 0x020fca0000004100 */
[----:B------:R-:W-:Y:S01]  /*0b30*/  FMNMX3 R18, R12, R25, R20, !PT ;  /* 0x000000190c127276 */ /* 0x000fe20007800014 */
[----:B------:R-:W-:Y:S06]  /*0b40*/  @!P0 BRA `(.L_x_3424) ;  /* 0xfffffffc00b08947 */ /* 0x000fec000383ffff */
.L_x_3423:
[----:B------:R-:W-:Y:S05]  /*0b50*/  BSYNC.RECONVERGENT B1 ;  /* 0x0000000000017941 */ /* 0x000fea0003800200 */
.L_x_3422:
[----:B------:R-:W-:Y:S05]  /*0b60*/  BRA `(.L_x_3417) ;  /* 0x0000000400687947 */ /* 0x000fea0003800000 */
.L_x_3418:
[----:B------:R-:W0:Y:S01]  /*0b70*/  I2F.U32.RP R11, R14 ;  /* 0x0000000e000b7306 */ /* 0x000e220000209000 */
[----:B------:R-:W-:Y:S01]  /*0b80*/  IMAD.IADD R9, R15, 0x1, R14 ;  /* 0x000000010f097824 */ /* 0x000fe200078e020e */
[----:B------:R-:W-:Y:S01]  /*0b90*/  ISETP.NE.U32.AND P2, PT, R14, RZ, PT ;  /* 0x000000ff0e00720c */ /* 0x000fe20003f45070 */
[----:B------:R-:W-:Y:S01]  /*0ba0*/  BSSY.RECONVERGENT B1, `(.L_x_3425) ;  /* 0x0000031000017945 */ /* 0x000fe20003800200 */
[----:B------:R-:W-:Y:S02]  /*0bb0*/  MOV R18, 0xff800000 ;  /* 0xff80000000127802 */ /* 0x000fe40000000f00 */
[CC--:B------:R-:W-:Y:S02]  /*0bc0*/  ISETP.GE.U32.AND P0, PT, R9.reuse, R0.reuse, PT ;  /* 0x000000000900720c */ /* 0x0c0fe40003f06070 */
[----:B------:R-:W-:Y:S02]  /*0bd0*/  VIMNMX.U32 R8, PT, PT, R9, R0, !PT ;  /* 0x0000000009087248 */ /* 0x000fe40007fe0000 */
[----:B------:R-:W-:-:S02]  /*0be0*/  SEL R10, RZ, 0x1, P0 ;  /* 0x00000001ff0a7807 */ /* 0x000fc40000000000 */
[----:B------:R-:W-:Y:S02]  /*0bf0*/  MOV R23, R15 ;  /* 0x0000000f00177202 */ /* 0x000fe40000000f00 */
[----:B------:R-:W-:Y:S01]  /*0c00*/  IADD3 R9, PT, PT, R8, -R9, -R10 ;  /* 0x8000000908097210 */ /* 0x000fe20007ffe80a */
[----:B0-----:R-:W0:Y:S02]  /*0c10*/  MUFU.RCP R11, R11 ;  /* 0x0000000b000b7308 */ /* 0x001e240000001000 */
[----:B0-----:R-:W-:-:S06]  /*0c20*/  IADD3 R6, PT, PT, R11, 0xffffffe, RZ ;  /* 0x0ffffffe0b067810 */ /* 0x001fcc0007ffe0ff */
[----:B------:R0:W1:Y:S02]  /*0c30*/  F2I.FTZ.U32.TRUNC.NTZ R7, R6 ;  /* 0x0000000600077305 */ /* 0x000064000021f000 */
[----:B0-----:R-:W-:Y:S01]  /*0c40*/  HFMA2 R6, -RZ, RZ, 0, 0 ;  /* 0x00000000ff067431 */ /* 0x001fe200000001ff */
[----:B-1----:R-:W-:-:S05]  /*0c50*/  IADD3 R13, PT, PT, RZ, -R7, RZ ;  /* 0x80000007ff0d7210 */ /* 0x002fca0007ffe0ff */
        /* <DEDUP_REMOVED lines=17> */
[----:B------:R-:W-:Y:S02]  /*0d70*/  MOV R18, 0xff800000 ;  /* 0xff80000000127802 */ /* 0x000fe40000000f00 */
[----:B------:R-:W-:Y:S02]  /*0d80*/  MOV R23, R15 ;  /* 0x0000000f00177202 */ /* 0x000fe40000000f00 */
[----:B------:R-:W-:Y:S01]  /*0d90*/  LOP3.LUT R8, R6, 0x3, RZ, 0xc0, !PT ;  /* 0x0000000306087812 */ /* 0x000fe200078ec0ff */
[----:B------:R-:W-:-:S04]  /*0da0*/  IMAD.WIDE.U32 R6, R15, 0x2, RZ ;  /* 0x000000020f067825 */ /* 0x000fc800078e00ff */
[----:B------:R-:W-:-:S07]  /*0db0*/  IMAD.MOV R12, RZ, RZ, -R8 ;  /* 0x000000ffff0c7224 */ /* 0x000fce00078e0a08 */
.L_x_3427:
[-C--:B------:R-:W-:Y:S02]  /*0dc0*/  IADD3 R10, P1, PT, R4, R6.reuse, RZ ;  /* 0x00000006040a7210 */ /* 0x080fe40007f3e0ff */
[----:B------:R-:W-:Y:S02]  /*0dd0*/  IADD3 R8, P2, PT, R2, R6, RZ ;  /* 0x0000000602087210 */ /* 0x000fe40007f5e0ff */
[-C--:B------:R-:W-:Y:S02]  /*0de0*/  IADD3.X R11, PT, PT, R5, R7.reuse, RZ, P1, !PT ;  /* 0x00000007050b7210 */ /* 0x080fe40000ffe4ff */
[----:B------:R-:W-:-:S03]  /*0df0*/  IADD3.X R9, PT, PT, R3, R7, RZ, P2, !PT ;  /* 0x0000000703097210 */ /* 0x000fc600017fe4ff */
[----:B------:R-:W2:Y:S04]  /*0e00*/  LDG.E.U16.CONSTANT R10, desc[UR4][R10.64] ;  /* 0x000000040a0a7981 */ /* 0x000ea8000c1e9500 */
[----:B------:R-:W3:Y:S01]  /*0e10*/  LDG.E.U16.CONSTANT R8, desc[UR4][R8.64] ;  /* 0x0000000408087981 */ /* 0x000ee2000c1e9500 */
[----:B------:R-:W-:Y:S01]  /*0e20*/  VIADD R12, R12, 0x1 ;  /* 0x000000010c0c7836 */ /* 0x000fe20000000000 */
[C---:B------:R-:W-:Y:S01]  /*0e30*/  IADD3 R23, PT, PT, R14.reuse, R23, RZ ;  /* 0x000000170e177210 */ /* 0x040fe20007ffe0ff */
[----:B------:R-:W-:-:S03]  /*0e40*/  IMAD.WIDE.U32 R6, R14, 0x2, R6 ;  /* 0x000000020e067825 */ /* 0x000fc600078e0006 */
[----:B------:R-:W-:Y:S01]  /*0e50*/  ISETP.NE.AND P1, PT, R12, RZ, PT ;  /* 0x000000ff0c00720c */ /* 0x000fe20003f25270 */
[----:B--2---:R-:W-:Y:S02]  /*0e60*/  HADD2.F32 R13, -RZ, R10.H0_H0 ;  /* 0x2000000aff0d7230 */ /* 0x004fe40000004100 */
[----:B---3--:R-:W-:-:S05]  /*0e70*/  HADD2.F32 R20, -RZ, R8.H0_H0 ;  /* 0x20000008ff147230 */ /* 0x008fca0000004100 */
[----:B------:R-:W-:-:S05]  /*0e80*/  FADD R13, R13, R20 ;  /* 0x000000140d0d7221 */ /* 0x000fca0000000000 */
[----:B------:R-:W-:Y:S01]  /*0e90*/  FMNMX R18, R13, R18, !PT ;  /* 0x000000120d127209 */ /* 0x000fe20007800000 */
[----:B------:R-:W-:Y:S06]  /*0ea0*/  @P1 BRA `(.L_x_3427) ;  /* 0xfffffffc00c41947 */ /* 0x000fec000383ffff */
.L_x_3426:
[----:B------:R-:W-:Y:S05]  /*0eb0*/  BSYNC.RECONVERGENT B1 ;  /* 0x0000000000017941 */ /* 0x000fea0003800200 */
.L_x_3425:
[----:B------:R-:W-:Y:S05]  /*0ec0*/  @!P0 BRA `(.L_x_3417) ;  /* 0x0000000000908947 */ /* 0x000fea0003800000 */
.L_x_3428:
        /* <DEDUP_REMOVED lines=14> */
[C---:B------:R-:W-:Y:S02]  /*0fb0*/  IMAD.WIDE.U32 R12, R23.reuse, 0x2, R4 ;  /* 0x00000002170c7825 */ /* 0x040fe400078e0004 */
[----:B------:R-:W5:Y:S02]  /*0fc0*/  LDG.E.U16.CONSTANT R10, desc[UR4][R10.64] ;  /* 0x000000040a0a7981 */ /* 0x000f64000c1e9500 */
[----:B------:R-:W-:-:S02]  /*0fd0*/  IMAD.WIDE.U32 R20, R23, 0x2, R2 ;  /* 0x0000000217147825 */ /* 0x000fc400078e0002 */
[----:B------:R-:W5:Y:S04]  /*0fe0*/  LDG.E.U16.CONSTANT R12, desc[UR4][R12.64] ;  /* 0x000000040c0c7981 */ /* 0x000f68000c1e9500 */
[----:B------:R-:W5:Y:S01]  /*0ff0*/  LDG.E.U16.CONSTANT R20, desc[UR4][R20.64] ;  /* 0x0000000414147981 */ /* 0x000f62000c1e9500 */
[----:B------:R-:W-:-:S04]  /*1000*/  IADD3 R23, PT, PT, R23, R14, RZ ;  /* 0x0000000e17177210 */ /* 0x000fc80007ffe0ff */
[----:B------:R-:W-:Y:S01]  /*1010*/  ISETP.GE.AND P0, PT, R23, R0, PT ;  /* 0x000000001700720c */ /* 0x000fe20003f06270 */
[----:B--2---:R-:W-:Y:S02]  /*1020*/  HADD2.F32 R27, -RZ, R24.H0_H0 ;  /* 0x20000018ff1b7230 */ /* 0x004fe40000004100 */
[----:B---3--:R-:W-:-:S05]  /*1030*/  HADD2.F32 R22, -RZ, R22.H0_H0 ;  /* 0x20000016ff167230 */ /* 0x008fca0000004100 */
[----:B------:R-:W-:Y:S01]  /*1040*/  FADD R27, R22, R27 ;  /* 0x0000001b161b7221 */ /* 0x000fe20000000000 */
[----:B----4-:R-:W-:Y:S02]  /*1050*/  HADD2.F32 R25, -RZ, R25.H0_H0 ;  /* 0x20000019ff197230 */ /* 0x010fe40000004100 */
[----:B-----5:R-:W-:Y:S02]  /*1060*/  HADD2.F32 R22, -RZ, R6.H0_H0 ;  /* 0x20000006ff167230 */ /* 0x020fe40000004100 */
[----:B------:R-:W-:-:S03]  /*1070*/  HADD2.F32 R6, -RZ, R8.H0_H0 ;  /* 0x20000008ff067230 */ /* 0x000fc60000004100 */
[----:B------:R-:W-:Y:S01]  /*1080*/  FADD R22, R25, R22 ;  /* 0x0000001619167221 */ /* 0x000fe20000000000 */
[----:B------:R-:W-:Y:S02]  /*1090*/  HADD2.F32 R7, -RZ, R10.H0_H0 ;  /* 0x2000000aff077230 */ /* 0x000fe40000004100 */
[----:B------:R-:W-:Y:S02]  /*10a0*/  HADD2.F32 R8, -RZ, R12.H0_H0 ;  /* 0x2000000cff087230 */ /* 0x000fe40000004100 */
[----:B------:R-:W-:Y:S02]  /*10b0*/  HADD2.F32 R9, -RZ, R20.H0_H0 ;  /* 0x20000014ff097230 */ /* 0x000fe40000004100 */
[----:B------:R-:W-:Y:S01]  /*10c0*/  FADD R7, R6, R7 ;  /* 0x0000000706077221 */ /* 0x000fe20000000000 */
[----:B------:R-:W-:Y:S02]  /*10d0*/  FMNMX3 R18, R18, R27, R22, !PT ;  /* 0x0000001b12127276 */ /* 0x000fe40007800016 */
[----:B------:R-:W-:-:S05]  /*10e0*/  FADD R8, R8, R9 ;  /* 0x0000000908087221 */ /* 0x000fca0000000000 */
[----:B------:R-:W-:Y:S01]  /*10f0*/  FMNMX3 R18, R18, R7, R8, !PT ;  /* 0x0000000712127276 */ /* 0x000fe20007800008 */
[----:B------:R-:W-:Y:S06]  /*1100*/  @!P0 BRA `(.L_x_3428) ;  /* 0xfffffffc00708947 */ /* 0x000fec000383ffff */
.L_x_3417:
[----:B------:R-:W-:Y:S05]  /*1110*/  BSYNC.RECONVERGENT B0 ;  /* 0x0000000000007941 */ /* 0x000fea0003800200 */
.L_x_3416:
        /* <DEDUP_REMOVED lines=45> */
.L_x_3466:
[----:B01----:R-:W-:-:S07]  /*13f0*/  FMNMX R10, R10, R11, !PT ;  /* 0x0000000b0a0a7209 */ /* 0x003fce0007800000 */
.L_x_3429:
[----:B------:R-:W-:-:S13]  /*1400*/  ISETP.NE.AND P1, PT, R15, RZ, PT ;  /* 0x000000ff0f00720c */ /* 0x000fda0003f25270 */
[----:B------:R-:W0:Y:S01]  /*1410*/  @!P1 S2R R6, SR_CgaCtaId ;  /* 0x0000000000069919 */ /* 0x000e220000008800 */
[----:B------:R-:W-:-:S04]  /*1420*/  @!P1 MOV R7, 0x400 ;  /* 0x0000040000079802 */ /* 0x000fc80000000f00 */
[----:B0-----:R-:W-:-:S05]  /*1430*/  @!P1 LEA R7, R6, R7, 0x18 ;  /* 0x0000000706079211 */ /* 0x001fca00078ec0ff */
[----:B------:R0:W-:Y:S02]  /*1440*/  @!P1 STS [R7], R10 ;  /* 0x0000000a07009388 */ /* 0x0001e40000000800 */
.L_x_3430:
[----:B------:R-:W-:Y:S05]  /*1450*/  WARPSYNC.ALL ;  /* 0x0000000000007948 */ /* 0x000fea0003800000 */
[----:B------:R-:W-:Y:S01]  /*1460*/  ISETP.GE.AND P1, PT, R15, R0, PT ;  /* 0x000000000f00720c */ /* 0x000fe20003f26270 */
[----:B------:R-:W1:Y:S01]  /*1470*/  S2R R18, SR_CgaCtaId ;  /* 0x0000000000127919 */ /* 0x000e620000008800 */
[----:B------:R-:W-:Y:S01]  /*1480*/  MOV R21, 0x400 ;  /* 0x0000040000157802 */ /* 0x000fe20000000f00 */
[----:B------:R-:W-:Y:S01]  /*1490*/  BSSY.RECONVERGENT B0, `(.L_x_3432) ;  /* 0x000010b000007945 */ /* 0x000fe20003800200 */
[----:B------:R-:W-:Y:S01]  /*14a0*/  HFMA2 R23, -RZ, RZ, 0, 0 ;  /* 0x00000000ff177431 */ /* 0x000fe200000001ff */
        /* <DEDUP_REMOVED lines=30> */
[----:B------:R-:W-:Y:S02]  /*1690*/  ISETP.GE.U32.AND P2, PT, R9, R14, PT ;  /* 0x0000000e0900720c */ /* 0x000fe40003f46070 */
[----:B------:R-:W-:-:S11]  /*16a0*/  MOV R9, R15 ;  /* 0x0000000f00097202 */ /* 0x000fd60000000f00 */
[----:B------:R-:W-:Y:S02]  /*16b0*/  @P2 IADD3 R7, PT, PT, R7, 0x1, RZ ;  /* 0x0000000107072810 */ /* 0x000fe40007ffe0ff */
[----:B------:R-:W-:-:S04]  /*16c0*/  @!P3 LOP3.LUT R7, RZ, R14, RZ, 0x33, !PT ;  /* 0x0000000eff07b212 */ /* 0x000fc800078e33ff */
[----:B------:R-:W-:-:S04]  /*16d0*/  IADD3 R8, PT, PT, R10, R7, RZ ;  /* 0x000000070a087210 */ /* 0x000fc80007ffe0ff */
[C---:B------:R-:W-:Y:S02]  /*16e0*/  LOP3.LUT R6, R8.reuse, 0x3, RZ, 0xc0, !PT ;  /* 0x0000000308067812 */ /* 0x040fe400078ec0ff */
[----:B------:R-:W-:Y:S02]  /*16f0*/  ISETP.GE.U32.AND P1, PT, R8, 0x3, PT ;  /* 0x000000030800780c */ /* 0x000fe40003f26070 */
[----:B------:R-:W-:-:S13]  /*1700*/  ISETP.NE.AND P2, PT, R6, 0x3, PT ;  /* 0x000000030600780c */ /* 0x000fda0003f45270 */
[----:B------:R-:W-:Y:S05]  /*1710*/  @!P2 BRA `(.L_x_3436) ;  /* 0x000000000074a947 */ /* 0x000fea0003800000 */
[----:B------:R-:W0:Y:S01]  /*1720*/  LDCU.64 UR6, c[0x0][0x380] ;  /* 0x00007000ff0677ac */ /* 0x000e220008000a00 */
[----:B------:R-:W-:Y:S01]  /*1730*/  SHF.L.U64.HI R7, R16, 0x1, R19 ;  /* 0x0000000110077819 */ /* 0x000fe20000010213 */
[----:B------:R-:W-:Y:S01]  /*1740*/  VIADD R8, R8, 0x1 ;  /* 0x0000000108087836 */ /* 0x000fe20000000000 */
[----:B------:R-:W-:Y:S01]  /*1750*/  SHF.L.U32 R6, R16, 0x1, RZ ;  /* 0x0000000110067819 */ /* 0x000fe200000006ff */
[----:B------:R-:W-:Y:S01]  /*1760*/  HFMA2 R23, -RZ, RZ, 0, 0 ;  /* 0x00000000ff177431 */ /* 0x000fe200000001ff */
[----:B------:R-:W-:Y:S02]  /*1770*/  MOV R9, R15 ;  /* 0x0000000f00097202 */ /* 0x000fe40000000f00 */
[----:B------:R-:W-:Y:S01]  /*1780*/  LOP3.LUT R8, R8, 0x3, RZ, 0xc0, !PT ;  /* 0x0000000308087812 */ /* 0x000fe200078ec0ff */
[----:B------:R-:W-:-:S04]  /*1790*/  IMAD.WIDE.U32 R6, R15, 0x2, R6 ;  /* 0x000000020f067825 */ /* 0x000fc800078e0006 */
[----:B------:R-:W-:Y:S01]  /*17a0*/  IMAD.MOV R8, RZ, RZ, -R8 ;  /* 0x000000ffff087224 */ /* 0x000fe200078e0a08 */
[----:B0-----:R-:W-:-:S04]  /*17b0*/  IADD3 R6, P2, PT, R6, UR6, RZ ;  /* 0x0000000606067c10 */ /* 0x001fc8000ff5e0ff */
[----:B------:R-:W-:-:S09]  /*17c0*/  IADD3.X R7, PT, PT, R7, UR7, RZ, P2, !PT ;  /* 0x0000000707077c10 */ /* 0x000fd200097fe4ff */
.L_x_3437:
[----:B------:R0:W3:Y:S01]  /*17d0*/  LDG.E.U16.CONSTANT R10, desc[UR4][R6.64] ;  /* 0x00000004060a7981 */ /* 0x0000e2000c1e9500 */
[----:B------:R-:W-:Y:S01]  /*17e0*/  MOV R13, 0x437c0000 ;  /* 0x437c0000000d7802 */ /* 0x000fe20000000f00 */
[----:B------:R-:W-:Y:S01]  /*17f0*/  VIADD R8, R8, 0x1 ;  /* 0x0000000108087836 */ /* 0x000fe20000000000 */
[----:B------:R-:W-:-:S04]  /*1800*/  IADD3 R9, PT, PT, R14, R9, RZ ;  /* 0x000000090e097210 */ /* 0x000fc80007ffe0ff */
[----:B------:R-:W-:Y:S01]  /*1810*/  ISETP.NE.AND P2, PT, R8, RZ, PT ;  /* 0x000000ff0800720c */ /* 0x000fe20003f45270 */
[----:B0-----:R-:W-:-:S04]  /*1820*/  IMAD.WIDE.U32 R6, R14, 0x2, R6 ;  /* 0x000000020e067825 */ /* 0x001fc800078e0006 */
[----:B---3--:R-:W-:Y:S01]  /*1830*/  HADD2.F32 R11, -RZ, R10.H0_H0 ;  /* 0x2000000aff0b7230 */ /* 0x008fe20000004100 */
[----:B------:R-:W-:-:S04]  /*1840*/  MOV R10, 0x3bbb989d ;  /* 0x3bbb989d000a7802 */ /* 0x000fc80000000f00 */
        /* <DEDUP_REMOVED lines=10> */
.L_x_3436:
[----:B------:R-:W-:Y:S05]  /*18f0*/  BSYNC.RECONVERGENT B1 ;  /* 0x0000000000017941 */ /* 0x000fea0003800200 */
.L_x_3435:
[----:B------:R-:W-:Y:S04]  /*1900*/  BSSY.RECONVERGENT B1, `(.L_x_3438) ;  /* 0x000003a000017945 */ /* 0x000fe80003800200 */
[----:B------:R-:W-:Y:S05]  /*1910*/  @!P1 BRA `(.L_x_3439) ;  /* 0x0000000000e09947 */ /* 0x000fea0003800000 */
.L_x_3440:
[----:B------:R-:W-:-:S04]  /*1920*/  IMAD.WIDE.U32 R10, R9, 0x2, R4 ;  /* 0x00000002090a7825 */ /* 0x000fc800078e0004 */
[----:B------:R-:W-:Y:S02]  /*1930*/  IMAD.IADD R9, R14, 0x1, R9 ;  /* 0x000000010e097824 */ /* 0x000fe400078e0209 */
[----:B------:R-:W3:Y:S03]  /*1940*/  LDG.E.U16.CONSTANT R10, desc[UR4][R10.64] ;  /* 0x000000040a0a7981 */ /* 0x000ee6000c1e9500 */
[C---:B------:R-:W-:Y:S01]  /*1950*/  IADD3 R25, PT, PT, R9.reuse, R14, RZ ;  /* 0x0000000e09197210 */ /* 0x040fe20007ffe0ff */
[----:B------:R-:W-:-:S04]  /*1960*/  IMAD.WIDE.U32 R8, R9, 0x2, R4 ;  /* 0x0000000209087825 */ /* 0x000fc800078e0004 */
[----:B------:R-:W-:Y:S02]  /*1970*/  IMAD.WIDE.U32 R6, R25, 0x2, R4 ;  /* 0x0000000219067825 */ /* 0x000fe400078e0004 */
[----:B------:R-:W4:Y:S04]  /*1980*/  LDG.E.U16.CONSTANT R8, desc[UR4][R8.64] ;  /* 0x0000000408087981 */ /* 0x000f28000c1e9500 */
[----:B------:R-:W5:Y:S01]  /*1990*/  LDG.E.U16.CONSTANT R6, desc[UR4][R6.64] ;  /* 0x0000000406067981 */ /* 0x000f62000c1e9500 */
[----:B------:R-:W-:Y:S02]  /*19a0*/  HFMA2 R12, -RZ, RZ, 0.96630859375, -0.0022525787353515625 ;  /* 0x3bbb989dff0c7431 */ /* 0x000fe400000001ff */
[----:B------:R-:W-:Y:S02]  /*19b0*/  IMAD.MOV.U32 R13, RZ, RZ, 0x437c0000 ;  /* 0x437c0000ff0d7424 */ /* 0x000fe400078e00ff */
[----:B---3--:R-:W-:-:S05]  /*19c0*/  HADD2.F32 R29, -RZ, R10.H0_H0 ;  /* 0x2000000aff1d7230 */ /* 0x008fca0000004100 */
[----:B--2---:R-:W-:-:S04]  /*19d0*/  FADD R29, -R22, R29 ;  /* 0x0000001d161d7221 */ /* 0x004fc80000000100 */
[----:B------:R-:W-:Y:S01]  /*19e0*/  FFMA.SAT R10, R29, R12, 0.5 ;  /* 0x3f0000001d0a7423 */ /* 0x000fe2000000200c */
[----:B----4-:R-:W-:-:S03]  /*19f0*/  HADD2.F32 R27, -RZ, R8.H0_H0 ;  /* 0x20000008ff1b7230 */ /* 0x010fc60000004100 */
[-C--:B------:R-:W-:Y:S01]  /*1a00*/  FFMA.RM R10, R10, R13.reuse, 12582913 ;  /* 0x4b4000010a0a7423 */ /* 0x080fe2000000400d */
[----:B-----5:R-:W-:Y:S02]  /*1a10*/  HADD2.F32 R11, -RZ, R6.H0_H0 ;  /* 0x20000006ff0b7230 */ /* 0x020fe40000004100 */
[----:B------:R-:W-:Y:S01]  /*1a20*/  FADD R24, -R22, R27 ;  /* 0x0000001b16187221 */ /* 0x000fe20000000100 */
[----:B------:R-:W-:Y:S02]  /*1a30*/  FADD R6, R10, -12583039 ;  /* 0xcb40007f0a067421 */ /* 0x000fe40000000000 */
[----:B------:R-:W-:Y:S01]  /*1a40*/  FADD R27, -R22, R11 ;  /* 0x0000000b161b7221 */ /* 0x000fe20000000100 */
[----:B------:R-:W-:Y:S01]  /*1a50*/  FFMA.SAT R8, R24, R12, 0.5 ;  /* 0x3f00000018087423 */ /* 0x000fe2000000200c */
[----:B------:R-:W-:Y:S01]  /*1a60*/  FFMA R6, R29, 1.4426950216293334961, -R6 ;  /* 0x3fb8aa3b1d067823 */ /* 0x000fe20000000806 */
[----:B------:R-:W-:Y:S01]  /*1a70*/  IADD3 R11, PT, PT, R25, R14, RZ ;  /* 0x0000000e190b7210 */ /* 0x000fe20007ffe0ff */
[----:B------:R-:W-:Y:S01]  /*1a80*/  FFMA.SAT R26, R27, R12, 0.5 ;  /* 0x3f0000001b1a7423 */ /* 0x000fe2000000200c */
[----:B------:R-:W-:-:S03]  /*1a90*/  FFMA.RM R9, R8, R13, 12582913 ;  /* 0x4b40000108097423 */ /* 0x000fc6000000400d */
        /* <DEDUP_REMOVED lines=16> */
[----:B--2---:R-:W-:-:S05]  /*1ba0*/  HADD2.F32 R27, -RZ, R6.H0_H0 ;  /* 0x20000006ff1b7230 */ /* 0x004fca0000004100 */
[----:B------:R-:W-:-:S04]  /*1bb0*/  FADD R27, -R22, R27 ;  /* 0x0000001b161b7221 */ /* 0x000fc80000000100 */
[----:B------:R-:W-:-:S04]  /*1bc0*/  FFMA.SAT R12, R27, R12, 0.5 ;  /* 0x3f0000001b0c7423 */ /* 0x000fc8000000200c */
[----:B------:R-:W-:-:S04]  /*1bd0*/  FFMA.RM R13, R12, R13, 12582913 ;  /* 0x4b4000010c0d7423 */ /* 0x000fc8000000400d */
[C---:B------:R-:W-:Y:S01]  /*1be0*/  FADD R12, R13.reuse, -12583039 ;  /* 0xcb40007f0d0c7421 */ /* 0x040fe20000000000 */
[----:B------:R-:W-:-:S03]  /*1bf0*/  IMAD.SHL.U32 R8, R13, 0x800000, RZ ;  /* 0x008000000d087824 */ /* 0x000fc600078e00ff */
[----:B------:R-:W-:-:S04]  /*1c00*/  FFMA R12, R27, 1.4426950216293334961, -R12 ;  /* 0x3fb8aa3b1b0c7823 */ /* 0x000fc8000000080c */
[----:B------:R-:W-:Y:S01]  /*1c10*/  FFMA R27, R27, 1.925963033500011079e-08, R12 ;  /* 0x32a570601b1b7823 */ /* 0x000fe2000000000c */
[----:B------:R-:W-:Y:S01]  /*1c20*/  IMAD.SHL.U32 R12, R9, 0x800000, RZ ;  /* 0x00800000090c7824 */ /* 0x000fe200078e00ff */
[----:B------:R-:W-:Y:S02]  /*1c30*/  IADD3 R9, PT, PT, R11, R14, RZ ;  /* 0x0000000e0b097210 */ /* 0x000fe40007ffe0ff */
[----:B------:R-:W2:Y:S01]  /*1c40*/  MUFU.EX2 R6, R27 ;  /* 0x0000001b00067308 */ /* 0x000ea20000000800 */
[----:B----4-:R-:W-:Y:S01]  /*1c50*/  FFMA R12, R12, R24, R23 ;  /* 0x000000180c0c7223 */ /* 0x010fe20000000017 */
[----:B------:R-:W-:-:S03]  /*1c60*/  ISETP.GE.AND P1, PT, R9, R0, PT ;  /* 0x000000000900720c */ /* 0x000fc60003f26270 */
[----:B0-----:R-:W-:-:S04]  /*1c70*/  FFMA R7, R7, R25, R12 ;  /* 0x0000001907077223 */ /* 0x001fc8000000000c */
[----:B--2---:R-:W-:-:S06]  /*1c80*/  FFMA R23, R8, R6, R7 ;  /* 0x0000000608177223 */ /* 0x004fcc0000000007 */
[----:B------:R-:W-:Y:S05]  /*1c90*/  @!P1 BRA `(.L_x_3440) ;  /* 0xfffffffc00209947 */ /* 0x000fea000383ffff */
.L_x_3439:
[----:B------:R-:W-:Y:S05]  /*1ca0*/  BSYNC.RECONVERGENT B1 ;  /* 0x0000000000017941 */ /* 0x000fea0003800200 */
.L_x_3438:
[----:B------:R-:W-:Y:S05]  /*1cb0*/  BRA `(.L_x_3433) ;  /* 0x0000000800207947 */ /* 0x000fea0003800000 */
.L_x_3434:
[----:B------:R-:W3:Y:S01]  /*1cc0*/  I2F.U32.RP R11, R14 ;  /* 0x0000000e000b7306 */ /* 0x000ee20000209000 */
[----:B------:R-:W-:Y:S01]  /*1cd0*/  IMAD.IADD R9, R15, 0x1, R14 ;  /* 0x000000010f097824 */ /* 0x000fe200078e020e */
[----:B------:R-:W-:Y:S01]  /*1ce0*/  ISETP.NE.U32.AND P3, PT, R14, RZ, PT ;  /* 0x000000ff0e00720c */ /* 0x000fe20003f65070 */
[----:B------:R-:W-:Y:S01]  /*1cf0*/  BSSY.RECONVERGENT B1, `(.L_x_3441) ;  /* 0x000003b000017945 */ /* 0x000fe20003800200 */
[----:B------:R-:W-:Y:S01]  /*1d00*/  HFMA2 R23, -RZ, RZ, 0, 0 ;  /* 0x00000000ff177431 */ /* 0x000fe200000001ff */
[----:B------:R-:W-:Y:S02]  /*1d10*/  MOV R29, R15 ;  /* 0x0000000f001d7202 */ /* 0x000fe40000000f00 */
[CC--:B------:R-:W-:Y:S02]  /*1d20*/  ISETP.GE.U32.AND P1, PT, R9.reuse, R0.reuse, PT ;  /* 0x000000000900720c */ /* 0x0c0fe40003f26070 */
[----:B------:R-:W-:Y:S02]  /*1d30*/  VIMNMX.U32 R8, PT, PT, R9, R0, !PT ;  /* 0x0000000009087248 */ /* 0x000fe40007fe0000 */
[----:B0-----:R-:W-:Y:S01]  /*1d40*/  SEL R10, RZ, 0x1, P1 ;  /* 0x00000001ff0a7807 */ /* 0x001fe20000800000 */
[----:B---3--:R-:W0:Y:S03]  /*1d50*/  MUFU.RCP R11, R11 ;  /* 0x0000000b000b7308 */ /* 0x008e260000001000 */
[----:B------:R-:W-:-:S02]  /*1d60*/  IADD3 R9, PT, PT, R8, -R9, -R10 ;  /* 0x8000000908097210 */ /* 0x000fc40007ffe80a */
[----:B0-----:R-:W-:-:S04]  /*1d70*/  IADD3 R6, PT, PT, R11, 0xffffffe, RZ ;  /* 0x0ffffffe0b067810 */ /* 0x001fc80007ffe0ff */
        /* <DEDUP_REMOVED lines=25> */
.L_x_3443:
[-C--:B------:R-:W-:Y:S02]  /*1f10*/  IADD3 R8, P2, PT, R4, R6.reuse, RZ ;  /* 0x0000000604087210 */ /* 0x080fe40007f5e0ff */
[----:B------:R-:W-:Y:S02]  /*1f20*/  IADD3 R10, P3, PT, R2, R6, RZ ;  /* 0x00000006020a7210 */ /* 0x000fe40007f7e0ff */
[-C--:B------:R-:W-:Y:S02]  /*1f30*/  IADD3.X R9, PT, PT, R5, R7.reuse, RZ, P2, !PT ;  /* 0x0000000705097210 */ /* 0x080fe400017fe4ff */
[----:B------:R-:W-:-:S03]  /*1f40*/  IADD3.X R11, PT, PT, R3, R7, RZ, P3, !PT ;  /* 0x00000007030b7210 */ /* 0x000fc60001ffe4ff */
[----:B------:R-:W3:Y:S04]  /*1f50*/  LDG.E.U16.CONSTANT R8, desc[UR4][R8.64] ;  /* 0x0000000408087981 */ /* 0x000ee8000c1e9500 */
[----:B------:R-:W4:Y:S01]  /*1f60*/  LDG.E.U16.CONSTANT R10, desc[UR4][R10.64] ;  /* 0x000000040a0a7981 */ /* 0x000f22000c1e9500 */
[----:B------:R-:W-:Y:S01]  /*1f70*/  HFMA2 R25, -RZ, RZ, 3.7421875, 0 ;  /* 0x437c0000ff197431 */ /* 0x000fe200000001ff */
[----:B------:R-:W-:Y:S01]  /*1f80*/  IADD3 R12, PT, PT, R12, 0x1, RZ ;  /* 0x000000010c0c7810 */ /* 0x000fe20007ffe0ff */
[C---:B------:R-:W-:Y:S01]  /*1f90*/  IMAD.WIDE.U32 R6, R14.reuse, 0x2, R6 ;  /* 0x000000020e067825 */ /* 0x040fe200078e0006 */
[----:B------:R-:W-:Y:S02]  /*1fa0*/  IADD3 R29, PT, PT, R14, R29, RZ ;  /* 0x0000001d0e1d7210 */ /* 0x000fe40007ffe0ff */
[----:B------:R-:W-:Y:S01]  /*1fb0*/  ISETP.NE.AND P2, PT, R12, RZ, PT ;  /* 0x000000ff0c00720c */ /* 0x000fe20003f45270 */
[----:B---3--:R-:W-:-:S02]  /*1fc0*/  HADD2.F32 R13, -RZ, R8.H0_H0 ;  /* 0x20000008ff0d7230 */ /* 0x008fc40000004100 */
[----:B----4-:R-:W-:-:S05]  /*1fd0*/  HADD2.F32 R24, -RZ, R10.H0_H0 ;  /* 0x2000000aff187230 */ /* 0x010fca0000004100 */
[----:B------:R-:W-:Y:S01]  /*1fe0*/  FADD R13, R13, R24 ;  /* 0x000000180d0d7221 */ /* 0x000fe20000000000 */
[----:B------:R-:W-:-:S03]  /*1ff0*/  IMAD.MOV.U32 R24, RZ, RZ, 0x3bbb989d ;  /* 0x3bbb989dff187424 */ /* 0x000fc600078e00ff */
[----:B--2---:R-:W-:-:S04]  /*2000*/  FADD R13, -R22, R13 ;  /* 0x0000000d160d7221 */ /* 0x004fc80000000100 */
[----:B------:R-:W-:-:S04]  /*2010*/  FFMA.SAT R24, R13, R24, 0.5 ;  /* 0x3f0000000d187423 */ /* 0x000fc80000002018 */
[----:B------:R-:W-:-:S04]  /*2020*/  FFMA.RM R24, R24, R25, 12582913 ;  /* 0x4b40000118187423 */ /* 0x000fc80000004019 */
[C---:B------:R-:W-:Y:S01]  /*2030*/  FADD R26, R24.reuse, -12583039 ;  /* 0xcb40007f181a7421 */ /* 0x040fe20000000000 */
[----:B------:R-:W-:-:S03]  /*2040*/  IMAD.SHL.U32 R24, R24, 0x800000, RZ ;  /* 0x0080000018187824 */ /* 0x000fc600078e00ff */
[----:B------:R-:W-:-:S04]  /*2050*/  FFMA R26, R13, 1.4426950216293334961, -R26 ;  /* 0x3fb8aa3b0d1a7823 */ /* 0x000fc8000000081a */
[----:B------:R-:W-:-:S06]  /*2060*/  FFMA R26, R13, 1.925963033500011079e-08, R26 ;  /* 0x32a570600d1a7823 */ /* 0x000fcc000000001a */
[----:B------:R-:W0:Y:S02]  /*2070*/  MUFU.EX2 R26, R26 ;  /* 0x0000001a001a7308 */ /* 0x000e240000000800 */
[----:B0-----:R-:W-:Y:S01]  /*2080*/  FFMA R23, R24, R26, R23 ;  /* 0x0000001a18177223 */ /* 0x001fe20000000017 */
[----:B------:R-:W-:Y:S06]  /*2090*/  @P2 BRA `(.L_x_3443) ;  /* 0xfffffffc009c2947 */ /* 0x000fec000383ffff */
.L_x_3442:
[----:B------:R-:W-:Y:S05]  /*20a0*/  BSYNC.RECONVERGENT B1 ;  /* 0x0000000000017941 */ /* 0x000fea0003800200 */
.L_x_3441:
[----:B------:R-:W-:Y:S05]  /*20b0*/  @!P1 BRA `(.L_x_3433) ;  /* 0x0000000400209947 */ /* 0x000fea0003800000 */
.L_x_3444:
[----:B------:R-:W-:-:S04]  /*20c0*/  IMAD.WIDE.U32 R6, R29, 0x2, R4 ;  /* 0x000000021d067825 */ /* 0x000fc800078e0004 */
[----:B------:R-:W-:Y:S02]  /*20d0*/  IMAD.WIDE.U32 R8, R29, 0x2, R2 ;  /* 0x000000021d087825 */ /* 0x000fe400078e0002 */
[----:B------:R-:W3:Y:S04]  /*20e0*/  LDG.E.U16.CONSTANT R6, desc[UR4][R6.64] ;  /* 0x0000000406067981 */ /* 0x000ee8000c1e9500 */
[----:B------:R-:W4:Y:S01]  /*20f0*/  LDG.E.U16.CONSTANT R8, desc[UR4][R8.64] ;  /* 0x0000000408087981 */ /* 0x000f22000c1e9500 */
[----:B------:R-:W-:-:S05]  /*2100*/  IADD3 R27, PT, PT, R14, R29, RZ ;  /* 0x0000001d0e1b7210 */ /* 0x000fca0007ffe0ff */
[----:B------:R-:W-:-:S04]  /*2110*/  IMAD.WIDE.U32 R10, R27, 0x2, R4 ;  /* 0x000000021b0a7825 */ /* 0x000fc800078e0004 */
[C---:B------:R-:W-:Y:S02]  /*2120*/  IMAD.WIDE.U32 R12, R27.reuse, 0x2, R2 ;  /* 0x000000021b0c7825 */ /* 0x040fe400078e0002 */
[----:B------:R-:W5:Y:S04]  /*2130*/  LDG.E.U16.CONSTANT R10, desc[UR4][R10.64] ;  /* 0x000000040a0a7981 */ /* 0x000f68000c1e9500 */
[----:B------:R-:W5:Y:S01]  /*2140*/  LDG.E.U16.CONSTANT R12, desc[UR4][R12.64] ;  /* 0x000000040c0c7981 */ /* 0x000f62000c1e9500 */
[----:B------:R-:W-:Y:S01]  /*2150*/  IADD3 R29, PT, PT, R27, R14, RZ ;  /* 0x0000000e1b1d7210 */ /* 0x000fe20007ffe0ff */
[----:B---3--:R-:W-:-:S04]  /*2160*/  HADD2.F32 R24, -RZ, R6.H0_H0 ;  /* 0x20000006ff187230 */ /* 0x008fc80000004100 */
[----:B------:R-:W-:-:S04]  /*2170*/  IMAD.WIDE.U32 R6, R29, 0x2, R4 ;  /* 0x000000021d067825 */ /* 0x000fc800078e0004 */
[----:B----4-:R-:W-:Y:S02]  /*2180*/  HADD2.F32 R25, -RZ, R8.H0_H0 ;  /* 0x20000008ff197230 */ /* 0x010fe40000004100 */
[----:B------:R0:W3:Y:S03]  /*2190*/  LDG.E.U16.CONSTANT R6, desc[UR4][R6.64] ;  /* 0x0000000406067981 */ /* 0x0000e6000c1e9500 */
[----:B------:R-:W-:Y:S01]  /*21a0*/  FADD R25, R24, R25 ;  /* 0x0000001918197221 */ /* 0x000fe20000000000 */
[----:B------:R-:W-:-:S03]  /*21b0*/  IMAD.MOV.U32 R24, RZ, RZ, 0x3bbb989d ;  /* 0x3bbb989dff187424 */ /* 0x000fc600078e00ff */
[----:B--2---:R-:W-:Y:S01]  /*21c0*/  FADD R28, -R22, R25 ;  /* 0x00000019161c7221 */ /* 0x004fe20000000100 */
[----:B------:R-:W-:-:S03]  /*21d0*/  MOV R25, 0x437c0000 ;  /* 0x437c000000197802 */ /* 0x000fc60000000f00 */
[----:B------:R-:W-:-:S04]  /*21e0*/  FFMA.SAT R26, R28, R24, 0.5 ;  /* 0x3f0000001c1a7423 */ /* 0x000fc80000002018 */
[----:B------:R-:W-:-:S04]  /*21f0*/  FFMA.RM R26, R26, R25, 12582913 ;  /* 0x4b4000011a1a7423 */ /* 0x000fc80000004019 */
[----:B------:R-:W-:-:S04]  /*2200*/  FADD R9, R26, -12583039 ;  /* 0xcb40007f1a097421 */ /* 0x000fc80000000000 */
[----:B------:R-:W-:Y:S01]  /*2210*/  FFMA R9, R28, 1.4426950216293334961, -R9 ;  /* 0x3fb8aa3b1c097823 */ /* 0x000fe20000000809 */
[----:B-----5:R-:W-:-:S03]  /*2220*/  HADD2.F32 R13, -RZ, R12.H0_H0 ;  /* 0x2000000cff0d7230 */ /* 0x020fc60000004100 */
[----:B------:R-:W-:Y:S01]  /*2230*/  FFMA R27, R28, 1.925963033500011079e-08, R9 ;  /* 0x32a570601c1b7823 */ /* 0x000fe20000000009 */
[----:B------:R-:W-:-:S04]  /*2240*/  IMAD.WIDE.U32 R8, R29, 0x2, R2 ;  /* 0x000000021d087825 */ /* 0x000fc800078e0002 */
[----:B------:R-:W-:Y:S02]  /*2250*/  HADD2.F32 R28, -RZ, R10.H0_H0 ;  /* 0x2000000aff1c7230 */ /* 0x000fe40000004100 */
[----:B------:R-:W-:Y:S01]  /*2260*/  IMAD.IADD R29, R29, 0x1, R14 ;  /* 0x000000011d1d7824 */ /* 0x000fe200078e020e */
[----:B------:R-:W2:Y:S02]  /*2270*/  LDG.E.U16.CONSTANT R8, desc[UR4][R8.64] ;  /* 0x0000000408087981 */ /* 0x000ea4000c1e9500 */
[----:B------:R-:W-:Y:S01]  /*2280*/  FADD R28, R28, R13 ;  /* 0x0000000d1c1c7221 */ /* 0x000fe20000000000 */
[----:B------:R-:W-:-:S04]  /*2290*/  IMAD.WIDE.U32 R10, R29, 0x2, R4 ;  /* 0x000000021d0a7825 */ /* 0x000fc800078e0004 */
[C---:B------:R-:W-:Y:S02]  /*22a0*/  IMAD.WIDE.U32 R12, R29.reuse, 0x2, R2 ;  /* 0x000000021d0c7825 */ /* 0x040fe400078e0002 */
[----:B------:R-:W4:Y:S04]  /*22b0*/  LDG.E.U16.CONSTANT R10, desc[UR4][R10.64] ;  /* 0x000000040a0a7981 */ /* 0x000f28000c1e9500 */
[----:B------:R-:W5:Y:S01]  /*22c0*/  LDG.E.U16.CONSTANT R12, desc[UR4][R12.64] ;  /* 0x000000040c0c7981 */ /* 0x000f62000c1e9500 */
[----:B0-----:R-:W-:Y:S01]  /*22d0*/  FADD R7, -R22, R28 ;  /* 0x0000001c16077221 */ /* 0x001fe20000000100 */
[----:B------:R-:W0:Y:S01]  /*22e0*/  MUFU.EX2 R27, R27 ;  /* 0x0000001b001b7308 */ /* 0x000e220000000800 */
[----:B------:R-:W-:Y:S02]  /*22f0*/  IADD3 R29, PT, PT, R29, R14, RZ ;  /* 0x0000000e1d1d7210 */ /* 0x000fe40007ffe0ff */
[----:B------:R-:W-:-:S02]  /*2300*/  SHF.L.U32 R26, R26, 0x17, RZ ;  /* 0x000000171a1a7819 */ /* 0x000fc400000006ff */
[----:B------:R-:W-:-:S03]  /*2310*/  ISETP.GE.AND P1, PT, R29, R0, PT ;  /* 0x000000001d00720c */ /* 0x000fc60003f26270 */
[----:B0-----:R-:W-:Y:S01]  /*2320*/  FFMA R23, R26, R27, R23 ;  /* 0x0000001b1a177223 */ /* 0x001fe20000000017 */
[----:B---3--:R-:W-:Y:S02]  /*2330*/  HADD2.F32 R6, -RZ, R6.H0_H0 ;  /* 0x20000006ff067230 */ /* 0x008fe40000004100 */
[----:B--2---:R-:W-:Y:S02]  /*2340*/  HADD2.F32 R9, -RZ, R8.H0_H0 ;  /* 0x20000008ff097230 */ /* 0x004fe40000004100 */
[----:B------:R-:W-:-:S03]  /*2350*/  FFMA.SAT R8, R7, R24, 0.5 ;  /* 0x3f00000007087423 */ /* 0x000fc60000002018 */
[----:B------:R-:W-:Y:S01]  /*2360*/  FADD R9, R6, R9 ;  /* 0x0000000906097221 */ /* 0x000fe20000000000 */
[----:B----4-:R-:W-:Y:S02]  /*2370*/  HADD2.F32 R10, -RZ, R10.H0_H0 ;  /* 0x2000000aff0a7230 */ /* 0x010fe40000004100 */
[----:B-----5:R-:W-:Y:S02]  /*2380*/  HADD2.F32 R6, -RZ, R12.H0_H0 ;  /* 0x2000000cff067230 */ /* 0x020fe40000004100 */
[----:B------:R-:W-:Y:S01]  /*2390*/  FFMA.RM R8, R8, R25, 12582913 ;  /* 0x4b40000108087423 */ /* 0x000fe20000004019 */
[----:B------:R-:W-:Y:S02]  /*23a0*/  FADD R11, -R22, R9 ;  /* 0x00000009160b7221 */ /* 0x000fe40000000100 */
[----:B------:R-:W-:Y:S01]  /*23b0*/  FADD R9, R10, R6 ;  /* 0x000000060a097221 */ /* 0x000fe20000000000 */
[----:B------:R-:W-:Y:S01]  /*23c0*/  FADD R6, R8, -12583039 ;  /* 0xcb40007f08067421 */ /* 0x000fe20000000000 */
[----:B------:R-:W-:-:S02]  /*23d0*/  FFMA.SAT R12, R11, R24, 0.5 ;  /* 0x3f0000000b0c7423 */ /* 0x000fc40000002018 */
[----:B------:R-:W-:Y:S01]  /*23e0*/  FADD R9, -R22, R9 ;  /* 0x0000000916097221 */ /* 0x000fe20000000100 */
[----:B------:R-:W-:Y:S01]  /*23f0*/  FFMA R10, R7, 1.4426950216293334961, -R6 ;  /* 0x3fb8aa3b070a7823 */ /* 0x000fe20000000806 */
[-C--:B------:R-:W-:Y:S02]  /*2400*/  FFMA.RM R6, R12, R25.reuse, 12582913 ;  /* 0x4b4000010c067423 */ /* 0x080fe40000004019 */
[----:B------:R-:W-:Y:S02]  /*2410*/  FFMA.SAT R24, R9, R24, 0.5 ;  /* 0x3f00000009187423 */ /* 0x000fe40000002018 */
[----:B------:R-:W-:Y:S02]  /*2420*/  FADD R12, R6, -12583039 ;  /* 0xcb40007f060c7421 */ /* 0x000fe40000000000 */
[----:B------:R-:W-:Y:S01]  /*2430*/  FFMA.RM R25, R24, R25, 12582913 ;  /* 0x4b40000118197423 */ /* 0x000fe20000004019 */
[----:B------:R-:W-:Y:S01]  /*2440*/  FFMA R10, R7, 1.925963033500011079e-08, R10 ;  /* 0x32a57060070a7823 */ /* 0x000fe2000000000a */
[----:B------:R-:W-:-:S02]  /*2450*/  FFMA R12, R11, 1.4426950216293334961, -R12 ;  /* 0x3fb8aa3b0b0c7823 */ /* 0x000fc4000000080c */
[----:B------:R-:W-:Y:S02]  /*2460*/  FADD R24, R25, -12583039 ;  /* 0xcb40007f19187421 */ /* 0x000fe40000000000 */
[----:B------:R-:W-:Y:S02]  /*2470*/  FFMA R7, R11, 1.925963033500011079e-08, R12 ;  /* 0x32a570600b077823 */ /* 0x000fe4000000000c */
[C---:B------:R-:W-:Y:S01]  /*2480*/  FFMA R24, R9.reuse, 1.4426950216293334961, -R24 ;  /* 0x3fb8aa3b09187823 */ /* 0x040fe20000000818 */
[----:B------:R-:W0:Y:S03]  /*2490*/  MUFU.EX2 R10, R10 ;  /* 0x0000000a000a7308 */ /* 0x000e260000000800 */
[----:B------:R-:W-:-:S05]  /*24a0*/  FFMA R24, R9, 1.925963033500011079e-08, R24 ;  /* 0x32a5706009187823 */ /* 0x000fca0000000018 */
[----:B------:R-:W2:Y:S01]  /*24b0*/  MUFU.EX2 R7, R7 ;  /* 0x0000000700077308 */ /* 0x000ea20000000800 */
[----:B------:R-:W-:-:S07]  /*24c0*/  SHF.L.U32 R8, R8, 0x17, RZ ;  /* 0x0000001708087819 */ /* 0x000fce00000006ff */
[----:B------:R-:W3:Y:S01]  /*24d0*/  MUFU.EX2 R24, R24 ;  /* 0x0000001800187308 */ /* 0x000ee20000000800 */
[----:B------:R-:W-:Y:S02]  /*24e0*/  IMAD.SHL.U32 R9, R6, 0x800000, RZ ;  /* 0x0080000006097824 */ /* 0x000fe400078e00ff */
[----:B0-----:R-:W-:Y:S01]  /*24f0*/  FFMA R8, R8, R10, R23 ;  /* 0x0000000a08087223 */ /* 0x001fe20000000017 */
[----:B------:R-:W-:-:S03]  /*2500*/  SHF.L.U32 R23, R25, 0x17, RZ ;  /* 0x0000001719177819 */ /* 0x000fc600000006ff */
[----:B--2---:R-:W-:-:S04]  /*2510*/  FFMA R8, R9, R7, R8 ;  /* 0x0000000709087223 */ /* 0x004fc80000000008 */
[----:B---3--:R-:W-:Y:S01]  /*2520*/  FFMA R23, R23, R24, R8 ;  /* 0x0000001817177223 */ /* 0x008fe20000000008 */
[----:B------:R-:W-:Y:S06]  /*2530*/  @!P1 BRA `(.L_x_3444) ;  /* 0xfffffff800e09947 */ /* 0x000fec000383ffff */
.L_x_3433:
[----:B------:R-:W-:Y:S05]  /*2540*/  BSYNC.RECONVERGENT B0 ;  /* 0x0000000000007941 */ /* 0x000fea0003800200 */
.L_x_3432:
[----:B------:R-:W-:Y:S01]  /*2550*/  ISETP.NE.AND P1, PT, R15, RZ, PT ;  /* 0x000000ff0f00720c */ /* 0x000fe20003f25270 */
[----:B------:R-:W-:-:S12]  /*2560*/  BSSY.RECONVERGENT B0, `(.L_x_3445) ;  /* 0x000000d000007945 */ /* 0x000fd80003800200 */
[----:B------:R-:W-:Y:S05]  /*2570*/  @P1 BRA `(.L_x_3446) ;  /* 0x00000000002c1947 */ /* 0x000fea0003800000 */
[----:B------:R-:W-:Y:S02]  /*2580*/  HFMA2 R6, -RZ, RZ, 0.96630859375, -0.0022525787353515625 ;  /* 0x3bbb989dff067431 */ /* 0x000fe400000001ff */
[----:B--2---:R-:W-:Y:S01]  /*2590*/  FADD R17, R17, -R22 ;  /* 0x8000001611117221 */ /* 0x004fe20000000000 */
[----:B0-----:R-:W-:-:S03]  /*25a0*/  MOV R7, 0x437c0000 ;  /* 0x437c000000077802 */ /* 0x001fc60000000f00 */
[----:B------:R-:W-:-:S04]  /*25b0*/  FFMA.SAT R6, R17, R6, 0.5 ;  /* 0x3f00000011067423 */ /* 0x000fc80000002006 */
[----:B------:R-:W-:-:S04]  /*25c0*/  FFMA.RM R6, R6, R7, 12582913 ;  /* 0x4b40000106067423 */ /* 0x000fc80000004007 */
[C---:B------:R-:W-:Y:S01]  /*25d0*/  FADD R8, R6.reuse, -12583039 ;  /* 0xcb40007f06087421 */ /* 0x040fe20000000000 */
[----:B------:R-:W-:-:S03]  /*25e0*/  IMAD.SHL.U32 R6, R6, 0x800000, RZ ;  /* 0x0080000006067824 */ /* 0x000fc600078e00ff */
[----:B------:R-:W-:-:S04]  /*25f0*/  FFMA R8, R17, 1.4426950216293334961, -R8 ;  /* 0x3fb8aa3b11087823 */ /* 0x000fc80000000808 */
[----:B------:R-:W-:-:S06]  /*2600*/  FFMA R8, R17, 1.925963033500011079e-08, R8 ;  /* 0x32a5706011087823 */ /* 0x000fcc0000000008 */
[----:B------:R-:W0:Y:S02]  /*2610*/  MUFU.EX2 R8, R8 ;  /* 0x0000000800087308 */ /* 0x000e240000000800 */
[----:B0-----:R-:W-:-:S07]  /*2620*/  FFMA R23, R6, R8, R23 ;  /* 0x0000000806177223 */ /* 0x001fce0000000017 */
.L_x_3446:
[----:B------:R-:W-:Y:S05]  /*2630*/  BSYNC.RECONVERGENT B0 ;  /* 0x0000000000007941 */ /* 0x000fea0003800200 */
.L_x_3445:
        /* <DEDUP_REMOVED lines=12> */
[----:B------:R-:W-:-:S04]  /*2700*/  @!P0 IADD3 R7, PT, PT, R21, 0x88, RZ ;  /* 0x0000008815078810 */ /* 0x000fc80007ffe0ff */
        /* <DEDUP_REMOVED lines=25> */
.L_x_3472:
[----:B---3--:R-:W-:-:S07]  /*28a0*/  FADD R11, R10, R11 ;  /* 0x0000000b0a0b7221 */ /* 0x008fce0000000000 */
.L_x_3447:
[----:B------:R3:W-:Y:S02]  /*28b0*/  @!P1 STS [R20+0x4], R11 ;  /* 0x0000040b14009388 */ /* 0x0007e40000000800 */
.L_x_3448:
        /* <DEDUP_REMOVED lines=9> */
[----:B0123--:R-:W-:Y:S05]  /*2950*/  CALL.REL.NOINC `($__internal_8_$__cuda_sm20_rcp_rn_f32_slowpath) ;  /* 0x0000001800547944 */ /* 0x00ffea0003c00000 */
[----:B------:R-:W-:Y:S05]  /*2960*/  BRA `(.L_x_3451) ;  /* 0x0000000000107947 */ /* 0x000fea0003800000 */
.L_x_3450:
[----:B------:R-:W4:Y:S02]  /*2970*/  MUFU.RCP R7, R0 ;  /* 0x0000000000077308 */ /* 0x000f240000001000 */
[----:B----4-:R-:W-:-:S04]  /*2980*/  FFMA R6, R0, R7, -1 ;  /* 0xbf80000000067423 */ /* 0x010fc80000000007 */
[----:B------:R-:W-:-:S04]  /*2990*/  FADD.FTZ R6, -R6, -RZ ;  /* 0x800000ff06067221 */ /* 0x000fc80000010100 */
[----:B------:R-:W-:-:S07]  /*29a0*/  FFMA R0, R7, R6, R7 ;  /* 0x0000000607007223 */ /* 0x000fce0000000007 */
.L_x_3451:
        /* <DEDUP_REMOVED lines=15> */
[----:B------:R-:W-:Y:S02]  /*2aa0*/  IADD3 R7, PT, PT, R7, -R6, -R8 ;  /* 0x8000000607077210 */ /* 0x000fe40007ffe808 */
[----:B----4-:R-:W-:-:S04]  /*2ab0*/  IADD3 R2, PT, PT, R9, 0xffffffe, RZ ;  /* 0x0ffffffe09027810 */ /* 0x010fc80007ffe0ff */
[----:B------:R4:W3:Y:S02]  /*2ac0*/  F2I.FTZ.U32.TRUNC.NTZ R3, R2 ;  /* 0x0000000200037305 */ /* 0x0008e4000021f000 */
[----:B----4-:R-:W-:Y:S02]  /*2ad0*/  HFMA2 R2, -RZ, RZ, 0, 0 ;  /* 0x00000000ff027431 */ /* 0x010fe400000001ff */
[----:B---3--:R-:W-:-:S04]  /*2ae0*/  IMAD.MOV R11, RZ, RZ, -R3 ;  /* 0x000000ffff0b7224 */ /* 0x008fc800078e0a03 */
[----:B------:R-:W-:-:S04]  /*2af0*/  IMAD R11, R11, R14, RZ ;  /* 0x0000000e0b0b7224 */ /* 0x000fc800078e02ff */
[----:B0-----:R-:W-:-:S06]  /*2b00*/  IMAD.HI.U32 R10, R3, R11, R2 ;  /* 0x0000000b030a7227 */ /* 0x001fcc00078e0002 */
        /* <DEDUP_REMOVED lines=24> */
.L_x_3455:
[----:B0-----:R-:W-:-:S04]  /*2c90*/  IADD3 R12, P1, PT, R6, R8, RZ ;  /* 0x00000008060c7210 */ /* 0x001fc80007f3e0ff */
[----:B------:R-:W-:-:S05]  /*2ca0*/  IADD3.X R13, PT, PT, R7, R9, RZ, P1, !PT ;  /* 0x00000009070d7210 */ /* 0x000fca0000ffe4ff */
[----:B------:R-:W3:Y:S01]  /*2cb0*/  LDG.E.U16.CONSTANT R12, desc[UR4][R12.64] ;  /* 0x000000040c0c7981 */ /* 0x000ee2000c1e9500 */
[----:B------:R-:W-:Y:S01]  /*2cc0*/  IMAD.MOV.U32 R18, RZ, RZ, 0x3bbb989d ;  /* 0x3bbb989dff127424 */ /* 0x000fe200078e00ff */
[----:B-1----:R-:W-:Y:S01]  /*2cd0*/  MOV R20, 0x437c0000 ;  /* 0x437c000000147802 */ /* 0x002fe20000000f00 */
[----:B------:R-:W-:Y:S02]  /*2ce0*/  VIADD R10, R10, 0x1 ;  /* 0x000000010a0a7836 */ /* 0x000fe40000000000 */
[----:B---3--:R-:W-:Y:S01]  /*2cf0*/  HADD2.F32 R11, -RZ, R12.H0_H0 ;  /* 0x2000000cff0b7230 */ /* 0x008fe20000004100 */
[----:B------:R-:W-:-:S04]  /*2d00*/  IADD3 R12, P1, PT, R2, R8, RZ ;  /* 0x00000008020c7210 */ /* 0x000fc80007f3e0ff */
        /* <DEDUP_REMOVED lines=13> */
[----:B------:R-:W-:-:S05]  /*2de0*/  F2FP.F16.F32.PACK_AB R17, RZ, R17 ;  /* 0x00000011ff11723e */ /* 0x000fca00000000ff */
[----:B------:R0:W-:Y:S01]  /*2df0*/  STG.E.U16 desc[UR4][R12.64], R17 ;  /* 0x000000110c007986 */ /* 0x0001e2000c101504 */
[----:B------:R-:W-:Y:S05]  /*2e00*/  @P1 BRA `(.L_x_3455) ;  /* 0xfffffffc00a01947 */ /* 0x000fea000383ffff */
.L_x_3454:
[----:B------:R-:W-:Y:S05]  /*2e10*/  BSYNC.RECONVERGENT B0 ;  /* 0x0000000000007941 */ /* 0x000fea0003800200 */
.L_x_3453:
[----:B------:R-:W-:Y:S05]  /*2e20*/  @!P0 EXIT ;  /* 0x000000000000894d */ /* 0x000fea0003800000 */
.L_x_3456:
[----:B---3--:R-:W-:Y:S01]  /*2e30*/  IMAD.WIDE.U32 R6, R15, 0x2, R4 ;  /* 0x000000020f067825 */ /* 0x008fe200078e0004 */
[----:B------:R-:W-:-:S05]  /*2e40*/  IADD3 R3, PT, PT, R14, R15, RZ ;  /* 0x0000000f0e037210 */ /* 0x000fca0007ffe0ff */
[----:B------:R-:W3:Y:S01]  /*2e50*/  LDG.E.U16.CONSTANT R6, desc[UR4][R6.64] ;  /* 0x0000000406067981 */ /* 0x000ee2000c1e9500 */
[C---:B0-----:R-:W-:Y:S01]  /*2e60*/  IADD3 R13, PT, PT, R3.reuse, R14, RZ ;  /* 0x0000000e030d7210 */ /* 0x041fe20007ffe0ff */
[----:B------:R-:W-:-:S03]  /*2e70*/  IMAD.WIDE.U32 R8, R3, 0x2, R4 ;  /* 0x0000000203087825 */ /* 0x000fc600078e0004 */
[C---:B------:R-:W-:Y:S01]  /*2e80*/  IADD3 R11, PT, PT, R13.reuse, R14, RZ ;  /* 0x0000000e0d0b7210 */ /* 0x040fe20007ffe0ff */
[--C-:B-1----:R-:W-:Y:S02]  /*2e90*/  IMAD.WIDE.U32 R20, R13, 0x2, R4.reuse ;  /* 0x000000020d147825 */ /* 0x102fe400078e0004 */
[----:B------:R-:W4:Y:S02]  /*2ea0*/  LDG.E.U16.CONSTANT R8, desc[UR4][R8.64] ;  /* 0x0000000408087981 */ /* 0x000f24000c1e9500 */
[----:B------:R-:W-:Y:S02]  /*2eb0*/  IMAD.WIDE.U32 R26, R11, 0x2, R4 ;  /* 0x000000020b1a7825 */ /* 0x000fe400078e0004 */
[----:B------:R-:W5:Y:S04]  /*2ec0*/  LDG.E.U16.CONSTANT R20, desc[UR4][R20.64] ;  /* 0x0000000414147981 */ /* 0x000f68000c1e9500 */
[----:B------:R-:W5:Y:S01]  /*2ed0*/  LDG.E.U16.CONSTANT R26, desc[UR4][R26.64] ;  /* 0x000000041a1a7981 */ /* 0x000f62000c1e9500 */
[----:B------:R-:W-:-:S02]  /*2ee0*/  HFMA2 R17, -RZ, RZ, 3.7421875, 0 ;  /* 0x437c0000ff117431 */ /* 0x000fc400000001ff */
[----:B------:R-:W-:Y:S02]  /*2ef0*/  IMAD.MOV.U32 R2, RZ, RZ, 0x3bbb989d ;  /* 0x3bbb989dff027424 */ /* 0x000fe400078e00ff */
[----:B---3--:R-:W-:-:S05]  /*2f00*/  HADD2.F32 R25, -RZ, R6.H0_H0 ;  /* 0x20000006ff197230 */ /* 0x008fca0000004100 */
[----:B--2---:R-:W-:Y:S01]  /*2f10*/  FADD R25, -R22, R25 ;  /* 0x0000001916197221 */ /* 0x004fe20000000100 */
[----:B----4-:R-:W-:-:S03]  /*2f20*/  HADD2.F32 R23, -RZ, R8.H0_H0 ;  /* 0x20000008ff177230 */ /* 0x010fc60000004100 */
[----:B------:R-:W-:Y:S01]  /*2f30*/  FFMA.SAT R6, R25, R2, 0.5 ;  /* 0x3f00000019067423 */ /* 0x000fe20000002002 */
[----:B-----5:R-:W-:-:S03]  /*2f40*/  HADD2.F32 R9, -RZ, R20.H0_H0 ;  /* 0x20000014ff097230 */ /* 0x020fc60000004100 */
[----:B------:R-:W-:Y:S01]  /*2f50*/  FFMA.RM R7, R6, R17, 12582913 ;  /* 0x4b40000106077423 */ /* 0x000fe20000004011 */
[C---:B------:R-:W-:Y:S01]  /*2f60*/  FADD R23, -R22.reuse, R23 ;  /* 0x0000001716177221 */ /* 0x040fe20000000100 */
[----:B------:R-:W-:Y:S02]  /*2f70*/  HADD2.F32 R27, -RZ, R26.H0_H0 ;  /* 0x2000001aff1b7230 */ /* 0x000fe40000004100 */
[----:B------:R-:W-:Y:S01]  /*2f80*/  FADD R6, R7, -12583039 ;  /* 0xcb40007f07067421 */ /* 0x000fe20000000000 */
[----:B------:R-:W-:Y:S01]  /*2f90*/  FADD R21, -R22, R9 ;  /* 0x0000000916157221 */ /* 0x000fe20000000100 */
[-C--:B------:R-:W-:Y:S01]  /*2fa0*/  FFMA.SAT R8, R23, R2.reuse, 0.5 ;  /* 0x3f00000017087423 */ /* 0x080fe20000002002 */
[----:B------:R-:W-:Y:S01]  /*2fb0*/  IADD3 R26, P0, PT, R16, R15, RZ ;  /* 0x0000000f101a7210 */ /* 0x000fe20007f1e0ff */
[----:B------:R-:W-:Y:S01]  /*2fc0*/  FFMA R6, R25, 1.4426950216293334961, -R6 ;  /* 0x3fb8aa3b19067823 */ /* 0x000fe20000000806 */
[----:B------:R-:W-:Y:S01]  /*2fd0*/  FFMA.SAT R10, R21, R2, 0.5 ;  /* 0x3f000000150a7423 */ /* 0x000fe20000002002 */
[----:B------:R-:W-:-:S02]  /*2fe0*/  FFMA.RM R9, R8, R17, 12582913 ;  /* 0x4b40000108097423 */ /* 0x000fc40000004011 */
[----:B------:R-:W-:Y:S01]  /*2ff0*/  FFMA R6, R25, 1.925963033500011079e-08, R6 ;  /* 0x32a5706019067823 */ /* 0x000fe20000000006 */
[----:B------:R-:W-:Y:S01]  /*3000*/  FADD R25, -R22, R27 ;  /* 0x0000001b16197221 */ /* 0x000fe20000000100 */
[-C--:B------:R-:W-:Y:S01]  /*3010*/  FFMA.RM R10, R10, R17.reuse, 12582913 ;  /* 0x4b4000010a0a7423 */ /* 0x080fe20000004011 */
[----:B------:R-:W-:Y:S01]  /*3020*/  FADD R8, R9, -12583039 ;  /* 0xcb40007f09087421 */ /* 0x000fe20000000000 */
[----:B------:R0:W1:Y:S01]  /*3030*/  MUFU.EX2 R12, R6 ;  /* 0x00000006000c7308 */ /* 0x0000620000000800 */
[----:B------:R-:W-:Y:S01]  /*3040*/  FFMA.SAT R18, R25, R2, 0.5 ;  /* 0x3f00000019127423 */ /* 0x000fe20000002002 */
[----:B------:R-:W-:Y:S01]  /*3050*/  FADD R2, R10, -12583039 ;  /* 0xcb40007f0a027421 */ /* 0x000fe20000000000 */
[----:B------:R-:W-:Y:S02]  /*3060*/  FFMA R8, R23, 1.4426950216293334961, -R8 ;  /* 0x3fb8aa3b17087823 */ /* 0x000fe40000000808 */
[----:B------:R-:W-:Y:S01]  /*3070*/  FFMA.RM R17, R18, R17, 12582913 ;  /* 0x4b40000112117423 */ /* 0x000fe20000004011 */
[----:B------:R-:W-:Y:S01]  /*3080*/  FFMA R2, R21, 1.4426950216293334961, -R2 ;  /* 0x3fb8aa3b15027823 */ /* 0x000fe20000000802 */
[----:B------:R-:W-:-:S02]  /*3090*/  FFMA R8, R23, 1.925963033500011079e-08, R8 ;  /* 0x32a5706017087823 */ /* 0x000fc40000000008 */
        /* <DEDUP_REMOVED lines=16> */
[----:B------:R-:W-:Y:S02]  /*31a0*/  LEA.HI.X R7, R20, UR7, R25, 0x1, P0 ;  /* 0x0000000714077c11 */ /* 0x000fe400080f0c19 */
[----:B------:R-:W-:Y:S01]  /*31b0*/  SHF.L.U32 R20, R10, 0x17, RZ ;  /* 0x000000170a147819 */ /* 0x000fe200000006ff */
[----:B-1----:R-:W-:Y:S01]  /*31c0*/  FMUL R23, R23, R12 ;  /* 0x0000000c17177220 */ /* 0x002fe20000400000 */
[----:B------:R-:W-:Y:S01]  /*31d0*/  SHF.L.U32 R25, R9, 0x17, RZ ;  /* 0x0000001709197819 */ /* 0x000fe200000006ff */
[----:B------:R-:W-:Y:S01]  /*31e0*/  IMAD.SHL.U32 R12, R17, 0x800000, RZ ;  /* 0x00800000110c7824 */ /* 0x000fe200078e00ff */
[----:B------:R-:W-:Y:S01]  /*31f0*/  LEA R8, P1, R21, UR6, 0x1 ;  /* 0x0000000615087c11 */ /* 0x000fe2000f8208ff */
[----:B---3--:R-:W-:Y:S01]  /*3200*/  FMUL R15, R20, R15 ;  /* 0x0000000f140f7220 */ /* 0x008fe20000400000 */
[----:B------:R-:W-:Y:S01]  /*3210*/  FMUL R23, R23, R0 ;  /* 0x0000000017177220 */ /* 0x000fe20000400000 */
[----:B------:R-:W-:Y:S01]  /*3220*/  FMUL R25, R25, R18 ;  /* 0x0000001219197220 */ /* 0x000fe20000400000 */
[----:B------:R-:W-:Y:S01]  /*3230*/  IADD3 R10, P0, PT, R16, R11, RZ ;  /* 0x0000000b100a7210 */ /* 0x000fe20007f1e0ff */
[-C--:B------:R-:W-:Y:S01]  /*3240*/  FMUL R15, R15, R0.reuse ;  /* 0x000000000f0f7220 */ /* 0x080fe20000400000 */
[----:B----4-:R-:W-:Y:S01]  /*3250*/  FMUL R13, R12, R13 ;  /* 0x0000000d0c0d7220 */ /* 0x010fe20000400000 */
[----:B------:R-:W-:Y:S01]  /*3260*/  FMUL R25, R25, R0 ;  /* 0x0000000019197220 */ /* 0x000fe20000400000 */
[----:B------:R-:W-:-:S02]  /*3270*/  F2FP.F16.F32.PACK_AB R23, RZ, R23 ;  /* 0x00000017ff17723e */ /* 0x000fc400000000ff */
[----:B------:R-:W-:Y:S01]  /*3280*/  LEA.HI.X R9, R21, UR7, R26, 0x1, P1 ;  /* 0x0000000715097c11 */ /* 0x000fe200088f0c1a */
[----:B------:R-:W-:Y:S01]  /*3290*/  FMUL R17, R13, R0 ;  /* 0x000000000d117220 */ /* 0x000fe20000400000 */
[----:B------:R-:W-:Y:S01]  /*32a0*/  IADD3.X R21, PT, PT, RZ, R19, RZ, P0, !PT ;  /* 0x00000013ff157210 */ /* 0x000fe200007fe4ff */
[----:B------:R0:W-:Y:S01]  /*32b0*/  STG.E.U16 desc[UR4][R2.64], R23 ;  /* 0x0000001702007986 */ /* 0x0001e2000c101504 */
[----:B------:R-:W-:Y:S02]  /*32c0*/  F2FP.F16.F32.PACK_AB R15, RZ, R15 ;  /* 0x0000000fff0f723e */ /* 0x000fe400000000ff */
[C---:B------:R-:W-:Y:S02]  /*32d0*/  LEA R12, P0, R10.reuse, UR6, 0x1 ;  /* 0x000000060a0c7c11 */ /* 0x040fe4000f8008ff */
[----:B------:R-:W-:Y:S02]  /*32e0*/  F2FP.F16.F32.PACK_AB R25, RZ, R25 ;  /* 0x00000019ff19723e */ /* 0x000fe400000000ff */
[----:B------:R-:W-:-:S02]  /*32f0*/  LEA.HI.X R13, R10, UR7, R21, 0x1, P0 ;  /* 0x000000070a0d7c11 */ /* 0x000fc400080f0c15 */
[----:B------:R-:W-:Y:S01]  /*3300*/  F2FP.F16.F32.PACK_AB R17, RZ, R17 ;  /* 0x00000011ff11723e */ /* 0x000fe200000000ff */
[----:B------:R3:W-:Y:S01]  /*3310*/  STG.E.U16 desc[UR4][R6.64], R25 ;  /* 0x0000001906007986 */ /* 0x0007e2000c101504 */
[----:B0-----:R-:W-:Y:S02]  /*3320*/  PRMT R3, R15, 0x7610, R3 ;  /* 0x000076100f037816 */ /* 0x001fe40000000003 */
[----:B------:R-:W-:-:S03]  /*3330*/  IADD3 R15, PT, PT, R11, R14, RZ ;  /* 0x0000000e0b0f7210 */ /* 0x000fc60007ffe0ff */
[----:B------:R3:W-:Y:S01]  /*3340*/  STG.E.U16 desc[UR4][R8.64], R3 ;  /* 0x0000000308007986 */ /* 0x0007e2000c101504 */
[----:B------:R-:W-:-:S03]  /*3350*/  ISETP.GE.AND P0, PT, R15, UR8, PT ;  /* 0x000000080f007c0c */ /* 0x000fc6000bf06270 */
[----:B------:R3:W-:Y:S10]  /*3360*/  STG.E.U16 desc[UR4][R12.64], R17 ;  /* 0x000000110c007986 */ /* 0x0007f4000c101504 */
[----:B------:R-:W-:Y:S05]  /*3370*/  @!P0 BRA `(.L_x_3456) ;  /* 0xfffffff800ac8947 */ /* 0x000fea000383ffff */
[----:B------:R-:W-:Y:S05]  /*3380*/  EXIT ;  /* 0x000000000000794d */ /* 0x000fea0003800000 */
.L_x_3452:
[----:B---3--:R-:W3:Y:S01]  /*3390*/  I2F.U32.RP R11, R14 ;  /* 0x0000000e000b7306 */ /* 0x008ee20000209000 */
[----:B------:R-:W4:Y:S01]  /*33a0*/  LDCU UR6, c[0x0][0x3ac] ;  /* 0x00007580ff0677ac */ /* 0x000f220008000800 */
[----:B------:R-:W-:Y:S01]  /*33b0*/  IADD3 R8, PT, PT, R15, R14, RZ ;  /* 0x0000000e0f087210 */ /* 0x000fe20007ffe0ff */
[----:B------:R-:W-:Y:S01]  /*33c0*/  BSSY.RECONVERGENT B0, `(.L_x_3457) ;  /* 0x0000041000007945 */ /* 0x000fe20003800200 */
[----:B------:R-:W-:Y:S01]  /*33d0*/  ISETP.NE.U32.AND P2, PT, R14, RZ, PT ;  /* 0x000000ff0e00720c */ /* 0x000fe20003f45070 */
        /* <DEDUP_REMOVED lines=8> */
[----:B0-----:R-:W-:Y:S01]  /*3460*/  MOV R6, RZ ;  /* 0x000000ff00067202 */ /* 0x001fe20000000f00 */
        /* <DEDUP_REMOVED lines=18> */
[----:B------:R-:W-:-:S05]  /*3590*/  VIADD R6, R6, 0x1 ;  /* 0x0000000106067836 */ /* 0x000fca0000000000 */
[----:B------:R-:W-:Y:S01]  /*35a0*/  LOP3.LUT R10, R6, 0x3, RZ, 0xc0, !PT ;  /* 0x00000003060a7812 */ /* 0x000fe200078ec0ff */
[----:B------:R-:W-:-:S04]  /*35b0*/  IMAD.WIDE.U32 R6, R15, 0x2, RZ ;  /* 0x000000020f067825 */ /* 0x000fc800078e00ff */
[C---:B------:R-:W-:Y:S01]  /*35c0*/  IMAD R15, R10.reuse, R14, R15 ;  /* 0x0000000e0a0f7224 */ /* 0x040fe200078e020f */
[----:B------:R-:W-:Y:S02]  /*35d0*/  IADD3 R10, PT, PT, -R10, RZ, RZ ;  /* 0x000000ff0a0a7210 */ /* 0x000fe40007ffe1ff */
[----:B0-----:R-:W-:-:S04]  /*35e0*/  LEA R11, P1, R16, UR8, 0x1 ;  /* 0x00000008100b7c11 */ /* 0x001fc8000f8208ff */
[----:B------:R-:W-:-:S09]  /*35f0*/  LEA.HI.X R13, R16, UR9, R19, 0x1, P1 ;  /* 0x00000009100d7c11 */ /* 0x000fd200088f0c13 */
.L_x_3459:
[-C--:B-1----:R-:W-:Y:S02]  /*3600*/  IADD3 R20, P1, PT, R4, R6.reuse, RZ ;  /* 0x0000000604147210 */ /* 0x082fe40007f3e0ff */
[----:B0-----:R-:W-:Y:S02]  /*3610*/  IADD3 R8, P2, PT, R2, R6, RZ ;  /* 0x0000000602087210 */ /* 0x001fe40007f5e0ff */
[-C--:B------:R-:W-:Y:S02]  /*3620*/  IADD3.X R21, PT, PT, R5, R7.reuse, RZ, P1, !PT ;  /* 0x0000000705157210 */ /* 0x080fe40000ffe4ff */
[----:B------:R-:W-:-:S03]  /*3630*/  IADD3.X R9, PT, PT, R3, R7, RZ, P2, !PT ;  /* 0x0000000703097210 */ /* 0x000fc600017fe4ff */
[----:B------:R-:W3:Y:S04]  /*3640*/  LDG.E.U16.CONSTANT R20, desc[UR4][R20.64] ;  /* 0x0000000414147981 */ /* 0x000ee8000c1e9500 */
[----:B------:R-:W4:Y:S01]  /*3650*/  LDG.E.U16.CONSTANT R8, desc[UR4][R8.64] ;  /* 0x0000000408087981 */ /* 0x000f22000c1e9500 */
[----:B------:R-:W-:Y:S02]  /*3660*/  HFMA2 R23, -RZ, RZ, 3.7421875, 0 ;  /* 0x437c0000ff177431 */ /* 0x000fe400000001ff */
[----:B------:R-:W-:Y:S02]  /*3670*/  VIADD R10, R10, 0x1 ;  /* 0x000000010a0a7836 */ /* 0x000fe40000000000 */
[----:B---3--:R-:W-:Y:S02]  /*3680*/  HADD2.F32 R12, -RZ, R20.H0_H0 ;  /* 0x20000014ff0c7230 */ /* 0x008fe40000004100 */
[----:B----4-:R-:W-:Y:S01]  /*3690*/  HADD2.F32 R17, -RZ, R8.H0_H0 ;  /* 0x20000008ff117230 */ /* 0x010fe20000004100 */
[----:B------:R-:W-:-:S04]  /*36a0*/  IADD3 R8, P1, PT, R6, R11, RZ ;  /* 0x0000000b06087210 */ /* 0x000fc80007f3e0ff */
[----:B------:R-:W-:Y:S01]  /*36b0*/  FADD R17, R12, R17 ;  /* 0x000000110c117221 */ /* 0x000fe20000000000 */
[----:B------:R-:W-:-:S03]  /*36c0*/  IMAD.MOV.U32 R12, RZ, RZ, 0x3bbb989d ;  /* 0x3bbb989dff0c7424 */ /* 0x000fc600078e00ff */
[----:B--2---:R-:W-:-:S04]  /*36d0*/  FADD R17, -R22, R17 ;  /* 0x0000001116117221 */ /* 0x004fc80000000100 */
[----:B------:R-:W-:-:S04]  /*36e0*/  FFMA.SAT R12, R17, R12, 0.5 ;  /* 0x3f000000110c7423 */ /* 0x000fc8000000200c */
[----:B------:R-:W-:-:S04]  /*36f0*/  FFMA.RM R12, R12, R23, 12582913 ;  /* 0x4b4000010c0c7423 */ /* 0x000fc80000004017 */
[C---:B------:R-:W-:Y:S01]  /*3700*/  FADD R18, R12.reuse, -12583039 ;  /* 0xcb40007f0c127421 */ /* 0x040fe20000000000 */
[----:B------:R-:W-:-:S03]  /*3710*/  SHF.L.U32 R12, R12, 0x17, RZ ;  /* 0x000000170c0c7819 */ /* 0x000fc600000006ff */
[----:B------:R-:W-:-:S04]  /*3720*/  FFMA R18, R17, 1.4426950216293334961, -R18 ;  /* 0x3fb8aa3b11127823 */ /* 0x000fc80000000812 */
[----:B------:R-:W-:-:S04]  /*3730*/  FFMA R18, R17, 1.925963033500011079e-08, R18 ;  /* 0x32a5706011127823 */ /* 0x000fc80000000012 */
[----:B------:R-:W0:Y:S02]  /*3740*/  MUFU.EX2 R9, R18 ;  /* 0x0000001200097308 */ /* 0x000e240000000800 */
[----:B0-----:R-:W-:-:S04]  /*3750*/  FMUL R9, R12, R9 ;  /* 0x000000090c097220 */ /* 0x001fc80000400000 */
[----:B------:R-:W-:-:S05]  /*3760*/  FMUL R9, R9, R0 ;  /* 0x0000000009097220 */ /* 0x000fca0000400000 */
[----:B------:R-:W-:Y:S02]  /*3770*/  F2FP.F16.F32.PACK_AB R12, RZ, R9 ;  /* 0x00000009ff0c723e */ /* 0x000fe400000000ff */
[----:B------:R-:W-:Y:S01]  /*3780*/  IADD3.X R9, PT, PT, R7, R13, RZ, P1, !PT ;  /* 0x0000000d07097210 */ /* 0x000fe20000ffe4ff */
[----:B------:R-:W-:Y:S01]  /*3790*/  IMAD.WIDE.U32 R6, R14, 0x2, R6 ;  /* 0x000000020e067825 */ /* 0x000fe200078e0006 */
[----:B------:R-:W-:-:S03]  /*37a0*/  ISETP.NE.AND P1, PT, R10, RZ, PT ;  /* 0x000000ff0a00720c */ /* 0x000fc60003f25270 */
[----:B------:R0:W-:Y:S10]  /*37b0*/  STG.E.U16 desc[UR4][R8.64], R12 ;  /* 0x0000000c08007986 */ /* 0x0001f4000c101504 */
[----:B------:R-:W-:Y:S05]  /*37c0*/  @P1 BRA `(.L_x_3459) ;  /* 0xfffffffc008c1947 */ /* 0x000fea000383ffff */
.L_x_3458:
[----:B------:R-:W-:Y:S05]  /*37d0*/  BSYNC.RECONVERGENT B0 ;  /* 0x0000000000007941 */ /* 0x000fea0003800200 */
.L_x_3457:
[----:B------:R-:W-:Y:S05]  /*37e0*/  @!P0 EXIT ;  /* 0x000000000000894d */ /* 0x000fea0003800000 */
.L_x_3460:
[----:B------:R-:W-:-:S04]  /*37f0*/  IMAD.WIDE.U32 R28, R15, 0x2, R4 ;  /* 0x000000020f1c7825 */ /* 0x000fc800078e0004 */
[----:B------:R-:W-:Y:S02]  /*3800*/  IMAD.WIDE.U32 R26, R15, 0x2, R2 ;  /* 0x000000020f1a7825 */ /* 0x000fe400078e0002 */
[----:B------:R-:W3:Y:S04]  /*3810*/  LDG.E.U16.CONSTANT R28, desc[UR4][R28.64] ;  /* 0x000000041c1c7981 */ /* 0x000ee8000c1e9500 */
[----:B------:R-:W4:Y:S01]  /*3820*/  LDG.E.U16.CONSTANT R26, desc[UR4][R26.64] ;  /* 0x000000041a1a7981 */ /* 0x000f22000c1e9500 */
[----:B------:R-:W-:-:S04]  /*3830*/  IADD3 R21, PT, PT, R14, R15, RZ ;  /* 0x0000000f0e157210 */ /* 0x000fc80007ffe0ff */
[C---:B------:R-:W-:Y:S01]  /*3840*/  IADD3 R11, PT, PT, R21.reuse, R14, RZ ;  /* 0x0000000e150b7210 */ /* 0x040fe20007ffe0ff */
[----:B------:R-:W-:-:S04]  /*3850*/  IMAD.WIDE.U32 R24, R21, 0x2, R4 ;  /* 0x0000000215187825 */ /* 0x000fc800078e0004 */
[C---:B0-----:R-:W-:Y:S02]  /*3860*/  IMAD.WIDE.U32 R8, R11.reuse, 0x2, R4 ;  /* 0x000000020b087825 */ /* 0x041fe400078e0004 */
[----:B------:R-:W5:Y:S02]  /*3870*/  LDG.E.U16.CONSTANT R24, desc[UR4][R24.64] ;  /* 0x0000000418187981 */ /* 0x000f64000c1e9500 */
[--C-:B------:R-:W-:Y:S02]  /*3880*/  IMAD.WIDE.U32 R6, R11, 0x2, R2.reuse ;  /* 0x000000020b067825 */ /* 0x100fe400078e0002 */
[----:B------:R-:W5:Y:S02]  /*3890*/  LDG.E.U16.CONSTANT R8, desc[UR4][R8.64] ;  /* 0x0000000408087981 */ /* 0x000f64000c1e9500 */
[----:B------:R-:W-:Y:S02]  /*38a0*/  IMAD.WIDE.U32 R12, R21, 0x2, R2 ;  /* 0x00000002150c7825 */ /* 0x000fe400078e0002 */
[----:B------:R0:W5:Y:S04]  /*38b0*/  LDG.E.U16.CONSTANT R6, desc[UR4][R6.64] ;  /* 0x0000000406067981 */ /* 0x000168000c1e9500 */
[----:B------:R5:W5:Y:S01]  /*38c0*/  LDG.E.U16.CONSTANT R12, desc[UR4][R12.64] ;  /* 0x000000040c0c7981 */ /* 0x000b62000c1e9500 */
[----:B------:R-:W-:Y:S01]  /*38d0*/  MOV R17, 0x3bbb989d ;  /* 0x3bbb989d00117802 */ /* 0x000fe20000000f00 */
[----:B------:R-:W-:Y:S01]  /*38e0*/  IMAD.MOV.U32 R18, RZ, RZ, 0x437c0000 ;  /* 0x437c0000ff127424 */ /* 0x000fe200078e00ff */
[----:B------:R-:W-:-:S02]  /*38f0*/  IADD3 R21, P1, PT, R16, R21, RZ ;  /* 0x0000001510157210 */ /* 0x000fc40007f3e0ff */
[----:B0-----:R-:W-:Y:S01]  /*3900*/  IADD3 R7, P0, PT, R16, R15, RZ ;  /* 0x0000000f10077210 */ /* 0x001fe20007f1e0ff */
[----:B---3--:R-:W-:Y:S02]  /*3910*/  HADD2.F32 R23, -RZ, R28.H0_H0 ;  /* 0x2000001cff177230 */ /* 0x008fe40000004100 */
[----:B----4-:R-:W-:-:S05]  /*3920*/  HADD2.F32 R26, -RZ, R26.H0_H0 ;  /* 0x2000001aff1a7230 */ /* 0x010fca0000004100 */
[----:B------:R-:W-:-:S04]  /*3930*/  FADD R23, R23, R26 ;  /* 0x0000001a17177221 */ /* 0x000fc80000000000 */
[----:B-12---:R-:W-:-:S04]  /*3940*/  FADD R20, -R22, R23 ;  /* 0x0000001716147221 */ /* 0x006fc80000000100 */
[----:B------:R-:W-:-:S04]  /*3950*/  FFMA.SAT R23, R20, R17, 0.5 ;  /* 0x3f00000014177423 */ /* 0x000fc80000002011 */
[----:B------:R-:W-:Y:S01]  /*3960*/  FFMA.RM R10, R23, R18, 12582913 ;  /* 0x4b400001170a7423 */ /* 0x000fe20000004012 */
[----:B-----5:R-:W-:-:S03]  /*3970*/  HADD2.F32 R23, -RZ, R8.H0_H0 ;  /* 0x20000008ff177230 */ /* 0x020fc60000004100 */
[----:B------:R-:W-:Y:S01]  /*3980*/  FADD R13, R10, -12583039 ;  /* 0xcb40007f0a0d7421 */ /* 0x000fe20000000000 */
[----:B------:R-:W-:Y:S02]  /*3990*/  HADD2.F32 R6, -RZ, R6.H0_H0 ;  /* 0x20000006ff067230 */ /* 0x000fe40000004100 */
[----:B------:R-:W-:Y:S02]  /*39a0*/  HADD2.F32 R9, -RZ, R24.H0_H0 ;  /* 0x20000018ff097230 */ /* 0x000fe40000004100 */
[C---:B------:R-:W-:Y:S01]  /*39b0*/  FFMA R13, R20.reuse, 1.4426950216293334961, -R13 ;  /* 0x3fb8aa3b140d7823 */ /* 0x040fe2000000080d */
[----:B------:R-:W-:Y:S02]  /*39c0*/  HADD2.F32 R12, -RZ, R12.H0_H0 ;  /* 0x2000000cff0c7230 */ /* 0x000fe40000004100 */
[----:B------:R-:W-:Y:S01]  /*39d0*/  FADD R23, R23, R6 ;  /* 0x0000000617177221 */ /* 0x000fe20000000000 */
[----:B------:R-:W-:Y:S02]  /*39e0*/  FFMA R13, R20, 1.925963033500011079e-08, R13 ;  /* 0x32a57060140d7823 */ /* 0x000fe4000000000d */
[----:B------:R-:W-:Y:S01]  /*39f0*/  FADD R9, R9, R12 ;  /* 0x0000000c09097221 */ /* 0x000fe20000000000 */
[C---:B------:R-:W-:Y:S01]  /*3a00*/  FADD R26, -R22.reuse, R23 ;  /* 0x00000017161a7221 */ /* 0x040fe20000000100 */
[----:B------:R0:W1:Y:S02]  /*3a10*/  MUFU.EX2 R27, R13 ;  /* 0x0000000d001b7308 */ /* 0x0000640000000800 */
[----:B------:R-:W-:Y:S01]  /*3a20*/  FADD R24, -R22, R9 ;  /* 0x0000000916187221 */ /* 0x000fe20000000100 */
[----:B------:R-:W-:Y:S01]  /*3a30*/  FFMA.SAT R23, R26, R17, 0.5 ;  /* 0x3f0000001a177423 */ /* 0x000fe20000002011 */
[----:B------:R-:W-:-:S02]  /*3a40*/  IADD3.X R20, PT, PT, RZ, R19, RZ, P0, !PT ;  /* 0x00000013ff147210 */ /* 0x000fc400007fe4ff */
[----:B------:R-:W-:Y:S01]  /*3a50*/  FFMA.SAT R15, R24, R17, 0.5 ;  /* 0x3f000000180f7423 */ /* 0x000fe20000002011 */
[-C--:B------:R-:W-:Y:S01]  /*3a60*/  FFMA.RM R23, R23, R18.reuse, 12582913 ;  /* 0x4b40000117177423 */ /* 0x080fe20000004012 */
[----:B------:R-:W-:Y:S02]  /*3a70*/  LEA R6, P0, R7, UR10, 0x1 ;  /* 0x0000000a07067c11 */ /* 0x000fe4000f8008ff */
[----:B------:R-:W-:Y:S01]  /*3a80*/  IADD3.X R12, PT, PT, RZ, R19, RZ, P1, !PT ;  /* 0x00000013ff0c7210 */ /* 0x000fe20000ffe4ff */
[----:B------:R-:W-:Y:S01]  /*3a90*/  FFMA.RM R15, R15, R18, 12582913 ;  /* 0x4b4000010f0f7423 */ /* 0x000fe20000004012 */
[----:B------:R-:W-:Y:S01]  /*3aa0*/  LEA R8, P1, R21, UR10, 0x1 ;  /* 0x0000000a15087c11 */ /* 0x000fe2000f8208ff */
[----:B------:R-:W-:Y:S01]  /*3ab0*/  FADD R25, R23, -12583039 ;  /* 0xcb40007f17197421 */ /* 0x000fe20000000000 */
[----:B------:R-:W-:Y:S02]  /*3ac0*/  SHF.L.U32 R10, R10, 0x17, RZ ;  /* 0x000000170a0a7819 */ /* 0x000fe400000006ff */
[----:B------:R-:W-:Y:S01]  /*3ad0*/  LEA.HI.X R7, R7, UR11, R20, 0x1, P0 ;  /* 0x0000000b07077c11 */ /* 0x000fe200080f0c14 */
[----:B0-----:R-:W-:Y:S01]  /*3ae0*/  FADD R13, R15, -12583039 ;  /* 0xcb40007f0f0d7421 */ /* 0x001fe20000000000 */
[----:B------:R-:W-:-:S02]  /*3af0*/  IADD3 R20, P0, PT, R16, R11, RZ ;  /* 0x0000000b10147210 */ /* 0x000fc40007f1e0ff */
[----:B------:R-:W-:Y:S01]  /*3b00*/  LEA.HI.X R9, R21, UR11, R12, 0x1, P1 ;  /* 0x0000000b15097c11 */ /* 0x000fe200088f0c0c */
[----:B------:R-:W-:Y:S01]  /*3b10*/  FFMA R21, R26, 1.4426950216293334961, -R25 ;  /* 0x3fb8aa3b1a157823 */ /* 0x000fe20000000819 */
[----:B------:R-:W-:Y:S02]  /*3b20*/  IMAD.IADD R25, R11, 0x1, R14 ;  /* 0x000000010b197824 */ /* 0x000fe400078e020e */
[----:B-1----:R-:W-:Y:S01]  /*3b30*/  FMUL R27, R10, R27 ;  /* 0x0000001b0a1b7220 */ /* 0x002fe20000400000 */
[----:B------:R-:W-:Y:S01]  /*3b40*/  IADD3.X R11, PT, PT, RZ, R19, RZ, P0, !PT ;  /* 0x00000013ff0b7210 */ /* 0x000fe200007fe4ff */
[----:B------:R-:W-:Y:S01]  /*3b50*/  FFMA R13, R24, 1.4426950216293334961, -R13 ;  /* 0x3fb8aa3b180d7823 */ /* 0x000fe2000000080d */
[----:B------:R-:W-:Y:S01]  /*3b60*/  LEA R10, P0, R20, UR10, 0x1 ;  /* 0x0000000a140a7c11 */ /* 0x000fe2000f8008ff */
[----:B------:R-:W-:Y:S02]  /*3b70*/  FFMA R26, R26, 1.925963033500011079e-08, R21 ;  /* 0x32a570601a1a7823 */ /* 0x000fe40000000015 */
[----:B------:R-:W-:Y:S01]  /*3b80*/  FFMA R24, R24, 1.925963033500011079e-08, R13 ;  /* 0x32a5706018187823 */ /* 0x000fe2000000000d */
[----:B------:R-:W-:Y:S01]  /*3b90*/  LEA.HI.X R11, R20, UR11, R11, 0x1, P0 ;  /* 0x0000000b140b7c11 */ /* 0x000fe200080f0c0b */
[----:B------:R-:W-:-:S04]  /*3ba0*/  IMAD.WIDE.U32 R12, R25, 0x2, R4 ;  /* 0x00000002190c7825 */ /* 0x000fc800078e0004 */
[----:B------:R-:W-:Y:S02]  /*3bb0*/  IMAD.WIDE.U32 R20, R25, 0x2, R2 ;  /* 0x0000000219147825 */ /* 0x000fe400078e0002 */
[----:B------:R0:W2:Y:S04]  /*3bc0*/  LDG.E.U16.CONSTANT R12, desc[UR4][R12.64] ;  /* 0x000000040c0c7981 */ /* 0x0000a8000c1e9500 */
[----:B------:R-:W3:Y:S01]  /*3bd0*/  LDG.E.U16.CONSTANT R20, desc[UR4][R20.64] ;  /* 0x0000000414147981 */ /* 0x000ee2000c1e9500 */
[----:B------:R-:W1:Y:S01]  /*3be0*/  MUFU.EX2 R24, R24 ;  /* 0x0000001800187308 */ /* 0x000e620000000800 */
[----:B------:R-:W-:-:S07]  /*3bf0*/  SHF.L.U32 R15, R15, 0x17, RZ ;  /* 0x000000170f0f7819 */ /* 0x000fce00000006ff */
[----:B------:R-:W4:Y:S01]  /*3c00*/  MUFU.EX2 R26, R26 ;  /* 0x0000001a001a7308 */ /* 0x000f220000000800 */
[----:B------:R-:W-:Y:S01]  /*3c10*/  SHF.L.U32 R23, R23, 0x17, RZ ;  /* 0x0000001717177819 */ /* 0x000fe200000006ff */
[----:B------:R-:W-:Y:S01]  /*3c20*/  FMUL R27, R27, R0 ;  /* 0x000000001b1b7220 */ /* 0x000fe20000400000 */
[----:B0-----:R-:W-:Y:S01]  /*3c30*/  IADD3 R13, P0, PT, R16, R25, RZ ;  /* 0x00000019100d7210 */ /* 0x001fe20007f1e0ff */
[----:B-1----:R-:W-:-:S04]  /*3c40*/  FMUL R15, R15, R24 ;  /* 0x000000180f0f7220 */ /* 0x002fc80000400000 */
[----:B------:R-:W-:Y:S01]  /*3c50*/  FMUL R15, R15, R0 ;  /* 0x000000000f0f7220 */ /* 0x000fe20000400000 */
[----:B----4-:R-:W-:-:S04]  /*3c60*/  FMUL R23, R23, R26 ;  /* 0x0000001a17177220 */ /* 0x010fc80000400000 */
[----:B------:R-:W-:Y:S01]  /*3c70*/  F2FP.F16.F32.PACK_AB R15, RZ, R15 ;  /* 0x0000000fff0f723e */ /* 0x000fe200000000ff */
[----:B------:R-:W-:Y:S01]  /*3c80*/  FMUL R23, R23, R0 ;  /* 0x0000000017177220 */ /* 0x000fe20000400000 */
[----:B------:R-:W-:-:S04]  /*3c90*/  F2FP.F16.F32.PACK_AB R27, RZ, R27 ;  /* 0x0000001bff1b723e */ /* 0x000fc800000000ff */
[----:B------:R-:W-:Y:S01]  /*3ca0*/  F2FP.F16.F32.PACK_AB R23, RZ, R23 ;  /* 0x00000017ff17723e */ /* 0x000fe200000000ff */
[----:B------:R4:W-:Y:S01]  /*3cb0*/  STG.E.U16 desc[UR4][R6.64], R27 ;  /* 0x0000001b06007986 */ /* 0x0009e2000c101504 */
[----:B--2---:R-:W-:Y:S02]  /*3cc0*/  HADD2.F32 R29, -RZ, R12.H0_H0 ;  /* 0x2000000cff1d7230 */ /* 0x004fe40000004100 */
[----:B---3--:R-:W-:-:S05]  /*3cd0*/  HADD2.F32 R28, -RZ, R20.H0_H0 ;  /* 0x20000014ff1c7230 */ /* 0x008fca0000004100 */
        /* <DEDUP_REMOVED lines=8> */
[----:B------:R-:W-:Y:S01]  /*3d60*/  IMAD.SHL.U32 R21, R18, 0x800000, RZ ;  /* 0x0080000012157824 */ /* 0x000fe200078e00ff */
[----:B------:R-:W-:Y:S02]  /*3d70*/  IADD3.X R18, PT, PT, RZ, R19, RZ, P0, !PT ;  /* 0x00000013ff127210 */ /* 0x000fe400007fe4ff */
[----:B0-----:R-:W-:Y:S01]  /*3d80*/  PRMT R17, R15, 0x7610, R17 ;  /* 0x000076100f117816 */ /* 0x001fe20000000011 */
[----:B-1----:R-:W-:Y:S01]  /*3d90*/  FMUL R21, R21, R12 ;  /* 0x0000000c15157220 */ /* 0x002fe20000400000 */
[----:B------:R-:W-:-:S03]  /*3da0*/  LEA R12, P0, R13, UR10, 0x1 ;  /* 0x0000000a0d0c7c11 */ /* 0x000fc6000f8008ff */
[----:B------:R-:W-:Y:S01]  /*3db0*/  FMUL R21, R21, R0 ;  /* 0x0000000015157220 */ /* 0x000fe20000400000 */
[----:B------:R-:W-:Y:S01]  /*3dc0*/  LEA.HI.X R13, R13, UR11, R18, 0x1, P0 ;  /* 0x0000000b0d0d7c11 */ /* 0x000fe200080f0c12 */
[----:B------:R4:W-:Y:S03]  /*3dd0*/  STG.E.U16 desc[UR4][R8.64], R17 ;  /* 0x0000001108007986 */ /* 0x0009e6000c101504 */
[----:B------:R-:W-:Y:S01]  /*3de0*/  F2FP.F16.F32.PACK_AB R21, RZ, R21 ;  /* 0x00000015ff15723e */ /* 0x000fe200000000ff */
[----:B------:R4:W-:Y:S01]  /*3df0*/  STG.E.U16 desc[UR4][R10.64], R23 ;  /* 0x000000170a007986 */ /* 0x0009e2000c101504 */
[----:B------:R-:W-:-:S03]  /*3e00*/  IADD3 R15, PT, PT, R25, R14, RZ ;  /* 0x0000000e190f7210 */ /* 0x000fc60007ffe0ff */
[----:B------:R4:W-:Y:S01]  /*3e10*/  STG.E.U16 desc[UR4][R12.64], R21 ;  /* 0x000000150c007986 */ /* 0x0009e2000c101504 */
[----:B------:R-:W-:-:S13]  /*3e20*/  ISETP.GE.AND P0, PT, R15, UR6, PT ;  /* 0x000000060f007c0c */ /* 0x000fda000bf06270 */
[----:B----4-:R-:W-:Y:S05]  /*3e30*/  @!P0 BRA `(.L_x_3460) ;  /* 0xfffffff8006c8947 */ /* 0x010fea000383ffff */
[----:B------:R-:W-:Y:S05]  /*3e40*/  EXIT ;  /* 0x000000000000794d */ /* 0x000fea0003800000 */
.L_x_3431:
[----:B------:R-:W-:Y:S02]  /*3e50*/  HFMA2 R13, -RZ, RZ, 0, 9.5367431640625e-07 ;  /* 0x00000010ff0d7431 */ /* 0x000fe400000001ff */
[----:B------:R-:W-:Y:S01]  /*3e60*/  IMAD.MOV.U32 R21, RZ, RZ, 0x1f ;  /* 0x0000001fff157424 */ /* 0x000fe200078e00ff */
[----:B------:R-:W-:-:S07]  /*3e70*/  MOV R12, 0xffffffff ;  /* 0xffffffff000c7802 */ /* 0x000fce0000000f00 */
[----:B01----:R-:W-:Y:S05]  /*3e80*/  WARPSYNC.COLLECTIVE R12, `(.L_x_3461) ;  /* 0x000000000c087348 */ /* 0x003fea0003c00000 */
[----:B-1----:R1:W2:Y:S02]  /*3e90*/  SHFL.DOWN P2, R11, R6, R13, R21 ;  /* 0x0800000d060b7389 */ /* 0x0022a40000040015 */
[----:B012---:R-:W-:Y:S05]  /*3ea0*/  ENDCOLLECTIVE ;  /* 0x000000000000791b */ /* 0x007fea0003800000 */
.L_x_3461:
[----:B------:R-:W-:Y:S01]  /*3eb0*/  IMAD.MOV.U32 R13, RZ, RZ, 0x8 ;  /* 0x00000008ff0d7424 */ /* 0x000fe200078e00ff */
[----:B------:R-:W-:-:S04]  /*3ec0*/  MOV R7, R11 ;  /* 0x0000000b00077202 */ /* 0x000fc80000000f00 */
[----:B------:R-:W-:-:S04]  /*3ed0*/  FMNMX R7, R7, R6, !PT ;  /* 0x0000000607077209 */ /* 0x000fc80007800000 */
[----:B------:R-:W-:-:S07]  /*3ee0*/  MOV R6, R7 ;  /* 0x0000000700067202 */ /* 0x000fce0000000f00 */
[----:B------:R-:W-:Y:S05]  /*3ef0*/  WARPSYNC.COLLECTIVE R12, `(.L_x_3462) ;  /* 0x000000000c087348 */ /* 0x000fea0003c00000 */
[----:B------:R0:W1:Y:S02]  /*3f00*/  SHFL.DOWN P2, R11, R6, R13, R21 ;  /* 0x0800000d060b7389 */ /* 0x0000640000040015 */
[----:B01----:R-:W-:Y:S05]  /*3f10*/  ENDCOLLECTIVE ;  /* 0x000000000000791b */ /* 0x003fea0003800000 */
.L_x_3462:
[----:B------:R-:W-:Y:S01]  /*3f20*/  HFMA2 R13, -RZ, RZ, 0, 2.384185791015625e-07 ;  /* 0x00000004ff0d7431 */ /* 0x000fe200000001ff */
[----:B------:R-:W-:-:S04]  /*3f30*/  MOV R8, R11 ;  /* 0x0000000b00087202 */ /* 0x000fc80000000f00 */
[----:B------:R-:W-:-:S04]  /*3f40*/  FMNMX R8, R7, R8, !PT ;  /* 0x0000000807087209 */ /* 0x000fc80007800000 */
[----:B------:R-:W-:-:S07]  /*3f50*/  MOV R6, R8 ;  /* 0x0000000800067202 */ /* 0x000fce0000000f00 */
[----:B------:R-:W-:Y:S05]  /*3f60*/  WARPSYNC.COLLECTIVE R12, `(.L_x_3463) ;  /* 0x000000000c087348 */ /* 0x000fea0003c00000 */
[----:B------:R0:W1:Y:S02]  /*3f70*/  SHFL.DOWN P2, R11, R6, R13, R21 ;  /* 0x0800000d060b7389 */ /* 0x0000640000040015 */
[----:B01----:R-:W-:Y:S05]  /*3f80*/  ENDCOLLECTIVE ;  /* 0x000000000000791b */ /* 0x003fea0003800000 */
.L_x_3463:
[----:B------:R-:W-:Y:S02]  /*3f90*/  HFMA2 R13, -RZ, RZ, 0, 1.1920928955078125e-07 ;  /* 0x00000002ff0d7431 */ /* 0x000fe400000001ff */
[----:B------:R-:W-:-:S05]  /*3fa0*/  IMAD.MOV.U32 R9, RZ, RZ, R11 ;  /* 0x000000ffff097224 */ /* 0x000fca00078e000b */
[----:B------:R-:W-:-:S04]  /*3fb0*/  FMNMX R9, R8, R9, !PT ;  /* 0x0000000908097209 */ /* 0x000fc80007800000 */
[----:B------:R-:W-:-:S07]  /*3fc0*/  MOV R6, R9 ;  /* 0x0000000900067202 */ /* 0x000fce0000000f00 */
[----:B------:R-:W-:Y:S05]  /*3fd0*/  WARPSYNC.COLLECTIVE R12, `(.L_x_3464) ;  /* 0x000000000c087348 */ /* 0x000fea0003c00000 */
[----:B------:R0:W1:Y:S02]  /*3fe0*/  SHFL.DOWN P2, R11, R6, R13, R21 ;  /* 0x0800000d060b7389 */ /* 0x0000640000040015 */
[----:B01----:R-:W-:Y:S05]  /*3ff0*/  ENDCOLLECTIVE ;  /* 0x000000000000791b */ /* 0x003fea0003800000 */
.L_x_3464:
[----:B------:R-:W-:Y:S01]  /*4000*/  HFMA2 R13, -RZ, RZ, 0, 5.9604644775390625e-08 ;  /* 0x00000001ff0d7431 */ /* 0x000fe200000001ff */
[----:B------:R-:W-:-:S04]  /*4010*/  MOV R10, R11 ;  /* 0x0000000b000a7202 */ /* 0x000fc80000000f00 */
[----:B------:R-:W-:-:S05]  /*4020*/  FMNMX R10, R9, R10, !PT ;  /* 0x0000000a090a7209 */ /* 0x000fca0007800000 */
[----:B------:R-:W-:-:S07]  /*4030*/  IMAD.MOV.U32 R6, RZ, RZ, R10 ;  /* 0x000000ffff067224 */ /* 0x000fce00078e000a */
[----:B------:R-:W-:Y:S05]  /*4040*/  WARPSYNC.COLLECTIVE R12, `(.L_x_3465) ;  /* 0x000000000c087348 */ /* 0x000fea0003c00000 */
[----:B------:R0:W1:Y:S02]  /*4050*/  SHFL.DOWN P2, R11, R6, R13, R21 ;  /* 0x0800000d060b7389 */ /* 0x0000640000040015 */
[----:B01----:R-:W-:Y:S05]  /*4060*/  ENDCOLLECTIVE ;  /* 0x000000000000791b */ /* 0x003fea0003800000 */
.L_x_3465:
[----:B------:R-:W-:Y:S05]  /*4070*/  BRA `(.L_x_3466) ;  /* 0xffffffd000dc7947 */ /* 0x000fea000383ffff */
.L_x_3449:
[----:B------:R-:W-:Y:S01]  /*4080*/  HFMA2 R21, -RZ, RZ, 0, 1.847743988037109375e-06 ;  /* 0x0000001fff157431 */ /* 0x000fe200000001ff */
[----:B------:R-:W-:Y:S01]  /*4090*/  MOV R13, 0x10 ;  /* 0x00000010000d7802 */ /* 0x000fe20000000f00 */
[----:B------:R-:W-:-:S07]  /*40a0*/  IMAD.MOV.U32 R12, RZ, RZ, -0x1 ;  /* 0xffffffffff0c7424 */ /* 0x000fce00078e00ff */
[----:B0123--:R-:W-:Y:S05]  /*40b0*/  WARPSYNC.COLLECTIVE R12, `(.L_x_3467) ;  /* 0x000000000c087348 */ /* 0x00ffea0003c00000 */
[----:B---3--:R3:W4:Y:S02]  /*40c0*/  SHFL.DOWN P2, R11, R6, R13, R21 ;  /* 0x0800000d060b7389 */ /* 0x0087240000040015 */
[----:B01234-:R-:W-:Y:S05]  /*40d0*/  ENDCOLLECTIVE ;  /* 0x000000000000791b */ /* 0x01ffea0003800000 */
.L_x_3467:
[----:B------:R-:W-:Y:S01]  /*40e0*/  HFMA2 R13, -RZ, RZ, 0, 4.76837158203125e-07 ;  /* 0x00000008ff0d7431 */ /* 0x000fe200000001ff */
[----:B------:R-:W-:-:S05]  /*40f0*/  MOV R7, R11 ;  /* 0x0000000b00077202 */ /* 0x000fca0000000f00 */
[----:B------:R-:W-:-:S05]  /*4100*/  FADD R7, R7, R6 ;  /* 0x0000000607077221 */ /* 0x000fca0000000000 */
[----:B------:R-:W-:-:S07]  /*4110*/  MOV R6, R7 ;  /* 0x0000000700067202 */ /* 0x000fce0000000f00 */
[----:B------:R-:W-:Y:S05]  /*4120*/  WARPSYNC.COLLECTIVE R12, `(.L_x_3468) ;  /* 0x000000000c087348 */ /* 0x000fea0003c00000 */
[----:B------:R0:W1:Y:S02]  /*4130*/  SHFL.DOWN P2, R11, R6, R13, R21 ;  /* 0x0800000d060b7389 */ /* 0x0000640000040015 */
[----:B01----:R-:W-:Y:S05]  /*4140*/  ENDCOLLECTIVE ;  /* 0x000000000000791b */ /* 0x003fea0003800000 */
.L_x_3468:
[----:B------:R-:W-:Y:S02]  /*4150*/  HFMA2 R13, -RZ, RZ, 0, 2.384185791015625e-07 ;  /* 0x00000004ff0d7431 */ /* 0x000fe400000001ff */
[----:B------:R-:W-:-:S04]  /*4160*/  IMAD.MOV.U32 R8, RZ, RZ, R11 ;  /* 0x000000ffff087224 */ /* 0x000fc800078e000b */
[----:B------:R-:W-:-:S05]  /*4170*/  FADD R8, R7, R8 ;  /* 0x0000000807087221 */ /* 0x000fca0000000000 */
[----:B------:R-:W-:-:S07]  /*4180*/  MOV R6, R8 ;  /* 0x0000000800067202 */ /* 0x000fce0000000f00 */
[----:B------:R-:W-:Y:S05]  /*4190*/  WARPSYNC.COLLECTIVE R12, `(.L_x_3469) ;  /* 0x000000000c087348 */ /* 0x000fea0003c00000 */
[----:B------:R0:W1:Y:S02]  /*41a0*/  SHFL.DOWN P2, R11, R6, R13, R21 ;  /* 0x0800000d060b7389 */ /* 0x0000640000040015 */
[----:B01----:R-:W-:Y:S05]  /*41b0*/  ENDCOLLECTIVE ;  /* 0x000000000000791b */ /* 0x003fea0003800000 */
.L_x_3469:
[----:B------:R-:W-:Y:S01]  /*41c0*/  HFMA2 R13, -RZ, RZ, 0, 1.1920928955078125e-07 ;  /* 0x00000002ff0d7431 */ /* 0x000fe200000001ff */
[----:B------:R-:W-:-:S05]  /*41d0*/  MOV R9, R11 ;  /* 0x0000000b00097202 */ /* 0x000fca0000000f00 */
[----:B------:R-:W-:-:S04]  /*41e0*/  FADD R9, R8, R9 ;  /* 0x0000000908097221 */ /* 0x000fc80000000000 */
[----:B------:R-:W-:-:S07]  /*41f0*/  IMAD.MOV.U32 R6, RZ, RZ, R9 ;  /* 0x000000ffff067224 */ /* 0x000fce00078e0009 */
[----:B------:R-:W-:Y:S05]  /*4200*/  WARPSYNC.COLLECTIVE R12, `(.L_x_3470) ;  /* 0x000000000c087348 */ /* 0x000fea0003c00000 */
[----:B------:R0:W1:Y:S02]  /*4210*/  SHFL.DOWN P2, R11, R6, R13, R21 ;  /* 0x0800000d060b7389 */ /* 0x0000640000040015 */
[----:B01----:R-:W-:Y:S05]  /*4220*/  ENDCOLLECTIVE ;  /* 0x000000000000791b */ /* 0x003fea0003800000 */
.L_x_3470:
[----:B------:R-:W-:Y:S01]  /*4230*/  IMAD.MOV.U32 R13, RZ, RZ, 0x1 ;  /* 0x00000001ff0d7424 */ /* 0x000fe200078e00ff */
[----:B------:R-:W-:-:S05]  /*4240*/  MOV R10, R11 ;  /* 0x0000000b000a7202 */ /* 0x000fca0000000f00 */
[----:B------:R-:W-:-:S05]  /*4250*/  FADD R10, R9, R10 ;  /* 0x0000000a090a7221 */ /* 0x000fca0000000000 */
[----:B------:R-:W-:-:S07]  /*4260*/  MOV R6, R10 ;  /* 0x0000000a00067202 */ /* 0x000fce0000000f00 */
[----:B------:R-:W-:Y:S05]  /*4270*/  WARPSYNC.COLLECTIVE R12, `(.L_x_3471) ;  /* 0x000000000c087348 */ /* 0x000fea0003c00000 */
[----:B------:R0:W1:Y:S02]  /*4280*/  SHFL.DOWN P2, R11, R6, R13, R21 ;  /* 0x0800000d060b7389 */ /* 0x0000640000040015 */
[----:B01----:R-:W-:Y:S05]  /*4290*/  ENDCOLLECTIVE ;  /* 0x000000000000791b */ /* 0x003fea0003800000 */
.L_x_3471:
[----:B------:R-:W-:Y:S05]  /*42a0*/  BRA `(.L_x_3472) ;  /* 0xffffffe4007c7947 */ /* 0x000fea000383ffff */
        .weak           $__internal_8_$__cuda_sm20_rcp_rn_f32_slowpath
        .type           $__internal_8_$__cuda_sm20_rcp_rn_f32_slowpath,@function
        .size           $__internal_8_$__cuda_sm20_rcp_rn_f32_slowpath,(.L_x_3640 - $__internal_8_$__cuda_sm20_rcp_rn_f32_slowpath)
$__internal_8_$__cuda_sm20_rcp_rn_f32_slowpath:
        /* <DEDUP_REMOVED lines=15> */
.L_x_3473:
[----:B------:R-:W-:-:S04]  /*43a0*/  IADD3 R8, PT, PT, R7, -0xfd, RZ ;  /* 0xffffff0307087810 */ /* 0x000fc80007ffe0ff */
[----:B------:R-:W-:-:S13]  /*43b0*/  ISETP.GT.U32.AND P0, PT, R8, 0x1, PT ;  /* 0x000000010800780c */ /* 0x000fda0003f04070 */
[----:B------:R-:W-:Y:S05]  /*43c0*/  @P0 BRA `(.L_x_3475) ;  /* 0x0000000000780947 */ /* 0x000fea0003800000 */
[----:B------:R-:W-:Y:S01]  /*43d0*/  LOP3.LUT R9, R0, 0x7fffff, RZ, 0xc0, !PT ;  /* 0x007fffff00097812 */ /* 0x000fe200078ec0ff */
[----:B------:R-:W-:-:S03]  /*43e0*/  IMAD.MOV.U32 R13, RZ, RZ, 0x3 ;  /* 0x00000003ff0d7424 */ /* 0x000fc600078e00ff */
        /* <DEDUP_REMOVED lines=19> */
[----:B------:R-:W-:-:S04]  /*4520*/  SEL R8, RZ, 0x1, !P0 ;  /* 0x00000001ff087807 */ /* 0x000fc80004000000 */
[----:B------:R-:W-:-:S04]  /*4530*/  IADD3 R8, PT, PT, -R8, RZ, RZ ;  /* 0x000000ff08087210 */ /* 0x000fc80007ffe1ff */
[----:B------:R-:W-:Y:S02]  /*4540*/  ISETP.GE.AND P0, PT, R8, RZ, PT ;  /* 0x000000ff0800720c */ /* 0x000fe40003f06270 */
[----:B------:R-:W-:-:S04]  /*4550*/  IADD3 R8, PT, PT, R7, -0xfc, RZ ;  /* 0xffffff0407087810 */ /* 0x000fc80007ffe0ff */
[----:B------:R-:W-:-:S07]  /*4560*/  SHF.R.U32.HI R7, RZ, R8, R11 ;  /* 0x00000008ff077219 */ /* 0x000fce000001160b */
[----:B------:R-:W-:-:S05]  /*4570*/  @!P0 VIADD R7, R7, 0x1 ;  /* 0x0000000107078836 */ /* 0x000fca0000000000 */
[----:B------:R-:W-:-:S04]  /*4580*/  @!P1 SHF.L.U32 R7, R7, 0x1, RZ ;  /* 0x0000000107079819 */ /* 0x000fc800000006ff */
[----:B------:R-:W-:Y:S01]  /*4590*/  LOP3.LUT R7, R7, 0x80000000, R0, 0xf8, !PT ;  /* 0x8000000007077812 */ /* 0x000fe200078ef800 */
[----:B------:R-:W-:Y:S06]  /*45a0*/  BRA `(.L_x_3474) ;  /* 0x0000000000047947 */ /* 0x000fec0003800000 */
.L_x_3475:
[----:B------:R0:W1:Y:S02]  /*45b0*/  MUFU.RCP R7, R0 ;  /* 0x0000000000077308 */ /* 0x0000640000001000 */
.L_x_3474:
[----:B0123--:R-:W-:Y:S01]  /*45c0*/  MOV R0, R7 ;  /* 0x0000000700007202 */ /* 0x00ffe20000000f00 */
[----:B------:R-:W-:-:S04]  /*45d0*/  HFMA2 R7, -RZ, RZ, 0, 0 ;  /* 0x00000000ff077431 */ /* 0x000fc800000001ff */
[----:B------:R-:W-:Y:S05]  /*45e0*/  RET.REL.NODEC R6 `(_Z25softmax_with_sinks_kernelI6__halfEvPKT_S3_S3_PS1_iiiif) ;  /* 0xffffffb806847950 */ /* 0x000fea0003c3ffff */
.L_x_3476:
        /* <DEDUP_REMOVED lines=9> */
.L_x_3640:


//--------------------- .text._Z32gptoss_swiglu_interleaved_kernelIfEvPKT_PS0_jjff --------------------------
	.section	.text._Z32gptoss_swiglu_interleaved_kernelIfEvPKT_PS0_jjff,"ax",@progbits
	.align	128
        .global         _Z32gptoss_swiglu_interleaved_kernelIfEvPKT_PS0_jjff
        .type           _Z32gptoss_swiglu_interleaved_kernelIfEvPKT_PS0_jjff,@function
        .size           _Z32gptoss_swiglu_interleaved_kernelIfEvPKT_PS0_jjff,(.L_x_3641 - _Z32gptoss_swiglu_interleaved_kernelIfEvPKT_PS0_jjff)
        .other          _Z32gptoss_swiglu_interleaved_kernelIfEvPKT_PS0_jjff,@"STO_CUDA_ENTRY STV_DEFAULT"
_Z32gptoss_swiglu_interleaved_kernelIfEvPKT_PS0_jjff:
.text._Z32gptoss_swiglu_interleaved_kernelIfEvPKT_PS0_jjff:
[----:B------:R-:W-:Y:S01]  /*0000*/  LDC R1, c[0x0][0x37c] ;  /* 0x0000df00ff017b82 */ /* 0x000fe20000000800 */
[----:B------:R-:W0:Y:S07]  /*0010*/  S2R R0, SR_TID.X ;  /* 0x0000000000007919 */ /* 0x000e2e0000002100 */
[----:B------:R-:W0:Y:S01]  /*0020*/  S2UR UR6, SR_CTAID.X ;  /* 0x00000000000679c3 */ /* 0x000e220000002500 */
[----:B------:R-:W1:Y:S07]  /*0030*/  LDCU.64 UR4, c[0x0][0x390] ;  /* 0x00007200ff0477ac */ /* 0x000e6e0008000a00 */
[----:B------:R-:W0:Y:S01]  /*0040*/  LDC R3, c[0x0][0x360] ;  /* 0x0000d800ff037b82 */ /* 0x000e220000000800 */
[----:B-1----:R-:W-:Y:S01]  /*0050*/  UIMAD UR4, UR5, UR4, URZ ;  /* 0x00000004050472a4 */ /* 0x002fe2000f8e02ff */
[----:B0-----:R-:W-:-:S05]  /*0060*/  IMAD R3, R3, UR6, R0 ;  /* 0x0000000603037c24 */ /* 0x001fca000f8e0200 */
[----:B------:R-:W-:-:S13]  /*0070*/  ISETP.GE.U32.AND P0, PT, R3, UR4, PT ;  /* 0x0000000403007c0c */ /* 0x000fda000bf06070 */
[----:B------:R-:W-:Y:S05]  /*0080*/  @P0 EXIT ;  /* 0x000000000000094d */ /* 0x000fea0003800000 */
[----:B------:R-:W0:Y:S01]  /*0090*/  LDC.64 R6, c[0x0][0x380] ;  /* 0x0000e000ff067b82 */ /* 0x000e220000000a00 */
[----:B------:R-:W1:Y:S01]  /*00a0*/  LDCU.64 UR4, c[0x0][0x358] ;  /* 0x00006b00ff0477ac */ /* 0x000e620008000a00 */
[----:B------:R-:W-:Y:S01]  /*00b0*/  IMAD.SHL.U32 R5, R3, 0x2, RZ ;  /* 0x0000000203057824 */ /* 0x000fe200078e00ff */
[----:B------:R-:W2:Y:S03]  /*00c0*/  LDCU.64 UR6, c[0x0][0x398] ;  /* 0x00007300ff0677ac */ /* 0x000ea60008000a00 */
[----:B0-----:R-:W-:-:S05]  /*00d0*/  IMAD.WIDE R6, R5, 0x4, R6 ;  /* 0x0000000405067825 */ /* 0x001fca00078e0206 */
[----:B-1----:R-:W2:Y:S04]  /*00e0*/  LDG.E.CONSTANT R4, desc[UR4][R6.64] ;  /* 0x0000000406047981 */ /* 0x002ea8000c1e9900 */
[----:B------:R-:W3:Y:S01]  /*00f0*/  LDG.E.CONSTANT R0, desc[UR4][R6.64+0x4] ;  /* 0x0000040406007981 */ /* 0x000ee2000c1e9900 */
[----:B------:R-:W-:Y:S02]  /*0100*/  HFMA2 R8, -RZ, RZ, 3.7421875, 0 ;  /* 0x437c0000ff087431 */ /* 0x000fe400000001ff */
[----:B------:R-:W-:Y:S01]  /*0110*/  IMAD.MOV.U32 R5, RZ, RZ, 0x3bbb989d ;  /* 0x3bbb989dff057424 */ /* 0x000fe200078e00ff */
[----:B------:R-:W-:Y:S01]  /*0120*/  BSSY.RECONVERGENT B0, `(.L_x_3477) ;  /* 0x0000018000007945 */ /* 0x000fe20003800200 */
[----:B--2---:R-:W-:Y:S02]  /*0130*/  FMNMX R4, R4, UR7, PT ;  /* 0x0000000704047c09 */ /* 0x004fe4000b800000 */
[----:B---3--:R-:W-:-:S03]  /*0140*/  FMNMX R0, R0, UR7, PT ;  /* 0x0000000700007c09 */ /* 0x008fc6000b800000 */
[----:B------:R-:W-:-:S04]  /*0150*/  FMUL R2, R4, -UR6 ;  /* 0x8000000604027c20 */ /* 0x000fc80008400000 */
[----:B------:R-:W-:-:S04]  /*0160*/  FFMA.SAT R5, R2, R5, 0.5 ;  /* 0x3f00000002057423 */ /* 0x000fc80000002005 */
[----:B------:R-:W-:-:S04]  /*0170*/  FFMA.RM R5, R5, R8, 12582913 ;  /* 0x4b40000105057423 */ /* 0x000fc80000004008 */
[C---:B------:R-:W-:Y:S01]  /*0180*/  FADD R9, R5.reuse, -12583039 ;  /* 0xcb40007f05097421 */ /* 0x040fe20000000000 */
[----:B------:R-:W-:-:S03]  /*0190*/  IMAD.SHL.U32 R5, R5, 0x800000, RZ ;  /* 0x0080000005057824 */ /* 0x000fc600078e00ff */
[----:B------:R-:W-:-:S04]  /*01a0*/  FFMA R9, R2, 1.4426950216293334961, -R9 ;  /* 0x3fb8aa3b02097823 */ /* 0x000fc80000000809 */
[----:B------:R-:W-:-:S04]  /*01b0*/  FFMA R9, R2, 1.925963033500011079e-08, R9 ;  /* 0x32a5706002097823 */ /* 0x000fc80000000009 */
[----:B------:R-:W0:Y:S02]  /*01c0*/  MUFU.EX2 R2, R9 ;  /* 0x0000000900027308 */ /* 0x000e240000000800 */
[----:B0-----:R-:W-:-:S05]  /*01d0*/  FFMA R2, R5, R2, 1 ;  /* 0x3f80000005027423 */ /* 0x001fca0000000002 */
[----:B------:R-:W-:-:S04]  /*01e0*/  IADD3 R5, PT, PT, R2, 0x1800000, RZ ;  /* 0x0180000002057810 */ /* 0x000fc80007ffe0ff */
[----:B------:R-:W-:-:S04]  /*01f0*/  LOP3.LUT R5, R5, 0x7f800000, RZ, 0xc0, !PT ;  /* 0x7f80000005057812 */ /* 0x000fc800078ec0ff */
[----:B------:R-:W-:Y:S02]  /*0200*/  ISETP.GT.U32.AND P0, PT, R5, 0x1ffffff, PT ;  /* 0x01ffffff0500780c */ /* 0x000fe40003f04070 */
[----:B------:R-:W-:-:S11]  /*0210*/  FMNMX R5, R0, -UR7, !PT ;  /* 0x8000000700057c09 */ /* 0x000fd6000f800000 */
[----:B------:R-:W-:Y:S05]  /*0220*/  @P0 BRA `(.L_x_3478) ;  /* 0x00000000000c0947 */ /* 0x000fea0003800000 */
[----:B------:R-:W-:-:S07]  /*0230*/  MOV R6, 0x250 ;  /* 0x0000025000067802 */ /* 0x000fce0000000f00 */
[----:B------:R-:W-:Y:S05]  /*0240*/  CALL.REL.NOINC `($__internal_9_$__cuda_sm20_rcp_rn_f32_slowpath) ;  /* 0x0000000000347944 */ /* 0x000fea0003c00000 */
[----:B------:R-:W-:Y:S05]  /*0250*/  BRA `(.L_x_3479) ;  /* 0x0000000000107947 */ /* 0x000fea0003800000 */
.L_x_3478:
[----:B------:R-:W0:Y:S02]  /*0260*/  MUFU.RCP R9, R2 ;  /* 0x0000000200097308 */ /* 0x000e240000001000 */
[----:B0-----:R-:W-:-:S04]  /*0270*/  FFMA R0, R2, R9, -1 ;  /* 0xbf80000002007423 */ /* 0x001fc80000000009 */
[----:B------:R-:W-:-:S04]  /*0280*/  FADD.FTZ R0, -R0, -RZ ;  /* 0x800000ff00007221 */ /* 0x000fc80000010100 */
[----:B------:R-:W-:-:S07]  /*0290*/  FFMA R9, R9, R0, R9 ;  /* 0x0000000009097223 */ /* 0x000fce0000000009 */
.L_x_3479:
[----:B------:R-:W-:Y:S05]  /*02a0*/  BSYNC.RECONVERGENT B0 ;  /* 0x0000000000007941 */ /* 0x000fea0003800200 */
.L_x_3477:
[----:B------:R-:W0:Y:S01]  /*02b0*/  LDC.64 R6, c[0x0][0x388] ;  /* 0x0000e200ff067b82 */ /* 0x000e220000000a00 */
[----:B------:R-:W-:Y:S01]  /*02c0*/  FMUL R9, R4, R9 ;  /* 0x0000000904097220 */ /* 0x000fe20000400000 */
[----:B------:R-:W-:-:S04]  /*02d0*/  FADD R0, R5, 1 ;  /* 0x3f80000005007421 */ /* 0x000fc80000000000 */
[----:B------:R-:W-:Y:S01]  /*02e0*/  FMUL R9, R9, R0 ;  /* 0x0000000009097220 */ /* 0x000fe20000400000 */
[----:B0-----:R-:W-:-:S05]  /*02f0*/  IMAD.WIDE R2, R3, 0x4, R6 ;  /* 0x0000000403027825 */ /* 0x001fca00078e0206 */
[----:B------:R-:W-:Y:S01]  /*0300*/  STG.E desc[UR4][R2.64], R9 ;  /* 0x0000000902007986 */ /* 0x000fe2000c101904 */
[----:B------:R-:W-:Y:S05]  /*0310*/  EXIT ;  /* 0x000000000000794d */ /* 0x000fea0003800000 */
        .weak           $__internal_9_$__cuda_sm20_rcp_rn_f32_slowpath
        .type           $__internal_9_$__cuda_sm20_rcp_rn_f32_slowpath,@function
        .size           $__internal_9_$__cuda_sm20_rcp_rn_f32_slowpath,(.L_x_3641 - $__internal_9_$__cuda_sm20_rcp_rn_f32_slowpath)
$__internal_9_$__cuda_sm20_rcp_rn_f32_slowpath:
[----:B------:R-:W-:Y:S01]  /*0320*/  IMAD.SHL.U32 R0, R2, 0x2, RZ ;  /* 0x0000000202007824 */ /* 0x000fe200078e00ff */
[----:B------:R-:W-:Y:S04]  /*0330*/  BSSY.RECONVERGENT B1, `(.L_x_3480) ;  /* 0x0000031000017945 */ /* 0x000fe80003800200 */
[----:B------:R-:W-:Y:S02]  /*0340*/  SHF.R.U32.HI R7, RZ, 0x18, R0 ;  /* 0x00000018ff077819 */ /* 0x000fe40000011600 */
[----:B------:R-:W-:Y:S02]  /*0350*/  MOV R0, R2 ;  /* 0x0000000200007202 */ /* 0x000fe40000000f00 */
[----:B------:R-:W-:-:S13]  /*0360*/  ISETP.NE.U32.AND P0, PT, R7, RZ, PT ;  /* 0x000000ff0700720c */ /* 0x000fda0003f05070 */
[----:B------:R-:W-:Y:S05]  /*0370*/  @P0 BRA `(.L_x_3481) ;  /* 0x0000000000280947 */ /* 0x000fea0003800000 */
[----:B------:R-:W-:-:S05]  /*0380*/  IMAD.SHL.U32 R2, R0, 0x2, RZ ;  /* 0x0000000200027824 */ /* 0x000fca00078e00ff */
[----:B------:R-:W-:-:S13]  /*0390*/  ISETP.NE.AND P0, PT, R2, RZ, PT ;  /* 0x000000ff0200720c */ /* 0x000fda0003f05270 */
[----:B------:R-:W-:Y:S01]  /*03a0*/  @P0 FFMA R8, R0, 1.84467440737095516160e+19, RZ ;  /* 0x5f80000000080823 */ /* 0x000fe200000000ff */
[----:B------:R-:W-:Y:S08]  /*03b0*/  @!P0 MUFU.RCP R7, R0 ;  /* 0x0000000000078308 */ /* 0x000ff00000001000 */
[----:B------:R-:W0:Y:S02]  /*03c0*/  @P0 MUFU.RCP R9, R8 ;  /* 0x0000000800090308 */ /* 0x000e240000001000 */
[----:B0-----:R-:W-:-:S04]  /*03d0*/  @P0 FFMA R2, R8, R9, -1 ;  /* 0xbf80000008020423 */ /* 0x001fc80000000009 */
[----:B------:R-:W-:-:S04]  /*03e0*/  @P0 FADD.FTZ R2, -R2, -RZ ;  /* 0x800000ff02020221 */ /* 0x000fc80000010100 */
[----:B------:R-:W-:-:S04]  /*03f0*/  @P0 FFMA R2, R9, R2, R9 ;  /* 0x0000000209020223 */ /* 0x000fc80000000009 */
[----:B------:R-:W-:Y:S01]  /*0400*/  @P0 FFMA R7, R2, 1.84467440737095516160e+19, RZ ;  /* 0x5f80000002070823 */ /* 0x000fe200000000ff */
[----:B------:R-:W-:Y:S06]  /*0410*/  BRA `(.L_x_3482) ;  /* 0x0000000000887947 */ /* 0x000fec0003800000 */
.L_x_3481:
        /* <DEDUP_REMOVED lines=29> */
[----:B------:R-:W-:-:S05]  /*05f0*/  @!P0 VIADD R7, R7, 0x1 ;  /* 0x0000000107078836 */ /* 0x000fca0000000000 */
[----:B------:R-:W-:-:S04]  /*0600*/  @!P1 SHF.L.U32 R7, R7, 0x1, RZ ;  /* 0x0000000107079819 */ /* 0x000fc800000006ff */
[----:B------:R-:W-:Y:S01]  /*0610*/  LOP3.LUT R7, R7, 0x80000000, R0, 0xf8, !PT ;  /* 0x8000000007077812 */ /* 0x000fe200078ef800 */
[----:B------:R-:W-:Y:S06]  /*0620*/  BRA `(.L_x_3482) ;  /* 0x0000000000047947 */ /* 0x000fec0003800000 */
.L_x_3483:
[----:B------:R0:W1:Y:S02]  /*0630*/  MUFU.RCP R7, R0 ;  /* 0x0000000000077308 */ /* 0x0000640000001000 */
.L_x_3482:
[----:B------:R-:W-:Y:S05]  /*0640*/  BSYNC.RECONVERGENT B1 ;  /* 0x0000000000017941 */ /* 0x000fea0003800200 */
.L_x_3480:
[----:B-1----:R-:W-:Y:S02]  /*0650*/  IMAD.MOV.U32 R9, RZ, RZ, R7 ;  /* 0x000000ffff097224 */ /* 0x002fe400078e0007 */
[----:B------:R-:W-:-:S04]  /*0660*/  HFMA2 R7, -RZ, RZ, 0, 0 ;  /* 0x00000000ff077431 */ /* 0x000fc800000001ff */
[----:B0-----:R-:W-:Y:S05]  /*0670*/  RET.REL.NODEC R6 `(_Z32gptoss_swiglu_interleaved_kernelIfEvPKT_PS0_jjff) ;  /* 0xfffffff806607950 */ /* 0x001fea0003c3ffff */
.L_x_3484:
        /* <DEDUP_REMOVED lines=16> */
.L_x_3641:


//--------------------- .text._Z32gptoss_swiglu_interleaved_kernelI13__nv_bfloat16EvPKT_PS1_jjff --------------------------
	.section	.text._Z32gptoss_swiglu_interleaved_kernelI13__nv_bfloat16EvPKT_PS1_jjff,"ax",@progbits
	.align	128
        .global         _Z32gptoss_swiglu_interleaved_kernelI13__nv_bfloat16EvPKT_PS1_jjff
        .type           _Z32gptoss_swiglu_interleaved_kernelI13__nv_bfloat16EvPKT_PS1_jjff,@function
        .size           _Z32gptoss_swiglu_interleaved_kernelI13__nv_bfloat16EvPKT_PS1_jjff,(.L_x_3642 - _Z32gptoss_swiglu_interleaved_kernelI13__nv_bfloat16EvPKT_PS1_jjff)
        .other          _Z32gptoss_swiglu_interleaved_kernelI13__nv_bfloat16EvPKT_PS1_jjff,@"STO_CUDA_ENTRY STV_DEFAULT"
_Z32gptoss_swiglu_interleaved_kernelI13__nv_bfloat16EvPKT_PS1_jjff:
.text._Z32gptoss_swiglu_interleaved_kernelI13__nv_bfloat16EvPKT_PS1_jjff:
        /* <DEDUP_REMOVED lines=14> */
[----:B-1----:R-:W3:Y:S04]  /*00e0*/  LDG.E.U16.CONSTANT R0, desc[UR4][R6.64] ;  /* 0x0000000406007981 */ /* 0x002ee8000c1e9500 */
[----:B------:R-:W4:Y:S01]  /*00f0*/  LDG.E.U16.CONSTANT R2, desc[UR4][R6.64+0x2] ;  /* 0x0000020406027981 */ /* 0x000f22000c1e9500 */
[----:B------:R-:W-:Y:S02]  /*0100*/  HFMA2 R5, -RZ, RZ, 0.96630859375, -0.0022525787353515625 ;  /* 0x3bbb989dff057431 */ /* 0x000fe400000001ff */
[----:B------:R-:W-:Y:S01]  /*0110*/  IMAD.MOV.U32 R8, RZ, RZ, 0x437c0000 ;  /* 0x437c0000ff087424 */ /* 0x000fe200078e00ff */
[----:B------:R-:W-:Y:S01]  /*0120*/  BSSY.RECONVERGENT B0, `(.L_x_3485) ;  /* 0x000001a000007945 */ /* 0x000fe20003800200 */
[----:B---3--:R-:W-:Y:S02]  /*0130*/  IMAD.U32 R0, R0, 0x10000, RZ ;  /* 0x0001000000007824 */ /* 0x008fe400078e00ff */
[----:B----4-:R-:W-:-:S03]  /*0140*/  IMAD.U32 R2, R2, 0x10000, RZ ;  /* 0x0001000002027824 */ /* 0x010fc600078e00ff */
[----:B--2---:R-:W-:Y:S02]  /*0150*/  FMNMX R4, R0, UR7, PT ;  /* 0x0000000700047c09 */ /* 0x004fe4000b800000 */
[----:B------:R-:W-:-:S03]  /*0160*/  FMNMX R2, R2, UR7, PT ;  /* 0x0000000702027c09 */ /* 0x000fc6000b800000 */
        /* <DEDUP_REMOVED lines=15> */
[----:B------:R-:W-:Y:S05]  /*0260*/  CALL.REL.NOINC `($__internal_10_$__cuda_sm20_rcp_rn_f32_slowpath) ;  /* 0x0000000000387944 */ /* 0x000fea0003c00000 */
[----:B------:R-:W-:Y:S05]  /*0270*/  BRA `(.L_x_3487) ;  /* 0x0000000000107947 */ /* 0x000fea0003800000 */
.L_x_3486:
[----:B------:R-:W0:Y:S02]  /*0280*/  MUFU.RCP R9, R0 ;  /* 0x0000000000097308 */ /* 0x000e240000001000 */
[----:B0-----:R-:W-:-:S04]  /*0290*/  FFMA R2, R0, R9, -1 ;  /* 0xbf80000000027423 */ /* 0x001fc80000000009 */
[----:B------:R-:W-:-:S04]  /*02a0*/  FADD.FTZ R2, -R2, -RZ ;  /* 0x800000ff02027221 */ /* 0x000fc80000010100 */
[----:B------:R-:W-:-:S07]  /*02b0*/  FFMA R9, R9, R2, R9 ;  /* 0x0000000209097223 */ /* 0x000fce0000000009 */
.L_x_3487:
[----:B------:R-:W-:Y:S05]  /*02c0*/  BSYNC.RECONVERGENT B0 ;  /* 0x0000000000007941 */ /* 0x000fea0003800200 */
.L_x_3485:
[----:B------:R-:W0:Y:S01]  /*02d0*/  LDC.64 R6, c[0x0][0x388] ;  /* 0x0000e200ff067b82 */ /* 0x000e220000000a00 */
[----:B------:R-:W-:Y:S01]  /*02e0*/  FMUL R9, R4, R9 ;  /* 0x0000000904097220 */ /* 0x000fe20000400000 */
[----:B------:R-:W-:-:S04]  /*02f0*/  FADD R0, R5, 1 ;  /* 0x3f80000005007421 */ /* 0x000fc80000000000 */
[----:B------:R-:W-:-:S05]  /*0300*/  FMUL R0, R9, R0 ;  /* 0x0000000009007220 */ /* 0x000fca0000400000 */
[----:B------:R-:W-:Y:S01]  /*0310*/  F2FP.BF16.F32.PACK_AB R0, RZ, R0 ;  /* 0x00000000ff00723e */ /* 0x000fe200000010ff */
[----:B0-----:R-:W-:-:S05]  /*0320*/  IMAD.WIDE R2, R3, 0x2, R6 ;  /* 0x0000000203027825 */ /* 0x001fca00078e0206 */
[----:B------:R-:W-:Y:S01]  /*0330*/  STG.E.U16 desc[UR4][R2.64], R0 ;  /* 0x0000000002007986 */ /* 0x000fe2000c101504 */
[----:B------:R-:W-:Y:S05]  /*0340*/  EXIT ;  /* 0x000000000000794d */ /* 0x000fea0003800000 */
        .weak           $__internal_10_$__cuda_sm20_rcp_rn_f32_slowpath
        .type           $__internal_10_$__cuda_sm20_rcp_rn_f32_slowpath,@function
        .size           $__internal_10_$__cuda_sm20_rcp_rn_f32_slowpath,(.L_x_3642 - $__internal_10_$__cuda_sm20_rcp_rn_f32_slowpath)
$__internal_10_$__cuda_sm20_rcp_rn_f32_slowpath:
[----:B------:R-:W-:Y:S01]  /*0350*/  SHF.L.U32 R2, R0, 0x1, RZ ;  /* 0x0000000100027819 */ /* 0x000fe200000006ff */
[----:B------:R-:W-:Y:S03]  /*0360*/  BSSY.RECONVERGENT B1, `(.L_x_3488) ;  /* 0x0000030000017945 */ /* 0x000fe60003800200 */
[----:B------:R-:W-:-:S04]  /*0370*/  SHF.R.U32.HI R2, RZ, 0x18, R2 ;  /* 0x00000018ff027819 */ /* 0x000fc80000011602 */
        /* <DEDUP_REMOVED lines=12> */
.L_x_3489:
        /* <DEDUP_REMOVED lines=33> */
.L_x_3491:
[----:B------:R0:W1:Y:S02]  /*0650*/  MUFU.RCP R7, R0 ;  /* 0x0000000000077308 */ /* 0x0000640000001000 */
.L_x_3490:
[----:B------:R-:W-:Y:S05]  /*0660*/  BSYNC.RECONVERGENT B1 ;  /* 0x0000000000017941 */ /* 0x000fea0003800200 */
.L_x_3488:
[----:B-1----:R-:W-:Y:S01]  /*0670*/  IMAD.MOV.U32 R9, RZ, RZ, R7 ;  /* 0x000000ffff097224 */ /* 0x002fe200078e0007 */
[----:B------:R-:W-:-:S04]  /*0680*/  MOV R7, 0x0 ;  /* 0x0000000000077802 */ /* 0x000fc80000000f00 */
[----:B0-----:R-:W-:Y:S05]  /*0690*/  RET.REL.NODEC R6 `(_Z32gptoss_swiglu_interleaved_kernelI13__nv_bfloat16EvPKT_PS1_jjff) ;  /* 0xfffffff806587950 */ /* 0x001fea0003c3ffff */
.L_x_3492:
        /* <DEDUP_REMOVED lines=14> */
.L_x_3642:


//--------------------- .text._Z32gptoss_swiglu_interleaved_kernelI6__halfEvPKT_PS1_jjff --------------------------
	.section	.text._Z32gptoss_swiglu_interleaved_kernelI6__halfEvPKT_PS1_jjff,"ax",@progbits
	.align	128
        .global         _Z32gptoss_swiglu_interleaved_kernelI6__halfEvPKT_PS1_jjff
        .type           _Z32gptoss_swiglu_interleaved_kernelI6__halfEvPKT_PS1_jjff,@function
        .size           _Z32gptoss_swiglu_interleaved_kernelI6__halfEvPKT_PS1_jjff,(.L_x_3643 - _Z32gptoss_swiglu_interleaved_kernelI6__halfEvPKT_PS1_jjff)
        .other          _Z32gptoss_swiglu_interleaved_kernelI6__halfEvPKT_PS1_jjff,@"STO_CUDA_ENTRY STV_DEFAULT"
_Z32gptoss_swiglu_interleaved_kernelI6__halfEvPKT_PS1_jjff:
.text._Z32gptoss_swiglu_interleaved_kernelI6__halfEvPKT_PS1_jjff:
        /* <DEDUP_REMOVED lines=16> */
[----:B------:R-:W-:Y:S02]  /*0100*/  HFMA2 R8, -RZ, RZ, 3.7421875, 0 ;  /* 0x437c0000ff087431 */ /* 0x000fe400000001ff */
[----:B------:R-:W-:Y:S01]  /*0110*/  IMAD.MOV.U32 R5, RZ, RZ, 0x3bbb989d ;  /* 0x3bbb989dff057424 */ /* 0x000fe200078e00ff */
[----:B------:R-:W-:Y:S01]  /*0120*/  BSSY.RECONVERGENT B0, `(.L_x_3493) ;  /* 0x000001a000007945 */ /* 0x000fe20003800200 */
[----:B---3--:R-:W-:Y:S02]  /*0130*/  HADD2.F32 R0, -RZ, R0.H0_H0 ;  /* 0x20000000ff007230 */ /* 0x008fe40000004100 */
[----:B----4-:R-:W-:-:S03]  /*0140*/  HADD2.F32 R2, -RZ, R2.H0_H0 ;  /* 0x20000002ff027230 */ /* 0x010fc60000004100 */
        /* <DEDUP_REMOVED lines=17> */
[----:B------:R-:W-:Y:S05]  /*0260*/  CALL.REL.NOINC `($__internal_11_$__cuda_sm20_rcp_rn_f32_slowpath) ;  /* 0x0000000000387944 */ /* 0x000fea0003c00000 */
[----:B------:R-:W-:Y:S05]  /*0270*/  BRA `(.L_x_3495) ;  /* 0x0000000000107947 */ /* 0x000fea0003800000 */
.L_x_3494:
[----:B------:R-:W0:Y:S02]  /*0280*/  MUFU.RCP R9, R0 ;  /* 0x0000000000097308 */ /* 0x000e240000001000 */
[----:B0-----:R-:W-:-:S04]  /*0290*/  FFMA R2, R0, R9, -1 ;  /* 0xbf80000000027423 */ /* 0x001fc80000000009 */
[----:B------:R-:W-:-:S04]  /*02a0*/  FADD.FTZ R2, -R2, -RZ ;  /* 0x800000ff02027221 */ /* 0x000fc80000010100 */
[----:B------:R-:W-:-:S07]  /*02b0*/  FFMA R9, R9, R2, R9 ;  /* 0x0000000209097223 */ /* 0x000fce0000000009 */
.L_x_3495:
[----:B------:R-:W-:Y:S05]  /*02c0*/  BSYNC.RECONVERGENT B0 ;  /* 0x0000000000007941 */ /* 0x000fea0003800200 */
.L_x_3493:
[----:B------:R-:W0:Y:S01]  /*02d0*/  LDC.64 R6, c[0x0][0x388] ;  /* 0x0000e200ff067b82 */ /* 0x000e220000000a00 */
[----:B------:R-:W-:Y:S01]  /*02e0*/  FMUL R9, R4, R9 ;  /* 0x0000000904097220 */ /* 0x000fe20000400000 */
[----:B------:R-:W-:-:S04]  /*02f0*/  FADD R0, R5, 1 ;  /* 0x3f80000005007421 */ /* 0x000fc80000000000 */
[----:B------:R-:W-:-:S05]  /*0300*/  FMUL R0, R9, R0 ;  /* 0x0000000009007220 */ /* 0x000fca0000400000 */
[----:B------:R-:W-:Y:S01]  /*0310*/  F2FP.F16.F32.PACK_AB R0, RZ, R0 ;  /* 0x00000000ff00723e */ /* 0x000fe200000000ff */
[----:B0-----:R-:W-:-:S05]  /*0320*/  IMAD.WIDE R2, R3, 0x2, R6 ;  /* 0x0000000203027825 */ /* 0x001fca00078e0206 */
[----:B------:R-:W-:Y:S01]  /*0330*/  STG.E.U16 desc[UR4][R2.64], R0 ;  /* 0x0000000002007986 */ /* 0x000fe2000c101504 */
[----:B------:R-:W-:Y:S05]  /*0340*/  EXIT ;  /* 0x000000000000794d */ /* 0x000fea0003800000 */
        .weak           $__internal_11_$__cuda_sm20_rcp_rn_f32_slowpath
        .type           $__internal_11_$__cuda_sm20_rcp_rn_f32_slowpath,@function
        .size           $__internal_11_$__cuda_sm20_rcp_rn_f32_slowpath,(.L_x_3643 - $__internal_11_$__cuda_sm20_rcp_rn_f32_slowpath)
$__internal_11_$__cuda_sm20_rcp_rn_f32_slowpath:
[----:B------:R-:W-:Y:S01]  /*0350*/  IMAD.SHL.U32 R2, R0, 0x2, RZ ;  /* 0x0000000200027824 */ /* 0x000fe200078e00ff */
[----:B------:R-:W-:Y:S04]  /*0360*/  BSSY.RECONVERGENT B1, `(.L_x_3496) ;  /* 0x0000030000017945 */ /* 0x000fe80003800200 */
[----:B------:R-:W-:-:S04]  /*0370*/  SHF.R.U32.HI R2, RZ, 0x18, R2 ;  /* 0x00000018ff027819 */ /* 0x000fc80000011602 */
[----:B------:R-:W-:-:S13]  /*0380*/  ISETP.NE.U32.AND P0, PT, R2, RZ, PT ;  /* 0x000000ff0200720c */ /* 0x000fda0003f05070 */
[----:B------:R-:W-:Y:S05]  /*0390*/  @P0 BRA `(.L_x_3497) ;  /* 0x0000000000280947 */ /* 0x000fea0003800000 */
[----:B------:R-:W-:-:S04]  /*03a0*/  SHF.L.U32 R2, R0, 0x1, RZ ;  /* 0x0000000100027819 */ /* 0x000fc800000006ff */
        /* <DEDUP_REMOVED lines=9> */
.L_x_3497:
        /* <DEDUP_REMOVED lines=16> */
[----:B------:R-:W-:-:S03]  /*0540*/  LOP3.LUT R8, R13, R10, RZ, 0xc0, !PT ;  /* 0x0000000a0d087212 */ /* 0x000fc600078ec0ff */
[----:B------:R-:W-:Y:S01]  /*0550*/  IMAD.MOV R9, RZ, RZ, -R9 ;  /* 0x000000ffff097224 */ /* 0x000fe200078e0a09 */
[----:B------:R-:W-:-:S04]  /*0560*/  SHF.R.U32.HI R8, RZ, R7, R8 ;  /* 0x00000007ff087219 */ /* 0x000fc80000011608 */
[----:B------:R-:W-:Y:S02]  /*0570*/  LOP3.LUT P1, RZ, R9, R7, R10, 0xf8, !PT ;  /* 0x0000000709ff7212 */ /* 0x000fe4000782f80a */
[C---:B------:R-:W-:Y:S02]  /*0580*/  LOP3.LUT P0, RZ, R8.reuse, 0x1, RZ, 0xc0, !PT ;  /* 0x0000000108ff7812 */ /* 0x040fe4000780c0ff */
[----:B------:R-:W-:-:S04]  /*0590*/  LOP3.LUT P2, RZ, R8, 0x2, RZ, 0xc0, !PT ;  /* 0x0000000208ff7812 */ /* 0x000fc8000784c0ff */
[----:B------:R-:W-:Y:S02]  /*05a0*/  PLOP3.LUT P0, PT, P0, P1, P2, 0xe0, 0x0 ;  /* 0x000000000000781c */ /* 0x000fe40000703c20 */
[----:B------:R-:W-:Y:S02]  /*05b0*/  LOP3.LUT P1, RZ, R0, 0x7fffff, RZ, 0xc0, !PT ;  /* 0x007fffff00ff7812 */ /* 0x000fe4000782c0ff */
[----:B------:R-:W-:-:S04]  /*05c0*/  SEL R7, RZ, 0x1, !P0 ;  /* 0x00000001ff077807 */ /* 0x000fc80004000000 */
[----:B------:R-:W-:-:S04]  /*05d0*/  IADD3 R7, PT, PT, -R7, RZ, RZ ;  /* 0x000000ff07077210 */ /* 0x000fc80007ffe1ff */
[----:B------:R-:W-:Y:S01]  /*05e0*/  ISETP.GE.AND P0, PT, R7, RZ, PT ;  /* 0x000000ff0700720c */ /* 0x000fe20003f06270 */
[----:B------:R-:W-:-:S05]  /*05f0*/  VIADD R7, R2, 0xffffff04 ;  /* 0xffffff0402077836 */ /* 0x000fca0000000000 */
[----:B------:R-:W-:-:S07]  /*0600*/  SHF.R.U32.HI R7, RZ, R7, R10 ;  /* 0x00000007ff077219 */ /* 0x000fce000001160a */
[----:B------:R-:W-:-:S05]  /*0610*/  @!P0 IADD3 R7, PT, PT, R7, 0x1, RZ ;  /* 0x0000000107078810 */ /* 0x000fca0007ffe0ff */
[----:B------:R-:W-:-:S05]  /*0620*/  @!P1 IMAD.SHL.U32 R7, R7, 0x2, RZ ;  /* 0x0000000207079824 */ /* 0x000fca00078e00ff */
[----:B------:R-:W-:Y:S01]  /*0630*/  LOP3.LUT R7, R7, 0x80000000, R0, 0xf8, !PT ;  /* 0x8000000007077812 */ /* 0x000fe200078ef800 */
[----:B------:R-:W-:Y:S06]  /*0640*/  BRA `(.L_x_3498) ;  /* 0x0000000000047947 */ /* 0x000fec0003800000 */
.L_x_3499:
[----:B------:R0:W1:Y:S02]  /*0650*/  MUFU.RCP R7, R0 ;  /* 0x0000000000077308 */ /* 0x0000640000001000 */
.L_x_3498:
[----:B------:R-:W-:Y:S05]  /*0660*/  BSYNC.RECONVERGENT B1 ;  /* 0x0000000000017941 */ /* 0x000fea0003800200 */
.L_x_3496:
[----:B-1----:R-:W-:Y:S01]  /*0670*/  MOV R9, R7 ;  /* 0x0000000700097202 */ /* 0x002fe20000000f00 */
[----:B------:R-:W-:-:S04]  /*0680*/  IMAD.MOV.U32 R7, RZ, RZ, 0x0 ;  /* 0x00000000ff077424 */ /* 0x000fc800078e00ff */
[----:B0-----:R-:W-:Y:S05]  /*0690*/  RET.REL.NODEC R6 `(_Z32gptoss_swiglu_interleaved_kernelI6__halfEvPKT_PS1_jjff) ;  /* 0xfffffff806587950 */ /* 0x001fea0003c3ffff */
.L_x_3500:
        /* <DEDUP_REMOVED lines=14> */
.L_x_3643:


//--------------------- .text._Z20gptoss_swiglu_kernelIfEvPKT_S2_PS0_jff --------------------------
	.section	.text._Z20gptoss_swiglu_kernelIfEvPKT_S2_PS0_jff,"ax",@progbits
	.align	128
        .global         _Z20gptoss_swiglu_kernelIfEvPKT_S2_PS0_jff
        .type           _Z20gptoss_swiglu_kernelIfEvPKT_S2_PS0_jff,@function
        .size           _Z20gptoss_swiglu_kernelIfEvPKT_S2_PS0_jff,(.L_x_3644 - _Z20gptoss_swiglu_kernelIfEvPKT_S2_PS0_jff)
        .other          _Z20gptoss_swiglu_kernelIfEvPKT_S2_PS0_jff,@"STO_CUDA_ENTRY STV_DEFAULT"
_Z20gptoss_swiglu_kernelIfEvPKT_S2_PS0_jff:
.text._Z20gptoss_swiglu_kernelIfEvPKT_S2_PS0_jff:
        /* <DEDUP_REMOVED lines=12> */
[----:B------:R-:W4:Y:S01]  /*00c0*/  LDCU UR7, c[0x0][0x39c] ;  /* 0x00007380ff0777ac */ /* 0x000f220008000800 */
[----:B0-----:R-:W-:-:S05]  /*00d0*/  IMAD.WIDE R6, R3, 0x4, R6 ;  /* 0x0000000403067825 */ /* 0x001fca00078e0206 */
[----:B-1----:R-:W2:Y:S01]  /*00e0*/  LDG.E.CONSTANT R4, desc[UR4][R6.64] ;  /* 0x0000000406047981 */ /* 0x002ea2000c1e9900 */
[----:B---3--:R-:W-:-:S06]  /*00f0*/  IMAD.WIDE R8, R3, 0x4, R8 ;  /* 0x0000000403087825 */ /* 0x008fcc00078e0208 */
[----:B------:R-:W3:Y:S01]  /*0100*/  LDG.E.CONSTANT R8, desc[UR4][R8.64] ;  /* 0x0000000408087981 */ /* 0x000ee2000c1e9900 */
[----:B------:R-:W-:Y:S01]  /*0110*/  IMAD.MOV.U32 R5, RZ, RZ, 0x3bbb989d ;  /* 0x3bbb989dff057424 */ /* 0x000fe200078e00ff */
[----:B------:R-:W-:Y:S01]  /*0120*/  BSSY.RECONVERGENT B0, `(.L_x_3501) ;  /* 0x0000019000007945 */ /* 0x000fe20003800200 */
[----:B------:R-:W-:Y:S01]  /*0130*/  IMAD.MOV.U32 R11, RZ, RZ, 0x437c0000 ;  /* 0x437c0000ff0b7424 */ /* 0x000fe200078e00ff */
[----:B--2---:R-:W-:-:S05]  /*0140*/  FMNMX R4, R4, UR6, PT ;  /* 0x0000000604047c09 */ /* 0x004fca000b800000 */
[----:B----4-:R-:W-:-:S04]  /*0150*/  FMUL R0, R4, -UR7 ;  /* 0x8000000704007c20 */ /* 0x010fc80008400000 */
[----:B------:R-:W-:-:S04]  /*0160*/  FFMA.SAT R2, R0, R5, 0.5 ;  /* 0x3f00000000027423 */ /* 0x000fc80000002005 */
[----:B------:R-:W-:-:S04]  /*0170*/  FFMA.RM R2, R2, R11, 12582913 ;  /* 0x4b40000102027423 */ /* 0x000fc8000000400b */
[C---:B------:R-:W-:Y:S01]  /*0180*/  FADD R5, R2.reuse, -12583039 ;  /* 0xcb40007f02057421 */ /* 0x040fe20000000000 */
[----:B------:R-:W-:-:S03]  /*0190*/  SHF.L.U32 R2, R2, 0x17, RZ ;  /* 0x0000001702027819 */ /* 0x000fc600000006ff */
[----:B------:R-:W-:-:S04]  /*01a0*/  FFMA R5, R0, 1.4426950216293334961, -R5 ;  /* 0x3fb8aa3b00057823 */ /* 0x000fc80000000805 */
[----:B------:R-:W-:-:S04]  /*01b0*/  FFMA R0, R0, 1.925963033500011079e-08, R5 ;  /* 0x32a5706000007823 */ /* 0x000fc80000000005 */
[----:B------:R-:W0:Y:S02]  /*01c0*/  MUFU.EX2 R5, R0 ;  /* 0x0000000000057308 */ /* 0x000e240000000800 */
[----:B0-----:R-:W-:-:S04]  /*01d0*/  FFMA R2, R2, R5, 1 ;  /* 0x3f80000002027423 */ /* 0x001fc80000000005 */
[----:B------:R-:W-:-:S05]  /*01e0*/  VIADD R5, R2, 0x1800000 ;  /* 0x0180000002057836 */ /* 0x000fca0000000000 */
[----:B------:R-:W-:-:S04]  /*01f0*/  LOP3.LUT R5, R5, 0x7f800000, RZ, 0xc0, !PT ;  /* 0x7f80000005057812 */ /* 0x000fc800078ec0ff */
[----:B------:R-:W-:Y:S02]  /*0200*/  ISETP.GT.U32.AND P0, PT, R5, 0x1ffffff, PT ;  /* 0x01ffffff0500780c */ /* 0x000fe40003f04070 */
[----:B---3--:R-:W-:-:S04]  /*0210*/  FMNMX R5, R8, UR6, PT ;  /* 0x0000000608057c09 */ /* 0x008fc8000b800000 */
[----:B------:R-:W-:-:S07]  /*0220*/  FMNMX R5, R5, -UR6, !PT ;  /* 0x8000000605057c09 */ /* 0x000fce000f800000 */
[----:B------:R-:W-:Y:S05]  /*0230*/  @P0 BRA `(.L_x_3502) ;  /* 0x00000000000c0947 */ /* 0x000fea0003800000 */
[----:B------:R-:W-:-:S07]  /*0240*/  MOV R6, 0x260 ;  /* 0x0000026000067802 */ /* 0x000fce0000000f00 */
[----:B------:R-:W-:Y:S05]  /*0250*/  CALL.REL.NOINC `($__internal_12_$__cuda_sm20_rcp_rn_f32_slowpath) ;  /* 0x0000000000347944 */ /* 0x000fea0003c00000 */
[----:B------:R-:W-:Y:S05]  /*0260*/  BRA `(.L_x_3503) ;  /* 0x0000000000107947 */ /* 0x000fea0003800000 */
.L_x_3502:
[----:B------:R-:W0:Y:S02]  /*0270*/  MUFU.RCP R9, R2 ;  /* 0x0000000200097308 */ /* 0x000e240000001000 */
[----:B0-----:R-:W-:-:S04]  /*0280*/  FFMA R0, R2, R9, -1 ;  /* 0xbf80000002007423 */ /* 0x001fc80000000009 */
[----:B------:R-:W-:-:S04]  /*0290*/  FADD.FTZ R0, -R0, -RZ ;  /* 0x800000ff00007221 */ /* 0x000fc80000010100 */
[----:B------:R-:W-:-:S07]  /*02a0*/  FFMA R9, R9, R0, R9 ;  /* 0x0000000009097223 */ /* 0x000fce0000000009 */
.L_x_3503:
[----:B------:R-:W-:Y:S05]  /*02b0*/  BSYNC.RECONVERGENT B0 ;  /* 0x0000000000007941 */ /* 0x000fea0003800200 */
.L_x_3501:
[----:B------:R-:W0:Y:S01]  /*02c0*/  LDC.64 R6, c[0x0][0x390] ;  /* 0x0000e400ff067b82 */ /* 0x000e220000000a00 */
[----:B------:R-:W-:Y:S01]  /*02d0*/  FMUL R9, R4, R9 ;  /* 0x0000000904097220 */ /* 0x000fe20000400000 */
[----:B------:R-:W-:-:S04]  /*02e0*/  FADD R0, R5, 1 ;  /* 0x3f80000005007421 */ /* 0x000fc80000000000 */
[----:B------:R-:W-:Y:S01]  /*02f0*/  FMUL R9, R9, R0 ;  /* 0x0000000009097220 */ /* 0x000fe20000400000 */
[----:B0-----:R-:W-:-:S05]  /*0300*/  IMAD.WIDE R2, R3, 0x4, R6 ;  /* 0x0000000403027825 */ /* 0x001fca00078e0206 */
[----:B------:R-:W-:Y:S01]  /*0310*/  STG.E desc[UR4][R2.64], R9 ;  /* 0x0000000902007986 */ /* 0x000fe2000c101904 */
[----:B------:R-:W-:Y:S05]  /*0320*/  EXIT ;  /* 0x000000000000794d */ /* 0x000fea0003800000 */
        .weak           $__internal_12_$__cuda_sm20_rcp_rn_f32_slowpath
        .type           $__internal_12_$__cuda_sm20_rcp_rn_f32_slowpath,@function
        .size           $__internal_12_$__cuda_sm20_rcp_rn_f32_slowpath,(.L_x_3644 - $__internal_12_$__cuda_sm20_rcp_rn_f32_slowpath)
$__internal_12_$__cuda_sm20_rcp_rn_f32_slowpath:
[----:B------:R-:W-:Y:S01]  /*0330*/  SHF.L.U32 R0, R2, 0x1, RZ ;  /* 0x0000000102007819 */ /* 0x000fe200000006ff */
[----:B------:R-:W-:Y:S03]  /*0340*/  BSSY.RECONVERGENT B1, `(.L_x_3504) ;  /* 0x0000031000017945 */ /* 0x000fe60003800200 */
[----:B------:R-:W-:Y:S01]  /*0350*/  SHF.R.U32.HI R7, RZ, 0x18, R0 ;  /* 0x00000018ff077819 */ /* 0x000fe20000011600 */
[----:B------:R-:W-:-:S03]  /*0360*/  IMAD.MOV.U32 R0, RZ, RZ, R2 ;  /* 0x000000ffff007224 */ /* 0x000fc600078e0002 */
        /* <DEDUP_REMOVED lines=12> */
.L_x_3505:
        /* <DEDUP_REMOVED lines=33> */
.L_x_3507:
[----:B------:R0:W1:Y:S02]  /*0640*/  MUFU.RCP R7, R0 ;  /* 0x0000000000077308 */ /* 0x0000640000001000 */
.L_x_3506:
[----:B------:R-:W-:Y:S05]  /*0650*/  BSYNC.RECONVERGENT B1 ;  /* 0x0000000000017941 */ /* 0x000fea0003800200 */
.L_x_3504:
[----:B-1----:R-:W-:Y:S01]  /*0660*/  MOV R9, R7 ;  /* 0x0000000700097202 */ /* 0x002fe20000000f00 */
[----:B------:R-:W-:-:S04]  /*0670*/  IMAD.MOV.U32 R7, RZ, RZ, 0x0 ;  /* 0x00000000ff077424 */ /* 0x000fc800078e00ff */
[----:B0-----:R-:W-:Y:S05]  /*0680*/  RET.REL.NODEC R6 `(_Z20gptoss_swiglu_kernelIfEvPKT_S2_PS0_jff) ;  /* 0xfffffff8065c7950 */ /* 0x001fea0003c3ffff */
.L_x_3508:
        /* <DEDUP_REMOVED lines=15> */
.L_x_3644:


//--------------------- .text._Z25gptoss_swiglu_kernel_vec4If6float4EvPKT0_S3_PS1_jff --------------------------
	.section	.text._Z25gptoss_swiglu_kernel_vec4If6float4EvPKT0_S3_PS1_jff,"ax",@progbits
	.align	128
        .global         _Z25gptoss_swiglu_kernel_vec4If6float4EvPKT0_S3_PS1_jff
        .type           _Z25gptoss_swiglu_kernel_vec4If6float4EvPKT0_S3_PS1_jff,@function
        .size           _Z25gptoss_swiglu_kernel_vec4If6float4EvPKT0_S3_PS1_jff,(.L_x_3645 - _Z25gptoss_swiglu_kernel_vec4If6float4EvPKT0_S3_PS1_jff)
        .other          _Z25gptoss_swiglu_kernel_vec4If6float4EvPKT0_S3_PS1_jff,@"STO_CUDA_ENTRY STV_DEFAULT"
_Z25gptoss_swiglu_kernel_vec4If6float4EvPKT0_S3_PS1_jff:
.text._Z25gptoss_swiglu_kernel_vec4If6float4EvPKT0_S3_PS1_jff:
        /* <DEDUP_REMOVED lines=13> */
[----:B0-----:R-:W-:-:S06]  /*00d0*/  IMAD.WIDE R6, R12, 0x10, R6 ;  /* 0x000000100c067825 */ /* 0x001fcc00078e0206 */
[----:B-1----:R-:W2:Y:S01]  /*00e0*/  LDG.E.128.CONSTANT R4, desc[UR4][R6.64] ;  /* 0x0000000406047981 */ /* 0x002ea2000c1e9d00 */
[----:B---3--:R-:W-:-:S06]  /*00f0*/  IMAD.WIDE R8, R12, 0x10, R8 ;  /* 0x000000100c087825 */ /* 0x008fcc00078e0208 */
[----:B------:R-:W3:Y:S01]  /*0100*/  LDG.E.128.CONSTANT R8, desc[UR4][R8.64] ;  /* 0x0000000408087981 */ /* 0x000ee2000c1e9d00 */
[----:B------:R-:W-:Y:S01]  /*0110*/  HFMA2 R3, -RZ, RZ, 0.96630859375, -0.0022525787353515625 ;  /* 0x3bbb989dff037431 */ /* 0x000fe200000001ff */
[----:B------:R-:W-:Y:S01]  /*0120*/  MOV R13, 0x437c0000 ;  /* 0x437c0000000d7802 */ /* 0x000fe20000000f00 */
[----:B------:R-:W-:Y:S01]  /*0130*/  BSSY.RECONVERGENT B0, `(.L_x_3509) ;  /* 0x0000019000007945 */ /* 0x000fe20003800200 */
[----:B--2---:R-:W-:-:S05]  /*0140*/  FMNMX R4, R4, UR6, PT ;  /* 0x0000000604047c09 */ /* 0x004fca000b800000 */
[----:B----4-:R-:W-:Y:S01]  /*0150*/  FMUL R0, R4, -UR7 ;  /* 0x8000000704007c20 */ /* 0x010fe20008400000 */
[----:B---3--:R-:W-:-:S03]  /*0160*/  FMNMX R8, R8, UR6, PT ;  /* 0x0000000608087c09 */ /* 0x008fc6000b800000 */
[----:B------:R-:W-:Y:S01]  /*0170*/  FFMA.SAT R2, R0, R3, 0.5 ;  /* 0x3f00000000027423 */ /* 0x000fe20000002003 */
[----:B------:R-:W-:-:S03]  /*0180*/  FMNMX R8, R8, -UR6, !PT ;  /* 0x8000000608087c09 */ /* 0x000fc6000f800000 */
[----:B------:R-:W-:-:S04]  /*0190*/  FFMA.RM R2, R2, R13, 12582913 ;  /* 0x4b40000102027423 */ /* 0x000fc8000000400d */
[C---:B------:R-:W-:Y:S01]  /*01a0*/  FADD R3, R2.reuse, -12583039 ;  /* 0xcb40007f02037421 */ /* 0x040fe20000000000 */
[----:B------:R-:W-:-:S03]  /*01b0*/  SHF.L.U32 R2, R2, 0x17, RZ ;  /* 0x0000001702027819 */ /* 0x000fc600000006ff */
[----:B------:R-:W-:-:S04]  /*01c0*/  FFMA R3, R0, 1.4426950216293334961, -R3 ;  /* 0x3fb8aa3b00037823 */ /* 0x000fc80000000803 */
[----:B------:R-:W-:-:S06]  /*01d0*/  FFMA R3, R0, 1.925963033500011079e-08, R3 ;  /* 0x32a5706000037823 */ /* 0x000fcc0000000003 */
[----:B------:R-:W0:Y:S02]  /*01e0*/  MUFU.EX2 R3, R3 ;  /* 0x0000000300037308 */ /* 0x000e240000000800 */
[----:B0-----:R-:W-:-:S04]  /*01f0*/  FFMA R0, R2, R3, 1 ;  /* 0x3f80000002007423 */ /* 0x001fc80000000003 */
[----:B------:R-:W-:-:S05]  /*0200*/  VIADD R2, R0, 0x1800000 ;  /* 0x0180000000027836 */ /* 0x000fca0000000000 */
[----:B------:R-:W-:-:S04]  /*0210*/  LOP3.LUT R2, R2, 0x7f800000, RZ, 0xc0, !PT ;  /* 0x7f80000002027812 */ /* 0x000fc800078ec0ff */
[----:B------:R-:W-:-:S13]  /*0220*/  ISETP.GT.U32.AND P0, PT, R2, 0x1ffffff, PT ;  /* 0x01ffffff0200780c */ /* 0x000fda0003f04070 */
[----:B------:R-:W-:Y:S05]  /*0230*/  @P0 BRA `(.L_x_3510) ;  /* 0x0000000000100947 */ /* 0x000fea0003800000 */
[----:B------:R-:W-:-:S07]  /*0240*/  MOV R13, 0x260 ;  /* 0x00000260000d7802 */ /* 0x000fce0000000f00 */
[----:B------:R-:W-:Y:S05]  /*0250*/  CALL.REL.NOINC `($__internal_13_$__cuda_sm20_rcp_rn_f32_slowpath) ;  /* 0x0000000400c47944 */ /* 0x000fea0003c00000 */
[----:B------:R-:W-:Y:S01]  /*0260*/  MOV R3, R0 ;  /* 0x0000000000037202 */ /* 0x000fe20000000f00 */
[----:B------:R-:W-:Y:S06]  /*0270*/  BRA `(.L_x_3511) ;  /* 0x0000000000107947 */ /* 0x000fec0003800000 */
.L_x_3510:
[----:B------:R-:W0:Y:S02]  /*0280*/  MUFU.RCP R3, R0 ;  /* 0x0000000000037308 */ /* 0x000e240000001000 */
[----:B0-----:R-:W-:-:S04]  /*0290*/  FFMA R2, R0, R3, -1 ;  /* 0xbf80000000027423 */ /* 0x001fc80000000003 */
[----:B------:R-:W-:-:S04]  /*02a0*/  FADD.FTZ R2, -R2, -RZ ;  /* 0x800000ff02027221 */ /* 0x000fc80000010100 */
[----:B------:R-:W-:-:S07]  /*02b0*/  FFMA R3, R3, R2, R3 ;  /* 0x0000000203037223 */ /* 0x000fce0000000003 */
.L_x_3511:
[----:B------:R-:W-:Y:S05]  /*02c0*/  BSYNC.RECONVERGENT B0 ;  /* 0x0000000000007941 */ /* 0x000fea0003800200 */
.L_x_3509:
[----:B------:R-:W0:Y:S01]  /*02d0*/  LDCU UR6, c[0x0][0x3a0] ;  /* 0x00007400ff0677ac */ /* 0x000e220008000800 */
[----:B------:R-:W-:Y:S01]  /*02e0*/  HFMA2 R13, -RZ, RZ, 0.96630859375, -0.0022525787353515625 ;  /* 0x3bbb989dff0d7431 */ /* 0x000fe200000001ff */
[----:B------:R-:W-:Y:S01]  /*02f0*/  MOV R15, 0x437c0000 ;  /* 0x437c0000000f7802 */ /* 0x000fe20000000f00 */
[----:B------:R-:W-:Y:S01]  /*0300*/  FMUL R4, R4, R3 ;  /* 0x0000000304047220 */ /* 0x000fe20000400000 */
[----:B------:R-:W1:Y:S01]  /*0310*/  LDCU UR7, c[0x0][0x39c] ;  /* 0x00007380ff0777ac */ /* 0x000e620008000800 */
[----:B------:R-:W-:Y:S01]  /*0320*/  FADD R3, R8, 1 ;  /* 0x3f80000008037421 */ /* 0x000fe20000000000 */
[----:B------:R-:W-:Y:S03]  /*0330*/  BSSY.RECONVERGENT B0, `(.L_x_3512) ;  /* 0x000001a000007945 */ /* 0x000fe60003800200 */
[----:B------:R-:W-:Y:S01]  /*0340*/  FMUL R4, R4, R3 ;  /* 0x0000000304047220 */ /* 0x000fe20000400000 */
[----:B0-----:R-:W-:-:S02]  /*0350*/  FMNMX R5, R5, UR6, PT ;  /* 0x0000000605057c09 */ /* 0x001fc4000b800000 */
[----:B------:R-:W-:-:S03]  /*0360*/  FMNMX R8, R9, UR6, PT ;  /* 0x0000000609087c09 */ /* 0x000fc6000b800000 */
[----:B-1----:R-:W-:Y:S01]  /*0370*/  FMUL R0, R5, -UR7 ;  /* 0x8000000705007c20 */ /* 0x002fe20008400000 */
[----:B------:R-:W-:-:S03]  /*0380*/  FMNMX R8, R8, -UR6, !PT ;  /* 0x8000000608087c09 */ /* 0x000fc6000f800000 */
[----:B------:R-:W-:-:S04]  /*0390*/  FFMA.SAT R2, R0, R13, 0.5 ;  /* 0x3f00000000027423 */ /* 0x000fc8000000200d */
[----:B------:R-:W-:-:S04]  /*03a0*/  FFMA.RM R2, R2, R15, 12582913 ;  /* 0x4b40000102027423 */ /* 0x000fc8000000400f */
[C---:B------:R-:W-:Y:S01]  /*03b0*/  FADD R13, R2.reuse, -12583039 ;  /* 0xcb40007f020d7421 */ /* 0x040fe20000000000 */
[----:B------:R-:W-:-:S03]  /*03c0*/  IMAD.SHL.U32 R2, R2, 0x800000, RZ ;  /* 0x0080000002027824 */ /* 0x000fc600078e00ff */
[----:B------:R-:W-:-:S04]  /*03d0*/  FFMA R13, R0, 1.4426950216293334961, -R13 ;  /* 0x3fb8aa3b000d7823 */ /* 0x000fc8000000080d */
[----:B------:R-:W-:-:S06]  /*03e0*/  FFMA R13, R0, 1.925963033500011079e-08, R13 ;  /* 0x32a57060000d7823 */ /* 0x000fcc000000000d */
[----:B------:R-:W0:Y:S02]  /*03f0*/  MUFU.EX2 R13, R13 ;  /* 0x0000000d000d7308 */ /* 0x000e240000000800 */
[----:B0-----:R-:W-:-:S05]  /*0400*/  FFMA R0, R2, R13, 1 ;  /* 0x3f80000002007423 */ /* 0x001fca000000000d */
[----:B------:R-:W-:-:S04]  /*0410*/  IADD3 R2, PT, PT, R0, 0x1800000, RZ ;  /* 0x0180000000027810 */ /* 0x000fc80007ffe0ff */
[----:B------:R-:W-:-:S04]  /*0420*/  LOP3.LUT R2, R2, 0x7f800000, RZ, 0xc0, !PT ;  /* 0x7f80000002027812 */ /* 0x000fc800078ec0ff */
[----:B------:R-:W-:-:S13]  /*0430*/  ISETP.GT.U32.AND P0, PT, R2, 0x1ffffff, PT ;  /* 0x01ffffff0200780c */ /* 0x000fda0003f04070 */
[----:B------:R-:W-:Y:S05]  /*0440*/  @P0 BRA `(.L_x_3513) ;  /* 0x0000000000100947 */ /* 0x000fea0003800000 */
[----:B------:R-:W-:-:S07]  /*0450*/  MOV R13, 0x470 ;  /* 0x00000470000d7802 */ /* 0x000fce0000000f00 */
[----:B------:R-:W-:Y:S05]  /*0460*/  CALL.REL.NOINC `($__internal_13_$__cuda_sm20_rcp_rn_f32_slowpath) ;  /* 0x0000000400407944 */ /* 0x000fea0003c00000 */
[----:B------:R-:W-:Y:S01]  /*0470*/  MOV R2, R0 ;  /* 0x0000000000027202 */ /* 0x000fe20000000f00 */
[----:B------:R-:W-:Y:S06]  /*0480*/  BRA `(.L_x_3514) ;  /* 0x0000000000107947 */ /* 0x000fec0003800000 */
.L_x_3513:
[----:B------:R-:W0:Y:S02]  /*0490*/  MUFU.RCP R3, R0 ;  /* 0x0000000000037308 */ /* 0x000e240000001000 */
[----:B0-----:R-:W-:-:S04]  /*04a0*/  FFMA R2, R0, R3, -1 ;  /* 0xbf80000000027423 */ /* 0x001fc80000000003 */
[----:B------:R-:W-:-:S04]  /*04b0*/  FADD.FTZ R2, -R2, -RZ ;  /* 0x800000ff02027221 */ /* 0x000fc80000010100 */
[----:B------:R-:W-:-:S07]  /*04c0*/  FFMA R2, R3, R2, R3 ;  /* 0x0000000203027223 */ /* 0x000fce0000000003 */
.L_x_3514:
[----:B------:R-:W-:Y:S05]  /*04d0*/  BSYNC.RECONVERGENT B0 ;  /* 0x0000000000007941 */ /* 0x000fea0003800200 */
.L_x_3512:
[----:B------:R-:W0:Y:S01]  /*04e0*/  LDCU UR6, c[0x0][0x3a0] ;  /* 0x00007400ff0677ac */ /* 0x000e220008000800 */
[----:B------:R-:W-:Y:S02]  /*04f0*/  HFMA2 R3, -RZ, RZ, 0.96630859375, -0.0022525787353515625 ;  /* 0x3bbb989dff037431 */ /* 0x000fe400000001ff */
[----:B------:R-:W-:Y:S02]  /*0500*/  IMAD.MOV.U32 R14, RZ, RZ, 0x437c0000 ;  /* 0x437c0000ff0e7424 */ /* 0x000fe400078e00ff */
        /* <DEDUP_REMOVED lines=12> */
[----:B------:R-:W-:-:S03]  /*05d0*/  SHF.L.U32 R3, R3, 0x17, RZ ;  /* 0x0000001703037819 */ /* 0x000fc600000006ff */
[----:B------:R-:W-:-:S04]  /*05e0*/  FFMA R9, R0, 1.4426950216293334961, -R9 ;  /* 0x3fb8aa3b00097823 */ /* 0x000fc80000000809 */
[----:B------:R-:W-:-:S04]  /*05f0*/  FFMA R9, R0, 1.925963033500011079e-08, R9 ;  /* 0x32a5706000097823 */ /* 0x000fc80000000009 */
        /* <DEDUP_REMOVED lines=10> */
.L_x_3516:
[----:B------:R-:W0:Y:S02]  /*06a0*/  MUFU.RCP R3, R0 ;  /* 0x0000000000037308 */ /* 0x000e240000001000 */
[----:B0-----:R-:W-:-:S04]  /*06b0*/  FFMA R2, R0, R3, -1 ;  /* 0xbf80000000027423 */ /* 0x001fc80000000003 */
[----:B------:R-:W-:-:S04]  /*06c0*/  FADD.FTZ R2, -R2, -RZ ;  /* 0x800000ff02027221 */ /* 0x000fc80000010100 */
[----:B------:R-:W-:-:S07]  /*06d0*/  FFMA R3, R3, R2, R3 ;  /* 0x0000000203037223 */ /* 0x000fce0000000003 */
.L_x_3517:
[----:B------:R-:W-:Y:S05]  /*06e0*/  BSYNC.RECONVERGENT B0 ;  /* 0x0000000000007941 */ /* 0x000fea0003800200 */
.L_x_3515:
[----:B------:R-:W0:Y:S01]  /*06f0*/  LDCU UR6, c[0x0][0x3a0] ;  /* 0x00007400ff0677ac */ /* 0x000e220008000800 */
[----:B------:R-:W-:Y:S02]  /*0700*/  HFMA2 R13, -RZ, RZ, 3.7421875, 0 ;  /* 0x437c0000ff0d7431 */ /* 0x000fe400000001ff */
        /* <DEDUP_REMOVED lines=24> */
[----:B------:R-:W-:Y:S01]  /*0890*/  IMAD.MOV.U32 R10, RZ, RZ, R0 ;  /* 0x000000ffff0a7224 */ /* 0x000fe200078e0000 */
[----:B------:R-:W-:Y:S06]  /*08a0*/  BRA `(.L_x_3520) ;  /* 0x0000000000107947 */ /* 0x000fec0003800000 */
.L_x_3519:
[----:B------:R-:W0:Y:S02]  /*08b0*/  MUFU.RCP R3, R0 ;  /* 0x0000000000037308 */ /* 0x000e240000001000 */
[----:B0-----:R-:W-:-:S04]  /*08c0*/  FFMA R2, R0, R3, -1 ;  /* 0xbf80000000027423 */ /* 0x001fc80000000003 */
[----:B------:R-:W-:-:S04]  /*08d0*/  FADD.FTZ R2, -R2, -RZ ;  /* 0x800000ff02027221 */ /* 0x000fc80000010100 */
[----:B------:R-:W-:-:S07]  /*08e0*/  FFMA R10, R3, R2, R3 ;  /* 0x00000002030a7223 */ /* 0x000fce0000000003 */
.L_x_3520:
[----:B------:R-:W-:Y:S05]  /*08f0*/  BSYNC.RECONVERGENT B0 ;  /* 0x0000000000007941 */ /* 0x000fea0003800200 */
.L_x_3518:
[----:B------:R-:W0:Y:S01]  /*0900*/  LDC.64 R2, c[0x0][0x390] ;  /* 0x0000e400ff027b82 */ /* 0x000e220000000a00 */
[----:B------:R-:W-:Y:S01]  /*0910*/  FMUL R7, R7, R10 ;  /* 0x0000000a07077220 */ /* 0x000fe20000400000 */
[----:B------:R-:W-:-:S04]  /*0920*/  FADD R8, R8, 1 ;  /* 0x3f80000008087421 */ /* 0x000fc80000000000 */
[----:B------:R-:W-:Y:S01]  /*0930*/  FMUL R7, R7, R8 ;  /* 0x0000000807077220 */ /* 0x000fe20000400000 */
[----:B0-----:R-:W-:-:S05]  /*0940*/  IMAD.WIDE R12, R12, 0x10, R2 ;  /* 0x000000100c0c7825 */ /* 0x001fca00078e0202 */
[----:B------:R-:W-:Y:S01]  /*0950*/  STG.E.128 desc[UR4][R12.64], R4 ;  /* 0x000000040c007986 */ /* 0x000fe2000c101d04 */
[----:B------:R-:W-:Y:S05]  /*0960*/  EXIT ;  /* 0x000000000000794d */ /* 0x000fea0003800000 */
        .weak           $__internal_13_$__cuda_sm20_rcp_rn_f32_slowpath
        .type           $__internal_13_$__cuda_sm20_rcp_rn_f32_slowpath,@function
        .size           $__internal_13_$__cuda_sm20_rcp_rn_f32_slowpath,(.L_x_3645 - $__internal_13_$__cuda_sm20_rcp_rn_f32_slowpath)
$__internal_13_$__cuda_sm20_rcp_rn_f32_slowpath:
[----:B------:R-:W-:Y:S01]  /*0970*/  SHF.L.U32 R2, R0, 0x1, RZ ;  /* 0x0000000100027819 */ /* 0x000fe200000006ff */
[----:B------:R-:W-:Y:S03]  /*0980*/  BSSY.RECONVERGENT B1, `(.L_x_3521) ;  /* 0x0000030000017945 */ /* 0x000fe60003800200 */
        /* <DEDUP_REMOVED lines=13> */
.L_x_3522:
        /* <DEDUP_REMOVED lines=33> */
.L_x_3524:
[----:B------:R0:W1:Y:S02]  /*0c70*/  MUFU.RCP R3, R0 ;  /* 0x0000000000037308 */ /* 0x0000640000001000 */
.L_x_3523:
[----:B------:R-:W-:Y:S05]  /*0c80*/  BSYNC.RECONVERGENT B1 ;  /* 0x0000000000017941 */ /* 0x000fea0003800200 */
.L_x_3521:
[----:B01----:R-:W-:Y:S01]  /*0c90*/  MOV R0, R3 ;  /* 0x0000000300007202 */ /* 0x003fe20000000f00 */
[----:B------:R-:W-:Y:S01]  /*0ca0*/  HFMA2 R3, -RZ, RZ, 0, 0 ;  /* 0x00000000ff037431 */ /* 0x000fe200000001ff */
[----:B------:R-:W-:-:S04]  /*0cb0*/  MOV R2, R13 ;  /* 0x0000000d00027202 */ /* 0x000fc80000000f00 */
[----:B------:R-:W-:Y:S05]  /*0cc0*/  RET.REL.NODEC R2 `(_Z25gptoss_swiglu_kernel_vec4If6float4EvPKT0_S3_PS1_jff) ;  /* 0xfffffff002cc7950 */ /* 0x000fea0003c3ffff */
.L_x_3525:
        /* <DEDUP_REMOVED lines=11> */
.L_x_3645:


//--------------------- .text._Z20gptoss_swiglu_kernelI13__nv_bfloat16EvPKT_S3_PS1_jff --------------------------
	.section	.text._Z20gptoss_swiglu_kernelI13__nv_bfloat16EvPKT_S3_PS1_jff,"ax",@progbits
	.align	128
        .global         _Z20gptoss_swiglu_kernelI13__nv_bfloat16EvPKT_S3_PS1_jff
        .type           _Z20gptoss_swiglu_kernelI13__nv_bfloat16EvPKT_S3_PS1_jff,@function
        .size           _Z20gptoss_swiglu_kernelI13__nv_bfloat16EvPKT_S3_PS1_jff,(.L_x_3646 - _Z20gptoss_swiglu_kernelI13__nv_bfloat16EvPKT_S3_PS1_jff)
        .other          _Z20gptoss_swiglu_kernelI13__nv_bfloat16EvPKT_S3_PS1_jff,@"STO_CUDA_ENTRY STV_DEFAULT"
_Z20gptoss_swiglu_kernelI13__nv_bfloat16EvPKT_S3_PS1_jff:
.text._Z20gptoss_swiglu_kernelI13__nv_bfloat16EvPKT_S3_PS1_jff:
        /* <DEDUP_REMOVED lines=14> */
[----:B-1----:R-:W5:Y:S01]  /*00e0*/  LDG.E.U16.CONSTANT R6, desc[UR4][R6.64] ;  /* 0x0000000406067981 */ /* 0x002f62000c1e9500 */
[----:B---3--:R-:W-:-:S06]  /*00f0*/  IMAD.WIDE R8, R3, 0x2, R8 ;  /* 0x0000000203087825 */ /* 0x008fcc00078e0208 */
[----:B------:R-:W3:Y:S01]  /*0100*/  LDG.E.U16.CONSTANT R8, desc[UR4][R8.64] ;  /* 0x0000000408087981 */ /* 0x000ee2000c1e9500 */
[----:B------:R-:W-:Y:S02]  /*0110*/  HFMA2 R11, -RZ, RZ, 3.7421875, 0 ;  /* 0x437c0000ff0b7431 */ /* 0x000fe400000001ff */
[----:B------:R-:W-:Y:S01]  /*0120*/  IMAD.MOV.U32 R5, RZ, RZ, 0x3bbb989d ;  /* 0x3bbb989dff057424 */ /* 0x000fe200078e00ff */
[----:B------:R-:W-:Y:S01]  /*0130*/  BSSY.RECONVERGENT B0, `(.L_x_3526) ;  /* 0x000001a000007945 */ /* 0x000fe20003800200 */
[----:B-----5:R-:W-:-:S05]  /*0140*/  IMAD.U32 R4, R6, 0x10000, RZ ;  /* 0x0001000006047824 */ /* 0x020fca00078e00ff */
[----:B--2---:R-:W-:Y:S02]  /*0150*/  FMNMX R4, R4, UR6, PT ;  /* 0x0000000604047c09 */ /* 0x004fe4000b800000 */
[----:B---3--:R-:W-:-:S03]  /*0160*/  SHF.L.U32 R8, R8, 0x10, RZ ;  /* 0x0000001008087819 */ /* 0x008fc600000006ff */
[----:B----4-:R-:W-:-:S04]  /*0170*/  FMUL R0, R4, -UR7 ;  /* 0x8000000704007c20 */ /* 0x010fc80008400000 */
[----:B------:R-:W-:-:S04]  /*0180*/  FFMA.SAT R2, R0, R5, 0.5 ;  /* 0x3f00000000027423 */ /* 0x000fc80000002005 */
[----:B------:R-:W-:-:S04]  /*0190*/  FFMA.RM R2, R2, R11, 12582913 ;  /* 0x4b40000102027423 */ /* 0x000fc8000000400b */
[C---:B------:R-:W-:Y:S01]  /*01a0*/  FADD R5, R2.reuse, -12583039 ;  /* 0xcb40007f02057421 */ /* 0x040fe20000000000 */
[----:B------:R-:W-:-:S03]  /*01b0*/  IMAD.SHL.U32 R2, R2, 0x800000, RZ ;  /* 0x0080000002027824 */ /* 0x000fc600078e00ff */
[----:B------:R-:W-:-:S04]  /*01c0*/  FFMA R5, R0, 1.4426950216293334961, -R5 ;  /* 0x3fb8aa3b00057823 */ /* 0x000fc80000000805 */
[----:B------:R-:W-:-:S04]  /*01d0*/  FFMA R0, R0, 1.925963033500011079e-08, R5 ;  /* 0x32a5706000007823 */ /* 0x000fc80000000005 */
[----:B------:R-:W0:Y:S02]  /*01e0*/  MUFU.EX2 R5, R0 ;  /* 0x0000000000057308 */ /* 0x000e240000000800 */
[----:B0-----:R-:W-:-:S04]  /*01f0*/  FFMA R2, R2, R5, 1 ;  /* 0x3f80000002027423 */ /* 0x001fc80000000005 */
[----:B------:R-:W-:-:S05]  /*0200*/  VIADD R5, R2, 0x1800000 ;  /* 0x0180000002057836 */ /* 0x000fca0000000000 */
[----:B------:R-:W-:-:S04]  /*0210*/  LOP3.LUT R5, R5, 0x7f800000, RZ, 0xc0, !PT ;  /* 0x7f80000005057812 */ /* 0x000fc800078ec0ff */
[----:B------:R-:W-:Y:S02]  /*0220*/  ISETP.GT.U32.AND P0, PT, R5, 0x1ffffff, PT ;  /* 0x01ffffff0500780c */ /* 0x000fe40003f04070 */
[----:B------:R-:W-:-:S04]  /*0230*/  FMNMX R5, R8, UR6, PT ;  /* 0x0000000608057c09 */ /* 0x000fc8000b800000 */
[----:B------:R-:W-:-:S07]  /*0240*/  FMNMX R5, R5, -UR6, !PT ;  /* 0x8000000605057c09 */ /* 0x000fce000f800000 */
[----:B------:R-:W-:Y:S05]  /*0250*/  @P0 BRA `(.L_x_3527) ;  /* 0x00000000000c0947 */ /* 0x000fea0003800000 */
[----:B------:R-:W-:-:S07]  /*0260*/  MOV R6, 0x280 ;  /* 0x0000028000067802 */ /* 0x000fce0000000f00 */
[----:B------:R-:W-:Y:S05]  /*0270*/  CALL.REL.NOINC `($__internal_14_$__cuda_sm20_rcp_rn_f32_slowpath) ;  /* 0x0000000000387944 */ /* 0x000fea0003c00000 */
[----:B------:R-:W-:Y:S05]  /*0280*/  BRA `(.L_x_3528) ;  /* 0x0000000000107947 */ /* 0x000fea0003800000 */
.L_x_3527:
[----:B------:R-:W0:Y:S02]  /*0290*/  MUFU.RCP R9, R2 ;  /* 0x0000000200097308 */ /* 0x000e240000001000 */
[----:B0-----:R-:W-:-:S04]  /*02a0*/  FFMA R0, R2, R9, -1 ;  /* 0xbf80000002007423 */ /* 0x001fc80000000009 */
[----:B------:R-:W-:-:S04]  /*02b0*/  FADD.FTZ R0, -R0, -RZ ;  /* 0x800000ff00007221 */ /* 0x000fc80000010100 */
[----:B------:R-:W-:-:S07]  /*02c0*/  FFMA R9, R9, R0, R9 ;  /* 0x0000000009097223 */ /* 0x000fce0000000009 */
.L_x_3528:
[----:B------:R-:W-:Y:S05]  /*02d0*/  BSYNC.RECONVERGENT B0 ;  /* 0x0000000000007941 */ /* 0x000fea0003800200 */
.L_x_3526:
        /* <DEDUP_REMOVED lines=8> */
        .weak           $__internal_14_$__cuda_sm20_rcp_rn_f32_slowpath
        .type           $__internal_14_$__cuda_sm20_rcp_rn_f32_slowpath,@function
        .size           $__internal_14_$__cuda_sm20_rcp_rn_f32_slowpath,(.L_x_3646 - $__internal_14_$__cuda_sm20_rcp_rn_f32_slowpath)
$__internal_14_$__cuda_sm20_rcp_rn_f32_slowpath:
        /* <DEDUP_REMOVED lines=16> */
.L_x_3530:
        /* <DEDUP_REMOVED lines=33> */
.L_x_3532:
[----:B------:R0:W1:Y:S02]  /*0670*/  MUFU.RCP R7, R0 ;  /* 0x0000000000077308 */ /* 0x0000640000001000 */
.L_x_3531:
[----:B------:R-:W-:Y:S05]  /*0680*/  BSYNC.RECONVERGENT B1 ;  /* 0x0000000000017941 */ /* 0x000fea0003800200 */
.L_x_3529:
[----:B-1----:R-:W-:Y:S02]  /*0690*/  IMAD.MOV.U32 R9, RZ, RZ, R7 ;  /* 0x000000ffff097224 */ /* 0x002fe400078e0007 */
[----:B------:R-:W-:-:S04]  /*06a0*/  HFMA2 R7, -RZ, RZ, 0, 0 ;  /* 0x00000000ff077431 */ /* 0x000fc800000001ff */
[----:B0-----:R-:W-:Y:S05]  /*06b0*/  RET.REL.NODEC R6 `(_Z20gptoss_swiglu_kernelI13__nv_bfloat16EvPKT_S3_PS1_jff) ;  /* 0xfffffff806507950 */ /* 0x001fea0003c3ffff */
.L_x_3533:
        /* <DEDUP_REMOVED lines=12> */
.L_x_3646:


//--------------------- .text._Z25gptoss_swiglu_kernel_vec4I13__nv_bfloat16mEvPKT0_S3_PS1_jff --------------------------
	.section	.text._Z25gptoss_swiglu_kernel_vec4I13__nv_bfloat16mEvPKT0_S3_PS1_jff,"ax",@progbits
	.align	128
        .global         _Z25gptoss_swiglu_kernel_vec4I13__nv_bfloat16mEvPKT0_S3_PS1_jff
        .type           _Z25gptoss_swiglu_kernel_vec4I13__nv_bfloat16mEvPKT0_S3_PS1_jff,@function
        .size           _Z25gptoss_swiglu_kernel_vec4I13__nv_bfloat16mEvPKT0_S3_PS1_jff,(.L_x_3647 - _Z25gptoss_swiglu_kernel_vec4I13__nv_bfloat16mEvPKT0_S3_PS1_jff)
        .other          _Z25gptoss_swiglu_kernel_vec4I13__nv_bfloat16mEvPKT0_S3_PS1_jff,@"STO_CUDA_ENTRY STV_DEFAULT"
_Z25gptoss_swiglu_kernel_vec4I13__nv_bfloat16mEvPKT0_S3_PS1_jff:
.text._Z25gptoss_swiglu_kernel_vec4I13__nv_bfloat16mEvPKT0_S3_PS1_jff:
        /* <DEDUP_REMOVED lines=14> */
[----:B-1----:R-:W5:Y:S01]  /*00e0*/  LDG.E.64.CONSTANT R6, desc[UR4][R6.64] ;  /* 0x0000000406067981 */ /* 0x002f62000c1e9b00 */
[----:B---3--:R-:W-:-:S06]  /*00f0*/  IMAD.WIDE R2, R4, 0x8, R2 ;  /* 0x0000000804027825 */ /* 0x008fcc00078e0202 */
[----:B------:R-:W3:Y:S01]  /*0100*/  LDG.E.64.CONSTANT R2, desc[UR4][R2.64] ;  /* 0x0000000402027981 */ /* 0x000ee2000c1e9b00 */
[----:B------:R-:W-:Y:S02]  /*0110*/  HFMA2 R11, -RZ, RZ, 3.7421875, 0 ;  /* 0x437c0000ff0b7431 */ /* 0x000fe400000001ff */
[----:B------:R-:W-:Y:S01]  /*0120*/  IMAD.MOV.U32 R9, RZ, RZ, 0x3bbb989d ;  /* 0x3bbb989dff097424 */ /* 0x000fe200078e00ff */
[----:B------:R-:W-:Y:S01]  /*0130*/  BSSY.RECONVERGENT B0, `(.L_x_3534) ;  /* 0x0000025000007945 */ /* 0x000fe20003800200 */
[----:B-----5:R-:W-:Y:S02]  /*0140*/  SHF.L.U32 R5, R6, 0x10, RZ ;  /* 0x0000001006057819 */ /* 0x020fe400000006ff */
[----:B------:R-:W-:Y:S02]  /*0150*/  SHF.R.U32.HI R12, RZ, 0x10, R7 ;  /* 0x00000010ff0c7819 */ /* 0x000fe40000011607 */
[----:B--2---:R-:W-:Y:S02]  /*0160*/  FMNMX R5, R5, UR6, PT ;  /* 0x0000000605057c09 */ /* 0x004fe4000b800000 */
[----:B---3--:R-:W-:-:S03]  /*0170*/  SHF.R.U64 R10, R2, 0x10, R3 ;  /* 0x00000010020a7819 */ /* 0x008fc60000001203 */
[----:B----4-:R-:W-:Y:S01]  /*0180*/  FMUL R0, R5, -UR7 ;  /* 0x8000000705007c20 */ /* 0x010fe20008400000 */
[----:B------:R-:W-:Y:S02]  /*0190*/  SHF.L.U32 R2, R2, 0x10, RZ ;  /* 0x0000001002027819 */ /* 0x000fe400000006ff */
[----:B------:R-:W-:Y:S01]  /*01a0*/  SHF.L.U32 R10, R10, 0x10, RZ ;  /* 0x000000100a0a7819 */ /* 0x000fe200000006ff */
[----:B------:R-:W-:Y:S01]  /*01b0*/  FFMA.SAT R8, R0, R9, 0.5 ;  /* 0x3f00000000087423 */ /* 0x000fe20000002009 */
[----:B------:R-:W-:-:S03]  /*01c0*/  FMNMX R2, R2, UR6, PT ;  /* 0x0000000602027c09 */ /* 0x000fc6000b800000 */
[----:B------:R-:W-:Y:S01]  /*01d0*/  FFMA.RM R8, R8, R11, 12582913 ;  /* 0x4b40000108087423 */ /* 0x000fe2000000400b */
[----:B------:R-:W-:Y:S01]  /*01e0*/  SHF.R.U64 R11, R6, 0x10, R7 ;  /* 0x00000010060b7819 */ /* 0x000fe20000001207 */
[----:B------:R-:W-:Y:S01]  /*01f0*/  IMAD.U32 R7, R7, 0x10000, RZ ;  /* 0x0001000007077824 */ /* 0x000fe200078e00ff */
[----:B------:R-:W-:Y:S01]  /*0200*/  SHF.R.U32.HI R6, RZ, 0x10, R3 ;  /* 0x00000010ff067819 */ /* 0x000fe20000011603 */
[C---:B------:R-:W-:Y:S01]  /*0210*/  FADD R9, R8.reuse, -12583039 ;  /* 0xcb40007f08097421 */ /* 0x040fe20000000000 */
[----:B------:R-:W-:Y:S02]  /*0220*/  IMAD.SHL.U32 R8, R8, 0x800000, RZ ;  /* 0x0080000008087824 */ /* 0x000fe400078e00ff */
[----:B------:R-:W-:Y:S02]  /*0230*/  IMAD.U32 R11, R11, 0x10000, RZ ;  /* 0x000100000b0b7824 */ /* 0x000fe400078e00ff */
[----:B------:R-:W-:Y:S01]  /*0240*/  FFMA R9, R0, 1.4426950216293334961, -R9 ;  /* 0x3fb8aa3b00097823 */ /* 0x000fe20000000809 */
[----:B------:R-:W-:-:S03]  /*0250*/  IMAD.U32 R6, R6, 0x10000, RZ ;  /* 0x0001000006067824 */ /* 0x000fc600078e00ff */
[----:B------:R-:W-:-:S06]  /*0260*/  FFMA R9, R0, 1.925963033500011079e-08, R9 ;  /* 0x32a5706000097823 */ /* 0x000fcc0000000009 */
[----:B------:R-:W0:Y:S02]  /*0270*/  MUFU.EX2 R9, R9 ;  /* 0x0000000900097308 */ /* 0x000e240000000800 */
[----:B0-----:R-:W-:Y:S01]  /*0280*/  FFMA R0, R8, R9, 1 ;  /* 0x3f80000008007423 */ /* 0x001fe20000000009 */
[----:B------:R-:W-:Y:S02]  /*0290*/  SHF.L.U32 R9, R12, 0x10, RZ ;  /* 0x000000100c097819 */ /* 0x000fe400000006ff */
[----:B------:R-:W-:Y:S02]  /*02a0*/  FMNMX R12, R2, -UR6, !PT ;  /* 0x80000006020c7c09 */ /* 0x000fe4000f800000 */
[----:B------:R-:W-:-:S04]  /*02b0*/  IADD3 R8, PT, PT, R0, 0x1800000, RZ ;  /* 0x0180000000087810 */ /* 0x000fc80007ffe0ff */
[----:B------:R-:W-:-:S04]  /*02c0*/  LOP3.LUT R8, R8, 0x7f800000, RZ, 0xc0, !PT ;  /* 0x7f80000008087812 */ /* 0x000fc800078ec0ff */
[----:B------:R-:W-:Y:S02]  /*02d0*/  ISETP.GT.U32.AND P0, PT, R8, 0x1ffffff, PT ;  /* 0x01ffffff0800780c */ /* 0x000fe40003f04070 */
[----:B------:R-:W-:-:S11]  /*02e0*/  SHF.L.U32 R8, R3, 0x10, RZ ;  /* 0x0000001003087819 */ /* 0x000fd600000006ff */
[----:B------:R-:W-:Y:S05]  /*02f0*/  @P0 BRA `(.L_x_3535) ;  /* 0x0000000000100947 */ /* 0x000fea0003800000 */
[----:B------:R-:W-:-:S07]  /*0300*/  MOV R13, 0x320 ;  /* 0x00000320000d7802 */ /* 0x000fce0000000f00 */
[----:B------:R-:W-:Y:S05]  /*0310*/  CALL.REL.NOINC `($__internal_15_$__cuda_sm20_rcp_rn_f32_slowpath) ;  /* 0x0000000400e47944 */ /* 0x000fea0003c00000 */
[----:B------:R-:W-:Y:S01]  /*0320*/  MOV R2, R0 ;  /* 0x0000000000027202 */ /* 0x000fe20000000f00 */
[----:B------:R-:W-:Y:S06]  /*0330*/  BRA `(.L_x_3536) ;  /* 0x0000000000107947 */ /* 0x000fec0003800000 */
.L_x_3535:
[----:B------:R-:W0:Y:S02]  /*0340*/  MUFU.RCP R3, R0 ;  /* 0x0000000000037308 */ /* 0x000e240000001000 */
[----:B0-----:R-:W-:-:S04]  /*0350*/  FFMA R2, R0, R3, -1 ;  /* 0xbf80000000027423 */ /* 0x001fc80000000003 */
[----:B------:R-:W-:-:S04]  /*0360*/  FADD.FTZ R2, -R2, -RZ ;  /* 0x800000ff02027221 */ /* 0x000fc80000010100 */
[----:B------:R-:W-:-:S07]  /*0370*/  FFMA R2, R3, R2, R3 ;  /* 0x0000000203027223 */ /* 0x000fce0000000003 */
.L_x_3536:
[----:B------:R-:W-:Y:S05]  /*0380*/  BSYNC.RECONVERGENT B0 ;  /* 0x0000000000007941 */ /* 0x000fea0003800200 */
.L_x_3534:
[----:B------:R-:W0:Y:S01]  /*0390*/  LDCU UR6, c[0x0][0x3a0] ;  /* 0x00007400ff0677ac */ /* 0x000e220008000800 */
[----:B------:R-:W-:Y:S02]  /*03a0*/  HFMA2 R3, -RZ, RZ, 0.96630859375, -0.0022525787353515625 ;  /* 0x3bbb989dff037431 */ /* 0x000fe400000001ff */
[----:B------:R-:W-:Y:S02]  /*03b0*/  IMAD.MOV.U32 R14, RZ, RZ, 0x437c0000 ;  /* 0x437c0000ff0e7424 */ /* 0x000fe400078e00ff */
[----:B------:R-:W-:Y:S01]  /*03c0*/  FMUL R2, R5, R2 ;  /* 0x0000000205027220 */ /* 0x000fe20000400000 */
[----:B------:R-:W1:Y:S01]  /*03d0*/  LDCU UR7, c[0x0][0x39c] ;  /* 0x00007380ff0777ac */ /* 0x000e620008000800 */
[----:B------:R-:W-:Y:S01]  /*03e0*/  BSSY.RECONVERGENT B0, `(.L_x_3537) ;  /* 0x000001c000007945 */ /* 0x000fe20003800200 */
[----:B0-----:R-:W-:Y:S02]  /*03f0*/  FMNMX R11, R11, UR6, PT ;  /* 0x000000060b0b7c09 */ /* 0x001fe4000b800000 */
        /* <DEDUP_REMOVED lines=10> */
[----:B0-----:R-:W-:Y:S01]  /*04a0*/  FFMA R0, R3, R0, 1 ;  /* 0x3f80000003007423 */ /* 0x001fe20000000000 */
[----:B------:R-:W-:-:S04]  /*04b0*/  FADD R3, R12, 1 ;  /* 0x3f8000000c037421 */ /* 0x000fc80000000000 */
[----:B------:R-:W-:Y:S01]  /*04c0*/  IADD3 R5, PT, PT, R0, 0x1800000, RZ ;  /* 0x0180000000057810 */ /* 0x000fe20007ffe0ff */
[----:B------:R-:W-:-:S03]  /*04d0*/  FMUL R2, R2, R3 ;  /* 0x0000000302027220 */ /* 0x000fc60000400000 */
[----:B------:R-:W-:Y:S02]  /*04e0*/  LOP3.LUT R3, R5, 0x7f800000, RZ, 0xc0, !PT ;  /* 0x7f80000005037812 */ /* 0x000fe400078ec0ff */
[----:B------:R0:W1:Y:S02]  /*04f0*/  F2F.BF16.F32 R5, R2 ;  /* 0x0000000200057304 */ /* 0x0000640000202000 */
[----:B------:R-:W-:-:S13]  /*0500*/  ISETP.GT.U32.AND P0, PT, R3, 0x1ffffff, PT ;  /* 0x01ffffff0300780c */ /* 0x000fda0003f04070 */
[----:B01----:R-:W-:Y:S05]  /*0510*/  @P0 BRA `(.L_x_3538) ;  /* 0x0000000000100947 */ /* 0x003fea0003800000 */
[----:B------:R-:W-:-:S07]  /*0520*/  MOV R13, 0x540 ;  /* 0x00000540000d7802 */ /* 0x000fce0000000f00 */
[----:B------:R-:W-:Y:S05]  /*0530*/  CALL.REL.NOINC `($__internal_15_$__cuda_sm20_rcp_rn_f32_slowpath) ;  /* 0x00000004005c7944 */ /* 0x000fea0003c00000 */
[----:B------:R-:W-:Y:S01]  /*0540*/  IMAD.MOV.U32 R2, RZ, RZ, R0 ;  /* 0x000000ffff027224 */ /* 0x000fe200078e0000 */
[----:B------:R-:W-:Y:S06]  /*0550*/  BRA `(.L_x_3539) ;  /* 0x0000000000107947 */ /* 0x000fec0003800000 */
.L_x_3538:
[----:B------:R-:W0:Y:S02]  /*0560*/  MUFU.RCP R3, R0 ;  /* 0x0000000000037308 */ /* 0x000e240000001000 */
[----:B0-----:R-:W-:-:S04]  /*0570*/  FFMA R2, R0, R3, -1 ;  /* 0xbf80000000027423 */ /* 0x001fc80000000003 */
[----:B------:R-:W-:-:S04]  /*0580*/  FADD.FTZ R2, -R2, -RZ ;  /* 0x800000ff02027221 */ /* 0x000fc80000010100 */
[----:B------:R-:W-:-:S07]  /*0590*/  FFMA R2, R3, R2, R3 ;  /* 0x0000000203027223 */ /* 0x000fce0000000003 */
.L_x_3539:
[----:B------:R-:W-:Y:S05]  /*05a0*/  BSYNC.RECONVERGENT B0 ;  /* 0x0000000000007941 */ /* 0x000fea0003800200 */
.L_x_3537:
[----:B------:R-:W0:Y:S01]  /*05b0*/  LDCU UR6, c[0x0][0x3a0] ;  /* 0x00007400ff0677ac */ /* 0x000e220008000800 */
[----:B------:R-:W-:Y:S01]  /*05c0*/  HFMA2 R12, -RZ, RZ, 3.7421875, 0 ;  /* 0x437c0000ff0c7431 */ /* 0x000fe200000001ff */
[----:B------:R-:W-:Y:S01]  /*05d0*/  MOV R3, 0x3bbb989d ;  /* 0x3bbb989d00037802 */ /* 0x000fe20000000f00 */
        /* <DEDUP_REMOVED lines=24> */
[----:B------:R-:W-:Y:S01]  /*0760*/  MOV R2, R0 ;  /* 0x0000000000027202 */ /* 0x000fe20000000f00 */
[----:B------:R-:W-:Y:S06]  /*0770*/  BRA `(.L_x_3542) ;  /* 0x0000000000107947 */ /* 0x000fec0003800000 */
.L_x_3541:
[----:B------:R-:W0:Y:S02]  /*0780*/  MUFU.RCP R3, R0 ;  /* 0x0000000000037308 */ /* 0x000e240000001000 */
[----:B0-----:R-:W-:-:S04]  /*0790*/  FFMA R2, R0, R3, -1 ;  /* 0xbf80000000027423 */ /* 0x001fc80000000003 */
[----:B------:R-:W-:-:S04]  /*07a0*/  FADD.FTZ R2, -R2, -RZ ;  /* 0x800000ff02027221 */ /* 0x000fc80000010100 */
[----:B------:R-:W-:-:S07]  /*07b0*/  FFMA R2, R3, R2, R3 ;  /* 0x0000000203027223 */ /* 0x000fce0000000003 */
.L_x_3542:
[----:B------:R-:W-:Y:S05]  /*07c0*/  BSYNC.RECONVERGENT B0 ;  /* 0x0000000000007941 */ /* 0x000fea0003800200 */
.L_x_3540:
[----:B------:R-:W0:Y:S01]  /*07d0*/  LDCU UR6, c[0x0][0x3a0] ;  /* 0x00007400ff0677ac */ /* 0x000e220008000800 */
[----:B------:R-:W-:Y:S02]  /*07e0*/  HFMA2 R12, -RZ, RZ, 3.7421875, 0 ;  /* 0x437c0000ff0c7431 */ /* 0x000fe400000001ff */
        /* <DEDUP_REMOVED lines=16> */
[----:B------:R-:W-:-:S03]  /*08f0*/  FADD R3, R8, 1 ;  /* 0x3f80000008037421 */ /* 0x000fc60000000000 */
[----:B------:R-:W-:Y:S02]  /*0900*/  VIADD R7, R0, 0x1800000 ;  /* 0x0180000000077836 */ /* 0x000fe40000000000 */
        /* <DEDUP_REMOVED lines=9> */
.L_x_3544:
[----:B------:R-:W0:Y:S02]  /*09a0*/  MUFU.RCP R3, R0 ;  /* 0x0000000000037308 */ /* 0x000e240000001000 */
[----:B0-----:R-:W-:-:S04]  /*09b0*/  FFMA R2, R0, R3, -1 ;  /* 0xbf80000000027423 */ /* 0x001fc80000000003 */
[----:B------:R-:W-:-:S04]  /*09c0*/  FADD.FTZ R2, -R2, -RZ ;  /* 0x800000ff02027221 */ /* 0x000fc80000010100 */
[----:B------:R-:W-:-:S07]  /*09d0*/  FFMA R2, R3, R2, R3 ;  /* 0x0000000203027223 */ /* 0x000fce0000000003 */
.L_x_3545:
[----:B------:R-:W-:Y:S05]  /*09e0*/  BSYNC.RECONVERGENT B0 ;  /* 0x0000000000007941 */ /* 0x000fea0003800200 */
.L_x_3543:
[----:B------:R-:W-:Y:S01]  /*09f0*/  FMUL R2, R9, R2 ;  /* 0x0000000209027220 */ /* 0x000fe20000400000 */
[----:B------:R-:W-:Y:S01]  /*0a00*/  FADD R3, R6, 1 ;  /* 0x3f80000006037421 */ /* 0x000fe20000000000 */
[----:B------:R-:W0:Y:S01]  /*0a10*/  LDC.64 R8, c[0x0][0x390] ;  /* 0x0000e400ff087b82 */ /* 0x000e220000000a00 */
[----:B------:R-:W-:-:S04]  /*0a20*/  IMAD.WIDE.U32 R10, R10, 0x10000, RZ ;  /* 0x000100000a0a7825 */ /* 0x000fc800078e00ff */
[----:B------:R-:W-:Y:S01]  /*0a30*/  FMUL R0, R2, R3 ;  /* 0x0000000302007220 */ /* 0x000fe20000400000 */
[----:B------:R-:W-:-:S05]  /*0a40*/  LOP3.LUT R2, R10, R5, RZ, 0xfc, !PT ;  /* 0x000000050a027212 */ /* 0x000fca00078efcff */
[----:B------:R-:W1:Y:S02]  /*0a50*/  F2F.BF16.F32 R0, R0 ;  /* 0x0000000000007304 */ /* 0x000e640000202000 */
[----:B-1----:R-:W-:Y:S01]  /*0a60*/  SHF.L.U32 R3, R0, 0x10, RZ ;  /* 0x0000001000037819 */ /* 0x002fe200000006ff */
[----:B0-----:R-:W-:-:S03]  /*0a70*/  IMAD.WIDE R4, R4, 0x8, R8 ;  /* 0x0000000804047825 */ /* 0x001fc600078e0208 */
[----:B------:R-:W-:-:S05]  /*0a80*/  LOP3.LUT R3, R11, R3, R7, 0xfe, !PT ;  /* 0x000000030b037212 */ /* 0x000fca00078efe07 */
[----:B------:R-:W-:Y:S01]  /*0a90*/  STG.E.64 desc[UR4][R4.64], R2 ;  /* 0x0000000204007986 */ /* 0x000fe2000c101b04 */
[----:B------:R-:W-:Y:S05]  /*0aa0*/  EXIT ;  /* 0x000000000000794d */ /* 0x000fea0003800000 */
        .weak           $__internal_15_$__cuda_sm20_rcp_rn_f32_slowpath
        .type           $__internal_15_$__cuda_sm20_rcp_rn_f32_slowpath,@function
        .size           $__internal_15_$__cuda_sm20_rcp_rn_f32_slowpath,(.L_x_3647 - $__internal_15_$__cuda_sm20_rcp_rn_f32_slowpath)
$__internal_15_$__cuda_sm20_rcp_rn_f32_slowpath:
        /* <DEDUP_REMOVED lines=15> */
.L_x_3547:
        /* <DEDUP_REMOVED lines=29> */
[----:B------:R-:W-:-:S04]  /*0d70*/  @!P0 IADD3 R3, PT, PT, R3, 0x1, RZ ;  /* 0x0000000103038810 */ /* 0x000fc80007ffe0ff */
[----:B------:R-:W-:-:S04]  /*0d80*/  @!P1 SHF.L.U32 R3, R3, 0x1, RZ ;  /* 0x0000000103039819 */ /* 0x000fc800000006ff */
[----:B------:R-:W-:Y:S01]  /*0d90*/  LOP3.LUT R3, R3, 0x80000000, R0, 0xf8, !PT ;  /* 0x8000000003037812 */ /* 0x000fe200078ef800 */
[----:B------:R-:W-:Y:S06]  /*0da0*/  BRA `(.L_x_3548) ;  /* 0x0000000000047947 */ /* 0x000fec0003800000 */
.L_x_3549:
[----:B------:R0:W1:Y:S02]  /*0db0*/  MUFU.RCP R3, R0 ;  /* 0x0000000000037308 */ /* 0x0000640000001000 */
.L_x_3548:
[----:B------:R-:W-:Y:S05]  /*0dc0*/  BSYNC.RECONVERGENT B1 ;  /* 0x0000000000017941 */ /* 0x000fea0003800200 */
.L_x_3546:
[----:B01----:R-:W-:Y:S02]  /*0dd0*/  IMAD.MOV.U32 R0, RZ, RZ, R3 ;  /* 0x000000ffff007224 */ /* 0x003fe400078e0003 */
[----:B------:R-:W-:Y:S01]  /*0de0*/  HFMA2 R3, -RZ, RZ, 0, 0 ;  /* 0x00000000ff037431 */ /* 0x000fe200000001ff */
[----:B------:R-:W-:-:S04]  /*0df0*/  MOV R2, R13 ;  /* 0x0000000d00027202 */ /* 0x000fc80000000f00 */
[----:B------:R-:W-:Y:S05]  /*0e00*/  RET.REL.NODEC R2 `(_Z25gptoss_swiglu_kernel_vec4I13__nv_bfloat16mEvPKT0_S3_PS1_jff) ;  /* 0xfffffff0027c7950 */ /* 0x000fea0003c3ffff */
.L_x_3550:
        /* <DEDUP_REMOVED lines=15> */
.L_x_3647:


//--------------------- .text._Z20gptoss_swiglu_kernelI6__halfEvPKT_S3_PS1_jff --------------------------
	.section	.text._Z20gptoss_swiglu_kernelI6__halfEvPKT_S3_PS1_jff,"ax",@progbits
	.align	128
        .global         _Z20gptoss_swiglu_kernelI6__halfEvPKT_S3_PS1_jff
        .type           _Z20gptoss_swiglu_kernelI6__halfEvPKT_S3_PS1_jff,@function
        .size           _Z20gptoss_swiglu_kernelI6__halfEvPKT_S3_PS1_jff,(.L_x_3648 - _Z20gptoss_swiglu_kernelI6__halfEvPKT_S3_PS1_jff)
        .other          _Z20gptoss_swiglu_kernelI6__halfEvPKT_S3_PS1_jff,@"STO_CUDA_ENTRY STV_DEFAULT"
_Z20gptoss_swiglu_kernelI6__halfEvPKT_S3_PS1_jff:
.text._Z20gptoss_swiglu_kernelI6__halfEvPKT_S3_PS1_jff:
        /* <DEDUP_REMOVED lines=17> */
[----:B------:R-:W-:Y:S01]  /*0110*/  IMAD.MOV.U32 R5, RZ, RZ, 0x3bbb989d ;  /* 0x3bbb989dff057424 */ /* 0x000fe200078e00ff */
[----:B------:R-:W-:Y:S01]  /*0120*/  BSSY.RECONVERGENT B0, `(.L_x_3551) ;  /* 0x000001b000007945 */ /* 0x000fe20003800200 */
[----:B------:R-:W-:Y:S02]  /*0130*/  IMAD.MOV.U32 R11, RZ, RZ, 0x437c0000 ;  /* 0x437c0000ff0b7424 */ /* 0x000fe400078e00ff */
[----:B-----5:R-:W-:-:S05]  /*0140*/  HADD2.F32 R4, -RZ, R6.H0_H0 ;  /* 0x20000006ff047230 */ /* 0x020fca0000004100 */
[----:B--2---:R-:W-:Y:S01]  /*0150*/  FMNMX R4, R4, UR6, PT ;  /* 0x0000000604047c09 */ /* 0x004fe2000b800000 */
[----:B---3--:R-:W-:-:S04]  /*0160*/  HADD2.F32 R8, -RZ, R8.H0_H0 ;  /* 0x20000008ff087230 */ /* 0x008fc80000004100 */
        /* <DEDUP_REMOVED lines=16> */
[----:B------:R-:W-:Y:S05]  /*0270*/  CALL.REL.NOINC `($__internal_16_$__cuda_sm20_rcp_rn_f32_slowpath) ;  /* 0x0000000000387944 */ /* 0x000fea0003c00000 */
[----:B------:R-:W-:Y:S05]  /*0280*/  BRA `(.L_x_3553) ;  /* 0x0000000000107947 */ /* 0x000fea0003800000 */
.L_x_3552:
[----:B------:R-:W0:Y:S02]  /*0290*/  MUFU.RCP R9, R2 ;  /* 0x0000000200097308 */ /* 0x000e240000001000 */
[----:B0-----:R-:W-:-:S04]  /*02a0*/  FFMA R0, R2, R9, -1 ;  /* 0xbf80000002007423 */ /* 0x001fc80000000009 */
[----:B------:R-:W-:-:S04]  /*02b0*/  FADD.FTZ R0, -R0, -RZ ;  /* 0x800000ff00007221 */ /* 0x000fc80000010100 */
[----:B------:R-:W-:-:S07]  /*02c0*/  FFMA R9, R9, R0, R9 ;  /* 0x0000000009097223 */ /* 0x000fce0000000009 */
.L_x_3553:
[----:B------:R-:W-:Y:S05]  /*02d0*/  BSYNC.RECONVERGENT B0 ;  /* 0x0000000000007941 */ /* 0x000fea0003800200 */
.L_x_3551:
        /* <DEDUP_REMOVED lines=8> */
        .weak           $__internal_16_$__cuda_sm20_rcp_rn_f32_slowpath
        .type           $__internal_16_$__cuda_sm20_rcp_rn_f32_slowpath,@function
        .size           $__internal_16_$__cuda_sm20_rcp_rn_f32_slowpath,(.L_x_3648 - $__internal_16_$__cuda_sm20_rcp_rn_f32_slowpath)
$__internal_16_$__cuda_sm20_rcp_rn_f32_slowpath:
        /* <DEDUP_REMOVED lines=16> */
.L_x_3555:
        /* <DEDUP_REMOVED lines=33> */
.L_x_3557:
[----:B------:R0:W1:Y:S02]  /*0670*/  MUFU.RCP R7, R0 ;  /* 0x0000000000077308 */ /* 0x0000640000001000 */
.L_x_3556:
[----:B------:R-:W-:Y:S05]  /*0680*/  BSYNC.RECONVERGENT B1 ;  /* 0x0000000000017941 */ /* 0x000fea0003800200 */
.L_x_3554:
[----:B-1----:R-:W-:Y:S01]  /*0690*/  MOV R9, R7 ;  /* 0x0000000700097202 */ /* 0x002fe20000000f00 */
[----:B------:R-:W-:-:S04]  /*06a0*/  IMAD.MOV.U32 R7, RZ, RZ, 0x0 ;  /* 0x00000000ff077424 */ /* 0x000fc800078e00ff */
[----:B0-----:R-:W-:Y:S05]  /*06b0*/  RET.REL.NODEC R6 `(_Z20gptoss_swiglu_kernelI6__halfEvPKT_S3_PS1_jff) ;  /* 0xfffffff806507950 */ /* 0x001fea0003c3ffff */
.L_x_3558:
        /* <DEDUP_REMOVED lines=12> */
.L_x_3648:


//--------------------- .text._Z25gptoss_swiglu_kernel_vec4I6__halfmEvPKT0_S3_PS1_jff --------------------------
	.section	.text._Z25gptoss_swiglu_kernel_vec4I6__halfmEvPKT0_S3_PS1_jff,"ax",@progbits
	.align	128
        .global         _Z25gptoss_swiglu_kernel_vec4I6__halfmEvPKT0_S3_PS1_jff
        .type           _Z25gptoss_swiglu_kernel_vec4I6__halfmEvPKT0_S3_PS1_jff,@function
        .size           _Z25gptoss_swiglu_kernel_vec4I6__halfmEvPKT0_S3_PS1_jff,(.L_x_3649 - _Z25gptoss_swiglu_kernel_vec4I6__halfmEvPKT0_S3_PS1_jff)
        .other          _Z25gptoss_swiglu_kernel_vec4I6__halfmEvPKT0_S3_PS1_jff,@"STO_CUDA_ENTRY STV_DEFAULT"
_Z25gptoss_swiglu_kernel_vec4I6__halfmEvPKT0_S3_PS1_jff:
.text._Z25gptoss_swiglu_kernel_vec4I6__halfmEvPKT0_S3_PS1_jff:
        /* <DEDUP_REMOVED lines=17> */
[----:B------:R-:W-:Y:S01]  /*0110*/  HFMA2 R9, -RZ, RZ, 0.96630859375, -0.0022525787353515625 ;  /* 0x3bbb989dff097431 */ /* 0x000fe200000001ff */
[----:B------:R-:W-:Y:S01]  /*0120*/  MOV R11, 0x437c0000 ;  /* 0x437c0000000b7802 */ /* 0x000fe20000000f00 */
[----:B------:R-:W-:Y:S01]  /*0130*/  BSSY.RECONVERGENT B0, `(.L_x_3559) ;  /* 0x0000025000007945 */ /* 0x000fe20003800200 */
[----:B-----5:R-:W-:-:S05]  /*0140*/  HADD2.F32 R5, -RZ, R2.H0_H0 ;  /* 0x20000002ff057230 */ /* 0x020fca0000004100 */
[----:B--2---:R-:W-:Y:S02]  /*0150*/  FMNMX R5, R5, UR6, PT ;  /* 0x0000000605057c09 */ /* 0x004fe4000b800000 */
[----:B---3--:R-:W-:-:S03]  /*0160*/  SHF.R.U64 R10, R6, 0x10, R7 ;  /* 0x00000010060a7819 */ /* 0x008fc60000001207 */
[----:B----4-:R-:W-:Y:S02]  /*0170*/  FMUL R0, R5, -UR7 ;  /* 0x8000000705007c20 */ /* 0x010fe40008400000 */
[----:B------:R-:W-:Y:S02]  /*0180*/  HADD2.F32 R10, -RZ, R10.H0_H0 ;  /* 0x2000000aff0a7230 */ /* 0x000fe40000004100 */
[----:B------:R-:W-:-:S04]  /*0190*/  FFMA.SAT R8, R0, R9, 0.5 ;  /* 0x3f00000000087423 */ /* 0x000fc80000002009 */
[----:B------:R-:W-:Y:S01]  /*01a0*/  FFMA.RM R8, R8, R11, 12582913 ;  /* 0x4b40000108087423 */ /* 0x000fe2000000400b */
[--C-:B------:R-:W-:Y:S02]  /*01b0*/  SHF.R.U64 R11, R2, 0x10, R3.reuse ;  /* 0x00000010020b7819 */ /* 0x100fe40000001203 */
[----:B------:R-:W-:Y:S01]  /*01c0*/  SHF.R.U32.HI R2, RZ, 0x10, R3 ;  /* 0x00000010ff027819 */ /* 0x000fe20000011603 */
[C---:B------:R-:W-:Y:S01]  /*01d0*/  FADD R9, R8.reuse, -12583039 ;  /* 0xcb40007f08097421 */ /* 0x040fe20000000000 */
[----:B------:R-:W-:Y:S01]  /*01e0*/  SHF.L.U32 R8, R8, 0x17, RZ ;  /* 0x0000001708087819 */ /* 0x000fe200000006ff */
[----:B------:R-:W-:Y:S02]  /*01f0*/  HADD2.F32 R11, -RZ, R11.H0_H0 ;  /* 0x2000000bff0b7230 */ /* 0x000fe40000004100 */
[----:B------:R-:W-:-:S04]  /*0200*/  FFMA R9, R0, 1.4426950216293334961, -R9 ;  /* 0x3fb8aa3b00097823 */ /* 0x000fc80000000809 */
[----:B------:R-:W-:-:S06]  /*0210*/  FFMA R9, R0, 1.925963033500011079e-08, R9 ;  /* 0x32a5706000097823 */ /* 0x000fcc0000000009 */
[----:B------:R-:W0:Y:S02]  /*0220*/  MUFU.EX2 R9, R9 ;  /* 0x0000000900097308 */ /* 0x000e240000000800 */
[----:B0-----:R-:W-:Y:S01]  /*0230*/  FFMA R13, R8, R9, 1 ;  /* 0x3f800000080d7423 */ /* 0x001fe20000000009 */
[----:B------:R-:W-:Y:S02]  /*0240*/  HADD2.F32 R8, -RZ, R3.H0_H0 ;  /* 0x20000003ff087230 */ /* 0x000fe40000004100 */
[----:B------:R-:W-:Y:S02]  /*0250*/  HADD2.F32 R9, -RZ, R2.H0_H0 ;  /* 0x20000002ff097230 */ /* 0x000fe40000004100 */
[----:B------:R-:W-:-:S04]  /*0260*/  IADD3 R0, PT, PT, R13, 0x1800000, RZ ;  /* 0x018000000d007810 */ /* 0x000fc80007ffe0ff */
[----:B------:R-:W-:-:S04]  /*0270*/  LOP3.LUT R0, R0, 0x7f800000, RZ, 0xc0, !PT ;  /* 0x7f80000000007812 */ /* 0x000fc800078ec0ff */
[----:B------:R-:W-:Y:S01]  /*0280*/  ISETP.GT.U32.AND P0, PT, R0, 0x1ffffff, PT ;  /* 0x01ffffff0000780c */ /* 0x000fe20003f04070 */
[----:B------:R-:W-:Y:S01]  /*0290*/  HADD2.F32 R0, -RZ, R6.H0_H0 ;  /* 0x20000006ff007230 */ /* 0x000fe20000004100 */
[----:B------:R-:W-:Y:S01]  /*02a0*/  SHF.R.U32.HI R6, RZ, 0x10, R7 ;  /* 0x00000010ff067819 */ /* 0x000fe20000011607 */
[----:B------:R-:W-:-:S03]  /*02b0*/  HADD2.F32 R7, -RZ, R7.H0_H0 ;  /* 0x20000007ff077230 */ /* 0x000fc60000004100 */
[----:B------:R-:W-:Y:S01]  /*02c0*/  FMNMX R0, R0, UR6, PT ;  /* 0x0000000600007c09 */ /* 0x000fe2000b800000 */
[----:B------:R-:W-:-:S03]  /*02d0*/  HADD2.F32 R6, -RZ, R6.H0_H0 ;  /* 0x20000006ff067230 */ /* 0x000fc60000004100 */
[----:B------:R-:W-:-:S03]  /*02e0*/  FMNMX R12, R0, -UR6, !PT ;  /* 0x80000006000c7c09 */ /* 0x000fc6000f800000 */
[----:B------:R-:W-:Y:S05]  /*02f0*/  @P0 BRA `(.L_x_3560) ;  /* 0x0000000000100947 */ /* 0x000fea0003800000 */
[----:B------:R-:W-:Y:S01]  /*0300*/  IMAD.MOV.U32 R0, RZ, RZ, R13 ;  /* 0x000000ffff007224 */ /* 0x000fe200078e000d */
[----:B------:R-:W-:-:S07]  /*0310*/  MOV R13, 0x330 ;  /* 0x00000330000d7802 */ /* 0x000fce0000000f00 */
[----:B------:R-:W-:Y:S05]  /*0320*/  CALL.REL.NOINC `($__internal_17_$__cuda_sm20_rcp_rn_f32_slowpath) ;  /* 0x0000000400e47944 */ /* 0x000fea0003c00000 */
[----:B------:R-:W-:Y:S05]  /*0330*/  BRA `(.L_x_3561) ;  /* 0x0000000000107947 */ /* 0x000fea0003800000 */
.L_x_3560:
[----:B------:R-:W0:Y:S02]  /*0340*/  MUFU.RCP R0, R13 ;  /* 0x0000000d00007308 */ /* 0x000e240000001000 */
[----:B0-----:R-:W-:-:S04]  /*0350*/  FFMA R2, R13, R0, -1 ;  /* 0xbf8000000d027423 */ /* 0x001fc80000000000 */
[----:B------:R-:W-:-:S04]  /*0360*/  FADD.FTZ R3, -R2, -RZ ;  /* 0x800000ff02037221 */ /* 0x000fc80000010100 */
[----:B------:R-:W-:-:S07]  /*0370*/  FFMA R0, R0, R3, R0 ;  /* 0x0000000300007223 */ /* 0x000fce0000000000 */
.L_x_3561:
[----:B------:R-:W-:Y:S05]  /*0380*/  BSYNC.RECONVERGENT B0 ;  /* 0x0000000000007941 */ /* 0x000fea0003800200 */
.L_x_3559:
[----:B------:R-:W0:Y:S01]  /*0390*/  LDCU UR6, c[0x0][0x3a0] ;  /* 0x00007400ff0677ac */ /* 0x000e220008000800 */
[----:B------:R-:W-:Y:S01]  /*03a0*/  HFMA2 R3, -RZ, RZ, 0.96630859375, -0.0022525787353515625 ;  /* 0x3bbb989dff037431 */ /* 0x000fe200000001ff */
        /* <DEDUP_REMOVED lines=20> */
[----:B------:R0:W1:Y:S02]  /*04f0*/  F2F.F16.F32 R5, R0 ;  /* 0x0000000000057304 */ /* 0x0000640000200800 */
[----:B------:R-:W-:-:S13]  /*0500*/  ISETP.GT.U32.AND P0, PT, R3, 0x1ffffff, PT ;  /* 0x01ffffff0300780c */ /* 0x000fda0003f04070 */
[----:B01----:R-:W-:Y:S05]  /*0510*/  @P0 BRA `(.L_x_3563) ;  /* 0x0000000000100947 */ /* 0x003fea0003800000 */
[----:B------:R-:W-:Y:S01]  /*0520*/  IMAD.MOV.U32 R0, RZ, RZ, R2 ;  /* 0x000000ffff007224 */ /* 0x000fe200078e0002 */
[----:B------:R-:W-:-:S07]  /*0530*/  MOV R13, 0x550 ;  /* 0x00000550000d7802 */ /* 0x000fce0000000f00 */
[----:B------:R-:W-:Y:S05]  /*0540*/  CALL.REL.NOINC `($__internal_17_$__cuda_sm20_rcp_rn_f32_slowpath) ;  /* 0x00000004005c7944 */ /* 0x000fea0003c00000 */
[----:B------:R-:W-:Y:S05]  /*0550*/  BRA `(.L_x_3564) ;  /* 0x0000000000107947 */ /* 0x000fea0003800000 */
.L_x_3563:
[----:B------:R-:W0:Y:S02]  /*0560*/  MUFU.RCP R3, R2 ;  /* 0x0000000200037308 */ /* 0x000e240000001000 */
[----:B0-----:R-:W-:-:S04]  /*0570*/  FFMA R0, R2, R3, -1 ;  /* 0xbf80000002007423 */ /* 0x001fc80000000003 */
[----:B------:R-:W-:-:S04]  /*0580*/  FADD.FTZ R0, -R0, -RZ ;  /* 0x800000ff00007221 */ /* 0x000fc80000010100 */
[----:B------:R-:W-:-:S07]  /*0590*/  FFMA R0, R3, R0, R3 ;  /* 0x0000000003007223 */ /* 0x000fce0000000003 */
.L_x_3564:
[----:B------:R-:W-:Y:S05]  /*05a0*/  BSYNC.RECONVERGENT B0 ;  /* 0x0000000000007941 */ /* 0x000fea0003800200 */
.L_x_3562:
        /* <DEDUP_REMOVED lines=28> */
[----:B------:R-:W-:Y:S01]  /*0770*/  MOV R3, R0 ;  /* 0x0000000000037202 */ /* 0x000fe20000000f00 */
[----:B------:R-:W-:Y:S06]  /*0780*/  BRA `(.L_x_3567) ;  /* 0x0000000000107947 */ /* 0x000fec0003800000 */
.L_x_3566:
[----:B------:R-:W0:Y:S02]  /*0790*/  MUFU.RCP R3, R2 ;  /* 0x0000000200037308 */ /* 0x000e240000001000 */
[----:B0-----:R-:W-:-:S04]  /*07a0*/  FFMA R0, R2, R3, -1 ;  /* 0xbf80000002007423 */ /* 0x001fc80000000003 */
[----:B------:R-:W-:-:S04]  /*07b0*/  FADD.FTZ R0, -R0, -RZ ;  /* 0x800000ff00007221 */ /* 0x000fc80000010100 */
[----:B------:R-:W-:-:S07]  /*07c0*/  FFMA R3, R3, R0, R3 ;  /* 0x0000000003037223 */ /* 0x000fce0000000003 */
.L_x_3567:
[----:B------:R-:W-:Y:S05]  /*07d0*/  BSYNC.RECONVERGENT B0 ;  /* 0x0000000000007941 */ /* 0x000fea0003800200 */
.L_x_3565:
        /* <DEDUP_REMOVED lines=15> */
[----:B------:R-:W-:Y:S01]  /*08d0*/  FFMA R11, R0, 1.925963033500011079e-08, R11 ;  /* 0x32a57060000b7823 */ /* 0x000fe2000000000b */
[----:B------:R-:W-:-:S04]  /*08e0*/  FADD R0, R7, 1 ;  /* 0x3f80000007007421 */ /* 0x000fc80000000000 */
[----:B------:R-:W-:Y:S01]  /*08f0*/  FMUL R0, R3, R0 ;  /* 0x0000000003007220 */ /* 0x000fe20000400000 */
[----:B------:R-:W0:Y:S02]  /*0900*/  MUFU.EX2 R11, R11 ;  /* 0x0000000b000b7308 */ /* 0x000e240000000800 */
[----:B0-----:R-:W-:-:S04]  /*0910*/  FFMA R2, R2, R11, 1 ;  /* 0x3f80000002027423 */ /* 0x001fc8000000000b */
[----:B------:R-:W-:-:S05]  /*0920*/  VIADD R7, R2, 0x1800000 ;  /* 0x0180000002077836 */ /* 0x000fca0000000000 */
[----:B------:R-:W-:Y:S02]  /*0930*/  LOP3.LUT R3, R7, 0x7f800000, RZ, 0xc0, !PT ;  /* 0x7f80000007037812 */ /* 0x000fe400078ec0ff */
[----:B------:R0:W1:Y:S02]  /*0940*/  F2F.F16.F32 R7, R0 ;  /* 0x0000000000077304 */ /* 0x0000640000200800 */
[----:B------:R-:W-:-:S13]  /*0950*/  ISETP.GT.U32.AND P0, PT, R3, 0x1ffffff, PT ;  /* 0x01ffffff0300780c */ /* 0x000fda0003f04070 */
[----:B01----:R-:W-:Y:S05]  /*0960*/  @P0 BRA `(.L_x_3569) ;  /* 0x0000000000100947 */ /* 0x003fea0003800000 */
[----:B------:R-:W-:Y:S02]  /*0970*/  MOV R0, R2 ;  /* 0x0000000200007202 */ /* 0x000fe40000000f00 */
[----:B------:R-:W-:-:S07]  /*0980*/  MOV R13, 0x9a0 ;  /* 0x000009a0000d7802 */ /* 0x000fce0000000f00 */
[----:B------:R-:W-:Y:S05]  /*0990*/  CALL.REL.NOINC `($__internal_17_$__cuda_sm20_rcp_rn_f32_slowpath) ;  /* 0x0000000000487944 */ /* 0x000fea0003c00000 */
[----:B------:R-:W-:Y:S05]  /*09a0*/  BRA `(.L_x_3570) ;  /* 0x0000000000107947 */ /* 0x000fea0003800000 */
.L_x_3569:
[----:B------:R-:W0:Y:S02]  /*09b0*/  MUFU.RCP R3, R2 ;  /* 0x0000000200037308 */ /* 0x000e240000001000 */
[----:B0-----:R-:W-:-:S04]  /*09c0*/  FFMA R0, R2, R3, -1 ;  /* 0xbf80000002007423 */ /* 0x001fc80000000003 */
[----:B------:R-:W-:-:S04]  /*09d0*/  FADD.FTZ R0, -R0, -RZ ;  /* 0x800000ff00007221 */ /* 0x000fc80000010100 */
[----:B------:R-:W-:-:S07]  /*09e0*/  FFMA R0, R3, R0, R3 ;  /* 0x0000000003007223 */ /* 0x000fce0000000003 */
.L_x_3570:
[----:B------:R-:W-:Y:S05]  /*09f0*/  BSYNC.RECONVERGENT B0 ;  /* 0x0000000000007941 */ /* 0x000fea0003800200 */
.L_x_3568:
[----:B------:R-:W-:Y:S01]  /*0a00*/  FMUL R0, R9, R0 ;  /* 0x0000000009007220 */ /* 0x000fe20000400000 */
[----:B------:R-:W-:Y:S01]  /*0a10*/  FADD R3, R6, 1 ;  /* 0x3f80000006037421 */ /* 0x000fe20000000000 */
[----:B------:R-:W0:Y:S01]  /*0a20*/  LDC.64 R8, c[0x0][0x390] ;  /* 0x0000e400ff087b82 */ /* 0x000e220000000a00 */
[----:B------:R-:W-:-:S04]  /*0a30*/  IMAD.WIDE.U32 R10, R10, 0x10000, RZ ;  /* 0x000100000a0a7825 */ /* 0x000fc800078e00ff */
[----:B------:R-:W-:Y:S01]  /*0a40*/  FMUL R0, R0, R3 ;  /* 0x0000000300007220 */ /* 0x000fe20000400000 */
[----:B------:R-:W-:-:S05]  /*0a50*/  LOP3.LUT R2, R10, R5, RZ, 0xfc, !PT ;  /* 0x000000050a027212 */ /* 0x000fca00078efcff */
[----:B------:R-:W1:Y:S02]  /*0a60*/  F2F.F16.F32 R0, R0 ;  /* 0x0000000000007304 */ /* 0x000e640000200800 */
[----:B-1----:R-:W-:Y:S01]  /*0a70*/  SHF.L.U32 R3, R0, 0x10, RZ ;  /* 0x0000001000037819 */ /* 0x002fe200000006ff */
[----:B0-----:R-:W-:-:S03]  /*0a80*/  IMAD.WIDE R4, R4, 0x8, R8 ;  /* 0x0000000804047825 */ /* 0x001fc600078e0208 */
[----:B------:R-:W-:-:S05]  /*0a90*/  LOP3.LUT R3, R11, R3, R7, 0xfe, !PT ;  /* 0x000000030b037212 */ /* 0x000fca00078efe07 */
[----:B------:R-:W-:Y:S01]  /*0aa0*/  STG.E.64 desc[UR4][R4.64], R2 ;  /* 0x0000000204007986 */ /* 0x000fe2000c101b04 */
[----:B------:R-:W-:Y:S05]  /*0ab0*/  EXIT ;  /* 0x000000000000794d */ /* 0x000fea0003800000 */
        .weak           $__internal_17_$__cuda_sm20_rcp_rn_f32_slowpath
        .type           $__internal_17_$__cuda_sm20_rcp_rn_f32_slowpath,@function
        .size           $__internal_17_$__cuda_sm20_rcp_rn_f32_slowpath,(.L_x_3649 - $__internal_17_$__cuda_sm20_rcp_rn_f32_slowpath)
$__internal_17_$__cuda_sm20_rcp_rn_f32_slowpath:
        /* <DEDUP_REMOVED lines=15> */
.L_x_3572:
        /* <DEDUP_REMOVED lines=33> */
.L_x_3574:
[----:B------:R0:W1:Y:S02]  /*0dc0*/  MUFU.RCP R3, R0 ;  /* 0x0000000000037308 */ /* 0x0000640000001000 */
.L_x_3573:
[----:B------:R-:W-:Y:S05]  /*0dd0*/  BSYNC.RECONVERGENT B1 ;  /* 0x0000000000017941 */ /* 0x000fea0003800200 */
.L_x_3571:
[----:B01----:R-:W-:Y:S01]  /*0de0*/  MOV R0, R3 ;  /* 0x0000000300007202 */ /* 0x003fe20000000f00 */
[----:B------:R-:W-:Y:S01]  /*0df0*/  HFMA2 R3, -RZ, RZ, 0, 0 ;  /* 0x00000000ff037431 */ /* 0x000fe200000001ff */
[----:B------:R-:W-:-:S04]  /*0e00*/  MOV R2, R13 ;  /* 0x0000000d00027202 */ /* 0x000fc80000000f00 */
[----:B------:R-:W-:Y:S05]  /*0e10*/  RET.REL.NODEC R2 `(_Z25gptoss_swiglu_kernel_vec4I6__halfmEvPKT0_S3_PS1_jff) ;  /* 0xfffffff002787950 */ /* 0x000fea0003c3ffff */
.L_x_3575:
        /* <DEDUP_REMOVED lines=14> */
.L_x_3649:


//--------------------- .text._Z17transform_indicesPKjjS0_jPj --------------------------
	.section	.text._Z17transform_indicesPKjjS0_jPj,"ax",@progbits
	.align	128
        .global         _Z17transform_indicesPKjjS0_jPj
        .type           _Z17transform_indicesPKjjS0_jPj,@function
        .size           _Z17transform_indicesPKjjS0_jPj,(.L_x_3714 - _Z17transform_indicesPKjjS0_jPj)
        .other          _Z17transform_indicesPKjjS0_jPj,@"STO_CUDA_ENTRY STV_DEFAULT"
_Z17transform_indicesPKjjS0_jPj:
.text._Z17transform_indicesPKjjS0_jPj:
        /* <DEDUP_REMOVED lines=8> */
[----:B------:R-:W0:Y:S02]  /*0080*/  LDC R11, c[0x0][0x398] ;  /* 0x0000e600ff0b7b82 */ /* 0x000e240000000800 */
[----:B0-----:R-:W-:-:S05]  /*0090*/  VIADD R9, R11, 0xffffffff ;  /* 0xffffffff0b097836 */ /* 0x001fca0000000000 */
[----:B------:R-:W-:-:S13]  /*00a0*/  ISETP.GE.AND P0, PT, R9, RZ, PT ;  /* 0x000000ff0900720c */ /* 0x000fda0003f06270 */
[----:B------:R-:W-:Y:S05]  /*00b0*/  @!P0 EXIT ;  /* 0x000000000000894d */ /* 0x000fea0003800000 */
[----:B------:R-:W0:Y:S01]  /*00c0*/  LDC.64 R2, c[0x0][0x380] ;  /* 0x0000e000ff027b82 */ /* 0x000e220000000a00 */
[----:B------:R-:W1:Y:S01]  /*00d0*/  LDCU.64 UR4, c[0x0][0x358] ;  /* 0x00006b00ff0477ac */ /* 0x000e620008000a00 */
[----:B------:R-:W-:Y:S02]  /*00e0*/  ISETP.GE.U32.AND P0, PT, R9, 0x7, PT ;  /* 0x000000070900780c */ /* 0x000fe40003f06070 */
[----:B------:R-:W-:Y:S01]  /*00f0*/  LOP3.LUT R7, R11, 0x7, RZ, 0xc0, !PT ;  /* 0x000000070b077812 */ /* 0x000fe200078ec0ff */
[----:B0-----:R-:W-:-:S05]  /*0100*/  IMAD.WIDE R2, R6, 0x4, R2 ;  /* 0x0000000406027825 */ /* 0x001fca00078e0202 */
[----:B-1----:R0:W5:Y:S05]  /*0110*/  LDG.E R0, desc[UR4][R2.64] ;  /* 0x0000000402007981 */ /* 0x00216a000c1e1900 */
[----:B------:R-:W-:Y:S05]  /*0120*/  @!P0 BRA `(.L_x_3576) ;  /* 0x0000001800348947 */ /* 0x000fea0003800000 */
[----:B0-----:R-:W0:Y:S01]  /*0130*/  LDC.64 R2, c[0x0][0x390] ;  /* 0x0000e400ff027b82 */ /* 0x001e220000000a00 */
[C---:B------:R-:W-:Y:S01]  /*0140*/  LOP3.LUT R8, R11.reuse, 0xfffffff8, RZ, 0xc0, !PT ;  /* 0xfffffff80b087812 */ /* 0x040fe200078ec0ff */
[----:B------:R-:W-:-:S03]  /*0150*/  VIADD R9, R11, 0xfffffffc ;  /* 0xfffffffc0b097836 */ /* 0x000fc60000000000 */
[----:B------:R-:W-:Y:S01]  /*0160*/  IADD3 R8, PT, PT, -R8, RZ, RZ ;  /* 0x000000ff08087210 */ /* 0x000fe20007ffe1ff */
[----:B------:R-:W-:Y:S02]  /*0170*/  IMAD R11, R6, R11, R9 ;  /* 0x0000000b060b7224 */ /* 0x000fe400078e0209 */
[----:B------:R-:W1:Y:S05]  /*0180*/  LDC.64 R4, c[0x0][0x3a0] ;  /* 0x0000e800ff047b82 */ /* 0x000e6a0000000a00 */
.L_x_3578:
[----:B------:R-:W-:-:S04]  /*0190*/  VIADD R13, R9, 0x3 ;  /* 0x00000003090d7836 */ /* 0x000fc80000000000 */
[----:B0-----:R-:W-:-:S05]  /*01a0*/  IMAD.WIDE.U32 R12, R13, 0x4, R2 ;  /* 0x000000040d0c7825 */ /* 0x001fca00078e0002 */
[----:B------:R-:W2:Y:S01]  /*01b0*/  LDG.E R17, desc[UR4][R12.64] ;  /* 0x000000040c117981 */ /* 0x000ea2000c1e1900 */
[----:B------:R-:W-:-:S04]  /*01c0*/  VIADD R21, R11, 0x3 ;  /* 0x000000030b157836 */ /* 0x000fc80000000000 */
[----:B-1----:R-:W-:Y:S01]  /*01d0*/  IMAD.WIDE.U32 R20, R21, 0x4, R4 ;  /* 0x0000000415147825 */ /* 0x002fe200078e0004 */
[----:B--2---:R-:W0:Y:S01]  /*01e0*/  I2F.U32.RP R10, R17 ;  /* 0x00000011000a7306 */ /* 0x004e220000209000 */
[----:B------:R-:W-:Y:S02]  /*01f0*/  IADD3 R19, PT, PT, RZ, -R17, RZ ;  /* 0x80000011ff137210 */ /* 0x000fe40007ffe0ff */
[----:B------:R-:W-:-:S05]  /*0200*/  ISETP.NE.U32.AND P1, PT, R17, RZ, PT ;  /* 0x000000ff1100720c */ /* 0x000fca0003f25070 */
[----:B0-----:R-:W0:Y:S02]  /*0210*/  MUFU.RCP R10, R10 ;  /* 0x0000000a000a7308 */ /* 0x001e240000001000 */
[----:B0-----:R-:W-:-:S06]  /*0220*/  VIADD R14, R10, 0xffffffe ;  /* 0x0ffffffe0a0e7836 */ /* 0x001fcc0000000000 */
[----:B------:R0:W1:Y:S02]  /*0230*/  F2I.FTZ.U32.TRUNC.NTZ R15, R14 ;  /* 0x0000000e000f7305 */ /* 0x000064000021f000 */
[----:B0-----:R-:W-:Y:S02]  /*0240*/  IMAD.MOV.U32 R14, RZ, RZ, RZ ;  /* 0x000000ffff0e7224 */ /* 0x001fe400078e00ff */
[----:B-1----:R-:W-:-:S04]  /*0250*/  IMAD R19, R19, R15, RZ ;  /* 0x0000000f13137224 */ /* 0x002fc800078e02ff */
[----:B------:R-:W-:-:S06]  /*0260*/  IMAD.HI.U32 R15, R15, R19, R14 ;  /* 0x000000130f0f7227 */ /* 0x000fcc00078e000e */
[----:B-----5:R-:W-:-:S04]  /*0270*/  IMAD.HI.U32 R15, R15, R0, RZ ;  /* 0x000000000f0f7227 */ /* 0x020fc800078e00ff */
[----:B------:R-:W-:-:S04]  /*0280*/  IMAD.MOV R15, RZ, RZ, -R15 ;  /* 0x000000ffff0f7224 */ /* 0x000fc800078e0a0f */
[----:B------:R-:W-:-:S05]  /*0290*/  IMAD R16, R17, R15, R0 ;  /* 0x0000000f11107224 */ /* 0x000fca00078e0200 */
[----:B------:R-:W-:-:S13]  /*02a0*/  ISETP.GE.U32.AND P0, PT, R16, R17, PT ;  /* 0x000000111000720c */ /* 0x000fda0003f06070 */
[----:B------:R-:W-:-:S04]  /*02b0*/  @P0 IADD3 R16, PT, PT, -R17, R16, RZ ;  /* 0x0000001011100210 */ /* 0x000fc80007ffe1ff */
[----:B------:R-:W-:-:S13]  /*02c0*/  ISETP.GE.U32.AND P0, PT, R16, R17, PT ;  /* 0x000000111000720c */ /* 0x000fda0003f06070 */
[----:B------:R-:W-:Y:S01]  /*02d0*/  @P0 IMAD.IADD R16, R16, 0x1, -R17 ;  /* 0x0000000110100824 */ /* 0x000fe200078e0a11 */
[----:B------:R-:W-:-:S05]  /*02e0*/  @!P1 LOP3.LUT R16, RZ, R17, RZ, 0x33, !PT ;  /* 0x00000011ff109212 */ /* 0x000fca00078e33ff */
[----:B------:R0:W-:Y:S04]  /*02f0*/  STG.E desc[UR4][R20.64], R16 ;  /* 0x0000001014007986 */ /* 0x0001e8000c101904 */
[----:B------:R-:W2:Y:S01]  /*0300*/  LDG.E R13, desc[UR4][R12.64] ;  /* 0x000000040c0d7981 */ /* 0x000ea2000c1e1900 */
[----:B------:R-:W-:-:S05]  /*0310*/  IADD3 R15, PT, PT, R9, 0x2, RZ ;  /* 0x00000002090f7810 */ /* 0x000fca0007ffe0ff */
[----:B------:R-:W-:-:S05]  /*0320*/  IMAD.WIDE.U32 R14, R15, 0x4, R2 ;  /* 0x000000040f0e7825 */ /* 0x000fca00078e0002 */
[----:B------:R-:W3:Y:S01]  /*0330*/  LDG.E R17, desc[UR4][R14.64] ;  /* 0x000000040e117981 */ /* 0x000ee2000c1e1900 */
[----:B------:R-:W-:Y:S02]  /*0340*/  PLOP3.LUT P1, PT, PT, PT, PT, 0x8, 0x80 ;  /* 0x000000000080781c */ /* 0x000fe40003f2e170 */
[----:B--2---:R-:W-:Y:S01]  /*0350*/  ISETP.NE.AND P0, PT, R13, RZ, PT ;  /* 0x000000ff0d00720c */ /* 0x004fe20003f05270 */
[----:B------:R-:W-:-:S05]  /*0360*/  IMAD.MOV R22, RZ, RZ, -R13 ;  /* 0x000000ffff167224 */ /* 0x000fca00078e0a0d */
[----:B0-----:R-:W-:Y:S01]  /*0370*/  MOV R21, R22 ;  /* 0x0000001600157202 */ /* 0x001fe20000000f00 */
[----:B---3--:R-:W0:Y:S08]  /*0380*/  I2F.U32.RP R16, R17 ;  /* 0x0000001100107306 */ /* 0x008e300000209000 */
[----:B------:R-:W1:Y:S08]  /*0390*/  @P0 I2F.U32.RP R10, R13 ;  /* 0x0000000d000a0306 */ /* 0x000e700000209000 */
[----:B0-----:R-:W-:Y:S08]  /*03a0*/  MUFU.RCP R16, R16 ;  /* 0x0000001000107308 */ /* 0x001ff00000001000 */
[----:B-1----:R-:W0:Y:S02]  /*03b0*/  @P0 MUFU.RCP R10, R10 ;  /* 0x0000000a000a0308 */ /* 0x002e240000001000 */
[----:B0-----:R-:W-:-:S06]  /*03c0*/  @P0 VIADD R18, R10, 0xffffffe ;  /* 0x0ffffffe0a120836 */ /* 0x001fcc0000000000 */
[----:B------:R0:W1:Y:S02]  /*03d0*/  @P0 F2I.FTZ.U32.TRUNC.NTZ R19, R18 ;  /* 0x0000001200130305 */ /* 0x000064000021f000 */
[----:B0-----:R-:W-:Y:S02]  /*03e0*/  @P0 IMAD.MOV.U32 R18, RZ, RZ, RZ ;  /* 0x000000ffff120224 */ /* 0x001fe400078e00ff */
[----:B-1----:R-:W-:-:S04]  /*03f0*/  @P0 IMAD R21, R21, R19, RZ ;  /* 0x0000001315150224 */ /* 0x002fc800078e02ff */
[----:B------:R-:W-:-:S04]  /*0400*/  @P0 IMAD.HI.U32 R19, R19, R21, R18 ;  /* 0x0000001513130227 */ /* 0x000fc800078e0012 */
[----:B------:R-:W-:Y:S02]  /*0410*/  VIADD R18, R16, 0xffffffe ;  /* 0x0ffffffe10127836 */ /* 0x000fe40000000000 */
[----:B------:R-:W-:-:S04]  /*0420*/  @P0 IMAD.HI.U32 R12, R19, R0, RZ ;  /* 0x00000000130c0227 */ /* 0x000fc800078e00ff */
[----:B------:R-:W-:Y:S02]  /*0430*/  @P0 IMAD.MOV R19, RZ, RZ, -R12 ;  /* 0x000000ffff130224 */ /* 0x000fe400078e0a0c */
[----:B------:R-:W-:Y:S02]  /*0440*/  IMAD.MOV R21, RZ, RZ, -R17 ;  /* 0x000000ffff157224 */ /* 0x000fe400078e0a11 */
[----:B------:R-:W-:Y:S02]  /*0450*/  @P0 IMAD R10, R13, R19, R0 ;  /* 0x000000130d0a0224 */ /* 0x000fe400078e0200 */
[----:B------:R0:W1:Y:S03]  /*0460*/  F2I.FTZ.U32.TRUNC.NTZ R19, R18 ;  /* 0x0000001200137305 */ /* 0x000066000021f000 */
[----:B------:R-:W-:-:S04]  /*0470*/  @P0 ISETP.GE.U32.AND P2, PT, R10, R13, PT ;  /* 0x0000000d0a00020c */ /* 0x000fc80003f46070 */
[----:B------:R-:W-:Y:S02]  /*0480*/  @P0 PLOP3.LUT P1, PT, P2, PT, PT, 0x80, 0x8 ;  /* 0x000000000008081c */ /* 0x000fe4000172f070 */
[----:B------:R-:W-:Y:S01]  /*0490*/  PLOP3.LUT P2, PT, PT, PT, PT, 0x8, 0x80 ;  /* 0x000000000080781c */ /* 0x000fe20003f4e170 */
[----:B0-----:R-:W-:Y:S02]  /*04a0*/  IMAD.MOV.U32 R18, RZ, RZ, RZ ;  /* 0x000000ffff127224 */ /* 0x001fe400078e00ff */
[----:B-1----:R-:W-:-:S04]  /*04b0*/  IMAD R21, R21, R19, RZ ;  /* 0x0000001315157224 */ /* 0x002fc800078e02ff */
[----:B------:R-:W-:-:S04]  /*04c0*/  IMAD.HI.U32 R19, R19, R21, R18 ;  /* 0x0000001513137227 */ /* 0x000fc800078e0012 */
[----:B------:R-:W-:Y:S02]  /*04d0*/  @P1 IADD3 R10, PT, PT, -R13, R10, RZ ;  /* 0x0000000a0d0a1210 */ /* 0x000fe40007ffe1ff */
[----:B------:R-:W-:Y:S02]  /*04e0*/  @P1 IADD3 R12, PT, PT, R12, 0x1, RZ ;  /* 0x000000010c0c1810 */ /* 0x000fe40007ffe0ff */
[----:B------:R-:W-:Y:S02]  /*04f0*/  @P0 ISETP.GE.U32.AND P3, PT, R10, R13, PT ;  /* 0x0000000d0a00020c */ /* 0x000fe40003f66070 */
[----:B------:R-:W-:Y:S02]  /*0500*/  ISETP.NE.U32.AND P1, PT, R17, RZ, PT ;  /* 0x000000ff1100720c */ /* 0x000fe40003f25070 */
[----:B------:R-:W-:Y:S02]  /*0510*/  @P0 PLOP3.LUT P2, PT, P3, PT, PT, 0x80, 0x8 ;  /* 0x000000000008081c */ /* 0x000fe40001f4f070 */
[----:B------:R-:W-:-:S02]  /*0520*/  ISETP.NE.U32.OR P3, PT, R13, RZ, !P0 ;  /* 0x000000ff0d00720c */ /* 0x000fc40004765470 */
[----:B------:R-:W-:-:S05]  /*0530*/  IADD3 R21, PT, PT, R11, 0x2, RZ ;  /* 0x000000020b157810 */ /* 0x000fca0007ffe0ff */
[----:B------:R-:W-:-:S04]  /*0540*/  IMAD.WIDE.U32 R20, R21, 0x4, R4 ;  /* 0x0000000415147825 */ /* 0x000fc800078e0004 */
[----:B------:R-:W-:Y:S02]  /*0550*/  @P2 VIADD R12, R12, 0x1 ;  /* 0x000000010c0c2836 */ /* 0x000fe40000000000 */
[----:B------:R-:W-:-:S04]  /*0560*/  @!P3 LOP3.LUT R12, RZ, R13, RZ, 0x33, !PT ;  /* 0x0000000dff0cb212 */ /* 0x000fc800078e33ff */
[----:B------:R-:W-:-:S05]  /*0570*/  @P0 MOV R0, R12 ;  /* 0x0000000c00000202 */ /* 0x000fca0000000f00 */
[----:B------:R-:W-:-:S04]  /*0580*/  IMAD.HI.U32 R19, R19, R0, RZ ;  /* 0x0000000013137227 */ /* 0x000fc800078e00ff */
[----:B------:R-:W-:-:S04]  /*0590*/  IMAD.MOV R19, RZ, RZ, -R19 ;  /* 0x000000ffff137224 */ /* 0x000fc800078e0a13 */
[----:B------:R-:W-:-:S05]  /*05a0*/  IMAD R10, R17, R19, R0 ;  /* 0x00000013110a7224 */ /* 0x000fca00078e0200 */
[----:B------:R-:W-:-:S13]  /*05b0*/  ISETP.GE.U32.AND P0, PT, R10, R17, PT ;  /* 0x000000110a00720c */ /* 0x000fda0003f06070 */
[----:B------:R-:W-:-:S05]  /*05c0*/  @P0 IMAD.IADD R10, R10, 0x1, -R17 ;  /* 0x000000010a0a0824 */ /* 0x000fca00078e0a11 */
[----:B------:R-:W-:-:S13]  /*05d0*/  ISETP.GE.U32.AND P0, PT, R10, R17, PT ;  /* 0x000000110a00720c */ /* 0x000fda0003f06070 */
[----:B------:R-:W-:Y:S01]  /*05e0*/  @P0 IMAD.IADD R10, R10, 0x1, -R17 ;  /* 0x000000010a0a0824 */ /* 0x000fe200078e0a11 */
[----:B------:R-:W-:-:S05]  /*05f0*/  @!P1 LOP3.LUT R10, RZ, R17, RZ, 0x33, !PT ;  /* 0x00000011ff0a9212 */ /* 0x000fca00078e33ff */
[----:B------:R0:W-:Y:S04]  /*0600*/  STG.E desc[UR4][R20.64], R10 ;  /* 0x0000000a14007986 */ /* 0x0001e8000c101904 */
[----:B------:R-:W2:Y:S01]  /*0610*/  LDG.E R15, desc[UR4][R14.64] ;  /* 0x000000040e0f7981 */ /* 0x000ea2000c1e1900 */
[----:B------:R-:W-:-:S04]  /*0620*/  VIADD R13, R9, 0x1 ;  /* 0x00000001090d7836 */ /* 0x000fc80000000000 */
[----:B------:R-:W-:-:S05]  /*0630*/  IMAD.WIDE.U32 R12, R13, 0x4, R2 ;  /* 0x000000040d0c7825 */ /* 0x000fca00078e0002 */
[----:B------:R-:W3:Y:S01]  /*0640*/  LDG.E R17, desc[UR4][R12.64] ;  /* 0x000000040c117981 */ /* 0x000ee2000c1e1900 */
[----:B------:R-:W-:Y:S02]  /*0650*/  PLOP3.LUT P1, PT, PT, PT, PT, 0x8, 0x80 ;  /* 0x000000000080781c */ /* 0x000fe40003f2e170 */
[----:B--2---:R-:W-:Y:S01]  /*0660*/  ISETP.NE.AND P0, PT, R15, RZ, PT ;  /* 0x000000ff0f00720c */ /* 0x004fe20003f05270 */
[----:B------:R-:W-:-:S04]  /*0670*/  IMAD.MOV R22, RZ, RZ, -R15 ;  /* 0x000000ffff167224 */ /* 0x000fc800078e0a0f */
[----:B0-----:R-:W-:Y:S01]  /*0680*/  IMAD.MOV.U32 R21, RZ, RZ, R22 ;  /* 0x000000ffff157224 */ /* 0x001fe200078e0016 */
[----:B---3--:R-:W0:Y:S08]  /*0690*/  I2F.U32.RP R20, R17 ;  /* 0x0000001100147306 */ /* 0x008e300000209000 */
[----:B------:R-:W1:Y:S08]  /*06a0*/  @P0 I2F.U32.RP R16, R15 ;  /* 0x0000000f00100306 */ /* 0x000e700000209000 */
[----:B0-----:R-:W-:Y:S08]  /*06b0*/  MUFU.RCP R20, R20 ;  /* 0x0000001400147308 */ /* 0x001ff00000001000 */
[----:B-1----:R-:W0:Y:S02]  /*06c0*/  @P0 MUFU.RCP R16, R16 ;  /* 0x0000001000100308 */ /* 0x002e240000001000 */
[----:B0-----:R-:W-:-:S06]  /*06d0*/  @P0 IADD3 R18, PT, PT, R16, 0xffffffe, RZ ;  /* 0x0ffffffe10120810 */ /* 0x001fcc0007ffe0ff */
[----:B------:R0:W1:Y:S02]  /*06e0*/  @P0 F2I.FTZ.U32.TRUNC.NTZ R19, R18 ;  /* 0x0000001200130305 */ /* 0x000064000021f000 */
[----:B0-----:R-:W-:Y:S01]  /*06f0*/  @P0 MOV R18, RZ ;  /* 0x000000ff00120202 */ /* 0x001fe20000000f00 */
[----:B-1----:R-:W-:-:S04]  /*0700*/  @P0 IMAD R21, R21, R19, RZ ;  /* 0x0000001315150224 */ /* 0x002fc800078e02ff */
[----:B------:R-:W-:Y:S01]  /*0710*/  @P0 IMAD.HI.U32 R19, R19, R21, R18 ;  /* 0x0000001513130227 */ /* 0x000fe200078e0012 */
[----:B------:R-:W-:-:S03]  /*0720*/  IADD3 R18, PT, PT, R20, 0xffffffe, RZ ;  /* 0x0ffffffe14127810 */ /* 0x000fc60007ffe0ff */
[----:B------:R-:W-:Y:S02]  /*0730*/  IMAD.MOV R21, RZ, RZ, -R17 ;  /* 0x000000ffff157224 */ /* 0x000fe400078e0a11 */
[----:B------:R-:W-:Y:S02]  /*0740*/  @P0 IMAD.HI.U32 R10, R19, R0, RZ ;  /* 0x00000000130a0227 */ /* 0x000fe400078e00ff */
[----:B------:R0:W1:Y:S02]  /*0750*/  F2I.FTZ.U32.TRUNC.NTZ R19, R18 ;  /* 0x0000001200137305 */ /* 0x000064000021f000 */
[----:B------:R-:W-:-:S04]  /*0760*/  @P0 IMAD.MOV R14, RZ, RZ, -R10 ;  /* 0x000000ffff0e0224 */ /* 0x000fc800078e0a0a */
[----:B------:R-:W-:Y:S02]  /*0770*/  @P0 IMAD R14, R15, R14, R0 ;  /* 0x0000000e0f0e0224 */ /* 0x000fe400078e0200 */
[----:B0-----:R-:W-:-:S03]  /*0780*/  IMAD.MOV.U32 R18, RZ, RZ, RZ ;  /* 0x000000ffff127224 */ /* 0x001fc600078e00ff */
[----:B------:R-:W-:-:S04]  /*0790*/  @P0 ISETP.GE.U32.AND P2, PT, R14, R15, PT ;  /* 0x0000000f0e00020c */ /* 0x000fc80003f46070 */
[----:B------:R-:W-:Y:S01]  /*07a0*/  @P0 PLOP3.LUT P1, PT, P2, PT, PT, 0x80, 0x8 ;  /* 0x000000000008081c */ /* 0x000fe2000172f070 */
[----:B-1----:R-:W-:Y:S01]  /*07b0*/  IMAD R21, R21, R19, RZ ;  /* 0x0000001315157224 */ /* 0x002fe200078e02ff */
[----:B------:R-:W-:-:S03]  /*07c0*/  PLOP3.LUT P2, PT, PT, PT, PT, 0x8, 0x80 ;  /* 0x000000000080781c */ /* 0x000fc60003f4e170 */
[----:B------:R-:W-:-:S04]  /*07d0*/  IMAD.HI.U32 R19, R19, R21, R18 ;  /* 0x0000001513137227 */ /* 0x000fc800078e0012 */
[----:B------:R-:W-:-:S04]  /*07e0*/  VIADD R21, R11, 0x1 ;  /* 0x000000010b157836 */ /* 0x000fc80000000000 */
[----:B------:R-:W-:Y:S02]  /*07f0*/  @P1 IMAD.IADD R14, R14, 0x1, -R15 ;  /* 0x000000010e0e1824 */ /* 0x000fe400078e0a0f */
[----:B------:R-:W-:Y:S01]  /*0800*/  @P1 VIADD R10, R10, 0x1 ;  /* 0x000000010a0a1836 */ /* 0x000fe20000000000 */
[----:B------:R-:W-:Y:S01]  /*0810*/  ISETP.NE.U32.AND P1, PT, R17, RZ, PT ;  /* 0x000000ff1100720c */ /* 0x000fe20003f25070 */
[----:B------:R-:W-:Y:S01]  /*0820*/  IMAD.WIDE.U32 R20, R21, 0x4, R4 ;  /* 0x0000000415147825 */ /* 0x000fe200078e0004 */
[----:B------:R-:W-:-:S04]  /*0830*/  @P0 ISETP.GE.U32.AND P3, PT, R14, R15, PT ;  /* 0x0000000f0e00020c */ /* 0x000fc80003f66070 */
[----:B------:R-:W-:Y:S02]  /*0840*/  @P0 PLOP3.LUT P2, PT, P3, PT, PT, 0x80, 0x8 ;  /* 0x000000000008081c */ /* 0x000fe40001f4f070 */
[----:B------:R-:W-:-:S11]  /*0850*/  ISETP.NE.U32.OR P3, PT, R15, RZ, !P0 ;  /* 0x000000ff0f00720c */ /* 0x000fd60004765470 */
[----:B------:R-:W-:Y:S02]  /*0860*/  @P2 IADD3 R10, PT, PT, R10, 0x1, RZ ;  /* 0x000000010a0a2810 */ /* 0x000fe40007ffe0ff */
[----:B------:R-:W-:-:S05]  /*0870*/  @!P3 LOP3.LUT R10, RZ, R15, RZ, 0x33, !PT ;  /* 0x0000000fff0ab212 */ /* 0x000fca00078e33ff */
[----:B------:R-:W-:-:S04]  /*0880*/  @P0 IMAD.MOV.U32 R0, RZ, RZ, R10 ;  /* 0x000000ffff000224 */ /* 0x000fc800078e000a */
[----:B------:R-:W-:-:S05]  /*0890*/  IMAD.HI.U32 R19, R19, R0, RZ ;  /* 0x0000000013137227 */ /* 0x000fca00078e00ff */
[----:B------:R-:W-:-:S05]  /*08a0*/  IADD3 R19, PT, PT, -R19, RZ, RZ ;  /* 0x000000ff13137210 */ /* 0x000fca0007ffe1ff */
[----:B------:R-:W-:-:S05]  /*08b0*/  IMAD R10, R17, R19, R0 ;  /* 0x00000013110a7224 */ /* 0x000fca00078e0200 */
[----:B------:R-:W-:-:S13]  /*08c0*/  ISETP.GE.U32.AND P0, PT, R10, R17, PT ;  /* 0x000000110a00720c */ /* 0x000fda0003f06070 */
[----:B------:R-:W-:-:S05]  /*08d0*/  @P0 IMAD.IADD R10, R10, 0x1, -R17 ;  /* 0x000000010a0a0824 */ /* 0x000fca00078e0a11 */
[----:B------:R-:W-:-:S13]  /*08e0*/  ISETP.GE.U32.AND P0, PT, R10, R17, PT ;  /* 0x000000110a00720c */ /* 0x000fda0003f06070 */
[----:B------:R-:W-:Y:S02]  /*08f0*/  @P0 IADD3 R10, PT, PT, -R17, R10, RZ ;  /* 0x0000000a110a0210 */ /* 0x000fe40007ffe1ff */
[----:B------:R-:W-:-:S05]  /*0900*/  @!P1 LOP3.LUT R10, RZ, R17, RZ, 0x33, !PT ;  /* 0x00000011ff0a9212 */ /* 0x000fca00078e33ff */
[----:B------:R0:W-:Y:S04]  /*0910*/  STG.E desc[UR4][R20.64], R10 ;  /* 0x0000000a14007986 */ /* 0x0001e8000c101904 */
[----:B------:R-:W2:Y:S01]  /*0920*/  LDG.E R13, desc[UR4][R12.64] ;  /* 0x000000040c0d7981 */ /* 0x000ea2000c1e1900 */
[----:B------:R-:W-:-:S05]  /*0930*/  IMAD.WIDE.U32 R14, R9, 0x4, R2 ;  /* 0x00000004090e7825 */ /* 0x000fca00078e0002 */
[----:B------:R-:W0:Y:S01]  /*0940*/  LDG.E R17, desc[UR4][R14.64] ;  /* 0x000000040e117981 */ /* 0x000e22000c1e1900 */
[----:B------:R-:W-:Y:S02]  /*0950*/  PLOP3.LUT P1, PT, PT, PT, PT, 0x8, 0x80 ;  /* 0x000000000080781c */ /* 0x000fe40003f2e170 */
[----:B--2---:R-:W-:Y:S01]  /*0960*/  ISETP.NE.AND P0, PT, R13, RZ, PT ;  /* 0x000000ff0d00720c */ /* 0x004fe20003f05270 */
[----:B------:R-:W-:Y:S01]  /*0970*/  IMAD.MOV R23, RZ, RZ, -R13 ;  /* 0x000000ffff177224 */ /* 0x000fe200078e0a0d */
[----:B0-----:R-:W0:Y:S11]  /*0980*/  I2F.U32.RP R20, R17 ;  /* 0x0000001100147306 */ /* 0x001e360000209000 */
[----:B------:R-:W1:Y:S08]  /*0990*/  @P0 I2F.U32.RP R16, R13 ;  /* 0x0000000d00100306 */ /* 0x000e700000209000 */
[----:B0-----:R-:W-:Y:S08]  /*09a0*/  MUFU.RCP R20, R20 ;  /* 0x0000001400147308 */ /* 0x001ff00000001000 */
[----:B-1----:R-:W0:Y:S02]  /*09b0*/  @P0 MUFU.RCP R16, R16 ;  /* 0x0000001000100308 */ /* 0x002e240000001000 */
[----:B0-----:R-:W-:-:S06]  /*09c0*/  @P0 VIADD R18, R16, 0xffffffe ;  /* 0x0ffffffe10120836 */ /* 0x001fcc0000000000 */
        /* <DEDUP_REMOVED lines=16> */
[----:B------:R-:W-:-:S04]  /*0ad0*/  IMAD.WIDE.U32 R20, R11, 0x4, R4 ;  /* 0x000000040b147825 */ /* 0x000fc800078e0004 */
[----:B------:R-:W-:Y:S02]  /*0ae0*/  @P1 IMAD.IADD R12, R12, 0x1, -R13 ;  /* 0x000000010c0c1824 */ /* 0x000fe400078e0a0d */
[----:B------:R-:W-:Y:S01]  /*0af0*/  @P1 VIADD R10, R10, 0x1 ;  /* 0x000000010a0a1836 */ /* 0x000fe20000000000 */
[----:B------:R-:W-:Y:S02]  /*0b00*/  ISETP.NE.U32.AND P1, PT, R17, RZ, PT ;  /* 0x000000ff1100720c */ /* 0x000fe40003f25070 */
        /* <DEDUP_REMOVED lines=16> */
[----:B------:R-:W-:-:S05]  /*0c10*/  IADD3 R13, PT, PT, R9, -0x1, RZ ;  /* 0xffffffff090d7810 */ /* 0x000fca0007ffe0ff */
        /* <DEDUP_REMOVED lines=16> */
[----:B------:R-:W-:Y:S02]  /*0d20*/  @P0 IMAD.HI.U32 R10, R19, R0, RZ ;  /* 0x00000000130a0227 */ /* 0x000fe400078e00ff */
[----:B------:R0:W1:Y:S02]  /*0d30*/  F2I.FTZ.U32.TRUNC.NTZ R19, R18 ;  /* 0x0000001200137305 */ /* 0x000064000021f000 */
[----:B------:R-:W-:Y:S02]  /*0d40*/  @P0 IMAD.MOV R14, RZ, RZ, -R10 ;  /* 0x000000ffff0e0224 */ /* 0x000fe400078e0a0a */
[----:B------:R-:W-:Y:S02]  /*0d50*/  IMAD.MOV R21, RZ, RZ, -R17 ;  /* 0x000000ffff157224 */ /* 0x000fe400078e0a11 */
[----:B------:R-:W-:-:S02]  /*0d60*/  @P0 IMAD R14, R15, R14, R0 ;  /* 0x0000000e0f0e0224 */ /* 0x000fc400078e0200 */
[----:B0-----:R-:W-:-:S03]  /*0d70*/  IMAD.MOV.U32 R18, RZ, RZ, RZ ;  /* 0x000000ffff127224 */ /* 0x001fc600078e00ff */
[----:B------:R-:W-:-:S04]  /*0d80*/  @P0 ISETP.GE.U32.AND P2, PT, R14, R15, PT ;  /* 0x0000000f0e00020c */ /* 0x000fc80003f46070 */
[----:B------:R-:W-:Y:S01]  /*0d90*/  @P0 PLOP3.LUT P1, PT, P2, PT, PT, 0x80, 0x8 ;  /* 0x000000000008081c */ /* 0x000fe2000172f070 */
[----:B-1----:R-:W-:Y:S01]  /*0da0*/  IMAD R21, R21, R19, RZ ;  /* 0x0000001315157224 */ /* 0x002fe200078e02ff */
[----:B------:R-:W-:-:S03]  /*0db0*/  PLOP3.LUT P2, PT, PT, PT, PT, 0x8, 0x80 ;  /* 0x000000000080781c */ /* 0x000fc60003f4e170 */
[----:B------:R-:W-:Y:S01]  /*0dc0*/  IMAD.HI.U32 R19, R19, R21, R18 ;  /* 0x0000001513137227 */ /* 0x000fe200078e0012 */
[----:B------:R-:W-:-:S05]  /*0dd0*/  IADD3 R21, PT, PT, R11, -0x1, RZ ;  /* 0xffffffff0b157810 */ /* 0x000fca0007ffe0ff */
[----:B------:R-:W-:Y:S02]  /*0de0*/  IMAD.WIDE.U32 R20, R21, 0x4, R4 ;  /* 0x0000000415147825 */ /* 0x000fe400078e0004 */
[----:B------:R-:W-:Y:S02]  /*0df0*/  @P1 IADD3 R14, PT, PT, -R15, R14, RZ ;  /* 0x0000000e0f0e1210 */ /* 0x000fe40007ffe1ff */
[----:B------:R-:W-:Y:S02]  /*0e00*/  @P1 IADD3 R10, PT, PT, R10, 0x1, RZ ;  /* 0x000000010a0a1810 */ /* 0x000fe40007ffe0ff */
[----:B------:R-:W-:Y:S02]  /*0e10*/  @P0 ISETP.GE.U32.AND P3, PT, R14, R15, PT ;  /* 0x0000000f0e00020c */ /* 0x000fe40003f66070 */
[----:B------:R-:W-:Y:S02]  /*0e20*/  ISETP.NE.U32.AND P1, PT, R17, RZ, PT ;  /* 0x000000ff1100720c */ /* 0x000fe40003f25070 */
[----:B------:R-:W-:-:S02]  /*0e30*/  @P0 PLOP3.LUT P2, PT, P3, PT, PT, 0x80, 0x8 ;  /* 0x000000000008081c */ /* 0x000fc40001f4f070 */
[----:B------:R-:W-:-:S11]  /*0e40*/  ISETP.NE.U32.OR P3, PT, R15, RZ, !P0 ;  /* 0x000000ff0f00720c */ /* 0x000fd60004765470 */
        /* <DEDUP_REMOVED lines=62> */
[----:B------:R-:W-:-:S04]  /*1230*/  VIADD R13, R9, 0xfffffffd ;  /* 0xfffffffd090d7836 */ /* 0x000fc80000000000 */
[----:B------:R-:W-:-:S05]  /*1240*/  IMAD.WIDE.U32 R12, R13, 0x4, R2 ;  /* 0x000000040d0c7825 */ /* 0x000fca00078e0002 */
[----:B------:R-:W3:Y:S01]  /*1250*/  LDG.E R17, desc[UR4][R12.64] ;  /* 0x000000040c117981 */ /* 0x000ee2000c1e1900 */
[----:B------:R-:W-:Y:S02]  /*1260*/  PLOP3.LUT P1, PT, PT, PT, PT, 0x8, 0x80 ;  /* 0x000000000080781c */ /* 0x000fe40003f2e170 */
[----:B--2---:R-:W-:Y:S02]  /*1270*/  ISETP.NE.AND P0, PT, R15, RZ, PT ;  /* 0x000000ff0f00720c */ /* 0x004fe40003f05270 */
[----:B------:R-:W-:-:S05]  /*1280*/  IADD3 R22, PT, PT, RZ, -R15, RZ ;  /* 0x8000000fff167210 */ /* 0x000fca0007ffe0ff */
[----:B0-----:R-:W-:Y:S01]  /*1290*/  IMAD.MOV.U32 R21, RZ, RZ, R22 ;  /* 0x000000ffff157224 */ /* 0x001fe200078e0016 */
        /* <DEDUP_REMOVED lines=8> */
[----:B------:R-:W-:Y:S01]  /*1320*/  @P0 IMAD.HI.U32 R19, R19, R21, R18 ;  /* 0x0000001513130227 */ /* 0x000fe200078e0012 */
[----:B------:R-:W-:-:S03]  /*1330*/  IADD3 R18, PT, PT, R20, 0xffffffe, RZ ;  /* 0x0ffffffe14127810 */ /* 0x000fc60007ffe0ff */
[----:B------:R-:W-:Y:S02]  /*1340*/  IMAD.MOV R21, RZ, RZ, -R17 ;  /* 0x000000ffff157224 */ /* 0x000fe400078e0a11 */
[----:B------:R-:W-:Y:S02]  /*1350*/  @P0 IMAD.HI.U32 R10, R19, R0, RZ ;  /* 0x00000000130a0227 */ /* 0x000fe400078e00ff */
[----:B------:R0:W1:Y:S03]  /*1360*/  F2I.FTZ.U32.TRUNC.NTZ R19, R18 ;  /* 0x0000001200137305 */ /* 0x000066000021f000 */
[----:B------:R-:W-:-:S05]  /*1370*/  @P0 IADD3 R14, PT, PT, -R10, RZ, RZ ;  /* 0x000000ff0a0e0210 */ /* 0x000fca0007ffe1ff */
[----:B------:R-:W-:Y:S02]  /*1380*/  @P0 IMAD R14, R15, R14, R0 ;  /* 0x0000000e0f0e0224 */ /* 0x000fe400078e0200 */
[----:B0-----:R-:W-:-:S03]  /*1390*/  HFMA2 R18, -RZ, RZ, 0, 0 ;  /* 0x00000000ff127431 */ /* 0x001fc600000001ff */
[----:B------:R-:W-:Y:S01]  /*13a0*/  @P0 ISETP.GE.U32.AND P2, PT, R14, R15, PT ;  /* 0x0000000f0e00020c */ /* 0x000fe20003f46070 */
[----:B-1----:R-:W-:-:S03]  /*13b0*/  IMAD R21, R21, R19, RZ ;  /* 0x0000001315157224 */ /* 0x002fc600078e02ff */
[----:B------:R-:W-:Y:S02]  /*13c0*/  @P0 PLOP3.LUT P1, PT, P2, PT, PT, 0x80, 0x8 ;  /* 0x000000000008081c */ /* 0x000fe4000172f070 */
[----:B------:R-:W-:Y:S01]  /*13d0*/  PLOP3.LUT P2, PT, PT, PT, PT, 0x8, 0x80 ;  /* 0x000000000080781c */ /* 0x000fe20003f4e170 */
[----:B------:R-:W-:Y:S01]  /*13e0*/  IMAD.HI.U32 R19, R19, R21, R18 ;  /* 0x0000001513137227 */ /* 0x000fe200078e0012 */
[----:B------:R-:W-:-:S05]  /*13f0*/  IADD3 R21, PT, PT, R11, -0x3, RZ ;  /* 0xfffffffd0b157810 */ /* 0x000fca0007ffe0ff */
[----:B------:R-:W-:-:S04]  /*1400*/  IMAD.WIDE.U32 R20, R21, 0x4, R4 ;  /* 0x0000000415147825 */ /* 0x000fc800078e0004 */
[----:B------:R-:W-:Y:S01]  /*1410*/  @P1 IMAD.IADD R14, R14, 0x1, -R15 ;  /* 0x000000010e0e1824 */ /* 0x000fe200078e0a0f */
[----:B------:R-:W-:Y:S02]  /*1420*/  @P1 IADD3 R10, PT, PT, R10, 0x1, RZ ;  /* 0x000000010a0a1810 */ /* 0x000fe40007ffe0ff */
[----:B------:R-:W-:Y:S02]  /*1430*/  ISETP.NE.U32.AND P1, PT, R17, RZ, PT ;  /* 0x000000ff1100720c */ /* 0x000fe40003f25070 */
[----:B------:R-:W-:-:S04]  /*1440*/  @P0 ISETP.GE.U32.AND P3, PT, R14, R15, PT ;  /* 0x0000000f0e00020c */ /* 0x000fc80003f66070 */
[----:B------:R-:W-:Y:S02]  /*1450*/  @P0 PLOP3.LUT P2, PT, P3, PT, PT, 0x80, 0x8 ;  /* 0x000000000008081c */ /* 0x000fe40001f4f070 */
[----:B------:R-:W-:-:S11]  /*1460*/  ISETP.NE.U32.OR P3, PT, R15, RZ, !P0 ;  /* 0x000000ff0f00720c */ /* 0x000fd60004765470 */
[----:B------:R-:W-:Y:S02]  /*1470*/  @P2 VIADD R10, R10, 0x1 ;  /* 0x000000010a0a2836 */ /* 0x000fe40000000000 */
        /* <DEDUP_REMOVED lines=28> */
[----:B------:R-:W-:-:S03]  /*1640*/  IADD3 R21, PT, PT, RZ, -R17, RZ ;  /* 0x80000011ff157210 */ /* 0x000fc60007ffe0ff */
[----:B------:R-:W-:Y:S02]  /*1650*/  VIADD R18, R20, 0xffffffe ;  /* 0x0ffffffe14127836 */ /* 0x000fe40000000000 */
        /* <DEDUP_REMOVED lines=9> */
[----:B------:R-:W-:-:S08]  /*16f0*/  IMAD.HI.U32 R19, R19, R21, R18 ;  /* 0x0000001513137227 */ /* 0x000fd000078e0012 */
[----:B------:R-:W-:Y:S01]  /*1700*/  @P1 IADD3 R12, PT, PT, -R13, R12, RZ ;  /* 0x0000000c0d0c1210 */ /* 0x000fe20007ffe1ff */
[----:B------:R-:W-:Y:S01]  /*1710*/  @P1 VIADD R10, R10, 0x1 ;  /* 0x000000010a0a1836 */ /* 0x000fe20000000000 */
[----:B------:R-:W-:Y:S02]  /*1720*/  ISETP.NE.U32.AND P1, PT, R17, RZ, PT ;  /* 0x000000ff1100720c */ /* 0x000fe40003f25070 */
[----:B------:R-:W-:-:S04]  /*1730*/  @P0 ISETP.GE.U32.AND P3, PT, R12, R13, PT ;  /* 0x0000000d0c00020c */ /* 0x000fc80003f66070 */
[----:B------:R-:W-:Y:S02]  /*1740*/  @P0 PLOP3.LUT P2, PT, P3, PT, PT, 0x80, 0x8 ;  /* 0x000000000008081c */ /* 0x000fe40001f4f070 */
[----:B------:R-:W-:-:S11]  /*1750*/  ISETP.NE.U32.OR P3, PT, R13, RZ, !P0 ;  /* 0x000000ff0d00720c */ /* 0x000fd60004765470 */
[----:B------:R-:W-:Y:S02]  /*1760*/  @P2 IADD3 R10, PT, PT, R10, 0x1, RZ ;  /* 0x000000010a0a2810 */ /* 0x000fe40007ffe0ff */
[----:B------:R-:W-:Y:S01]  /*1770*/  @!P3 LOP3.LUT R10, RZ, R13, RZ, 0x33, !PT ;  /* 0x0000000dff0ab212 */ /* 0x000fe200078e33ff */
[----:B------:R-:W-:-:S03]  /*1780*/  VIADD R13, R11, 0xfffffffc ;  /* 0xfffffffc0b0d7836 */ /* 0x000fc60000000000 */
[----:B------:R-:W-:Y:S01]  /*1790*/  @P0 MOV R0, R10 ;  /* 0x0000000a00000202 */ /* 0x000fe20000000f00 */
[----:B------:R-:W-:-:S04]  /*17a0*/  IMAD.WIDE.U32 R12, R13, 0x4, R4 ;  /* 0x000000040d0c7825 */ /* 0x000fc800078e0004 */
[----:B------:R-:W-:-:S04]  /*17b0*/  IMAD.HI.U32 R19, R19, R0, RZ ;  /* 0x0000000013137227 */ /* 0x000fc800078e00ff */
[----:B------:R-:W-:-:S04]  /*17c0*/  IMAD.MOV R19, RZ, RZ, -R19 ;  /* 0x000000ffff137224 */ /* 0x000fc800078e0a13 */
[----:B------:R-:W-:-:S05]  /*17d0*/  IMAD R10, R17, R19, R0 ;  /* 0x00000013110a7224 */ /* 0x000fca00078e0200 */
[----:B------:R-:W-:-:S13]  /*17e0*/  ISETP.GE.U32.AND P0, PT, R10, R17, PT ;  /* 0x000000110a00720c */ /* 0x000fda0003f06070 */
[----:B------:R-:W-:-:S04]  /*17f0*/  @P0 IADD3 R10, PT, PT, -R17, R10, RZ ;  /* 0x0000000a110a0210 */ /* 0x000fc80007ffe1ff */
[----:B------:R-:W-:-:S13]  /*1800*/  ISETP.GE.U32.AND P0, PT, R10, R17, PT ;  /* 0x000000110a00720c */ /* 0x000fda0003f06070 */
[----:B------:R-:W-:Y:S02]  /*1810*/  @P0 IADD3 R10, PT, PT, -R17, R10, RZ ;  /* 0x0000000a110a0210 */ /* 0x000fe40007ffe1ff */
[----:B------:R-:W-:-:S05]  /*1820*/  @!P1 LOP3.LUT R10, RZ, R17, RZ, 0x33, !PT ;  /* 0x00000011ff0a9212 */ /* 0x000fca00078e33ff */
[----:B------:R0:W-:Y:S04]  /*1830*/  STG.E desc[UR4][R12.64], R10 ;  /* 0x0000000a0c007986 */ /* 0x0001e8000c101904 */
[----:B------:R-:W2:Y:S01]  /*1840*/  LDG.E R17, desc[UR4][R14.64] ;  /* 0x000000040e117981 */ /* 0x000ea2000c1e1900 */
[----:B------:R-:W-:-:S05]  /*1850*/  VIADD R8, R8, 0x8 ;  /* 0x0000000808087836 */ /* 0x000fca0000000000 */
[----:B------:R-:W-:Y:S02]  /*1860*/  ISETP.NE.AND P0, PT, R8, RZ, PT ;  /* 0x000000ff0800720c */ /* 0x000fe40003f05270 */
[----:B--2---:R-:W-:-:S13]  /*1870*/  ISETP.NE.AND P1, PT, R17, RZ, PT ;  /* 0x000000ff1100720c */ /* 0x004fda0003f25270 */
[----:B0-----:R-:W-:Y:S05]  /*1880*/  @!P1 BRA `(.L_x_3577) ;  /* 0x00000000004c9947 */ /* 0x001fea0003800000 */
[----:B------:R-:W0:Y:S01]  /*1890*/  I2F.U32.RP R10, R17 ;  /* 0x00000011000a7306 */ /* 0x000e220000209000 */
[----:B------:R-:W-:Y:S01]  /*18a0*/  IMAD.MOV R15, RZ, RZ, -R17 ;  /* 0x000000ffff0f7224 */ /* 0x000fe200078e0a11 */
[----:B------:R-:W-:-:S06]  /*18b0*/  ISETP.NE.U32.AND P3, PT, R17, RZ, PT ;  /* 0x000000ff1100720c */ /* 0x000fcc0003f65070 */
[----:B0-----:R-:W0:Y:S02]  /*18c0*/  MUFU.RCP R10, R10 ;  /* 0x0000000a000a7308 */ /* 0x001e240000001000 */
[----:B0-----:R-:W-:-:S06]  /*18d0*/  IADD3 R12, PT, PT, R10, 0xffffffe, RZ ;  /* 0x0ffffffe0a0c7810 */ /* 0x001fcc0007ffe0ff */
[----:B------:R0:W1:Y:S02]  /*18e0*/  F2I.FTZ.U32.TRUNC.NTZ R13, R12 ;  /* 0x0000000c000d7305 */ /* 0x000064000021f000 */
[----:B0-----:R-:W-:Y:S01]  /*18f0*/  MOV R12, RZ ;  /* 0x000000ff000c7202 */ /* 0x001fe20000000f00 */
[----:B-1----:R-:W-:-:S04]  /*1900*/  IMAD R15, R15, R13, RZ ;  /* 0x0000000d0f0f7224 */ /* 0x002fc800078e02ff */
[----:B------:R-:W-:-:S06]  /*1910*/  IMAD.HI.U32 R13, R13, R15, R12 ;  /* 0x0000000f0d0d7227 */ /* 0x000fcc00078e000c */
[----:B------:R-:W-:-:S04]  /*1920*/  IMAD.HI.U32 R13, R13, R0, RZ ;  /* 0x000000000d0d7227 */ /* 0x000fc800078e00ff */
[----:B------:R-:W-:-:S04]  /*1930*/  IMAD.MOV R15, RZ, RZ, -R13 ;  /* 0x000000ffff0f7224 */ /* 0x000fc800078e0a0d */
[----:B------:R-:W-:-:S05]  /*1940*/  IMAD R0, R17, R15, R0 ;  /* 0x0000000f11007224 */ /* 0x000fca00078e0200 */
[----:B------:R-:W-:-:S13]  /*1950*/  ISETP.GE.U32.AND P1, PT, R0, R17, PT ;  /* 0x000000110000720c */ /* 0x000fda0003f26070 */
[----:B------:R-:W-:Y:S01]  /*1960*/  @P1 IADD3 R0, PT, PT, -R17, R0, RZ ;  /* 0x0000000011001210 */ /* 0x000fe20007ffe1ff */
[----:B------:R-:W-:-:S03]  /*1970*/  @P1 VIADD R13, R13, 0x1 ;  /* 0x000000010d0d1836 */ /* 0x000fc60000000000 */
[----:B------:R-:W-:-:S13]  /*1980*/  ISETP.GE.U32.AND P2, PT, R0, R17, PT ;  /* 0x000000110000720c */ /* 0x000fda0003f46070 */
[----:B------:R-:W-:Y:S02]  /*1990*/  @P2 IADD3 R13, PT, PT, R13, 0x1, RZ ;  /* 0x000000010d0d2810 */ /* 0x000fe40007ffe0ff */
[----:B------:R-:W-:-:S05]  /*19a0*/  @!P3 LOP3.LUT R13, RZ, R17, RZ, 0x33, !PT ;  /* 0x00000011ff0db212 */ /* 0x000fca00078e33ff */
[----:B------:R-:W-:-:S07]  /*19b0*/  IMAD.MOV.U32 R0, RZ, RZ, R13 ;  /* 0x000000ffff007224 */ /* 0x000fce00078e000d */
.L_x_3577:
[----:B------:R-:W-:Y:S01]  /*19c0*/  IADD3 R9, PT, PT, R9, -0x8, RZ ;  /* 0xfffffff809097810 */ /* 0x000fe20007ffe0ff */
[----:B------:R-:W-:Y:S01]  /*19d0*/  VIADD R11, R11, 0xfffffff8 ;  /* 0xfffffff80b0b7836 */ /* 0x000fe20000000000 */
[----:B------:R-:W-:Y:S06]  /*19e0*/  @P0 BRA `(.L_x_3578) ;  /* 0xffffffe400e80947 */ /* 0x000fec000383ffff */
[----:B------:R-:W-:-:S07]  /*19f0*/  IADD3 R9, PT, PT, R9, 0x3, RZ ;  /* 0x0000000309097810 */ /* 0x000fce0007ffe0ff */
.L_x_3576:
[----:B------:R-:W-:-:S13]  /*1a00*/  ISETP.NE.AND P0, PT, R7, RZ, PT ;  /* 0x000000ff0700720c */ /* 0x000fda0003f05270 */
[----:B------:R-:W-:Y:S05]  /*1a10*/  @!P0 EXIT ;  /* 0x000000000000894d */ /* 0x000fea0003800000 */
[----:B0-----:R-:W0:Y:S01]  /*1a20*/  LDC R2, c[0x0][0x398] ;  /* 0x0000e600ff027b82 */ /* 0x001e220000000800 */
[----:B------:R-:W-:Y:S02]  /*1a30*/  ISETP.GE.U32.AND P0, PT, R7, 0x4, PT ;  /* 0x000000040700780c */ /* 0x000fe40003f06070 */
[----:B0-----:R-:W-:-:S11]  /*1a40*/  LOP3.LUT R8, R2, 0x3, RZ, 0xc0, !PT ;  /* 0x0000000302087812 */ /* 0x001fd600078ec0ff */
[----:B------:R-:W-:Y:S05]  /*1a50*/  @!P0 BRA `(.L_x_3579) ;  /* 0x0000000c00088947 */ /* 0x000fea0003800000 */
[----:B------:R-:W0:Y:S02]  /*1a60*/  LDC.64 R10, c[0x0][0x390] ;  /* 0x0000e400ff0a7b82 */ /* 0x000e240000000a00 */
[----:B0-----:R-:W-:-:S05]  /*1a70*/  IMAD.WIDE.U32 R12, R9, 0x4, R10 ;  /* 0x00000004090c7825 */ /* 0x001fca00078e000a */
[----:B------:R-:W2:Y:S01]  /*1a80*/  LDG.E R7, desc[UR4][R12.64] ;  /* 0x000000040c077981 */ /* 0x000ea2000c1e1900 */
[----:B------:R-:W-:Y:S01]  /*1a90*/  IMAD.MOV.U32 R4, RZ, RZ, RZ ;  /* 0x000000ffff047224 */ /* 0x000fe200078e00ff */
[----:B--2---:R-:W0:Y:S01]  /*1aa0*/  I2F.U32.RP R3, R7 ;  /* 0x0000000700037306 */ /* 0x004e220000209000 */
[----:B------:R-:W-:Y:S02]  /*1ab0*/  IADD3 R15, PT, PT, RZ, -R7, RZ ;  /* 0x80000007ff0f7210 */ /* 0x000fe40007ffe0ff */
[----:B------:R-:W-:-:S05]  /*1ac0*/  ISETP.NE.U32.AND P1, PT, R7, RZ, PT ;  /* 0x000000ff0700720c */ /* 0x000fca0003f25070 */
[----:B0-----:R-:W0:Y:S02]  /*1ad0*/  MUFU.RCP R3, R3 ;  /* 0x0000000300037308 */ /* 0x001e240000001000 */
[----:B0-----:R-:W-:Y:S02]  /*1ae0*/  VIADD R14, R3, 0xffffffe ;  /* 0x0ffffffe030e7836 */ /* 0x001fe40000000000 */
[----:B------:R-:W-:-:S04]  /*1af0*/  IMAD R3, R6, R2, R9 ;  /* 0x0000000206037224 */ /* 0x000fc800078e0209 */
[----:B------:R-:W0:Y:S02]  /*1b00*/  F2I.FTZ.U32.TRUNC.NTZ R5, R14 ;  /* 0x0000000e00057305 */ /* 0x000e24000021f000 */
[----:B0-----:R-:W-:-:S04]  /*1b10*/  IMAD R15, R15, R5, RZ ;  /* 0x000000050f0f7224 */ /* 0x001fc800078e02ff */
[----:B------:R-:W-:-:S06]  /*1b20*/  IMAD.HI.U32 R5, R5, R15, R4 ;  /* 0x0000000f05057227 */ /* 0x000fcc00078e0004 */
[----:B-----5:R-:W-:-:S05]  /*1b30*/  IMAD.HI.U32 R5, R5, R0, RZ ;  /* 0x0000000005057227 */ /* 0x020fca00078e00ff */
[----:B------:R-:W-:-:S05]  /*1b40*/  IADD3 R5, PT, PT, -R5, RZ, RZ ;  /* 0x000000ff05057210 */ /* 0x000fca0007ffe1ff */
[----:B------:R-:W-:Y:S02]  /*1b50*/  IMAD R20, R7, R5, R0 ;  /* 0x0000000507147224 */ /* 0x000fe400078e0200 */
[----:B------:R-:W0:Y:S03]  /*1b60*/  LDC.64 R4, c[0x0][0x3a0] ;  /* 0x0000e800ff047b82 */ /* 0x000e260000000a00 */
[----:B------:R-:W-:-:S13]  /*1b70*/  ISETP.GE.U32.AND P0, PT, R20, R7, PT ;  /* 0x000000071400720c */ /* 0x000fda0003f06070 */
[----:B------:R-:W-:-:S05]  /*1b80*/  @P0 IMAD.IADD R20, R20, 0x1, -R7 ;  /* 0x0000000114140824 */ /* 0x000fca00078e0a07 */
[----:B------:R-:W-:Y:S01]  /*1b90*/  ISETP.GE.U32.AND P0, PT, R20, R7, PT ;  /* 0x000000071400720c */ /* 0x000fe20003f06070 */
[----:B0-----:R-:W-:-:S12]  /*1ba0*/  IMAD.WIDE.U32 R18, R3, 0x4, R4 ;  /* 0x0000000403127825 */ /* 0x001fd800078e0004 */
        /* <DEDUP_REMOVED lines=9> */
[----:B------:R-:W-:-:S05]  /*1c40*/  IMAD.MOV R22, RZ, RZ, -R13 ;  /* 0x000000ffff167224 */ /* 0x000fca00078e0a0d */
[----:B0-----:R-:W-:-:S07]  /*1c50*/  MOV R19, R22 ;  /* 0x0000001600137202 */ /* 0x001fce0000000f00 */
[----:B------:R-:W0:Y:S08]  /*1c60*/  @P0 I2F.U32.RP R21, R13 ;  /* 0x0000000d00150306 */ /* 0x000e300000209000 */
[----:B0-----:R-:W0:Y:S02]  /*1c70*/  @P0 MUFU.RCP R21, R21 ;  /* 0x0000001500150308 */ /* 0x001e240000001000 */
[----:B0-----:R-:W-:Y:S01]  /*1c80*/  @P0 IADD3 R16, PT, PT, R21, 0xffffffe, RZ ;  /* 0x0ffffffe15100810 */ /* 0x001fe20007ffe0ff */
[----:B---3--:R-:W-:-:S05]  /*1c90*/  IMAD.MOV R21, RZ, RZ, -R7 ;  /* 0x000000ffff157224 */ /* 0x008fca00078e0a07 */
[----:B------:R0:W1:Y:S02]  /*1ca0*/  @P0 F2I.FTZ.U32.TRUNC.NTZ R17, R16 ;  /* 0x0000001000110305 */ /* 0x000064000021f000 */
[----:B0-----:R-:W-:Y:S02]  /*1cb0*/  @P0 IMAD.MOV.U32 R16, RZ, RZ, RZ ;  /* 0x000000ffff100224 */ /* 0x001fe400078e00ff */
[----:B-1----:R-:W-:-:S04]  /*1cc0*/  @P0 IMAD R19, R19, R17, RZ ;  /* 0x0000001113130224 */ /* 0x002fc800078e02ff */
[----:B------:R-:W-:Y:S02]  /*1cd0*/  @P0 IMAD.HI.U32 R17, R17, R19, R16 ;  /* 0x0000001311110227 */ /* 0x000fe400078e0010 */
[----:B------:R-:W0:Y:S04]  /*1ce0*/  I2F.U32.RP R19, R7 ;  /* 0x0000000700137306 */ /* 0x000e280000209000 */
[----:B------:R-:W-:-:S05]  /*1cf0*/  @P0 IMAD.HI.U32 R12, R17, R0, RZ ;  /* 0x00000000110c0227 */ /* 0x000fca00078e00ff */
[----:B------:R-:W-:-:S05]  /*1d00*/  @P0 IADD3 R18, PT, PT, -R12, RZ, RZ ;  /* 0x000000ff0c120210 */ /* 0x000fca0007ffe1ff */
[----:B------:R-:W-:Y:S01]  /*1d10*/  @P0 IMAD R18, R13, R18, R0 ;  /* 0x000000120d120224 */ /* 0x000fe200078e0200 */
[----:B0-----:R-:W0:Y:S04]  /*1d20*/  MUFU.RCP R19, R19 ;  /* 0x0000001300137308 */ /* 0x001e280000001000 */
[----:B------:R-:W-:-:S04]  /*1d30*/  @P0 ISETP.GE.U32.AND P2, PT, R18, R13, PT ;  /* 0x0000000d1200020c */ /* 0x000fc80003f46070 */
[----:B------:R-:W-:Y:S02]  /*1d40*/  @P0 PLOP3.LUT P1, PT, P2, PT, PT, 0x80, 0x8 ;  /* 0x000000000008081c */ /* 0x000fe4000172f070 */
[----:B------:R-:W-:Y:S02]  /*1d50*/  PLOP3.LUT P2, PT, PT, PT, PT, 0x8, 0x80 ;  /* 0x000000000080781c */ /* 0x000fe40003f4e170 */
[----:B0-----:R-:W-:-:S09]  /*1d60*/  IADD3 R16, PT, PT, R19, 0xffffffe, RZ ;  /* 0x0ffffffe13107810 */ /* 0x001fd20007ffe0ff */
[----:B------:R-:W-:Y:S01]  /*1d70*/  @P1 IMAD.IADD R18, R18, 0x1, -R13 ;  /* 0x0000000112121824 */ /* 0x000fe200078e0a0d */
[----:B------:R0:W1:Y:S01]  /*1d80*/  F2I.FTZ.U32.TRUNC.NTZ R17, R16 ;  /* 0x0000001000117305 */ /* 0x000062000021f000 */
[----:B------:R-:W-:Y:S02]  /*1d90*/  @P1 IADD3 R12, PT, PT, R12, 0x1, RZ ;  /* 0x000000010c0c1810 */ /* 0x000fe40007ffe0ff */
[----:B------:R-:W-:Y:S02]  /*1da0*/  ISETP.NE.U32.AND P1, PT, R7, RZ, PT ;  /* 0x000000ff0700720c */ /* 0x000fe40003f25070 */
[----:B------:R-:W-:-:S04]  /*1db0*/  @P0 ISETP.GE.U32.AND P3, PT, R18, R13, PT ;  /* 0x0000000d1200020c */ /* 0x000fc80003f66070 */
[----:B------:R-:W-:Y:S01]  /*1dc0*/  @P0 PLOP3.LUT P2, PT, P3, PT, PT, 0x80, 0x8 ;  /* 0x000000000008081c */ /* 0x000fe20001f4f070 */
[----:B0-----:R-:W-:Y:S01]  /*1dd0*/  HFMA2 R16, -RZ, RZ, 0, 0 ;  /* 0x00000000ff107431 */ /* 0x001fe200000001ff */
[----:B------:R-:W-:Y:S01]  /*1de0*/  ISETP.NE.U32.OR P3, PT, R13, RZ, !P0 ;  /* 0x000000ff0d00720c */ /* 0x000fe20004765470 */
[----:B-1----:R-:W-:-:S04]  /*1df0*/  IMAD R19, R21, R17, RZ ;  /* 0x0000001115137224 */ /* 0x002fc800078e02ff */
[----:B------:R-:W-:Y:S01]  /*1e00*/  IMAD.HI.U32 R17, R17, R19, R16 ;  /* 0x0000001311117227 */ /* 0x000fe200078e0010 */
[----:B------:R-:W-:-:S05]  /*1e10*/  IADD3 R19, PT, PT, R3, -0x1, RZ ;  /* 0xffffffff03137810 */ /* 0x000fca0007ffe0ff */
[----:B------:R-:W-:Y:S02]  /*1e20*/  @P2 VIADD R12, R12, 0x1 ;  /* 0x000000010c0c2836 */ /* 0x000fe40000000000 */
[----:B------:R-:W-:Y:S01]  /*1e30*/  @!P3 LOP3.LUT R12, RZ, R13, RZ, 0x33, !PT ;  /* 0x0000000dff0cb212 */ /* 0x000fe200078e33ff */
[----:B------:R-:W-:-:S04]  /*1e40*/  IMAD.WIDE.U32 R18, R19, 0x4, R4 ;  /* 0x0000000413127825 */ /* 0x000fc800078e0004 */
        /* <DEDUP_REMOVED lines=17> */
[----:B0-----:R-:W-:-:S06]  /*1f60*/  IMAD.MOV.U32 R19, RZ, RZ, R22 ;  /* 0x000000ffff137224 */ /* 0x001fcc00078e0016 */
[----:B------:R-:W0:Y:S08]  /*1f70*/  @P0 I2F.U32.RP R21, R15 ;  /* 0x0000000f00150306 */ /* 0x000e300000209000 */
[----:B0-----:R-:W0:Y:S02]  /*1f80*/  @P0 MUFU.RCP R21, R21 ;  /* 0x0000001500150308 */ /* 0x001e240000001000 */
[----:B0-----:R-:W-:Y:S01]  /*1f90*/  @P0 VIADD R16, R21, 0xffffffe ;  /* 0x0ffffffe15100836 */ /* 0x001fe20000000000 */
[----:B---3--:R-:W-:-:S05]  /*1fa0*/  IADD3 R21, PT, PT, RZ, -R7, RZ ;  /* 0x80000007ff157210 */ /* 0x008fca0007ffe0ff */
[----:B------:R0:W1:Y:S02]  /*1fb0*/  @P0 F2I.FTZ.U32.TRUNC.NTZ R17, R16 ;  /* 0x0000001000110305 */ /* 0x000064000021f000 */
[----:B0-----:R-:W-:Y:S01]  /*1fc0*/  @P0 MOV R16, RZ ;  /* 0x000000ff00100202 */ /* 0x001fe20000000f00 */
[----:B-1----:R-:W-:-:S04]  /*1fd0*/  @P0 IMAD R19, R19, R17, RZ ;  /* 0x0000001113130224 */ /* 0x002fc800078e02ff */
[----:B------:R-:W-:Y:S02]  /*1fe0*/  @P0 IMAD.HI.U32 R17, R17, R19, R16 ;  /* 0x0000001311110227 */ /* 0x000fe400078e0010 */
[----:B------:R-:W0:Y:S04]  /*1ff0*/  I2F.U32.RP R19, R7 ;  /* 0x0000000700137306 */ /* 0x000e280000209000 */
[----:B------:R-:W-:-:S04]  /*2000*/  @P0 IMAD.HI.U32 R14, R17, R0, RZ ;  /* 0x00000000110e0227 */ /* 0x000fc800078e00ff */
[----:B------:R-:W-:-:S04]  /*2010*/  @P0 IMAD.MOV R18, RZ, RZ, -R14 ;  /* 0x000000ffff120224 */ /* 0x000fc800078e0a0e */
[----:B------:R-:W-:Y:S01]  /*2020*/  @P0 IMAD R18, R15, R18, R0 ;  /* 0x000000120f120224 */ /* 0x000fe200078e0200 */
[----:B0-----:R-:W0:Y:S04]  /*2030*/  MUFU.RCP R19, R19 ;  /* 0x0000001300137308 */ /* 0x001e280000001000 */
[----:B------:R-:W-:-:S04]  /*2040*/  @P0 ISETP.GE.U32.AND P2, PT, R18, R15, PT ;  /* 0x0000000f1200020c */ /* 0x000fc80003f46070 */
[----:B------:R-:W-:Y:S02]  /*2050*/  @P0 PLOP3.LUT P1, PT, P2, PT, PT, 0x80, 0x8 ;  /* 0x000000000008081c */ /* 0x000fe4000172f070 */
[----:B------:R-:W-:Y:S01]  /*2060*/  PLOP3.LUT P2, PT, PT, PT, PT, 0x8, 0x80 ;  /* 0x000000000080781c */ /* 0x000fe20003f4e170 */
[----:B0-----:R-:W-:-:S10]  /*2070*/  VIADD R16, R19, 0xffffffe ;  /* 0x0ffffffe13107836 */ /* 0x001fd40000000000 */
[----:B------:R-:W-:Y:S01]  /*2080*/  @P1 IADD3 R18, PT, PT, -R15, R18, RZ ;  /* 0x000000120f121210 */ /* 0x000fe20007ffe1ff */
[----:B------:R-:W-:Y:S01]  /*2090*/  @P1 VIADD R14, R14, 0x1 ;  /* 0x000000010e0e1836 */ /* 0x000fe20000000000 */
[----:B------:R0:W1:Y:S01]  /*20a0*/  F2I.FTZ.U32.TRUNC.NTZ R17, R16 ;  /* 0x0000001000117305 */ /* 0x000062000021f000 */
[----:B------:R-:W-:Y:S02]  /*20b0*/  ISETP.NE.U32.AND P1, PT, R7, RZ, PT ;  /* 0x000000ff0700720c */ /* 0x000fe40003f25070 */
[----:B------:R-:W-:-:S04]  /*20c0*/  @P0 ISETP.GE.U32.AND P3, PT, R18, R15, PT ;  /* 0x0000000f1200020c */ /* 0x000fc80003f66070 */
[----:B------:R-:W-:Y:S02]  /*20d0*/  @P0 PLOP3.LUT P2, PT, P3, PT, PT, 0x80, 0x8 ;  /* 0x000000000008081c */ /* 0x000fe40001f4f070 */
[----:B------:R-:W-:Y:S01]  /*20e0*/  ISETP.NE.U32.OR P3, PT, R15, RZ, !P0 ;  /* 0x000000ff0f00720c */ /* 0x000fe20004765470 */
[----:B0-----:R-:W-:Y:S02]  /*20f0*/  IMAD.MOV.U32 R16, RZ, RZ, RZ ;  /* 0x000000ffff107224 */ /* 0x001fe400078e00ff */
[----:B-1----:R-:W-:-:S04]  /*2100*/  IMAD R19, R21, R17, RZ ;  /* 0x0000001115137224 */ /* 0x002fc800078e02ff */
[----:B------:R-:W-:-:S04]  /*2110*/  IMAD.HI.U32 R17, R17, R19, R16 ;  /* 0x0000001311117227 */ /* 0x000fc800078e0010 */
        /* <DEDUP_REMOVED lines=19> */
[----:B------:R-:W-:-:S05]  /*2250*/  IADD3 R3, PT, PT, R3, -0x3, RZ ;  /* 0xfffffffd03037810 */ /* 0x000fca0007ffe0ff */
[----:B------:R-:W-:Y:S01]  /*2260*/  IMAD.WIDE.U32 R4, R3, 0x4, R4 ;  /* 0x0000000403047825 */ /* 0x000fe200078e0004 */
[----:B--2---:R-:W-:-:S03]  /*2270*/  ISETP.NE.AND P0, PT, R13, RZ, PT ;  /* 0x000000ff0d00720c */ /* 0x004fc60003f05270 */
[----:B------:R-:W-:-:S05]  /*2280*/  IMAD.MOV R20, RZ, RZ, -R13 ;  /* 0x000000ffff147224 */ /* 0x000fca00078e0a0d */
[----:B0-----:R-:W-:Y:S01]  /*2290*/  MOV R15, R20 ;  /* 0x00000014000f7202 */ /* 0x001fe20000000f00 */
[----:B---3--:R-:W0:Y:S08]  /*22a0*/  I2F.U32.RP R18, R7 ;  /* 0x0000000700127306 */ /* 0x008e300000209000 */
[----:B------:R-:W1:Y:S08]  /*22b0*/  @P0 I2F.U32.RP R19, R13 ;  /* 0x0000000d00130306 */ /* 0x000e700000209000 */
[----:B0-----:R-:W0:Y:S08]  /*22c0*/  MUFU.RCP R18, R18 ;  /* 0x0000001200127308 */ /* 0x001e300000001000 */
[----:B-1----:R-:W1:Y:S01]  /*22d0*/  @P0 MUFU.RCP R19, R19 ;  /* 0x0000001300130308 */ /* 0x002e620000001000 */
[----:B0-----:R-:W-:-:S02]  /*22e0*/  IADD3 R14, PT, PT, R18, 0xffffffe, RZ ;  /* 0x0ffffffe120e7810 */ /* 0x001fc40007ffe0ff */
[----:B-1----:R-:W-:Y:S01]  /*22f0*/  @P0 IADD3 R16, PT, PT, R19, 0xffffffe, RZ ;  /* 0x0ffffffe13100810 */ /* 0x002fe20007ffe0ff */
[----:B------:R-:W-:-:S04]  /*2300*/  IMAD.MOV R19, RZ, RZ, -R7 ;  /* 0x000000ffff137224 */ /* 0x000fc800078e0a07 */
[----:B------:R0:W1:Y:S02]  /*2310*/  @P0 F2I.FTZ.U32.TRUNC.NTZ R17, R16 ;  /* 0x0000001000110305 */ /* 0x000064000021f000 */
[----:B0-----:R-:W-:Y:S02]  /*2320*/  @P0 IMAD.MOV.U32 R16, RZ, RZ, RZ ;  /* 0x000000ffff100224 */ /* 0x001fe400078e00ff */
[----:B-1----:R-:W-:-:S04]  /*2330*/  @P0 IMAD R15, R15, R17, RZ ;  /* 0x000000110f0f0224 */ /* 0x002fc800078e02ff */
[----:B------:R-:W-:Y:S02]  /*2340*/  @P0 IMAD.HI.U32 R17, R17, R15, R16 ;  /* 0x0000000f11110227 */ /* 0x000fe400078e0010 */
[----:B------:R0:W1:Y:S04]  /*2350*/  F2I.FTZ.U32.TRUNC.NTZ R15, R14 ;  /* 0x0000000e000f7305 */ /* 0x000068000021f000 */
[----:B------:R-:W-:-:S05]  /*2360*/  @P0 IMAD.HI.U32 R17, R17, R0, RZ ;  /* 0x0000000011110227 */ /* 0x000fca00078e00ff */
[----:B------:R-:W-:Y:S01]  /*2370*/  @P0 IADD3 R12, PT, PT, -R17, RZ, RZ ;  /* 0x000000ff110c0210 */ /* 0x000fe20007ffe1ff */
[----:B0-----:R-:W-:-:S04]  /*2380*/  HFMA2 R14, -RZ, RZ, 0, 0 ;  /* 0x00000000ff0e7431 */ /* 0x001fc800000001ff */
[----:B------:R-:W-:Y:S02]  /*2390*/  @P0 IMAD R12, R13, R12, R0 ;  /* 0x0000000c0d0c0224 */ /* 0x000fe400078e0200 */
[----:B-1----:R-:W-:-:S03]  /*23a0*/  IMAD R19, R19, R15, RZ ;  /* 0x0000000f13137224 */ /* 0x002fc600078e02ff */
[----:B------:R-:W-:Y:S01]  /*23b0*/  @P0 ISETP.GE.U32.AND P2, PT, R12, R13, PT ;  /* 0x0000000d0c00020c */ /* 0x000fe20003f46070 */
[----:B------:R-:W-:-:S03]  /*23c0*/  IMAD.HI.U32 R15, R15, R19, R14 ;  /* 0x000000130f0f7227 */ /* 0x000fc600078e000e */
[----:B------:R-:W-:Y:S02]  /*23d0*/  @P0 PLOP3.LUT P1, PT, P2, PT, PT, 0x80, 0x8 ;  /* 0x000000000008081c */ /* 0x000fe4000172f070 */
[----:B------:R-:W-:-:S11]  /*23e0*/  PLOP3.LUT P2, PT, PT, PT, PT, 0x8, 0x80 ;  /* 0x000000000080781c */ /* 0x000fd60003f4e170 */
        /* <DEDUP_REMOVED lines=18> */
[----:B------:R-:W2:Y:S02]  /*2510*/  LDG.E R11, desc[UR4][R10.64] ;  /* 0x000000040a0b7981 */ /* 0x000ea4000c1e1900 */
        /* <DEDUP_REMOVED lines=21> */
.L_x_3580:
[----:B------:R-:W-:-:S07]  /*2670*/  IADD3 R9, PT, PT, R9, -0x4, RZ ;  /* 0xfffffffc09097810 */ /* 0x000fce0007ffe0ff */
.L_x_3579:
[----:B------:R-:W-:-:S13]  /*2680*/  ISETP.NE.AND P0, PT, R8, RZ, PT ;  /* 0x000000ff0800720c */ /* 0x000fda0003f05270 */
[----:B------:R-:W-:Y:S05]  /*2690*/  @!P0 EXIT ;  /* 0x000000000000894d */ /* 0x000fea0003800000 */
[----:B------:R-:W-:-:S13]  /*26a0*/  ISETP.NE.AND P0, PT, R8, 0x1, PT ;  /* 0x000000010800780c */ /* 0x000fda0003f05270 */
        /* <DEDUP_REMOVED lines=35> */
[----:B---3--:R-:W0:Y:S01]  /*28e0*/  I2F.U32.RP R12, R7 ;  /* 0x00000007000c7306 */ /* 0x008e220000209000 */
[----:B------:R-:W-:-:S07]  /*28f0*/  IMAD.MOV R19, RZ, RZ, -R7 ;  /* 0x000000ffff137224 */ /* 0x000fce00078e0a07 */
[----:B------:R-:W1:Y:S08]  /*2900*/  @P0 I2F.U32.RP R8, R13 ;  /* 0x0000000d00080306 */ /* 0x000e700000209000 */
[----:B0-----:R-:W-:Y:S08]  /*2910*/  MUFU.RCP R12, R12 ;  /* 0x0000000c000c7308 */ /* 0x001ff00000001000 */
[----:B-1----:R-:W0:Y:S02]  /*2920*/  @P0 MUFU.RCP R8, R8 ;  /* 0x0000000800080308 */ /* 0x002e240000001000 */
[----:B0-----:R-:W-:-:S06]  /*2930*/  @P0 IADD3 R16, PT, PT, R8, 0xffffffe, RZ ;  /* 0x0ffffffe08100810 */ /* 0x001fcc0007ffe0ff */
[----:B------:R0:W1:Y:S02]  /*2940*/  @P0 F2I.FTZ.U32.TRUNC.NTZ R17, R16 ;  /* 0x0000001000110305 */ /* 0x000064000021f000 */
[----:B0-----:R-:W-:Y:S02]  /*2950*/  @P0 IMAD.MOV.U32 R16, RZ, RZ, RZ ;  /* 0x000000ffff100224 */ /* 0x001fe400078e00ff */
[----:B-1----:R-:W-:-:S04]  /*2960*/  @P0 IMAD R15, R15, R17, RZ ;  /* 0x000000110f0f0224 */ /* 0x002fc800078e02ff */
[----:B------:R-:W-:-:S06]  /*2970*/  @P0 IMAD.HI.U32 R17, R17, R15, R16 ;  /* 0x0000000f11110227 */ /* 0x000fcc00078e0010 */
[----:B------:R-:W-:-:S05]  /*2980*/  @P0 IMAD.HI.U32 R17, R17, R0, RZ ;  /* 0x0000000011110227 */ /* 0x000fca00078e00ff */
[----:B------:R-:W-:-:S05]  /*2990*/  @P0 IADD3 R14, PT, PT, -R17, RZ, RZ ;  /* 0x000000ff110e0210 */ /* 0x000fca0007ffe1ff */
[----:B------:R-:W-:Y:S01]  /*29a0*/  @P0 IMAD R8, R13, R14, R0 ;  /* 0x0000000e0d080224 */ /* 0x000fe200078e0200 */
[----:B------:R-:W-:-:S04]  /*29b0*/  IADD3 R14, PT, PT, R12, 0xffffffe, RZ ;  /* 0x0ffffffe0c0e7810 */ /* 0x000fc80007ffe0ff */
[----:B------:R-:W-:Y:S01]  /*29c0*/  @P0 ISETP.GE.U32.AND P2, PT, R8, R13, PT ;  /* 0x0000000d0800020c */ /* 0x000fe20003f46070 */
[----:B------:R0:W1:Y:S03]  /*29d0*/  F2I.FTZ.U32.TRUNC.NTZ R15, R14 ;  /* 0x0000000e000f7305 */ /* 0x000066000021f000 */
[----:B------:R-:W-:Y:S02]  /*29e0*/  @P0 PLOP3.LUT P1, PT, P2, PT, PT, 0x80, 0x8 ;  /* 0x000000000008081c */ /* 0x000fe4000172f070 */
[----:B------:R-:W-:Y:S01]  /*29f0*/  PLOP3.LUT P2, PT, PT, PT, PT, 0x8, 0x80 ;  /* 0x000000000080781c */ /* 0x000fe20003f4e170 */
[----:B0-----:R-:W-:Y:S02]  /*2a00*/  HFMA2 R14, -RZ, RZ, 0, 0 ;  /* 0x00000000ff0e7431 */ /* 0x001fe400000001ff */
[----:B-1----:R-:W-:-:S08]  /*2a10*/  IMAD R19, R19, R15, RZ ;  /* 0x0000000f13137224 */ /* 0x002fd000078e02ff */
[----:B------:R-:W-:Y:S01]  /*2a20*/  @P1 IADD3 R17, PT, PT, R17, 0x1, RZ ;  /* 0x0000000111111810 */ /* 0x000fe20007ffe0ff */
[----:B------:R-:W-:Y:S01]  /*2a30*/  @P1 IMAD.IADD R8, R8, 0x1, -R13 ;  /* 0x0000000108081824 */ /* 0x000fe200078e0a0d */
[----:B------:R-:W-:Y:S01]  /*2a40*/  ISETP.NE.U32.AND P1, PT, R7, RZ, PT ;  /* 0x000000ff0700720c */ /* 0x000fe20003f25070 */
[----:B------:R-:W-:-:S03]  /*2a50*/  IMAD.HI.U32 R15, R15, R19, R14 ;  /* 0x000000130f0f7227 */ /* 0x000fc600078e000e */
        /* <DEDUP_REMOVED lines=37> */
.L_x_3582:
[----:B------:R-:W-:-:S07]  /*2cb0*/  IADD3 R9, PT, PT, R9, -0x2, RZ ;  /* 0xfffffffe09097810 */ /* 0x000fce0007ffe0ff */
.L_x_3581:
[----:B------:R-:W-:-:S04]  /*2cc0*/  LOP3.LUT R3, R2, 0x1, RZ, 0xc0, !PT ;  /* 0x0000000102037812 */ /* 0x000fc800078ec0ff */
[----:B------:R-:W-:-:S13]  /*2cd0*/  ISETP.NE.U32.AND P0, PT, R3, 0x1, PT ;  /* 0x000000010300780c */ /* 0x000fda0003f05070 */
[----:B------:R-:W-:Y:S05]  /*2ce0*/  @P0 EXIT ;  /* 0x000000000000094d */ /* 0x000fea0003800000 */
[----:B------:R-:W0:Y:S02]  /*2cf0*/  LDC.64 R4, c[0x0][0x390] ;  /* 0x0000e400ff047b82 */ /* 0x000e240000000a00 */
[----:B0-----:R-:W-:-:S05]  /*2d00*/  IMAD.WIDE.U32 R4, R9, 0x4, R4 ;  /* 0x0000000409047825 */ /* 0x001fca00078e0004 */
[----:B------:R0:W2:Y:S02]  /*2d10*/  LDG.E R7, desc[UR4][R4.64] ;  /* 0x0000000404077981 */ /* 0x0000a4000c1e1900 */
[----:B0-----:R-:W0:Y:S01]  /*2d20*/  LDC.64 R4, c[0x0][0x3a0] ;  /* 0x0000e800ff047b82 */ /* 0x001e220000000a00 */
[----:B--2---:R-:W1:Y:S01]  /*2d30*/  I2F.U32.RP R3, R7 ;  /* 0x0000000700037306 */ /* 0x004e620000209000 */
[----:B------:R-:W-:Y:S02]  /*2d40*/  IADD3 R13, PT, PT, RZ, -R7, RZ ;  /* 0x80000007ff0d7210 */ /* 0x000fe40007ffe0ff */
[----:B------:R-:W-:-:S05]  /*2d50*/  ISETP.NE.U32.AND P1, PT, R7, RZ, PT ;  /* 0x000000ff0700720c */ /* 0x000fca0003f25070 */
[----:B-1----:R-:W1:Y:S02]  /*2d60*/  MUFU.RCP R3, R3 ;  /* 0x0000000300037308 */ /* 0x002e640000001000 */
[----:B-1----:R-:W-:Y:S02]  /*2d70*/  VIADD R10, R3, 0xffffffe ;  /* 0x0ffffffe030a7836 */ /* 0x002fe40000000000 */
[----:B------:R-:W-:-:S04]  /*2d80*/  IMAD R3, R6, R2, R9 ;  /* 0x0000000206037224 */ /* 0x000fc800078e0209 */
[----:B------:R1:W2:Y:S01]  /*2d90*/  F2I.FTZ.U32.TRUNC.NTZ R11, R10 ;  /* 0x0000000a000b7305 */ /* 0x0002a2000021f000 */
[----:B0-----:R-:W-:-:S04]  /*2da0*/  IMAD.WIDE.U32 R2, R3, 0x4, R4 ;  /* 0x0000000403027825 */ /* 0x001fc800078e0004 */
[----:B-1----:R-:W-:Y:S02]  /*2db0*/  IMAD.MOV.U32 R10, RZ, RZ, RZ ;  /* 0x000000ffff0a7224 */ /* 0x002fe400078e00ff */
[----:B--2---:R-:W-:-:S04]  /*2dc0*/  IMAD R13, R13, R11, RZ ;  /* 0x0000000b0d0d7224 */ /* 0x004fc800078e02ff */
[----:B------:R-:W-:-:S06]  /*2dd0*/  IMAD.HI.U32 R11, R11, R13, R10 ;  /* 0x0000000d0b0b7227 */ /* 0x000fcc00078e000a */
[----:B-----5:R-:W-:-:S05]  /*2de0*/  IMAD.HI.U32 R11, R11, R0, RZ ;  /* 0x000000000b0b7227 */ /* 0x020fca00078e00ff */
[----:B------:R-:W-:-:S05]  /*2df0*/  IADD3 R11, PT, PT, -R11, RZ, RZ ;  /* 0x000000ff0b0b7210 */ /* 0x000fca0007ffe1ff */
[----:B------:R-:W-:-:S05]  /*2e00*/  IMAD R0, R7, R11, R0 ;  /* 0x0000000b07007224 */ /* 0x000fca00078e0200 */
[----:B------:R-:W-:-:S13]  /*2e10*/  ISETP.GE.U32.AND P0, PT, R0, R7, PT ;  /* 0x000000070000720c */ /* 0x000fda0003f06070 */
[----:B------:R-:W-:-:S05]  /*2e20*/  @P0 IMAD.IADD R0, R0, 0x1, -R7 ;  /* 0x0000000100000824 */ /* 0x000fca00078e0a07 */
[----:B------:R-:W-:-:S13]  /*2e30*/  ISETP.GE.U32.AND P0, PT, R0, R7, PT ;  /* 0x000000070000720c */ /* 0x000fda0003f06070 */
[----:B------:R-:W-:Y:S02]  /*2e40*/  @P0 IADD3 R0, PT, PT, -R7, R0, RZ ;  /* 0x0000000007000210 */ /* 0x000fe40007ffe1ff */
[----:B------:R-:W-:-:S05]  /*2e50*/  @!P1 LOP3.LUT R0, RZ, R7, RZ, 0x33, !PT ;  /* 0x00000007ff009212 */ /* 0x000fca00078e33ff */
[----:B------:R-:W-:Y:S01]  /*2e60*/  STG.E desc[UR4][R2.64], R0 ;  /* 0x0000000002007986 */ /* 0x000fe2000c101904 */
[----:B------:R-:W-:Y:S05]  /*2e70*/  EXIT ;  /* 0x000000000000794d */ /* 0x000fea0003800000 */
.L_x_3583:
        /* <DEDUP_REMOVED lines=16> */
.L_x_3714:


//--------------------- .nv.shared._ZN3cub18CUB_300001_SM_10006detail6reduce18DeviceReduceKernelINS2_10policy_hubIjjN4cuda3std3__44plusIvEEE10Policy1000EN6thrust24THRUST_300001_SM_1000_NS18transform_iteratorI9NonZeroOpIsEPKsNSD_11use_defaultESJ_EEjS9_jNS7_10__identityEEEvT0_PT3_T1_NS0_13GridEvenShareISP_EET2_T4_ --------------------------
	.section	.nv.shared._ZN3cub18CUB_300001_SM_10006detail6reduce18DeviceReduceKernelINS2_10policy_hubIjjN4cuda3std3__44plusIvEEE10Policy1000EN6thrust24THRUST_300001_SM_1000_NS18transform_iteratorI9NonZeroOpIsEPKsNSD_11use_defaultESJ_EEjS9_jNS7_10__identityEEEvT0_PT3_T1_NS0_13GridEvenShareISP_EET2_T4_,"aw",@nobits
	.sectionflags	@""
	.align	4
.nv.shared._ZN3cub18CUB_300001_SM_10006detail6reduce18DeviceReduceKernelINS2_10policy_hubIjjN4cuda3std3__44plusIvEEE10Policy1000EN6thrust24THRUST_300001_SM_1000_NS18transform_iteratorI9NonZeroOpIsEPKsNSD_11use_defaultESJ_EEjS9_jNS7_10__identityEEEvT0_PT3_T1_NS0_13GridEvenShareISP_EET2_T4_:
	.zero		1068


//--------------------- .nv.shared.reserved.0     --------------------------
	.section	.nv.shared.reserved.0,"aw",@nobits
	.weak		__nv_reservedSMEM_offset_0_alias
	.size		__nv_reservedSMEM_offset_0_alias, 0, 64
	.other		__nv_reservedSMEM_offset_0_alias,@"STO_CUDA_RESERVED_SHARED STV_DEFAULT"
__nv_reservedSMEM_offset_0_alias:
	.zero		0
	.zero		64


//--------------------- .nv.global                --------------------------
	.section	.nv.global,"aw",@nobits
.nv.global:
	.type		_ZN34_INTERNAL_57461152_4_k_cu_27de4c476thrust24THRUST_300001_SM_1000_NS12placeholders2_5E,@object
	.size		_ZN34_INTERNAL_57461152_4_k_cu_27de4c476thrust24THRUST_300001_SM_1000_NS12placeholders2_5E,(_ZN34_INTERNAL_57461152_4_k_cu_27de4c474cuda3std3__45__cpo6cbeginE - _ZN34_INTERNAL_57461152_4_k_cu_27de4c476thrust24THRUST_300001_SM_1000_NS12placeholders2_5E)
_ZN34_INTERNAL_57461152_4_k_cu_27de4c476thrust24THRUST_300001_SM_1000_NS12placeholders2_5E:
	.zero		1
	.type		_ZN34_INTERNAL_57461152_4_k_cu_27de4c474cuda3std3__45__cpo6cbeginE,@object
	.size		_ZN34_INTERNAL_57461152_4_k_cu_27de4c474cuda3std3__45__cpo6cbeginE,(_ZN34_INTERNAL_57461152_4_k_cu_27de4c474cuda3std6ranges3__45__cpo6cbeginE - _ZN34_INTERNAL_57461152_4_k_cu_27de4c474cuda3std3__45__cpo6cbeginE)
_ZN34_INTERNAL_57461152_4_k_cu_27de4c474cuda3std3__45__cpo6cbeginE:
	.zero		1
	.type		_ZN34_INTERNAL_57461152_4_k_cu_27de4c474cuda3std6ranges3__45__cpo6cbeginE,@object
	.size		_ZN34_INTERNAL_57461152_4_k_cu_27de4c474cuda3std6ranges3__45__cpo6cbeginE,(_ZN34_INTERNAL_57461152_4_k_cu_27de4c474cuda3std3__48in_placeE - _ZN34_INTERNAL_57461152_4_k_cu_27de4c474cuda3std6ranges3__45__cpo6cbeginE)
_ZN34_INTERNAL_57461152_4_k_cu_27de4c474cuda3std6ranges3__45__cpo6cbeginE:
	.zero		1
	.type		_ZN34_INTERNAL_57461152_4_k_cu_27de4c474cuda3std3__48in_placeE,@object
	.size		_ZN34_INTERNAL_57461152_4_k_cu_27de4c474cuda3std3__48in_placeE,(_ZN34_INTERNAL_57461152_4_k_cu_27de4c474cuda3std6ranges3__45__cpo4sizeE - _ZN34_INTERNAL_57461152_4_k_cu_27de4c474cuda3std3__48in_placeE)
_ZN34_INTERNAL_57461152_4_k_cu_27de4c474cuda3std3__48in_placeE:
	.zero		1
	.type		_ZN34_INTERNAL_57461152_4_k_cu_27de4c474cuda3std6ranges3__45__cpo4sizeE,@object
	.size		_ZN34_INTERNAL_57461152_4_k_cu_27de4c474cuda3std6ranges3__45__cpo4sizeE,(_ZN34_INTERNAL_57461152_4_k_cu_27de4c476thrust24THRUST_300001_SM_1000_NS12placeholders2_9E - _ZN34_INTERNAL_57461152_4_k_cu_27de4c474cuda3std6ranges3__45__cpo4sizeE)
_ZN34_INTERNAL_57461152_4_k_cu_27de4c474cuda3std6ranges3__45__cpo4sizeE:
	.zero		1
	.type		_ZN34_INTERNAL_57461152_4_k_cu_27de4c476thrust24THRUST_300001_SM_1000_NS12placeholders2_9E,@object
	.size		_ZN34_INTERNAL_57461152_4_k_cu_27de4c476thrust24THRUST_300001_SM_1000_NS12placeholders2_9E,(_ZN34_INTERNAL_57461152_4_k_cu_27de4c474cuda3std3__45__cpo7crbeginE - _ZN34_INTERNAL_57461152_4_k_cu_27de4c476thrust24THRUST_300001_SM_1000_NS12placeholders2_9E)
_ZN34_INTERNAL_57461152_4_k_cu_27de4c476thrust24THRUST_300001_SM_1000_NS12placeholders2_9E:
	.zero		1
	.type		_ZN34_INTERNAL_57461152_4_k_cu_27de4c474cuda3std3__45__cpo7crbeginE,@object
	.size		_ZN34_INTERNAL_57461152_4_k_cu_27de4c474cuda3std3__45__cpo7crbeginE,(_ZN34_INTERNAL_57461152_4_k_cu_27de4c474cuda3std6ranges3__45__cpo4nextE - _ZN34_INTERNAL_57461152_4_k_cu_27de4c474cuda3std3__45__cpo7crbeginE)
_ZN34_INTERNAL_57461152_4_k_cu_27de4c474cuda3std3__45__cpo7crbeginE:
	.zero		1
	.type		_ZN34_INTERNAL_57461152_4_k_cu_27de4c474cuda3std6ranges3__45__cpo4nextE,@object
	.size		_ZN34_INTERNAL_57461152_4_k_cu_27de4c474cuda3std6ranges3__45__cpo4nextE,(_ZN34_INTERNAL_57461152_4_k_cu_27de4c474cuda3std6ranges3__45__cpo4swapE - _ZN34_INTERNAL_57461152_4_k_cu_27de4c474cuda3std6ranges3__45__cpo4nextE)
_ZN34_INTERNAL_57461152_4_k_cu_27de4c474cuda3std6ranges3__45__cpo4nextE:
	.zero		1
	.type		_ZN34_INTERNAL_57461152_4_k_cu_27de4c474cuda3std6ranges3__45__cpo4swapE,@object
	.size		_ZN34_INTERNAL_57461152_4_k_cu_27de4c474cuda3std6ranges3__45__cpo4swapE,(_ZN34_INTERNAL_57461152_4_k_cu_27de4c476thrust24THRUST_300001_SM_1000_NS12placeholders2_1E - _ZN34_INTERNAL_57461152_4_k_cu_27de4c474cuda3std6ranges3__45__cpo4swapE)
_ZN34_INTERNAL_57461152_4_k_cu_27de4c474cuda3std6ranges3__45__cpo4swapE:
	.zero		1
	.type		_ZN34_INTERNAL_57461152_4_k_cu_27de4c476thrust24THRUST_300001_SM_1000_NS12placeholders2_1E,@object
	.size		_ZN34_INTERNAL_57461152_4_k_cu_27de4c476thrust24THRUST_300001_SM_1000_NS12placeholders2_1E,(_ZN34_INTERNAL_57461152_4_k_cu_27de4c476thrust24THRUST_300001_SM_1000_NS12placeholders2_3E - _ZN34_INTERNAL_57461152_4_k_cu_27de4c476thrust24THRUST_300001_SM_1000_NS12placeholders2_1E)
_ZN34_INTERNAL_57461152_4_k_cu_27de4c476thrust24THRUST_300001_SM_1000_NS12placeholders2_1E:
	.zero		1
	.type		_ZN34_INTERNAL_57461152_4_k_cu_27de4c476thrust24THRUST_300001_SM_1000_NS12placeholders2_3E,@object
	.size		_ZN34_INTERNAL_57461152_4_k_cu_27de4c476thrust24THRUST_300001_SM_1000_NS12placeholders2_3E,(_ZN34_INTERNAL_57461152_4_k_cu_27de4c474cuda3std3__45__cpo5beginE - _ZN34_INTERNAL_57461152_4_k_cu_27de4c476thrust24THRUST_300001_SM_1000_NS12placeholders2_3E)
_ZN34_INTERNAL_57461152_4_k_cu_27de4c476thrust24THRUST_300001_SM_1000_NS12placeholders2_3E:
	.zero		1
	.type		_ZN34_INTERNAL_57461152_4_k_cu_27de4c474cuda3std3__45__cpo5beginE,@object
	.size		_ZN34_INTERNAL_57461152_4_k_cu_27de4c474cuda3std3__45__cpo5beginE,(_ZN34_INTERNAL_57461152_4_k_cu_27de4c474cuda3std6ranges3__45__cpo5beginE - _ZN34_INTERNAL_57461152_4_k_cu_27de4c474cuda3std3__45__cpo5beginE)
_ZN34_INTERNAL_57461152_4_k_cu_27de4c474cuda3std3__45__cpo5beginE:
	.zero		1
	.type		_ZN34_INTERNAL_57461152_4_k_cu_27de4c474cuda3std6ranges3__45__cpo5beginE,@object
	.size		_ZN34_INTERNAL_57461152_4_k_cu_27de4c474cuda3std6ranges3__45__cpo5beginE,(_ZN34_INTERNAL_57461152_4_k_cu_27de4c474cuda3std3__436_GLOBAL__N__57461152_4_k_cu_27de4c476ignoreE - _ZN34_INTERNAL_57461152_4_k_cu_27de4c474cuda3std6ranges3__45__cpo5beginE)
_ZN34_INTERNAL_57461152_4_k_cu_27de4c474cuda3std6ranges3__45__cpo5beginE:
	.zero		1
	.type		_ZN34_INTERNAL_57461152_4_k_cu_27de4c474cuda3std3__436_GLOBAL__N__57461152_4_k_cu_27de4c476ignoreE,@object
	.size		_ZN34_INTERNAL_57461152_4_k_cu_27de4c474cuda3std3__436_GLOBAL__N__57461152_4_k_cu_27de4c476ignoreE,(_ZN34_INTERNAL_57461152_4_k_cu_27de4c474cuda3std6ranges3__45__cpo4dataE - _ZN34_INTERNAL_57461152_4_k_cu_27de4c474cuda3std3__436_GLOBAL__N__57461152_4_k_cu_27de4c476ignoreE)
_ZN34_INTERNAL_57461152_4_k_cu_27de4c474cuda3std3__436_GLOBAL__N__57461152_4_k_cu_27de4c476ignoreE:
	.zero		1
	.type		_ZN34_INTERNAL_57461152_4_k_cu_27de4c474cuda3std6ranges3__45__cpo4dataE,@object
	.size		_ZN34_INTERNAL_57461152_4_k_cu_27de4c474cuda3std6ranges3__45__cpo4dataE,(_ZN34_INTERNAL_57461152_4_k_cu_27de4c476thrust24THRUST_300001_SM_1000_NS12placeholders2_7E - _ZN34_INTERNAL_57461152_4_k_cu_27de4c474cuda3std6ranges3__45__cpo4dataE)
_ZN34_INTERNAL_57461152_4_k_cu_27de4c474cuda3std6ranges3__45__cpo4dataE:
	.zero		1
	.type		_ZN34_INTERNAL_57461152_4_k_cu_27de4c476thrust24THRUST_300001_SM_1000_NS12placeholders2_7E,@object
	.size		_ZN34_INTERNAL_57461152_4_k_cu_27de4c476thrust24THRUST_300001_SM_1000_NS12placeholders2_7E,(_ZN34_INTERNAL_57461152_4_k_cu_27de4c474cuda3std3__45__cpo6rbeginE - _ZN34_INTERNAL_57461152_4_k_cu_27de4c476thrust24THRUST_300001_SM_1000_NS12placeholders2_7E)
_ZN34_INTERNAL_57461152_4_k_cu_27de4c476thrust24THRUST_300001_SM_1000_NS12placeholders2_7E:
	.zero		1
	.type		_ZN34_INTERNAL_57461152_4_k_cu_27de4c474cuda3std3__45__cpo6rbeginE,@object
	.size		_ZN34_INTERNAL_57461152_4_k_cu_27de4c474cuda3std3__45__cpo6rbeginE,(_ZN34_INTERNAL_57461152_4_k_cu_27de4c474cuda3std6ranges3__45__cpo7advanceE - _ZN34_INTERNAL_57461152_4_k_cu_27de4c474cuda3std3__45__cpo6rbeginE)
_ZN34_INTERNAL_57461152_4_k_cu_27de4c474cuda3std3__45__cpo6rbeginE:
	.zero		1
	.type		_ZN34_INTERNAL_57461152_4_k_cu_27de4c474cuda3std6ranges3__45__cpo7advanceE,@object
	.size		_ZN34_INTERNAL_57461152_4_k_cu_27de4c474cuda3std6ranges3__45__cpo7advanceE,(_ZN34_INTERNAL_57461152_4_k_cu_27de4c474cuda3std3__47nulloptE - _ZN34_INTERNAL_57461152_4_k_cu_27de4c474cuda3std6ranges3__45__cpo7advanceE)
_ZN34_INTERNAL_57461152_4_k_cu_27de4c474cuda3std6ranges3__45__cpo7advanceE:
	.zero		1
	.type		_ZN34_INTERNAL_57461152_4_k_cu_27de4c474cuda3std3__47nulloptE,@object
	.size		_ZN34_INTERNAL_57461152_4_k_cu_27de4c474cuda3std3__47nulloptE,(_ZN34_INTERNAL_57461152_4_k_cu_27de4c474cuda3std6ranges3__45__cpo8distanceE - _ZN34_INTERNAL_57461152_4_k_cu_27de4c474cuda3std3__47nulloptE)
_ZN34_INTERNAL_57461152_4_k_cu_27de4c474cuda3std3__47nulloptE:
	.zero		1
	.type		_ZN34_INTERNAL_57461152_4_k_cu_27de4c474cuda3std6ranges3__45__cpo8distanceE,@object
	.size		_ZN34_INTERNAL_57461152_4_k_cu_27de4c474cuda3std6ranges3__45__cpo8distanceE,(_ZN34_INTERNAL_57461152_4_k_cu_27de4c476thrust24THRUST_300001_SM_1000_NS12placeholders2_6E - _ZN34_INTERNAL_57461152_4_k_cu_27de4c474cuda3std6ranges3__45__cpo8distanceE)
_ZN34_INTERNAL_57461152_4_k_cu_27de4c474cuda3std6ranges3__45__cpo8distanceE:
	.zero		1
	.type		_ZN34_INTERNAL_57461152_4_k_cu_27de4c476thrust24THRUST_300001_SM_1000_NS12placeholders2_6E,@object
	.size		_ZN34_INTERNAL_57461152_4_k_cu_27de4c476thrust24THRUST_300001_SM_1000_NS12placeholders2_6E,(_ZN34_INTERNAL_57461152_4_k_cu_27de4c474cuda3std3__45__cpo4cendE - _ZN34_INTERNAL_57461152_4_k_cu_27de4c476thrust24THRUST_300001_SM_1000_NS12placeholders2_6E)
_ZN34_INTERNAL_57461152_4_k_cu_27de4c476thrust24THRUST_300001_SM_1000_NS12placeholders2_6E:
	.zero		1
	.type		_ZN34_INTERNAL_57461152_4_k_cu_27de4c474cuda3std3__45__cpo4cendE,@object
	.size		_ZN34_INTERNAL_57461152_4_k_cu_27de4c474cuda3std3__45__cpo4cendE,(_ZN34_INTERNAL_57461152_4_k_cu_27de4c474cuda3std6ranges3__45__cpo4cendE - _ZN34_INTERNAL_57461152_4_k_cu_27de4c474cuda3std3__45__cpo4cendE)
_ZN34_INTERNAL_57461152_4_k_cu_27de4c474cuda3std3__45__cpo4cendE:
	.zero		1
	.type		_ZN34_INTERNAL_57461152_4_k_cu_27de4c474cuda3std6ranges3__45__cpo4cendE,@object
	.size		_ZN34_INTERNAL_57461152_4_k_cu_27de4c474cuda3std6ranges3__45__cpo4cendE,(_ZN34_INTERNAL_57461152_4_k_cu_27de4c474cuda3std3__420unreachable_sentinelE - _ZN34_INTERNAL_57461152_4_k_cu_27de4c474cuda3std6ranges3__45__cpo4cendE)
_ZN34_INTERNAL_57461152_4_k_cu_27de4c474cuda3std6ranges3__45__cpo4cendE:
	.zero		1
	.type		_ZN34_INTERNAL_57461152_4_k_cu_27de4c474cuda3std3__420unreachable_sentinelE,@object
	.size		_ZN34_INTERNAL_57461152_4_k_cu_27de4c474cuda3std3__420unreachable_sentinelE,(_ZN34_INTERNAL_57461152_4_k_cu_27de4c474cuda3std6ranges3__45__cpo5ssizeE - _ZN34_INTERNAL_57461152_4_k_cu_27de4c474cuda3std3__420unreachable_sentinelE)
_ZN34_INTERNAL_57461152_4_k_cu_27de4c474cuda3std3__420unreachable_sentinelE:
	.zero		1
	.type		_ZN34_INTERNAL_57461152_4_k_cu_27de4c474cuda3std6ranges3__45__cpo5ssizeE,@object
	.size		_ZN34_INTERNAL_57461152_4_k_cu_27de4c474cuda3std6ranges3__45__cpo5ssizeE,(_ZN34_INTERNAL_57461152_4_k_cu_27de4c476thrust24THRUST_300001_SM_1000_NS12placeholders3_10E - _ZN34_INTERNAL_57461152_4_k_cu_27de4c474cuda3std6ranges3__45__cpo5ssizeE)
_ZN34_INTERNAL_57461152_4_k_cu_27de4c474cuda3std6ranges3__45__cpo5ssizeE:
	.zero		1
	.type		_ZN34_INTERNAL_57461152_4_k_cu_27de4c476thrust24THRUST_300001_SM_1000_NS12placeholders3_10E,@object
	.size		_ZN34_INTERNAL_57461152_4_k_cu_27de4c476thrust24THRUST_300001_SM_1000_NS12placeholders3_10E,(_ZN34_INTERNAL_57461152_4_k_cu_27de4c474cuda3std3__45__cpo5crendE - _ZN34_INTERNAL_57461152_4_k_cu_27de4c476thrust24THRUST_300001_SM_1000_NS12placeholders3_10E)
_ZN34_INTERNAL_57461152_4_k_cu_27de4c476thrust24THRUST_300001_SM_1000_NS12placeholders3_10E:
	.zero		1
	.type		_ZN34_INTERNAL_57461152_4_k_cu_27de4c474cuda3std3__45__cpo5crendE,@object
	.size		_ZN34_INTERNAL_57461152_4_k_cu_27de4c474cuda3std3__45__cpo5crendE,(_ZN34_INTERNAL_57461152_4_k_cu_27de4c474cuda3std6ranges3__45__cpo4prevE - _ZN34_INTERNAL_57461152_4_k_cu_27de4c474cuda3std3__45__cpo5crendE)
_ZN34_INTERNAL_57461152_4_k_cu_27de4c474cuda3std3__45__cpo5crendE:
	.zero		1
	.type		_ZN34_INTERNAL_57461152_4_k_cu_27de4c474cuda3std6ranges3__45__cpo4prevE,@object
	.size		_ZN34_INTERNAL_57461152_4_k_cu_27de4c474cuda3std6ranges3__45__cpo4prevE,(_ZN34_INTERNAL_57461152_4_k_cu_27de4c474cuda3std6ranges3__45__cpo9iter_moveE - _ZN34_INTERNAL_57461152_4_k_cu_27de4c474cuda3std6ranges3__45__cpo4prevE)
_ZN34_INTERNAL_57461152_4_k_cu_27de4c474cuda3std6ranges3__45__cpo4prevE:
	.zero		1
	.type		_ZN34_INTERNAL_57461152_4_k_cu_27de4c474cuda3std6ranges3__45__cpo9iter_moveE,@object
	.size		_ZN34_INTERNAL_57461152_4_k_cu_27de4c474cuda3std6ranges3__45__cpo9iter_moveE,(_ZN34_INTERNAL_57461152_4_k_cu_27de4c476thrust24THRUST_300001_SM_1000_NS12placeholders2_2E - _ZN34_INTERNAL_57461152_4_k_cu_27de4c474cuda3std6ranges3__45__cpo9iter_moveE)
_ZN34_INTERNAL_57461152_4_k_cu_27de4c474cuda3std6ranges3__45__cpo9iter_moveE:
	.zero		1
	.type		_ZN34_INTERNAL_57461152_4_k_cu_27de4c476thrust24THRUST_300001_SM_1000_NS12placeholders2_2E,@object
	.size		_ZN34_INTERNAL_57461152_4_k_cu_27de4c476thrust24THRUST_300001_SM_1000_NS12placeholders2_2E,(_ZN34_INTERNAL_57461152_4_k_cu_27de4c476thrust24THRUST_300001_SM_1000_NS12placeholders2_4E - _ZN34_INTERNAL_57461152_4_k_cu_27de4c476thrust24THRUST_300001_SM_1000_NS12placeholders2_2E)
_ZN34_INTERNAL_57461152_4_k_cu_27de4c476thrust24THRUST_300001_SM_1000_NS12placeholders2_2E:
	.zero		1
	.type		_ZN34_INTERNAL_57461152_4_k_cu_27de4c476thrust24THRUST_300001_SM_1000_NS12placeholders2_4E,@object
	.size		_ZN34_INTERNAL_57461152_4_k_cu_27de4c476thrust24THRUST_300001_SM_1000_NS12placeholders2_4E,(_ZN34_INTERNAL_57461152_4_k_cu_27de4c474cuda3std3__45__cpo3endE - _ZN34_INTERNAL_57461152_4_k_cu_27de4c476thrust24THRUST_300001_SM_1000_NS12placeholders2_4E)
_ZN34_INTERNAL_57461152_4_k_cu_27de4c476thrust24THRUST_300001_SM_1000_NS12placeholders2_4E:
	.zero		1
	.type		_ZN34_INTERNAL_57461152_4_k_cu_27de4c474cuda3std3__45__cpo3endE,@object
	.size		_ZN34_INTERNAL_57461152_4_k_cu_27de4c474cuda3std3__45__cpo3endE,(_ZN34_INTERNAL_57461152_4_k_cu_27de4c474cuda3std6ranges3__45__cpo3endE - _ZN34_INTERNAL_57461152_4_k_cu_27de4c474cuda3std3__45__cpo3endE)
_ZN34_INTERNAL_57461152_4_k_cu_27de4c474cuda3std3__45__cpo3endE:
	.zero		1
	.type		_ZN34_INTERNAL_57461152_4_k_cu_27de4c474cuda3std6ranges3__45__cpo3endE,@object
	.size		_ZN34_INTERNAL_57461152_4_k_cu_27de4c474cuda3std6ranges3__45__cpo3endE,(_ZN34_INTERNAL_57461152_4_k_cu_27de4c474cuda3std3__419piecewise_constructE - _ZN34_INTERNAL_57461152_4_k_cu_27de4c474cuda3std6ranges3__45__cpo3endE)
_ZN34_INTERNAL_57461152_4_k_cu_27de4c474cuda3std6ranges3__45__cpo3endE:
	.zero		1
	.type		_ZN34_INTERNAL_57461152_4_k_cu_27de4c474cuda3std3__419piecewise_constructE,@object
	.size		_ZN34_INTERNAL_57461152_4_k_cu_27de4c474cuda3std3__419piecewise_constructE,(_ZN34_INTERNAL_57461152_4_k_cu_27de4c474cuda3std6ranges3__45__cpo5cdataE - _ZN34_INTERNAL_57461152_4_k_cu_27de4c474cuda3std3__419piecewise_constructE)
_ZN34_INTERNAL_57461152_4_k_cu_27de4c474cuda3std3__419piecewise_constructE:
	.zero		1
	.type		_ZN34_INTERNAL_57461152_4_k_cu_27de4c474cuda3std6ranges3__45__cpo5cdataE,@object
	.size		_ZN34_INTERNAL_57461152_4_k_cu_27de4c474cuda3std6ranges3__45__cpo5cdataE,(_ZN34_INTERNAL_57461152_4_k_cu_27de4c476thrust24THRUST_300001_SM_1000_NS12placeholders2_8E - _ZN34_INTERNAL_57461152_4_k_cu_27de4c474cuda3std6ranges3__45__cpo5cdataE)
_ZN34_INTERNAL_57461152_4_k_cu_27de4c474cuda3std6ranges3__45__cpo5cdataE:
	.zero		1
	.type		_ZN34_INTERNAL_57461152_4_k_cu_27de4c476thrust24THRUST_300001_SM_1000_NS12placeholders2_8E,@object
	.size		_ZN34_INTERNAL_57461152_4_k_cu_27de4c476thrust24THRUST_300001_SM_1000_NS12placeholders2_8E,(_ZN34_INTERNAL_57461152_4_k_cu_27de4c474cuda3std3__45__cpo4rendE - _ZN34_INTERNAL_57461152_4_k_cu_27de4c476thrust24THRUST_300001_SM_1000_NS12placeholders2_8E)
_ZN34_INTERNAL_57461152_4_k_cu_27de4c476thrust24THRUST_300001_SM_1000_NS12placeholders2_8E:
	.zero		1
	.type		_ZN34_INTERNAL_57461152_4_k_cu_27de4c474cuda3std3__45__cpo4rendE,@object
	.size		_ZN34_INTERNAL_57461152_4_k_cu_27de4c474cuda3std3__45__cpo4rendE,(_ZN34_INTERNAL_57461152_4_k_cu_27de4c474cuda3std6ranges3__45__cpo9iter_swapE - _ZN34_INTERNAL_57461152_4_k_cu_27de4c474cuda3std3__45__cpo4rendE)
_ZN34_INTERNAL_57461152_4_k_cu_27de4c474cuda3std3__45__cpo4rendE:
	.zero		1
	.type		_ZN34_INTERNAL_57461152_4_k_cu_27de4c474cuda3std6ranges3__45__cpo9iter_swapE,@object
	.size		_ZN34_INTERNAL_57461152_4_k_cu_27de4c474cuda3std6ranges3__45__cpo9iter_swapE,(_ZN34_INTERNAL_57461152_4_k_cu_27de4c474cuda3std3__48unexpectE - _ZN34_INTERNAL_57461152_4_k_cu_27de4c474cuda3std6ranges3__45__cpo9iter_swapE)
_ZN34_INTERNAL_57461152_4_k_cu_27de4c474cuda3std6ranges3__45__cpo9iter_swapE:
	.zero		1
	.type		_ZN34_INTERNAL_57461152_4_k_cu_27de4c474cuda3std3__48unexpectE,@object
	.size		_ZN34_INTERNAL_57461152_4_k_cu_27de4c474cuda3std3__48unexpectE,(_ZN34_INTERNAL_57461152_4_k_cu_27de4c476thrust24THRUST_300001_SM_1000_NS6system6detail10sequential3seqE - _ZN34_INTERNAL_57461152_4_k_cu_27de4c474cuda3std3__48unexpectE)
_ZN34_INTERNAL_57461152_4_k_cu_27de4c474cuda3std3__48unexpectE:
	.zero		1
	.type		_ZN34_INTERNAL_57461152_4_k_cu_27de4c476thrust24THRUST_300001_SM_1000_NS6system6detail10sequential3seqE,@object
	.size		_ZN34_INTERNAL_57461152_4_k_cu_27de4c476thrust24THRUST_300001_SM_1000_NS6system6detail10sequential3seqE,(.L_29 - _ZN34_INTERNAL_57461152_4_k_cu_27de4c476thrust24THRUST_300001_SM_1000_NS6system6detail10sequential3seqE)
_ZN34_INTERNAL_57461152_4_k_cu_27de4c476thrust24THRUST_300001_SM_1000_NS6system6detail10sequential3seqE:
	.zero		1
.L_29:


//--------------------- .nv.shared._ZN3cub18CUB_300001_SM_10006detail6reduce28DeviceReduceSingleTileKernelINS2_10policy_hubIjjN4cuda3std3__44plusIvEEE10Policy1000EN6thrust24THRUST_300001_SM_1000_NS18transform_iteratorI9NonZeroOpIsEPKsNSD_11use_defaultESJ_EEPjjS9_jjNS7_10__identityEEEvT0_T1_T2_T3_T4_T6_ --------------------------
	.section	.nv.shared._ZN3cub18CUB_300001_SM_10006detail6reduce28DeviceReduceSingleTileKernelINS2_10policy_hubIjjN4cuda3std3__44plusIvEEE10Policy1000EN6thrust24THRUST_300001_SM_1000_NS18transform_iteratorI9NonZeroOpIsEPKsNSD_11use_defaultESJ_EEPjjS9_jjNS7_10__identityEEEvT0_T1_T2_T3_T4_T6_,"aw",@nobits
	.sectionflags	@""
	.align	4
.nv.shared._ZN3cub18CUB_300001_SM_10006detail6reduce28DeviceReduceSingleTileKernelINS2_10policy_hubIjjN4cuda3std3__44plusIvEEE10Policy1000EN6thrust24THRUST_300001_SM_1000_NS18transform_iteratorI9NonZeroOpIsEPKsNSD_11use_defaultESJ_EEPjjS9_jjNS7_10__identityEEEvT0_T1_T2_T3_T4_T6_:
	.zero		1068


//--------------------- .nv.shared._ZN3cub18CUB_300001_SM_10006detail6reduce18DeviceReduceKernelINS2_10policy_hubIjjN4cuda3std3__44plusIvEEE10Policy1000EN6thrust24THRUST_300001_SM_1000_NS18transform_iteratorI9NonZeroOpIiEPKiNSD_11use_defaultESJ_EEjS9_jNS7_10__identityEEEvT0_PT3_T1_NS0_13GridEvenShareISP_EET2_T4_ --------------------------
	.section	.nv.shared._ZN3cub18CUB_300001_SM_10006detail6reduce18DeviceReduceKernelINS2_10policy_hubIjjN4cuda3std3__44plusIvEEE10Policy1000EN6thrust24THRUST_300001_SM_1000_NS18transform_iteratorI9NonZeroOpIiEPKiNSD_11use_defaultESJ_EEjS9_jNS7_10__identityEEEvT0_PT3_T1_NS0_13GridEvenShareISP_EET2_T4_,"aw",@nobits
	.sectionflags	@""
	.align	4
.nv.shared._ZN3cub18CUB_300001_SM_10006detail6reduce18DeviceReduceKernelINS2_10policy_hubIjjN4cuda3std3__44plusIvEEE10Policy1000EN6thrust24THRUST_300001_SM_1000_NS18transform_iteratorI9NonZeroOpIiEPKiNSD_11use_defaultESJ_EEjS9_jNS7_10__identityEEEvT0_PT3_T1_NS0_13GridEvenShareISP_EET2_T4_:
	.zero		1068


//--------------------- .nv.shared._ZN3cub18CUB_300001_SM_10006detail6reduce28DeviceReduceSingleTileKernelINS2_10policy_hubIjjN4cuda3std3__44plusIvEEE10Policy1000EN6thrust24THRUST_300001_SM_1000_NS18transform_iteratorI9NonZeroOpIiEPKiNSD_11use_defaultESJ_EEPjjS9_jjNS7_10__identityEEEvT0_T1_T2_T3_T4_T6_ --------------------------
	.section	.nv.shared._ZN3cub18CUB_300001_SM_10006detail6reduce28DeviceReduceSingleTileKernelINS2_10policy_hubIjjN4cuda3std3__44plusIvEEE10Policy1000EN6thrust24THRUST_300001_SM_1000_NS18transform_iteratorI9NonZeroOpIiEPKiNSD_11use_defaultESJ_EEPjjS9_jjNS7_10__identityEEEvT0_T1_T2_T3_T4_T6_,"aw",@nobits
	.sectionflags	@""
	.align	4
.nv.shared._ZN3cub18CUB_300001_SM_10006detail6reduce28DeviceReduceSingleTileKernelINS2_10policy_hubIjjN4cuda3std3__44plusIvEEE10Policy1000EN6thrust24THRUST_300001_SM_1000_NS18transform_iteratorI9NonZeroOpIiEPKiNSD_11use_defaultESJ_EEPjjS9_jjNS7_10__identityEEEvT0_T1_T2_T3_T4_T6_:
	.zero		1068


//--------------------- .nv.shared._ZN3cub18CUB_300001_SM_10006detail6reduce18DeviceReduceKernelINS2_10policy_hubIjjN4cuda3std3__44plusIvEEE10Policy1000EN6thrust24THRUST_300001_SM_1000_NS18transform_iteratorI9NonZeroOpIlEPKlNSD_11use_defaultESJ_EEjS9_jNS7_10__identityEEEvT0_PT3_T1_NS0_13GridEvenShareISP_EET2_T4_ --------------------------
	.section	.nv.shared._ZN3cub18CUB_300001_SM_10006detail6reduce18DeviceReduceKernelINS2_10policy_hubIjjN4cuda3std3__44plusIvEEE10Policy1000EN6thrust24THRUST_300001_SM_1000_NS18transform_iteratorI9NonZeroOpIlEPKlNSD_11use_defaultESJ_EEjS9_jNS7_10__identityEEEvT0_PT3_T1_NS0_13GridEvenShareISP_EET2_T4_,"aw",@nobits
	.sectionflags	@""
	.align	4
.nv.shared._ZN3cub18CUB_300001_SM_10006detail6reduce18DeviceReduceKernelINS2_10policy_hubIjjN4cuda3std3__44plusIvEEE10Policy1000EN6thrust24THRUST_300001_SM_1000_NS18transform_iteratorI9NonZeroOpIlEPKlNSD_11use_defaultESJ_EEjS9_jNS7_10__identityEEEvT0_PT3_T1_NS0_13GridEvenShareISP_EET2_T4_:
	.zero		1068


//--------------------- .nv.shared._ZN3cub18CUB_300001_SM_10006detail6reduce28DeviceReduceSingleTileKernelINS2_10policy_hubIjjN4cuda3std3__44plusIvEEE10Policy1000EN6thrust24THRUST_300001_SM_1000_NS18transform_iteratorI9NonZeroOpIlEPKlNSD_11use_defaultESJ_EEPjjS9_jjNS7_10__identityEEEvT0_T1_T2_T3_T4_T6_ --------------------------
	.section	.nv.shared._ZN3cub18CUB_300001_SM_10006detail6reduce28DeviceReduceSingleTileKernelINS2_10policy_hubIjjN4cuda3std3__44plusIvEEE10Policy1000EN6thrust24THRUST_300001_SM_1000_NS18transform_iteratorI9NonZeroOpIlEPKlNSD_11use_defaultESJ_EEPjjS9_jjNS7_10__identityEEEvT0_T1_T2_T3_T4_T6_,"aw",@nobits
	.sectionflags	@""
	.align	4
.nv.shared._ZN3cub18CUB_300001_SM_10006detail6reduce28DeviceReduceSingleTileKernelINS2_10policy_hubIjjN4cuda3std3__44plusIvEEE10Policy1000EN6thrust24THRUST_300001_SM_1000_NS18transform_iteratorI9NonZeroOpIlEPKlNSD_11use_defaultESJ_EEPjjS9_jjNS7_10__identityEEEvT0_T1_T2_T3_T4_T6_:
	.zero		1068


//--------------------- .nv.shared._ZN3cub18CUB_300001_SM_10006detail6reduce18DeviceReduceKernelINS2_10policy_hubIjjN4cuda3std3__44plusIvEEE10Policy1000EN6thrust24THRUST_300001_SM_1000_NS18transform_iteratorI9NonZeroOpIjEPKjNSD_11use_defaultESJ_EEjS9_jNS7_10__identityEEEvT0_PT3_T1_NS0_13GridEvenShareISP_EET2_T4_ --------------------------
	.section	.nv.shared._ZN3cub18CUB_300001_SM_10006detail6reduce18DeviceReduceKernelINS2_10policy_hubIjjN4cuda3std3__44plusIvEEE10Policy1000EN6thrust24THRUST_300001_SM_1000_NS18transform_iteratorI9NonZeroOpIjEPKjNSD_11use_defaultESJ_EEjS9_jNS7_10__identityEEEvT0_PT3_T1_NS0_13GridEvenShareISP_EET2_T4_,"aw",@nobits
	.sectionflags	@""
	.align	4
.nv.shared._ZN3cub18CUB_300001_SM_10006detail6reduce18DeviceReduceKernelINS2_10policy_hubIjjN4cuda3std3__44plusIvEEE10Policy1000EN6thrust24THRUST_300001_SM_1000_NS18transform_iteratorI9NonZeroOpIjEPKjNSD_11use_defaultESJ_EEjS9_jNS7_10__identityEEEvT0_PT3_T1_NS0_13GridEvenShareISP_EET2_T4_:
	.zero		1068


//--------------------- .nv.shared._ZN3cub18CUB_300001_SM_10006detail6reduce28DeviceReduceSingleTileKernelINS2_10policy_hubIjjN4cuda3std3__44plusIvEEE10Policy1000EN6thrust24THRUST_300001_SM_1000_NS18transform_iteratorI9NonZeroOpIjEPKjNSD_11use_defaultESJ_EEPjjS9_jjNS7_10__identityEEEvT0_T1_T2_T3_T4_T6_ --------------------------
	.section	.nv.shared._ZN3cub18CUB_300001_SM_10006detail6reduce28DeviceReduceSingleTileKernelINS2_10policy_hubIjjN4cuda3std3__44plusIvEEE10Policy1000EN6thrust24THRUST_300001_SM_1000_NS18transform_iteratorI9NonZeroOpIjEPKjNSD_11use_defaultESJ_EEPjjS9_jjNS7_10__identityEEEvT0_T1_T2_T3_T4_T6_,"aw",@nobits
	.sectionflags	@""
	.align	4
.nv.shared._ZN3cub18CUB_300001_SM_10006detail6reduce28DeviceReduceSingleTileKernelINS2_10policy_hubIjjN4cuda3std3__44plusIvEEE10Policy1000EN6thrust24THRUST_300001_SM_1000_NS18transform_iteratorI9NonZeroOpIjEPKjNSD_11use_defaultESJ_EEPjjS9_jjNS7_10__identityEEEvT0_T1_T2_T3_T4_T6_:
	.zero		1068


//--------------------- .nv.shared._ZN3cub18CUB_300001_SM_10006detail6reduce18DeviceReduceKernelINS2_10policy_hubIjjN4cuda3std3__44plusIvEEE10Policy1000EN6thrust24THRUST_300001_SM_1000_NS18transform_iteratorI9NonZeroOpIhEPKhNSD_11use_defaultESJ_EEjS9_jNS7_10__identityEEEvT0_PT3_T1_NS0_13GridEvenShareISP_EET2_T4_ --------------------------
	.section	.nv.shared._ZN3cub18CUB_300001_SM_10006detail6reduce18DeviceReduceKernelINS2_10policy_hubIjjN4cuda3std3__44plusIvEEE10Policy1000EN6thrust24THRUST_300001_SM_1000_NS18transform_iteratorI9NonZeroOpIhEPKhNSD_11use_defaultESJ_EEjS9_jNS7_10__identityEEEvT0_PT3_T1_NS0_13GridEvenShareISP_EET2_T4_,"aw",@nobits
	.sectionflags	@""
	.align	4
.nv.shared._ZN3cub18CUB_300001_SM_10006detail6reduce18DeviceReduceKernelINS2_10policy_hubIjjN4cuda3std3__44plusIvEEE10Policy1000EN6thrust24THRUST_300001_SM_1000_NS18transform_iteratorI9NonZeroOpIhEPKhNSD_11use_defaultESJ_EEjS9_jNS7_10__identityEEEvT0_PT3_T1_NS0_13GridEvenShareISP_EET2_T4_:
	.zero		1068


//--------------------- .nv.shared._ZN3cub18CUB_300001_SM_10006detail6reduce28DeviceReduceSingleTileKernelINS2_10policy_hubIjjN4cuda3std3__44plusIvEEE10Policy1000EN6thrust24THRUST_300001_SM_1000_NS18transform_iteratorI9NonZeroOpIhEPKhNSD_11use_defaultESJ_EEPjjS9_jjNS7_10__identityEEEvT0_T1_T2_T3_T4_T6_ --------------------------
	.section	.nv.shared._ZN3cub18CUB_300001_SM_10006detail6reduce28DeviceReduceSingleTileKernelINS2_10policy_hubIjjN4cuda3std3__44plusIvEEE10Policy1000EN6thrust24THRUST_300001_SM_1000_NS18transform_iteratorI9NonZeroOpIhEPKhNSD_11use_defaultESJ_EEPjjS9_jjNS7_10__identityEEEvT0_T1_T2_T3_T4_T6_,"aw",@nobits
	.sectionflags	@""
	.align	4
.nv.shared._ZN3cub18CUB_300001_SM_10006detail6reduce28DeviceReduceSingleTileKernelINS2_10policy_hubIjjN4cuda3std3__44plusIvEEE10Policy1000EN6thrust24THRUST_300001_SM_1000_NS18transform_iteratorI9NonZeroOpIhEPKhNSD_11use_defaultESJ_EEPjjS9_jjNS7_10__identityEEEvT0_T1_T2_T3_T4_T6_:
	.zero		1068


//--------------------- .nv.shared._ZN3cub18CUB_300001_SM_10006detail6reduce18DeviceReduceKernelINS2_10policy_hubIjjN4cuda3std3__44plusIvEEE10Policy1000EN6thrust24THRUST_300001_SM_1000_NS18transform_iteratorI9NonZeroOpIdEPKdNSD_11use_defaultESJ_EEjS9_jNS7_10__identityEEEvT0_PT3_T1_NS0_13GridEvenShareISP_EET2_T4_ --------------------------
	.section	.nv.shared._ZN3cub18CUB_300001_SM_10006detail6reduce18DeviceReduceKernelINS2_10policy_hubIjjN4cuda3std3__44plusIvEEE10Policy1000EN6thrust24THRUST_300001_SM_1000_NS18transform_iteratorI9NonZeroOpIdEPKdNSD_11use_defaultESJ_EEjS9_jNS7_10__identityEEEvT0_PT3_T1_NS0_13GridEvenShareISP_EET2_T4_,"aw",@nobits
	.sectionflags	@""
	.align	4
.nv.shared._ZN3cub18CUB_300001_SM_10006detail6reduce18DeviceReduceKernelINS2_10policy_hubIjjN4cuda3std3__44plusIvEEE10Policy1000EN6thrust24THRUST_300001_SM_1000_NS18transform_iteratorI9NonZeroOpIdEPKdNSD_11use_defaultESJ_EEjS9_jNS7_10__identityEEEvT0_PT3_T1_NS0_13GridEvenShareISP_EET2_T4_:
	.zero		1068


//--------------------- .nv.shared._ZN3cub18CUB_300001_SM_10006detail6reduce28DeviceReduceSingleTileKernelINS2_10policy_hubIjjN4cuda3std3__44plusIvEEE10Policy1000EN6thrust24THRUST_300001_SM_1000_NS18transform_iteratorI9NonZeroOpIdEPKdNSD_11use_defaultESJ_EEPjjS9_jjNS7_10__identityEEEvT0_T1_T2_T3_T4_T6_ --------------------------
	.section	.nv.shared._ZN3cub18CUB_300001_SM_10006detail6reduce28DeviceReduceSingleTileKernelINS2_10policy_hubIjjN4cuda3std3__44plusIvEEE10Policy1000EN6thrust24THRUST_300001_SM_1000_NS18transform_iteratorI9NonZeroOpIdEPKdNSD_11use_defaultESJ_EEPjjS9_jjNS7_10__identityEEEvT0_T1_T2_T3_T4_T6_,"aw",@nobits
	.sectionflags	@""
	.align	4
.nv.shared._ZN3cub18CUB_300001_SM_10006detail6reduce28DeviceReduceSingleTileKernelINS2_10policy_hubIjjN4cuda3std3__44plusIvEEE10Policy1000EN6thrust24THRUST_300001_SM_1000_NS18transform_iteratorI9NonZeroOpIdEPKdNSD_11use_defaultESJ_EEPjjS9_jjNS7_10__identityEEEvT0_T1_T2_T3_T4_T6_:
	.zero		1068


//--------------------- .nv.shared._ZN3cub18CUB_300001_SM_10006detail6reduce18DeviceReduceKernelINS2_10policy_hubIjjN4cuda3std3__44plusIvEEE10Policy1000EN6thrust24THRUST_300001_SM_1000_NS18transform_iteratorI9NonZeroOpIfEPKfNSD_11use_defaultESJ_EEjS9_jNS7_10__identityEEEvT0_PT3_T1_NS0_13GridEvenShareISP_EET2_T4_ --------------------------
	.section	.nv.shared._ZN3cub18CUB_300001_SM_10006detail6reduce18DeviceReduceKernelINS2_10policy_hubIjjN4cuda3std3__44plusIvEEE10Policy1000EN6thrust24THRUST_300001_SM_1000_NS18transform_iteratorI9NonZeroOpIfEPKfNSD_11use_defaultESJ_EEjS9_jNS7_10__identityEEEvT0_PT3_T1_NS0_13GridEvenShareISP_EET2_T4_,"aw",@nobits
	.sectionflags	@""
	.align	4
.nv.shared._ZN3cub18CUB_300001_SM_10006detail6reduce18DeviceReduceKernelINS2_10policy_hubIjjN4cuda3std3__44plusIvEEE10Policy1000EN6thrust24THRUST_300001_SM_1000_NS18transform_iteratorI9NonZeroOpIfEPKfNSD_11use_defaultESJ_EEjS9_jNS7_10__identityEEEvT0_PT3_T1_NS0_13GridEvenShareISP_EET2_T4_:
	.zero		1068


//--------------------- .nv.shared._ZN3cub18CUB_300001_SM_10006detail6reduce28DeviceReduceSingleTileKernelINS2_10policy_hubIjjN4cuda3std3__44plusIvEEE10Policy1000EN6thrust24THRUST_300001_SM_1000_NS18transform_iteratorI9NonZeroOpIfEPKfNSD_11use_defaultESJ_EEPjjS9_jjNS7_10__identityEEEvT0_T1_T2_T3_T4_T6_ --------------------------
	.section	.nv.shared._ZN3cub18CUB_300001_SM_10006detail6reduce28DeviceReduceSingleTileKernelINS2_10policy_hubIjjN4cuda3std3__44plusIvEEE10Policy1000EN6thrust24THRUST_300001_SM_1000_NS18transform_iteratorI9NonZeroOpIfEPKfNSD_11use_defaultESJ_EEPjjS9_jjNS7_10__identityEEEvT0_T1_T2_T3_T4_T6_,"aw",@nobits
	.sectionflags	@""
	.align	4
.nv.shared._ZN3cub18CUB_300001_SM_10006detail6reduce28DeviceReduceSingleTileKernelINS2_10policy_hubIjjN4cuda3std3__44plusIvEEE10Policy1000EN6thrust24THRUST_300001_SM_1000_NS18transform_iteratorI9NonZeroOpIfEPKfNSD_11use_defaultESJ_EEPjjS9_jjNS7_10__identityEEEvT0_T1_T2_T3_T4_T6_:
	.zero		1068


//--------------------- .nv.shared._ZN3cub18CUB_300001_SM_10006detail6reduce18DeviceReduceKernelINS2_10policy_hubIjjN4cuda3std3__44plusIvEEE10Policy1000EN6thrust24THRUST_300001_SM_1000_NS18transform_iteratorI9NonZeroOpI6__halfEPKSG_NSD_11use_defaultESK_EEjS9_jNS7_10__identityEEEvT0_PT3_T1_NS0_13GridEvenShareISQ_EET2_T4_ --------------------------
	.section	.nv.shared._ZN3cub18CUB_300001_SM_10006detail6reduce18DeviceReduceKernelINS2_10policy_hubIjjN4cuda3std3__44plusIvEEE10Policy1000EN6thrust24THRUST_300001_SM_1000_NS18transform_iteratorI9NonZeroOpI6__halfEPKSG_NSD_11use_defaultESK_EEjS9_jNS7_10__identityEEEvT0_PT3_T1_NS0_13GridEvenShareISQ_EET2_T4_,"aw",@nobits
	.sectionflags	@""
	.align	4
.nv.shared._ZN3cub18CUB_300001_SM_10006detail6reduce18DeviceReduceKernelINS2_10policy_hubIjjN4cuda3std3__44plusIvEEE10Policy1000EN6thrust24THRUST_300001_SM_1000_NS18transform_iteratorI9NonZeroOpI6__halfEPKSG_NSD_11use_defaultESK_EEjS9_jNS7_10__identityEEEvT0_PT3_T1_NS0_13GridEvenShareISQ_EET2_T4_:
	.zero		1068


//--------------------- .nv.shared._ZN3cub18CUB_300001_SM_10006detail6reduce28DeviceReduceSingleTileKernelINS2_10policy_hubIjjN4cuda3std3__44plusIvEEE10Policy1000EN6thrust24THRUST_300001_SM_1000_NS18transform_iteratorI9NonZeroOpI6__halfEPKSG_NSD_11use_defaultESK_EEPjjS9_jjNS7_10__identityEEEvT0_T1_T2_T3_T4_T6_ --------------------------
	.section	.nv.shared._ZN3cub18CUB_300001_SM_10006detail6reduce28DeviceReduceSingleTileKernelINS2_10policy_hubIjjN4cuda3std3__44plusIvEEE10Policy1000EN6thrust24THRUST_300001_SM_1000_NS18transform_iteratorI9NonZeroOpI6__halfEPKSG_NSD_11use_defaultESK_EEPjjS9_jjNS7_10__identityEEEvT0_T1_T2_T3_T4_T6_,"aw",@nobits
	.sectionflags	@""
	.align	4
.nv.shared._ZN3cub18CUB_300001_SM_10006detail6reduce28DeviceReduceSingleTileKernelINS2_10policy_hubIjjN4cuda3std3__44plusIvEEE10Policy1000EN6thrust24THRUST_300001_SM_1000_NS18transform_iteratorI9NonZeroOpI6__halfEPKSG_NSD_11use_defaultESK_EEPjjS9_jjNS7_10__identityEEEvT0_T1_T2_T3_T4_T6_:
	.zero		1068


//--------------------- .nv.shared._ZN3cub18CUB_300001_SM_10006detail6reduce28DeviceReduceSingleTileKernelINS2_10policy_hubIjjN4cuda3std3__44plusIvEEE10Policy1000EPjSC_iS9_jjNS7_10__identityEEEvT0_T1_T2_T3_T4_T6_ --------------------------
	.section	.nv.shared._ZN3cub18CUB_300001_SM_10006detail6reduce28DeviceReduceSingleTileKernelINS2_10policy_hubIjjN4cuda3std3__44plusIvEEE10Policy1000EPjSC_iS9_jjNS7_10__identityEEEvT0_T1_T2_T3_T4_T6_,"aw",@nobits
	.sectionflags	@""
	.align	4
.nv.shared._ZN3cub18CUB_300001_SM_10006detail6reduce28DeviceReduceSingleTileKernelINS2_10policy_hubIjjN4cuda3std3__44plusIvEEE10Policy1000EPjSC_iS9_jjNS7_10__identityEEEvT0_T1_T2_T3_T4_T6_:
	.zero		1068


//--------------------- .nv.shared._ZN3cub18CUB_300001_SM_10006detail6reduce18DeviceReduceKernelINS2_10policy_hubIjjN4cuda3std3__44plusIvEEE10Policy1000EN6thrust24THRUST_300001_SM_1000_NS18transform_iteratorI9NonZeroOpI13__nv_bfloat16EPKSG_NSD_11use_defaultESK_EEjS9_jNS7_10__identityEEEvT0_PT3_T1_NS0_13GridEvenShareISQ_EET2_T4_ --------------------------
	.section	.nv.shared._ZN3cub18CUB_300001_SM_10006detail6reduce18DeviceReduceKernelINS2_10policy_hubIjjN4cuda3std3__44plusIvEEE10Policy1000EN6thrust24THRUST_300001_SM_1000_NS18transform_iteratorI9NonZeroOpI13__nv_bfloat16EPKSG_NSD_11use_defaultESK_EEjS9_jNS7_10__identityEEEvT0_PT3_T1_NS0_13GridEvenShareISQ_EET2_T4_,"aw",@nobits
	.sectionflags	@""
	.align	4
.nv.shared._ZN3cub18CUB_300001_SM_10006detail6reduce18DeviceReduceKernelINS2_10policy_hubIjjN4cuda3std3__44plusIvEEE10Policy1000EN6thrust24THRUST_300001_SM_1000_NS18transform_iteratorI9NonZeroOpI13__nv_bfloat16EPKSG_NSD_11use_defaultESK_EEjS9_jNS7_10__identityEEEvT0_PT3_T1_NS0_13GridEvenShareISQ_EET2_T4_:
	.zero		1068


//--------------------- .nv.shared._ZN3cub18CUB_300001_SM_10006detail6reduce28DeviceReduceSingleTileKernelINS2_10policy_hubIjjN4cuda3std3__44plusIvEEE10Policy1000EN6thrust24THRUST_300001_SM_1000_NS18transform_iteratorI9NonZeroOpI13__nv_bfloat16EPKSG_NSD_11use_defaultESK_EEPjjS9_jjNS7_10__identityEEEvT0_T1_T2_T3_T4_T6_ --------------------------
	.section	.nv.shared._ZN3cub18CUB_300001_SM_10006detail6reduce28DeviceReduceSingleTileKernelINS2_10policy_hubIjjN4cuda3std3__44plusIvEEE10Policy1000EN6thrust24THRUST_300001_SM_1000_NS18transform_iteratorI9NonZeroOpI13__nv_bfloat16EPKSG_NSD_11use_defaultESK_EEPjjS9_jjNS7_10__identityEEEvT0_T1_T2_T3_T4_T6_,"aw",@nobits
	.sectionflags	@""
	.align	4
.nv.shared._ZN3cub18CUB_300001_SM_10006detail6reduce28DeviceReduceSingleTileKernelINS2_10policy_hubIjjN4cuda3std3__44plusIvEEE10Policy1000EN6thrust24THRUST_300001_SM_1000_NS18transform_iteratorI9NonZeroOpI13__nv_bfloat16EPKSG_NSD_11use_defaultESK_EEPjjS9_jjNS7_10__identityEEEvT0_T1_T2_T3_T4_T6_:
	.zero		1068


//--------------------- .nv.shared._ZN3cub18CUB_300001_SM_10006detail6select23DeviceSelectSweepKernelINS2_10policy_hubIjbiLb0ELNS0_10SelectImplE0EE10Policy1000EN6thrust24THRUST_300001_SM_1000_NS17counting_iteratorIjNS9_11use_defaultESB_SB_EENS9_18transform_iteratorI9NonZeroOpIsEPKsSB_SB_EEPjSJ_NS0_13ScanTileStateIiLb1EEENS0_8NullTypeESM_iNS2_19streaming_context_tIlLb1EEELS5_0EEEvT0_T1_T2_T3_T4_T5_T6_T7_iT8_NS1_7vsmem_tE --------------------------
	.section	.nv.shared._ZN3cub18CUB_300001_SM_10006detail6select23DeviceSelectSweepKernelINS2_10policy_hubIjbiLb0ELNS0_10SelectImplE0EE10Policy1000EN6thrust24THRUST_300001_SM_1000_NS17counting_iteratorIjNS9_11use_defaultESB_SB_EENS9_18transform_iteratorI9NonZeroOpIsEPKsSB_SB_EEPjSJ_NS0_13ScanTileStateIiLb1EEENS0_8NullTypeESM_iNS2_19streaming_context_tIlLb1EEELS5_0EEEvT0_T1_T2_T3_T4_T5_T6_T7_iT8_NS1_7vsmem_tE,"aw",@nobits
	.sectionflags	@""
	.align	16
.nv.shared._ZN3cub18CUB_300001_SM_10006detail6select23DeviceSelectSweepKernelINS2_10policy_hubIjbiLb0ELNS0_10SelectImplE0EE10Policy1000EN6thrust24THRUST_300001_SM_1000_NS17counting_iteratorIjNS9_11use_defaultESB_SB_EENS9_18transform_iteratorI9NonZeroOpIsEPKsSB_SB_EEPjSJ_NS0_13ScanTileStateIiLb1EEENS0_8NullTypeESM_iNS2_19streaming_context_tIlLb1EEELS5_0EEEvT0_T1_T2_T3_T4_T5_T6_T7_iT8_NS1_7vsmem_tE:
	.zero		29696


//--------------------- .nv.shared._ZN3cub18CUB_300001_SM_10006detail6select23DeviceSelectSweepKernelINS2_10policy_hubIjbiLb0ELNS0_10SelectImplE0EE10Policy1000EN6thrust24THRUST_300001_SM_1000_NS17counting_iteratorIjNS9_11use_defaultESB_SB_EENS9_18transform_iteratorI9NonZeroOpIiEPKiSB_SB_EEPjSJ_NS0_13ScanTileStateIiLb1EEENS0_8NullTypeESM_iNS2_19streaming_context_tIlLb1EEELS5_0EEEvT0_T1_T2_T3_T4_T5_T6_T7_iT8_NS1_7vsmem_tE --------------------------
	.section	.nv.shared._ZN3cub18CUB_300001_SM_10006detail6select23DeviceSelectSweepKernelINS2_10policy_hubIjbiLb0ELNS0_10SelectImplE0EE10Policy1000EN6thrust24THRUST_300001_SM_1000_NS17counting_iteratorIjNS9_11use_defaultESB_SB_EENS9_18transform_iteratorI9NonZeroOpIiEPKiSB_SB_EEPjSJ_NS0_13ScanTileStateIiLb1EEENS0_8NullTypeESM_iNS2_19streaming_context_tIlLb1EEELS5_0EEEvT0_T1_T2_T3_T4_T5_T6_T7_iT8_NS1_7vsmem_tE,"aw",@nobits
	.sectionflags	@""
	.align	16
.nv.shared._ZN3cub18CUB_300001_SM_10006detail6select23DeviceSelectSweepKernelINS2_10policy_hubIjbiLb0ELNS0_10SelectImplE0EE10Policy1000EN6thrust24THRUST_300001_SM_1000_NS17counting_iteratorIjNS9_11use_defaultESB_SB_EENS9_18transform_iteratorI9NonZeroOpIiEPKiSB_SB_EEPjSJ_NS0_13ScanTileStateIiLb1EEENS0_8NullTypeESM_iNS2_19streaming_context_tIlLb1EEELS5_0EEEvT0_T1_T2_T3_T4_T5_T6_T7_iT8_NS1_7vsmem_tE:
	.zero		29696


//--------------------- .nv.shared._ZN3cub18CUB_300001_SM_10006detail6select23DeviceSelectSweepKernelINS2_10policy_hubIjbiLb0ELNS0_10SelectImplE0EE10Policy1000EN6thrust24THRUST_300001_SM_1000_NS17counting_iteratorIjNS9_11use_defaultESB_SB_EENS9_18transform_iteratorI9NonZeroOpIlEPKlSB_SB_EEPjSJ_NS0_13ScanTileStateIiLb1EEENS0_8NullTypeESM_iNS2_19streaming_context_tIlLb1EEELS5_0EEEvT0_T1_T2_T3_T4_T5_T6_T7_iT8_NS1_7vsmem_tE --------------------------
	.section	.nv.shared._ZN3cub18CUB_300001_SM_10006detail6select23DeviceSelectSweepKernelINS2_10policy_hubIjbiLb0ELNS0_10SelectImplE0EE10Policy1000EN6thrust24THRUST_300001_SM_1000_NS17counting_iteratorIjNS9_11use_defaultESB_SB_EENS9_18transform_iteratorI9NonZeroOpIlEPKlSB_SB_EEPjSJ_NS0_13ScanTileStateIiLb1EEENS0_8NullTypeESM_iNS2_19streaming_context_tIlLb1EEELS5_0EEEvT0_T1_T2_T3_T4_T5_T6_T7_iT8_NS1_7vsmem_tE,"aw",@nobits
	.sectionflags	@""
	.align	16
.nv.shared._ZN3cub18CUB_300001_SM_10006detail6select23DeviceSelectSweepKernelINS2_10policy_hubIjbiLb0ELNS0_10SelectImplE0EE10Policy1000EN6thrust24THRUST_300001_SM_1000_NS17counting_iteratorIjNS9_11use_defaultESB_SB_EENS9_18transform_iteratorI9NonZeroOpIlEPKlSB_SB_EEPjSJ_NS0_13ScanTileStateIiLb1EEENS0_8NullTypeESM_iNS2_19streaming_context_tIlLb1EEELS5_0EEEvT0_T1_T2_T3_T4_T5_T6_T7_iT8_NS1_7vsmem_tE:
	.zero		29696


//--------------------- .nv.shared._ZN3cub18CUB_300001_SM_10006detail6select23DeviceSelectSweepKernelINS2_10policy_hubIjbiLb0ELNS0_10SelectImplE0EE10Policy1000EN6thrust24THRUST_300001_SM_1000_NS17counting_iteratorIjNS9_11use_defaultESB_SB_EENS9_18transform_iteratorI9NonZeroOpIjEPKjSB_SB_EEPjSJ_NS0_13ScanTileStateIiLb1EEENS0_8NullTypeESM_iNS2_19streaming_context_tIlLb1EEELS5_0EEEvT0_T1_T2_T3_T4_T5_T6_T7_iT8_NS1_7vsmem_tE --------------------------
	.section	.nv.shared._ZN3cub18CUB_300001_SM_10006detail6select23DeviceSelectSweepKernelINS2_10policy_hubIjbiLb0ELNS0_10SelectImplE0EE10Policy1000EN6thrust24THRUST_300001_SM_1000_NS17counting_iteratorIjNS9_11use_defaultESB_SB_EENS9_18transform_iteratorI9NonZeroOpIjEPKjSB_SB_EEPjSJ_NS0_13ScanTileStateIiLb1EEENS0_8NullTypeESM_iNS2_19streaming_context_tIlLb1EEELS5_0EEEvT0_T1_T2_T3_T4_T5_T6_T7_iT8_NS1_7vsmem_tE,"aw",@nobits
	.sectionflags	@""
	.align	16
.nv.shared._ZN3cub18CUB_300001_SM_10006detail6select23DeviceSelectSweepKernelINS2_10policy_hubIjbiLb0ELNS0_10SelectImplE0EE10Policy1000EN6thrust24THRUST_300001_SM_1000_NS17counting_iteratorIjNS9_11use_defaultESB_SB_EENS9_18transform_iteratorI9NonZeroOpIjEPKjSB_SB_EEPjSJ_NS0_13ScanTileStateIiLb1EEENS0_8NullTypeESM_iNS2_19streaming_context_tIlLb1EEELS5_0EEEvT0_T1_T2_T3_T4_T5_T6_T7_iT8_NS1_7vsmem_tE:
	.zero		29696


//--------------------- .nv.shared._ZN3cub18CUB_300001_SM_10006detail6select23DeviceSelectSweepKernelINS2_10policy_hubIjbiLb0ELNS0_10SelectImplE0EE10Policy1000EN6thrust24THRUST_300001_SM_1000_NS17counting_iteratorIjNS9_11use_defaultESB_SB_EENS9_18transform_iteratorI9NonZeroOpIhEPKhSB_SB_EEPjSJ_NS0_13ScanTileStateIiLb1EEENS0_8NullTypeESM_iNS2_19streaming_context_tIlLb1EEELS5_0EEEvT0_T1_T2_T3_T4_T5_T6_T7_iT8_NS1_7vsmem_tE --------------------------
	.section	.nv.shared._ZN3cub18CUB_300001_SM_10006detail6select23DeviceSelectSweepKernelINS2_10policy_hubIjbiLb0ELNS0_10SelectImplE0EE10Policy1000EN6thrust24THRUST_300001_SM_1000_NS17counting_iteratorIjNS9_11use_defaultESB_SB_EENS9_18transform_iteratorI9NonZeroOpIhEPKhSB_SB_EEPjSJ_NS0_13ScanTileStateIiLb1EEENS0_8NullTypeESM_iNS2_19streaming_context_tIlLb1EEELS5_0EEEvT0_T1_T2_T3_T4_T5_T6_T7_iT8_NS1_7vsmem_tE,"aw",@nobits
	.sectionflags	@""
	.align	16
.nv.shared._ZN3cub18CUB_300001_SM_10006detail6select23DeviceSelectSweepKernelINS2_10policy_hubIjbiLb0ELNS0_10SelectImplE0EE10Policy1000EN6thrust24THRUST_300001_SM_1000_NS17counting_iteratorIjNS9_11use_defaultESB_SB_EENS9_18transform_iteratorI9NonZeroOpIhEPKhSB_SB_EEPjSJ_NS0_13ScanTileStateIiLb1EEENS0_8NullTypeESM_iNS2_19streaming_context_tIlLb1EEELS5_0EEEvT0_T1_T2_T3_T4_T5_T6_T7_iT8_NS1_7vsmem_tE:
	.zero		29696


//--------------------- .nv.shared._ZN3cub18CUB_300001_SM_10006detail6select23DeviceSelectSweepKernelINS2_10policy_hubIjbiLb0ELNS0_10SelectImplE0EE10Policy1000EN6thrust24THRUST_300001_SM_1000_NS17counting_iteratorIjNS9_11use_defaultESB_SB_EENS9_18transform_iteratorI9NonZeroOpIdEPKdSB_SB_EEPjSJ_NS0_13ScanTileStateIiLb1EEENS0_8NullTypeESM_iNS2_19streaming_context_tIlLb1EEELS5_0EEEvT0_T1_T2_T3_T4_T5_T6_T7_iT8_NS1_7vsmem_tE --------------------------
	.section	.nv.shared._ZN3cub18CUB_300001_SM_10006detail6select23DeviceSelectSweepKernelINS2_10policy_hubIjbiLb0ELNS0_10SelectImplE0EE10Policy1000EN6thrust24THRUST_300001_SM_1000_NS17counting_iteratorIjNS9_11use_defaultESB_SB_EENS9_18transform_iteratorI9NonZeroOpIdEPKdSB_SB_EEPjSJ_NS0_13ScanTileStateIiLb1EEENS0_8NullTypeESM_iNS2_19streaming_context_tIlLb1EEELS5_0EEEvT0_T1_T2_T3_T4_T5_T6_T7_iT8_NS1_7vsmem_tE,"aw",@nobits
	.sectionflags	@""
	.align	16
.nv.shared._ZN3cub18CUB_300001_SM_10006detail6select23DeviceSelectSweepKernelINS2_10policy_hubIjbiLb0ELNS0_10SelectImplE0EE10Policy1000EN6thrust24THRUST_300001_SM_1000_NS17counting_iteratorIjNS9_11use_defaultESB_SB_EENS9_18transform_iteratorI9NonZeroOpIdEPKdSB_SB_EEPjSJ_NS0_13ScanTileStateIiLb1EEENS0_8NullTypeESM_iNS2_19streaming_context_tIlLb1EEELS5_0EEEvT0_T1_T2_T3_T4_T5_T6_T7_iT8_NS1_7vsmem_tE:
	.zero		29696


//--------------------- .nv.shared._ZN3cub18CUB_300001_SM_10006detail6select23DeviceSelectSweepKernelINS2_10policy_hubIjbiLb0ELNS0_10SelectImplE0EE10Policy1000EN6thrust24THRUST_300001_SM_1000_NS17counting_iteratorIjNS9_11use_defaultESB_SB_EENS9_18transform_iteratorI9NonZeroOpIfEPKfSB_SB_EEPjSJ_NS0_13ScanTileStateIiLb1EEENS0_8NullTypeESM_iNS2_19streaming_context_tIlLb1EEELS5_0EEEvT0_T1_T2_T3_T4_T5_T6_T7_iT8_NS1_7vsmem_tE --------------------------
	.section	.nv.shared._ZN3cub18CUB_300001_SM_10006detail6select23DeviceSelectSweepKernelINS2_10policy_hubIjbiLb0ELNS0_10SelectImplE0EE10Policy1000EN6thrust24THRUST_300001_SM_1000_NS17counting_iteratorIjNS9_11use_defaultESB_SB_EENS9_18transform_iteratorI9NonZeroOpIfEPKfSB_SB_EEPjSJ_NS0_13ScanTileStateIiLb1EEENS0_8NullTypeESM_iNS2_19streaming_context_tIlLb1EEELS5_0EEEvT0_T1_T2_T3_T4_T5_T6_T7_iT8_NS1_7vsmem_tE,"aw",@nobits
	.sectionflags	@""
	.align	16
.nv.shared._ZN3cub18CUB_300001_SM_10006detail6select23DeviceSelectSweepKernelINS2_10policy_hubIjbiLb0ELNS0_10SelectImplE0EE10Policy1000EN6thrust24THRUST_300001_SM_1000_NS17counting_iteratorIjNS9_11use_defaultESB_SB_EENS9_18transform_iteratorI9NonZeroOpIfEPKfSB_SB_EEPjSJ_NS0_13ScanTileStateIiLb1EEENS0_8NullTypeESM_iNS2_19streaming_context_tIlLb1EEELS5_0EEEvT0_T1_T2_T3_T4_T5_T6_T7_iT8_NS1_7vsmem_tE:
	.zero		29696


//--------------------- .nv.shared._ZN3cub18CUB_300001_SM_10006detail6select23DeviceSelectSweepKernelINS2_10policy_hubIjbiLb0ELNS0_10SelectImplE0EE10Policy1000EN6thrust24THRUST_300001_SM_1000_NS17counting_iteratorIjNS9_11use_defaultESB_SB_EENS9_18transform_iteratorI9NonZeroOpI6__halfEPKSF_SB_SB_EEPjSK_NS0_13ScanTileStateIiLb1EEENS0_8NullTypeESN_iNS2_19streaming_context_tIlLb1EEELS5_0EEEvT0_T1_T2_T3_T4_T5_T6_T7_iT8_NS1_7vsmem_tE --------------------------
	.section	.nv.shared._ZN3cub18CUB_300001_SM_10006detail6select23DeviceSelectSweepKernelINS2_10policy_hubIjbiLb0ELNS0_10SelectImplE0EE10Policy1000EN6thrust24THRUST_300001_SM_1000_NS17counting_iteratorIjNS9_11use_defaultESB_SB_EENS9_18transform_iteratorI9NonZeroOpI6__halfEPKSF_SB_SB_EEPjSK_NS0_13ScanTileStateIiLb1EEENS0_8NullTypeESN_iNS2_19streaming_context_tIlLb1EEELS5_0EEEvT0_T1_T2_T3_T4_T5_T6_T7_iT8_NS1_7vsmem_tE,"aw",@nobits
	.sectionflags	@""
	.align	16
.nv.shared._ZN3cub18CUB_300001_SM_10006detail6select23DeviceSelectSweepKernelINS2_10policy_hubIjbiLb0ELNS0_10SelectImplE0EE10Policy1000EN6thrust24THRUST_300001_SM_1000_NS17counting_iteratorIjNS9_11use_defaultESB_SB_EENS9_18transform_iteratorI9NonZeroOpI6__halfEPKSF_SB_SB_EEPjSK_NS0_13ScanTileStateIiLb1EEENS0_8NullTypeESN_iNS2_19streaming_context_tIlLb1EEELS5_0EEEvT0_T1_T2_T3_T4_T5_T6_T7_iT8_NS1_7vsmem_tE:
	.zero		29696


//--------------------- .nv.shared._ZN3cub18CUB_300001_SM_10006detail6select23DeviceSelectSweepKernelINS2_10policy_hubIjbiLb0ELNS0_10SelectImplE0EE10Policy1000EN6thrust24THRUST_300001_SM_1000_NS17counting_iteratorIjNS9_11use_defaultESB_SB_EENS9_18transform_iteratorI9NonZeroOpI13__nv_bfloat16EPKSF_SB_SB_EEPjSK_NS0_13ScanTileStateIiLb1EEENS0_8NullTypeESN_iNS2_19streaming_context_tIlLb1EEELS5_0EEEvT0_T1_T2_T3_T4_T5_T6_T7_iT8_NS1_7vsmem_tE --------------------------
	.section	.nv.shared._ZN3cub18CUB_300001_SM_10006detail6select23DeviceSelectSweepKernelINS2_10policy_hubIjbiLb0ELNS0_10SelectImplE0EE10Policy1000EN6thrust24THRUST_300001_SM_1000_NS17counting_iteratorIjNS9_11use_defaultESB_SB_EENS9_18transform_iteratorI9NonZeroOpI13__nv_bfloat16EPKSF_SB_SB_EEPjSK_NS0_13ScanTileStateIiLb1EEENS0_8NullTypeESN_iNS2_19streaming_context_tIlLb1EEELS5_0EEEvT0_T1_T2_T3_T4_T5_T6_T7_iT8_NS1_7vsmem_tE,"aw",@nobits
	.sectionflags	@""
	.align	16
.nv.shared._ZN3cub18CUB_300001_SM_10006detail6select23DeviceSelectSweepKernelINS2_10policy_hubIjbiLb0ELNS0_10SelectImplE0EE10Policy1000EN6thrust24THRUST_300001_SM_1000_NS17counting_iteratorIjNS9_11use_defaultESB_SB_EENS9_18transform_iteratorI9NonZeroOpI13__nv_bfloat16EPKSF_SB_SB_EEPjSK_NS0_13ScanTileStateIiLb1EEENS0_8NullTypeESN_iNS2_19streaming_context_tIlLb1EEELS5_0EEEvT0_T1_T2_T3_T4_T5_T6_T7_iT8_NS1_7vsmem_tE:
	.zero		29696


//--------------------- .nv.shared._Z25softmax_with_sinks_kernelIfEvPKT_S2_S2_PS0_iiiif --------------------------
	.section	.nv.shared._Z25softmax_with_sinks_kernelIfEvPKT_S2_S2_PS0_iiiif,"aw",@nobits
	.sectionflags	@""
	.align	4
.nv.shared._Z25softmax_with_sinks_kernelIfEvPKT_S2_S2_PS0_iiiif:
	.zero		1288


//--------------------- .nv.shared._Z25softmax_with_sinks_kernelI13__nv_bfloat16EvPKT_S3_S3_PS1_iiiif --------------------------
	.section	.nv.shared._Z25softmax_with_sinks_kernelI13__nv_bfloat16EvPKT_S3_S3_PS1_iiiif,"aw",@nobits
	.sectionflags	@""
	.align	4
.nv.shared._Z25softmax_with_sinks_kernelI13__nv_bfloat16EvPKT_S3_S3_PS1_iiiif:
	.zero		1288


//--------------------- .nv.shared._Z25softmax_with_sinks_kernelI6__halfEvPKT_S3_S3_PS1_iiiif --------------------------
	.section	.nv.shared._Z25softmax_with_sinks_kernelI6__halfEvPKT_S3_S3_PS1_iiiif,"aw",@nobits
	.sectionflags	@""
	.align	4
.nv.shared._Z25softmax_with_sinks_kernelI6__halfEvPKT_S3_S3_PS1_iiiif:
	.zero		1288


//--------------------- .nv.constant0._ZN3cub18CUB_300001_SM_10006detail6reduce18DeviceReduceKernelINS2_10policy_hubIjjN4cuda3std3__44plusIvEEE10Policy1000EN6thrust24THRUST_300001_SM_1000_NS18transform_iteratorI9NonZeroOpIsEPKsNSD_11use_defaultESJ_EEjS9_jNS7_10__identityEEEvT0_PT3_T1_NS0_13GridEvenShareISP_EET2_T4_ --------------------------
	.section	.nv.constant0._ZN3cub18CUB_300001_SM_10006detail6reduce18DeviceReduceKernelINS2_10policy_hubIjjN4cuda3std3__44plusIvEEE10Policy1000EN6thrust24THRUST_300001_SM_1000_NS18transform_iteratorI9NonZeroOpIsEPKsNSD_11use_defaultESJ_EEjS9_jNS7_10__identityEEEvT0_PT3_T1_NS0_13GridEvenShareISP_EET2_T4_,"a",@progbits
	.sectionflags	@""
	.align	4
.nv.constant0._ZN3cub18CUB_300001_SM_10006detail6reduce18DeviceReduceKernelINS2_10policy_hubIjjN4cuda3std3__44plusIvEEE10Policy1000EN6thrust24THRUST_300001_SM_1000_NS18transform_iteratorI9NonZeroOpIsEPKsNSD_11use_defaultESJ_EEjS9_jNS7_10__identityEEEvT0_PT3_T1_NS0_13GridEvenShareISP_EET2_T4_:
	.zero		966


//--------------------- .nv.constant0._ZN3cub18CUB_300001_SM_10006detail6reduce28DeviceReduceSingleTileKernelINS2_10policy_hubIjjN4cuda3std3__44plusIvEEE10Policy1000EN6thrust24THRUST_300001_SM_1000_NS18transform_iteratorI9NonZeroOpIsEPKsNSD_11use_defaultESJ_EEPjjS9_jjNS7_10__identityEEEvT0_T1_T2_T3_T4_T6_ --------------------------
	.section	.nv.constant0._ZN3cub18CUB_300001_SM_10006detail6reduce28DeviceReduceSingleTileKernelINS2_10policy_hubIjjN4cuda3std3__44plusIvEEE10Policy1000EN6thrust24THRUST_300001_SM_1000_NS18transform_iteratorI9NonZeroOpIsEPKsNSD_11use_defaultESJ_EEPjjS9_jjNS7_10__identityEEEvT0_T1_T2_T3_T4_T6_,"a",@progbits
	.sectionflags	@""
	.align	4
.nv.constant0._ZN3cub18CUB_300001_SM_10006detail6reduce28DeviceReduceSingleTileKernelINS2_10policy_hubIjjN4cuda3std3__44plusIvEEE10Policy1000EN6thrust24THRUST_300001_SM_1000_NS18transform_iteratorI9NonZeroOpIsEPKsNSD_11use_defaultESJ_EEPjjS9_jjNS7_10__identityEEEvT0_T1_T2_T3_T4_T6_:
	.zero		933


//--------------------- .nv.constant0._ZN3cub18CUB_300001_SM_10006detail6reduce18DeviceReduceKernelINS2_10policy_hubIjjN4cuda3std3__44plusIvEEE10Policy1000EN6thrust24THRUST_300001_SM_1000_NS18transform_iteratorI9NonZeroOpIiEPKiNSD_11use_defaultESJ_EEjS9_jNS7_10__identityEEEvT0_PT3_T1_NS0_13GridEvenShareISP_EET2_T4_ --------------------------
	.section	.nv.constant0._ZN3cub18CUB_300001_SM_10006detail6reduce18DeviceReduceKernelINS2_10policy_hubIjjN4cuda3std3__44plusIvEEE10Policy1000EN6thrust24THRUST_300001_SM_1000_NS18transform_iteratorI9NonZeroOpIiEPKiNSD_11use_defaultESJ_EEjS9_jNS7_10__identityEEEvT0_PT3_T1_NS0_13GridEvenShareISP_EET2_T4_,"a",@progbits
	.sectionflags	@""
	.align	4
.nv.constant0._ZN3cub18CUB_300001_SM_10006detail6reduce18DeviceReduceKernelINS2_10policy_hubIjjN4cuda3std3__44plusIvEEE10Policy1000EN6thrust24THRUST_300001_SM_1000_NS18transform_iteratorI9NonZeroOpIiEPKiNSD_11use_defaultESJ_EEjS9_jNS7_10__identityEEEvT0_PT3_T1_NS0_13GridEvenShareISP_EET2_T4_:
	.zero		966


//--------------------- .nv.constant0._ZN3cub18CUB_300001_SM_10006detail6reduce28DeviceReduceSingleTileKernelINS2_10policy_hubIjjN4cuda3std3__44plusIvEEE10Policy1000EN6thrust24THRUST_300001_SM_1000_NS18transform_iteratorI9NonZeroOpIiEPKiNSD_11use_defaultESJ_EEPjjS9_jjNS7_10__identityEEEvT0_T1_T2_T3_T4_T6_ --------------------------
	.section	.nv.constant0._ZN3cub18CUB_300001_SM_10006detail6reduce28DeviceReduceSingleTileKernelINS2_10policy_hubIjjN4cuda3std3__44plusIvEEE10Policy1000EN6thrust24THRUST_300001_SM_1000_NS18transform_iteratorI9NonZeroOpIiEPKiNSD_11use_defaultESJ_EEPjjS9_jjNS7_10__identityEEEvT0_T1_T2_T3_T4_T6_,"a",@progbits
	.sectionflags	@""
	.align	4
.nv.constant0._ZN3cub18CUB_300001_SM_10006detail6reduce28DeviceReduceSingleTileKernelINS2_10policy_hubIjjN4cuda3std3__44plusIvEEE10Policy1000EN6thrust24THRUST_300001_SM_1000_NS18transform_iteratorI9NonZeroOpIiEPKiNSD_11use_defaultESJ_EEPjjS9_jjNS7_10__identityEEEvT0_T1_T2_T3_T4_T6_:
	.zero		933


//--------------------- .nv.constant0._ZN3cub18CUB_300001_SM_10006detail6reduce18DeviceReduceKernelINS2_10policy_hubIjjN4cuda3std3__44plusIvEEE10Policy1000EN6thrust24THRUST_300001_SM_1000_NS18transform_iteratorI9NonZeroOpIlEPKlNSD_11use_defaultESJ_EEjS9_jNS7_10__identityEEEvT0_PT3_T1_NS0_13GridEvenShareISP_EET2_T4_ --------------------------
	.section	.nv.constant0._ZN3cub18CUB_300001_SM_10006detail6reduce18DeviceReduceKernelINS2_10policy_hubIjjN4cuda3std3__44plusIvEEE10Policy1000EN6thrust24THRUST_300001_SM_1000_NS18transform_iteratorI9NonZeroOpIlEPKlNSD_11use_defaultESJ_EEjS9_jNS7_10__identityEEEvT0_PT3_T1_NS0_13GridEvenShareISP_EET2_T4_,"a",@progbits
	.sectionflags	@""
	.align	4
.nv.constant0._ZN3cub18CUB_300001_SM_10006detail6reduce18DeviceReduceKernelINS2_10policy_hubIjjN4cuda3std3__44plusIvEEE10Policy1000EN6thrust24THRUST_300001_SM_1000_NS18transform_iteratorI9NonZeroOpIlEPKlNSD_11use_defaultESJ_EEjS9_jNS7_10__identityEEEvT0_PT3_T1_NS0_13GridEvenShareISP_EET2_T4_:
	.zero		966


//--------------------- .nv.constant0._ZN3cub18CUB_300001_SM_10006detail6reduce28DeviceReduceSingleTileKernelINS2_10policy_hubIjjN4cuda3std3__44plusIvEEE10Policy1000EN6thrust24THRUST_300001_SM_1000_NS18transform_iteratorI9NonZeroOpIlEPKlNSD_11use_defaultESJ_EEPjjS9_jjNS7_10__identityEEEvT0_T1_T2_T3_T4_T6_ --------------------------
	.section	.nv.constant0._ZN3cub18CUB_300001_SM_10006detail6reduce28DeviceReduceSingleTileKernelINS2_10policy_hubIjjN4cuda3std3__44plusIvEEE10Policy1000EN6thrust24THRUST_300001_SM_1000_NS18transform_iteratorI9NonZeroOpIlEPKlNSD_11use_defaultESJ_EEPjjS9_jjNS7_10__identityEEEvT0_T1_T2_T3_T4_T6_,"a",@progbits
	.sectionflags	@""
	.align	4
.nv.constant0._ZN3cub18CUB_300001_SM_10006detail6reduce28DeviceReduceSingleTileKernelINS2_10policy_hubIjjN4cuda3std3__44plusIvEEE10Policy1000EN6thrust24THRUST_300001_SM_1000_NS18transform_iteratorI9NonZeroOpIlEPKlNSD_11use_defaultESJ_EEPjjS9_jjNS7_10__identityEEEvT0_T1_T2_T3_T4_T6_:
	.zero		933


//--------------------- .nv.constant0._ZN3cub18CUB_300001_SM_10006detail6reduce18DeviceReduceKernelINS2_10policy_hubIjjN4cuda3std3__44plusIvEEE10Policy1000EN6thrust24THRUST_300001_SM_1000_NS18transform_iteratorI9NonZeroOpIjEPKjNSD_11use_defaultESJ_EEjS9_jNS7_10__identityEEEvT0_PT3_T1_NS0_13GridEvenShareISP_EET2_T4_ --------------------------
	.section	.nv.constant0._ZN3cub18CUB_300001_SM_10006detail6reduce18DeviceReduceKernelINS2_10policy_hubIjjN4cuda3std3__44plusIvEEE10Policy1000EN6thrust24THRUST_300001_SM_1000_NS18transform_iteratorI9NonZeroOpIjEPKjNSD_11use_defaultESJ_EEjS9_jNS7_10__identityEEEvT0_PT3_T1_NS0_13GridEvenShareISP_EET2_T4_,"a",@progbits
	.sectionflags	@""
	.align	4
.nv.constant0._ZN3cub18CUB_300001_SM_10006detail6reduce18DeviceReduceKernelINS2_10policy_hubIjjN4cuda3std3__44plusIvEEE10Policy1000EN6thrust24THRUST_300001_SM_1000_NS18transform_iteratorI9NonZeroOpIjEPKjNSD_11use_defaultESJ_EEjS9_jNS7_10__identityEEEvT0_PT3_T1_NS0_13GridEvenShareISP_EET2_T4_:
	.zero		966


//--------------------- .nv.constant0._ZN3cub18CUB_300001_SM_10006detail6reduce28DeviceReduceSingleTileKernelINS2_10policy_hubIjjN4cuda3std3__44plusIvEEE10Policy1000EN6thrust24THRUST_300001_SM_1000_NS18transform_iteratorI9NonZeroOpIjEPKjNSD_11use_defaultESJ_EEPjjS9_jjNS7_10__identityEEEvT0_T1_T2_T3_T4_T6_ --------------------------
	.section	.nv.constant0._ZN3cub18CUB_300001_SM_10006detail6reduce28DeviceReduceSingleTileKernelINS2_10policy_hubIjjN4cuda3std3__44plusIvEEE10Policy1000EN6thrust24THRUST_300001_SM_1000_NS18transform_iteratorI9NonZeroOpIjEPKjNSD_11use_defaultESJ_EEPjjS9_jjNS7_10__identityEEEvT0_T1_T2_T3_T4_T6_,"a",@progbits
	.sectionflags	@""
	.align	4
.nv.constant0._ZN3cub18CUB_300001_SM_10006detail6reduce28DeviceReduceSingleTileKernelINS2_10policy_hubIjjN4cuda3std3__44plusIvEEE10Policy1000EN6thrust24THRUST_300001_SM_1000_NS18transform_iteratorI9NonZeroOpIjEPKjNSD_11use_defaultESJ_EEPjjS9_jjNS7_10__identityEEEvT0_T1_T2_T3_T4_T6_:
	.zero		933


//--------------------- .nv.constant0._ZN3cub18CUB_300001_SM_10006detail6reduce18DeviceReduceKernelINS2_10policy_hubIjjN4cuda3std3__44plusIvEEE10Policy1000EN6thrust24THRUST_300001_SM_1000_NS18transform_iteratorI9NonZeroOpIhEPKhNSD_11use_defaultESJ_EEjS9_jNS7_10__identityEEEvT0_PT3_T1_NS0_13GridEvenShareISP_EET2_T4_ --------------------------
	.section	.nv.constant0._ZN3cub18CUB_300001_SM_10006detail6reduce18DeviceReduceKernelINS2_10policy_hubIjjN4cuda3std3__44plusIvEEE10Policy1000EN6thrust24THRUST_300001_SM_1000_NS18transform_iteratorI9NonZeroOpIhEPKhNSD_11use_defaultESJ_EEjS9_jNS7_10__identityEEEvT0_PT3_T1_NS0_13GridEvenShareISP_EET2_T4_,"a",@progbits
	.sectionflags	@""
	.align	4
.nv.constant0._ZN3cub18CUB_300001_SM_10006detail6reduce18DeviceReduceKernelINS2_10policy_hubIjjN4cuda3std3__44plusIvEEE10Policy1000EN6thrust24THRUST_300001_SM_1000_NS18transform_iteratorI9NonZeroOpIhEPKhNSD_11use_defaultESJ_EEjS9_jNS7_10__identityEEEvT0_PT3_T1_NS0_13GridEvenShareISP_EET2_T4_:
	.zero		966


//--------------------- .nv.constant0._ZN3cub18CUB_300001_SM_10006detail6reduce28DeviceReduceSingleTileKernelINS2_10policy_hubIjjN4cuda3std3__44plusIvEEE10Policy1000EN6thrust24THRUST_300001_SM_1000_NS18transform_iteratorI9NonZeroOpIhEPKhNSD_11use_defaultESJ_EEPjjS9_jjNS7_10__identityEEEvT0_T1_T2_T3_T4_T6_ --------------------------
	.section	.nv.constant0._ZN3cub18CUB_300001_SM_10006detail6reduce28DeviceReduceSingleTileKernelINS2_10policy_hubIjjN4cuda3std3__44plusIvEEE10Policy1000EN6thrust24THRUST_300001_SM_1000_NS18transform_iteratorI9NonZeroOpIhEPKhNSD_11use_defaultESJ_EEPjjS9_jjNS7_10__identityEEEvT0_T1_T2_T3_T4_T6_,"a",@progbits
	.sectionflags	@""
	.align	4
.nv.constant0._ZN3cub18CUB_300001_SM_10006detail6reduce28DeviceReduceSingleTileKernelINS2_10policy_hubIjjN4cuda3std3__44plusIvEEE10Policy1000EN6thrust24THRUST_300001_SM_1000_NS18transform_iteratorI9NonZeroOpIhEPKhNSD_11use_defaultESJ_EEPjjS9_jjNS7_10__identityEEEvT0_T1_T2_T3_T4_T6_:
	.zero		933


//--------------------- .nv.constant0._ZN3cub18CUB_300001_SM_10006detail6reduce18DeviceReduceKernelINS2_10policy_hubIjjN4cuda3std3__44plusIvEEE10Policy1000EN6thrust24THRUST_300001_SM_1000_NS18transform_iteratorI9NonZeroOpIdEPKdNSD_11use_defaultESJ_EEjS9_jNS7_10__identityEEEvT0_PT3_T1_NS0_13GridEvenShareISP_EET2_T4_ --------------------------
	.section	.nv.constant0._ZN3cub18CUB_300001_SM_10006detail6reduce18DeviceReduceKernelINS2_10policy_hubIjjN4cuda3std3__44plusIvEEE10Policy1000EN6thrust24THRUST_300001_SM_1000_NS18transform_iteratorI9NonZeroOpIdEPKdNSD_11use_defaultESJ_EEjS9_jNS7_10__identityEEEvT0_PT3_T1_NS0_13GridEvenShareISP_EET2_T4_,"a",@progbits
	.sectionflags	@""
	.align	4
.nv.constant0._ZN3cub18CUB_300001_SM_10006detail6reduce18DeviceReduceKernelINS2_10policy_hubIjjN4cuda3std3__44plusIvEEE10Policy1000EN6thrust24THRUST_300001_SM_1000_NS18transform_iteratorI9NonZeroOpIdEPKdNSD_11use_defaultESJ_EEjS9_jNS7_10__identityEEEvT0_PT3_T1_NS0_13GridEvenShareISP_EET2_T4_:
	.zero		966


//--------------------- .nv.constant0._ZN3cub18CUB_300001_SM_10006detail6reduce28DeviceReduceSingleTileKernelINS2_10policy_hubIjjN4cuda3std3__44plusIvEEE10Policy1000EN6thrust24THRUST_300001_SM_1000_NS18transform_iteratorI9NonZeroOpIdEPKdNSD_11use_defaultESJ_EEPjjS9_jjNS7_10__identityEEEvT0_T1_T2_T3_T4_T6_ --------------------------
	.section	.nv.constant0._ZN3cub18CUB_300001_SM_10006detail6reduce28DeviceReduceSingleTileKernelINS2_10policy_hubIjjN4cuda3std3__44plusIvEEE10Policy1000EN6thrust24THRUST_300001_SM_1000_NS18transform_iteratorI9NonZeroOpIdEPKdNSD_11use_defaultESJ_EEPjjS9_jjNS7_10__identityEEEvT0_T1_T2_T3_T4_T6_,"a",@progbits
	.sectionflags	@""
	.align	4
.nv.constant0._ZN3cub18CUB_300001_SM_10006detail6reduce28DeviceReduceSingleTileKernelINS2_10policy_hubIjjN4cuda3std3__44plusIvEEE10Policy1000EN6thrust24THRUST_300001_SM_1000_NS18transform_iteratorI9NonZeroOpIdEPKdNSD_11use_defaultESJ_EEPjjS9_jjNS7_10__identityEEEvT0_T1_T2_T3_T4_T6_:
	.zero		933


//--------------------- .nv.constant0._ZN3cub18CUB_300001_SM_10006detail6reduce18DeviceReduceKernelINS2_10policy_hubIjjN4cuda3std3__44plusIvEEE10Policy1000EN6thrust24THRUST_300001_SM_1000_NS18transform_iteratorI9NonZeroOpIfEPKfNSD_11use_defaultESJ_EEjS9_jNS7_10__identityEEEvT0_PT3_T1_NS0_13GridEvenShareISP_EET2_T4_ --------------------------
	.section	.nv.constant0._ZN3cub18CUB_300001_SM_10006detail6reduce18DeviceReduceKernelINS2_10policy_hubIjjN4cuda3std3__44plusIvEEE10Policy1000EN6thrust24THRUST_300001_SM_1000_NS18transform_iteratorI9NonZeroOpIfEPKfNSD_11use_defaultESJ_EEjS9_jNS7_10__identityEEEvT0_PT3_T1_NS0_13GridEvenShareISP_EET2_T4_,"a",@progbits
	.sectionflags	@""
	.align	4
.nv.constant0._ZN3cub18CUB_300001_SM_10006detail6reduce18DeviceReduceKernelINS2_10policy_hubIjjN4cuda3std3__44plusIvEEE10Policy1000EN6thrust24THRUST_300001_SM_1000_NS18transform_iteratorI9NonZeroOpIfEPKfNSD_11use_defaultESJ_EEjS9_jNS7_10__identityEEEvT0_PT3_T1_NS0_13GridEvenShareISP_EET2_T4_:
	.zero		966


//--------------------- .nv.constant0._ZN3cub18CUB_300001_SM_10006detail6reduce28DeviceReduceSingleTileKernelINS2_10policy_hubIjjN4cuda3std3__44plusIvEEE10Policy1000EN6thrust24THRUST_300001_SM_1000_NS18transform_iteratorI9NonZeroOpIfEPKfNSD_11use_defaultESJ_EEPjjS9_jjNS7_10__identityEEEvT0_T1_T2_T3_T4_T6_ --------------------------
	.section	.nv.constant0._ZN3cub18CUB_300001_SM_10006detail6reduce28DeviceReduceSingleTileKernelINS2_10policy_hubIjjN4cuda3std3__44plusIvEEE10Policy1000EN6thrust24THRUST_300001_SM_1000_NS18transform_iteratorI9NonZeroOpIfEPKfNSD_11use_defaultESJ_EEPjjS9_jjNS7_10__identityEEEvT0_T1_T2_T3_T4_T6_,"a",@progbits
	.sectionflags	@""
	.align	4
.nv.constant0._ZN3cub18CUB_300001_SM_10006detail6reduce28DeviceReduceSingleTileKernelINS2_10policy_hubIjjN4cuda3std3__44plusIvEEE10Policy1000EN6thrust24THRUST_300001_SM_1000_NS18transform_iteratorI9NonZeroOpIfEPKfNSD_11use_defaultESJ_EEPjjS9_jjNS7_10__identityEEEvT0_T1_T2_T3_T4_T6_:
	.zero		933


//--------------------- .nv.constant0._ZN3cub18CUB_300001_SM_10006detail6reduce18DeviceReduceKernelINS2_10policy_hubIjjN4cuda3std3__44plusIvEEE10Policy1000EN6thrust24THRUST_300001_SM_1000_NS18transform_iteratorI9NonZeroOpI6__halfEPKSG_NSD_11use_defaultESK_EEjS9_jNS7_10__identityEEEvT0_PT3_T1_NS0_13GridEvenShareISQ_EET2_T4_ --------------------------
	.section	.nv.constant0._ZN3cub18CUB_300001_SM_10006detail6reduce18DeviceReduceKernelINS2_10policy_hubIjjN4cuda3std3__44plusIvEEE10Policy1000EN6thrust24THRUST_300001_SM_1000_NS18transform_iteratorI9NonZeroOpI6__halfEPKSG_NSD_11use_defaultESK_EEjS9_jNS7_10__identityEEEvT0_PT3_T1_NS0_13GridEvenShareISQ_EET2_T4_,"a",@progbits
	.sectionflags	@""
	.align	4
.nv.constant0._ZN3cub18CUB_300001_SM_10006detail6reduce18DeviceReduceKernelINS2_10policy_hubIjjN4cuda3std3__44plusIvEEE10Policy1000EN6thrust24THRUST_300001_SM_1000_NS18transform_iteratorI9NonZeroOpI6__halfEPKSG_NSD_11use_defaultESK_EEjS9_jNS7_10__identityEEEvT0_PT3_T1_NS0_13GridEvenShareISQ_EET2_T4_:
	.zero		966


//--------------------- .nv.constant0._ZN3cub18CUB_300001_SM_10006detail6reduce28DeviceReduceSingleTileKernelINS2_10policy_hubIjjN4cuda3std3__44plusIvEEE10Policy1000EN6thrust24THRUST_300001_SM_1000_NS18transform_iteratorI9NonZeroOpI6__halfEPKSG_NSD_11use_defaultESK_EEPjjS9_jjNS7_10__identityEEEvT0_T1_T2_T3_T4_T6_ --------------------------
	.section	.nv.constant0._ZN3cub18CUB_300001_SM_10006detail6reduce28DeviceReduceSingleTileKernelINS2_10policy_hubIjjN4cuda3std3__44plusIvEEE10Policy1000EN6thrust24THRUST_300001_SM_1000_NS18transform_iteratorI9NonZeroOpI6__halfEPKSG_NSD_11use_defaultESK_EEPjjS9_jjNS7_10__identityEEEvT0_T1_T2_T3_T4_T6_,"a",@progbits
	.sectionflags	@""
	.align	4
.nv.constant0._ZN3cub18CUB_300001_SM_10006detail6reduce28DeviceReduceSingleTileKernelINS2_10policy_hubIjjN4cuda3std3__44plusIvEEE10Policy1000EN6thrust24THRUST_300001_SM_1000_NS18transform_iteratorI9NonZeroOpI6__halfEPKSG_NSD_11use_defaultESK_EEPjjS9_jjNS7_10__identityEEEvT0_T1_T2_T3_T4_T6_:
	.zero		933


//--------------------- .nv.constant0._ZN3cub18CUB_300001_SM_10006detail6reduce28DeviceReduceSingleTileKernelINS2_10policy_hubIjjN4cuda3std3__44plusIvEEE10Policy1000EPjSC_iS9_jjNS7_10__identityEEEvT0_T1_T2_T3_T4_T6_ --------------------------
	.section	.nv.constant0._ZN3cub18CUB_300001_SM_10006detail6reduce28DeviceReduceSingleTileKernelINS2_10policy_hubIjjN4cuda3std3__44plusIvEEE10Policy1000EPjSC_iS9_jjNS7_10__identityEEEvT0_T1_T2_T3_T4_T6_,"a",@progbits
	.sectionflags	@""
	.align	4
.nv.constant0._ZN3cub18CUB_300001_SM_10006detail6reduce28DeviceReduceSingleTileKernelINS2_10policy_hubIjjN4cuda3std3__44plusIvEEE10Policy1000EPjSC_iS9_jjNS7_10__identityEEEvT0_T1_T2_T3_T4_T6_:
	.zero		925


//--------------------- .nv.constant0._ZN3cub18CUB_300001_SM_10006detail6reduce18DeviceReduceKernelINS2_10policy_hubIjjN4cuda3std3__44plusIvEEE10Policy1000EN6thrust24THRUST_300001_SM_1000_NS18transform_iteratorI9NonZeroOpI13__nv_bfloat16EPKSG_NSD_11use_defaultESK_EEjS9_jNS7_10__identityEEEvT0_PT3_T1_NS0_13GridEvenShareISQ_EET2_T4_ --------------------------
	.section	.nv.constant0._ZN3cub18CUB_300001_SM_10006detail6reduce18DeviceReduceKernelINS2_10policy_hubIjjN4cuda3std3__44plusIvEEE10Policy1000EN6thrust24THRUST_300001_SM_1000_NS18transform_iteratorI9NonZeroOpI13__nv_bfloat16EPKSG_NSD_11use_defaultESK_EEjS9_jNS7_10__identityEEEvT0_PT3_T1_NS0_13GridEvenShareISQ_EET2_T4_,"a",@progbits
	.sectionflags	@""
	.align	4
.nv.constant0._ZN3cub18CUB_300001_SM_10006detail6reduce18DeviceReduceKernelINS2_10policy_hubIjjN4cuda3std3__44plusIvEEE10Policy1000EN6thrust24THRUST_300001_SM_1000_NS18transform_iteratorI9NonZeroOpI13__nv_bfloat16EPKSG_NSD_11use_defaultESK_EEjS9_jNS7_10__identityEEEvT0_PT3_T1_NS0_13GridEvenShareISQ_EET2_T4_:
	.zero		966


//--------------------- .nv.constant0._ZN3cub18CUB_300001_SM_10006detail6reduce28DeviceReduceSingleTileKernelINS2_10policy_hubIjjN4cuda3std3__44plusIvEEE10Policy1000EN6thrust24THRUST_300001_SM_1000_NS18transform_iteratorI9NonZeroOpI13__nv_bfloat16EPKSG_NSD_11use_defaultESK_EEPjjS9_jjNS7_10__identityEEEvT0_T1_T2_T3_T4_T6_ --------------------------
	.section	.nv.constant0._ZN3cub18CUB_300001_SM_10006detail6reduce28DeviceReduceSingleTileKernelINS2_10policy_hubIjjN4cuda3std3__44plusIvEEE10Policy1000EN6thrust24THRUST_300001_SM_1000_NS18transform_iteratorI9NonZeroOpI13__nv_bfloat16EPKSG_NSD_11use_defaultESK_EEPjjS9_jjNS7_10__identityEEEvT0_T1_T2_T3_T4_T6_,"a",@progbits
	.sectionflags	@""
	.align	4
.nv.constant0._ZN3cub18CUB_300001_SM_10006detail6reduce28DeviceReduceSingleTileKernelINS2_10policy_hubIjjN4cuda3std3__44plusIvEEE10Policy1000EN6thrust24THRUST_300001_SM_1000_NS18transform_iteratorI9NonZeroOpI13__nv_bfloat16EPKSG_NSD_11use_defaultESK_EEPjjS9_jjNS7_10__identityEEEvT0_T1_T2_T3_T4_T6_:
	.zero		933


//--------------------- .nv.constant0._ZN3cub18CUB_300001_SM_10006detail4scan23DeviceCompactInitKernelINS0_13ScanTileStateIiLb1EEEPjEEvT_iT0_ --------------------------
	.section	.nv.constant0._ZN3cub18CUB_300001_SM_10006detail4scan23DeviceCompactInitKernelINS0_13ScanTileStateIiLb1EEEPjEEvT_iT0_,"a",@progbits
	.sectionflags	@""
	.align	4
.nv.constant0._ZN3cub18CUB_300001_SM_10006detail4scan23DeviceCompactInitKernelINS0_13ScanTileStateIiLb1EEEPjEEvT_iT0_:
	.zero		920


//--------------------- .nv.constant0._ZN3cub18CUB_300001_SM_10006detail6select23DeviceSelectSweepKernelINS2_10policy_hubIjbiLb0ELNS0_10SelectImplE0EE10Policy1000EN6thrust24THRUST_300001_SM_1000_NS17counting_iteratorIjNS9_11use_defaultESB_SB_EENS9_18transform_iteratorI9NonZeroOpIsEPKsSB_SB_EEPjSJ_NS0_13ScanTileStateIiLb1EEENS0_8NullTypeESM_iNS2_19streaming_context_tIlLb1EEELS5_0EEEvT0_T1_T2_T3_T4_T5_T6_T7_iT8_NS1_7vsmem_tE --------------------------
	.section	.nv.constant0._ZN3cub18CUB_300001_SM_10006detail6select23DeviceSelectSweepKernelINS2_10policy_hubIjbiLb0ELNS0_10SelectImplE0EE10Policy1000EN6thrust24THRUST_300001_SM_1000_NS17counting_iteratorIjNS9_11use_defaultESB_SB_EENS9_18transform_iteratorI9NonZeroOpIsEPKsSB_SB_EEPjSJ_NS0_13ScanTileStateIiLb1EEENS0_8NullTypeESM_iNS2_19streaming_context_tIlLb1EEELS5_0EEEvT0_T1_T2_T3_T4_T5_T6_T7_iT8_NS1_7vsmem_tE,"a",@progbits
	.sectionflags	@""
	.align	4
.nv.constant0._ZN3cub18CUB_300001_SM_10006detail6select23DeviceSelectSweepKernelINS2_10policy_hubIjbiLb0ELNS0_10SelectImplE0EE10Policy1000EN6thrust24THRUST_300001_SM_1000_NS17counting_iteratorIjNS9_11use_defaultESB_SB_EENS9_18transform_iteratorI9NonZeroOpIsEPKsSB_SB_EEPjSJ_NS0_13ScanTileStateIiLb1EEENS0_8NullTypeESM_iNS2_19streaming_context_tIlLb1EEELS5_0EEEvT0_T1_T2_T3_T4_T5_T6_T7_iT8_NS1_7vsmem_tE:
	.zero		1008


//--------------------- .nv.constant0._ZN3cub18CUB_300001_SM_10006detail6select23DeviceSelectSweepKernelINS2_10policy_hubIjbiLb0ELNS0_10SelectImplE0EE10Policy1000EN6thrust24THRUST_300001_SM_1000_NS17counting_iteratorIjNS9_11use_defaultESB_SB_EENS9_18transform_iteratorI9NonZeroOpIiEPKiSB_SB_EEPjSJ_NS0_13ScanTileStateIiLb1EEENS0_8NullTypeESM_iNS2_19streaming_context_tIlLb1EEELS5_0EEEvT0_T1_T2_T3_T4_T5_T6_T7_iT8_NS1_7vsmem_tE --------------------------
	.section	.nv.constant0._ZN3cub18CUB_300001_SM_10006detail6select23DeviceSelectSweepKernelINS2_10policy_hubIjbiLb0ELNS0_10SelectImplE0EE10Policy1000EN6thrust24THRUST_300001_SM_1000_NS17counting_iteratorIjNS9_11use_defaultESB_SB_EENS9_18transform_iteratorI9NonZeroOpIiEPKiSB_SB_EEPjSJ_NS0_13ScanTileStateIiLb1EEENS0_8NullTypeESM_iNS2_19streaming_context_tIlLb1EEELS5_0EEEvT0_T1_T2_T3_T4_T5_T6_T7_iT8_NS1_7vsmem_tE,"a",@progbits
	.sectionflags	@""
	.align	4
.nv.constant0._ZN3cub18CUB_300001_SM_10006detail6select23DeviceSelectSweepKernelINS2_10policy_hubIjbiLb0ELNS0_10SelectImplE0EE10Policy1000EN6thrust24THRUST_300001_SM_1000_NS17counting_iteratorIjNS9_11use_defaultESB_SB_EENS9_18transform_iteratorI9NonZeroOpIiEPKiSB_SB_EEPjSJ_NS0_13ScanTileStateIiLb1EEENS0_8NullTypeESM_iNS2_19streaming_context_tIlLb1EEELS5_0EEEvT0_T1_T2_T3_T4_T5_T6_T7_iT8_NS1_7vsmem_tE:
	.zero		1008


//--------------------- .nv.constant0._ZN3cub18CUB_300001_SM_10006detail6select23DeviceSelectSweepKernelINS2_10policy_hubIjbiLb0ELNS0_10SelectImplE0EE10Policy1000EN6thrust24THRUST_300001_SM_1000_NS17counting_iteratorIjNS9_11use_defaultESB_SB_EENS9_18transform_iteratorI9NonZeroOpIlEPKlSB_SB_EEPjSJ_NS0_13ScanTileStateIiLb1EEENS0_8NullTypeESM_iNS2_19streaming_context_tIlLb1EEELS5_0EEEvT0_T1_T2_T3_T4_T5_T6_T7_iT8_NS1_7vsmem_tE --------------------------
	.section	.nv.constant0._ZN3cub18CUB_300001_SM_10006detail6select23DeviceSelectSweepKernelINS2_10policy_hubIjbiLb0ELNS0_10SelectImplE0EE10Policy1000EN6thrust24THRUST_300001_SM_1000_NS17counting_iteratorIjNS9_11use_defaultESB_SB_EENS9_18transform_iteratorI9NonZeroOpIlEPKlSB_SB_EEPjSJ_NS0_13ScanTileStateIiLb1EEENS0_8NullTypeESM_iNS2_19streaming_context_tIlLb1EEELS5_0EEEvT0_T1_T2_T3_T4_T5_T6_T7_iT8_NS1_7vsmem_tE,"a",@progbits
	.sectionflags	@""
	.align	4
.nv.constant0._ZN3cub18CUB_300001_SM_10006detail6select23DeviceSelectSweepKernelINS2_10policy_hubIjbiLb0ELNS0_10SelectImplE0EE10Policy1000EN6thrust24THRUST_300001_SM_1000_NS17counting_iteratorIjNS9_11use_defaultESB_SB_EENS9_18transform_iteratorI9NonZeroOpIlEPKlSB_SB_EEPjSJ_NS0_13ScanTileStateIiLb1EEENS0_8NullTypeESM_iNS2_19streaming_context_tIlLb1EEELS5_0EEEvT0_T1_T2_T3_T4_T5_T6_T7_iT8_NS1_7vsmem_tE:
	.zero		1008


//--------------------- .nv.constant0._ZN3cub18CUB_300001_SM_10006detail6select23DeviceSelectSweepKernelINS2_10policy_hubIjbiLb0ELNS0_10SelectImplE0EE10Policy1000EN6thrust24THRUST_300001_SM_1000_NS17counting_iteratorIjNS9_11use_defaultESB_SB_EENS9_18transform_iteratorI9NonZeroOpIjEPKjSB_SB_EEPjSJ_NS0_13ScanTileStateIiLb1EEENS0_8NullTypeESM_iNS2_19streaming_context_tIlLb1EEELS5_0EEEvT0_T1_T2_T3_T4_T5_T6_T7_iT8_NS1_7vsmem_tE --------------------------
	.section	.nv.constant0._ZN3cub18CUB_300001_SM_10006detail6select23DeviceSelectSweepKernelINS2_10policy_hubIjbiLb0ELNS0_10SelectImplE0EE10Policy1000EN6thrust24THRUST_300001_SM_1000_NS17counting_iteratorIjNS9_11use_defaultESB_SB_EENS9_18transform_iteratorI9NonZeroOpIjEPKjSB_SB_EEPjSJ_NS0_13ScanTileStateIiLb1EEENS0_8NullTypeESM_iNS2_19streaming_context_tIlLb1EEELS5_0EEEvT0_T1_T2_T3_T4_T5_T6_T7_iT8_NS1_7vsmem_tE,"a",@progbits
	.sectionflags	@""
	.align	4
.nv.constant0._ZN3cub18CUB_300001_SM_10006detail6select23DeviceSelectSweepKernelINS2_10policy_hubIjbiLb0ELNS0_10SelectImplE0EE10Policy1000EN6thrust24THRUST_300001_SM_1000_NS17counting_iteratorIjNS9_11use_defaultESB_SB_EENS9_18transform_iteratorI9NonZeroOpIjEPKjSB_SB_EEPjSJ_NS0_13ScanTileStateIiLb1EEENS0_8NullTypeESM_iNS2_19streaming_context_tIlLb1EEELS5_0EEEvT0_T1_T2_T3_T4_T5_T6_T7_iT8_NS1_7vsmem_tE:
	.zero		1008


//--------------------- .nv.constant0._ZN3cub18CUB_300001_SM_10006detail6select23DeviceSelectSweepKernelINS2_10policy_hubIjbiLb0ELNS0_10SelectImplE0EE10Policy1000EN6thrust24THRUST_300001_SM_1000_NS17counting_iteratorIjNS9_11use_defaultESB_SB_EENS9_18transform_iteratorI9NonZeroOpIhEPKhSB_SB_EEPjSJ_NS0_13ScanTileStateIiLb1EEENS0_8NullTypeESM_iNS2_19streaming_context_tIlLb1EEELS5_0EEEvT0_T1_T2_T3_T4_T5_T6_T7_iT8_NS1_7vsmem_tE --------------------------
	.section	.nv.constant0._ZN3cub18CUB_300001_SM_10006detail6select23DeviceSelectSweepKernelINS2_10policy_hubIjbiLb0ELNS0_10SelectImplE0EE10Policy1000EN6thrust24THRUST_300001_SM_1000_NS17counting_iteratorIjNS9_11use_defaultESB_SB_EENS9_18transform_iteratorI9NonZeroOpIhEPKhSB_SB_EEPjSJ_NS0_13ScanTileStateIiLb1EEENS0_8NullTypeESM_iNS2_19streaming_context_tIlLb1EEELS5_0EEEvT0_T1_T2_T3_T4_T5_T6_T7_iT8_NS1_7vsmem_tE,"a",@progbits
	.sectionflags	@""
	.align	4
.nv.constant0._ZN3cub18CUB_300001_SM_10006detail6select23DeviceSelectSweepKernelINS2_10policy_hubIjbiLb0ELNS0_10SelectImplE0EE10Policy1000EN6thrust24THRUST_300001_SM_1000_NS17counting_iteratorIjNS9_11use_defaultESB_SB_EENS9_18transform_iteratorI9NonZeroOpIhEPKhSB_SB_EEPjSJ_NS0_13ScanTileStateIiLb1EEENS0_8NullTypeESM_iNS2_19streaming_context_tIlLb1EEELS5_0EEEvT0_T1_T2_T3_T4_T5_T6_T7_iT8_NS1_7vsmem_tE:
	.zero		1008


//--------------------- .nv.constant0._ZN3cub18CUB_300001_SM_10006detail6select23DeviceSelectSweepKernelINS2_10policy_hubIjbiLb0ELNS0_10SelectImplE0EE10Policy1000EN6thrust24THRUST_300001_SM_1000_NS17counting_iteratorIjNS9_11use_defaultESB_SB_EENS9_18transform_iteratorI9NonZeroOpIdEPKdSB_SB_EEPjSJ_NS0_13ScanTileStateIiLb1EEENS0_8NullTypeESM_iNS2_19streaming_context_tIlLb1EEELS5_0EEEvT0_T1_T2_T3_T4_T5_T6_T7_iT8_NS1_7vsmem_tE --------------------------
	.section	.nv.constant0._ZN3cub18CUB_300001_SM_10006detail6select23DeviceSelectSweepKernelINS2_10policy_hubIjbiLb0ELNS0_10SelectImplE0EE10Policy1000EN6thrust24THRUST_300001_SM_1000_NS17counting_iteratorIjNS9_11use_defaultESB_SB_EENS9_18transform_iteratorI9NonZeroOpIdEPKdSB_SB_EEPjSJ_NS0_13ScanTileStateIiLb1EEENS0_8NullTypeESM_iNS2_19streaming_context_tIlLb1EEELS5_0EEEvT0_T1_T2_T3_T4_T5_T6_T7_iT8_NS1_7vsmem_tE,"a",@progbits
	.sectionflags	@""
	.align	4
.nv.constant0._ZN3cub18CUB_300001_SM_10006detail6select23DeviceSelectSweepKernelINS2_10policy_hubIjbiLb0ELNS0_10SelectImplE0EE10Policy1000EN6thrust24THRUST_300001_SM_1000_NS17counting_iteratorIjNS9_11use_defaultESB_SB_EENS9_18transform_iteratorI9NonZeroOpIdEPKdSB_SB_EEPjSJ_NS0_13ScanTileStateIiLb1EEENS0_8NullTypeESM_iNS2_19streaming_context_tIlLb1EEELS5_0EEEvT0_T1_T2_T3_T4_T5_T6_T7_iT8_NS1_7vsmem_tE:
	.zero		1008


//--------------------- .nv.constant0._ZN3cub18CUB_300001_SM_10006detail6select23DeviceSelectSweepKernelINS2_10policy_hubIjbiLb0ELNS0_10SelectImplE0EE10Policy1000EN6thrust24THRUST_300001_SM_1000_NS17counting_iteratorIjNS9_11use_defaultESB_SB_EENS9_18transform_iteratorI9NonZeroOpIfEPKfSB_SB_EEPjSJ_NS0_13ScanTileStateIiLb1EEENS0_8NullTypeESM_iNS2_19streaming_context_tIlLb1EEELS5_0EEEvT0_T1_T2_T3_T4_T5_T6_T7_iT8_NS1_7vsmem_tE --------------------------
	.section	.nv.constant0._ZN3cub18CUB_300001_SM_10006detail6select23DeviceSelectSweepKernelINS2_10policy_hubIjbiLb0ELNS0_10SelectImplE0EE10Policy1000EN6thrust24THRUST_300001_SM_1000_NS17counting_iteratorIjNS9_11use_defaultESB_SB_EENS9_18transform_iteratorI9NonZeroOpIfEPKfSB_SB_EEPjSJ_NS0_13ScanTileStateIiLb1EEENS0_8NullTypeESM_iNS2_19streaming_context_tIlLb1EEELS5_0EEEvT0_T1_T2_T3_T4_T5_T6_T7_iT8_NS1_7vsmem_tE,"a",@progbits
	.sectionflags	@""
	.align	4
.nv.constant0._ZN3cub18CUB_300001_SM_10006detail6select23DeviceSelectSweepKernelINS2_10policy_hubIjbiLb0ELNS0_10SelectImplE0EE10Policy1000EN6thrust24THRUST_300001_SM_1000_NS17counting_iteratorIjNS9_11use_defaultESB_SB_EENS9_18transform_iteratorI9NonZeroOpIfEPKfSB_SB_EEPjSJ_NS0_13ScanTileStateIiLb1EEENS0_8NullTypeESM_iNS2_19streaming_context_tIlLb1EEELS5_0EEEvT0_T1_T2_T3_T4_T5_T6_T7_iT8_NS1_7vsmem_tE:
	.zero		1008


//--------------------- .nv.constant0._ZN3cub18CUB_300001_SM_10006detail6select23DeviceSelectSweepKernelINS2_10policy_hubIjbiLb0ELNS0_10SelectImplE0EE10Policy1000EN6thrust24THRUST_300001_SM_1000_NS17counting_iteratorIjNS9_11use_defaultESB_SB_EENS9_18transform_iteratorI9NonZeroOpI6__halfEPKSF_SB_SB_EEPjSK_NS0_13ScanTileStateIiLb1EEENS0_8NullTypeESN_iNS2_19streaming_context_tIlLb1EEELS5_0EEEvT0_T1_T2_T3_T4_T5_T6_T7_iT8_NS1_7vsmem_tE --------------------------
	.section	.nv.constant0._ZN3cub18CUB_300001_SM_10006detail6select23DeviceSelectSweepKernelINS2_10policy_hubIjbiLb0ELNS0_10SelectImplE0EE10Policy1000EN6thrust24THRUST_300001_SM_1000_NS17counting_iteratorIjNS9_11use_defaultESB_SB_EENS9_18transform_iteratorI9NonZeroOpI6__halfEPKSF_SB_SB_EEPjSK_NS0_13ScanTileStateIiLb1EEENS0_8NullTypeESN_iNS2_19streaming_context_tIlLb1EEELS5_0EEEvT0_T1_T2_T3_T4_T5_T6_T7_iT8_NS1_7vsmem_tE,"a",@progbits
	.sectionflags	@""
	.align	4
.nv.constant0._ZN3cub18CUB_300001_SM_10006detail6select23DeviceSelectSweepKernelINS2_10policy_hubIjbiLb0ELNS0_10SelectImplE0EE10Policy1000EN6thrust24THRUST_300001_SM_1000_NS17counting_iteratorIjNS9_11use_defaultESB_SB_EENS9_18transform_iteratorI9NonZeroOpI6__halfEPKSF_SB_SB_EEPjSK_NS0_13ScanTileStateIiLb1EEENS0_8NullTypeESN_iNS2_19streaming_context_tIlLb1EEELS5_0EEEvT0_T1_T2_T3_T4_T5_T6_T7_iT8_NS1_7vsmem_tE:
	.zero		1008


//--------------------- .nv.constant0._ZN3cub18CUB_300001_SM_10006detail6select23DeviceSelectSweepKernelINS2_10policy_hubIjbiLb0ELNS0_10SelectImplE0EE10Policy1000EN6thrust24THRUST_300001_SM_1000_NS17counting_iteratorIjNS9_11use_defaultESB_SB_EENS9_18transform_iteratorI9NonZeroOpI13__nv_bfloat16EPKSF_SB_SB_EEPjSK_NS0_13ScanTileStateIiLb1EEENS0_8NullTypeESN_iNS2_19streaming_context_tIlLb1EEELS5_0EEEvT0_T1_T2_T3_T4_T5_T6_T7_iT8_NS1_7vsmem_tE --------------------------
	.section	.nv.constant0._ZN3cub18CUB_300001_SM_10006detail6select23DeviceSelectSweepKernelINS2_10policy_hubIjbiLb0ELNS0_10SelectImplE0EE10Policy1000EN6thrust24THRUST_300001_SM_1000_NS17counting_iteratorIjNS9_11use_defaultESB_SB_EENS9_18transform_iteratorI9NonZeroOpI13__nv_bfloat16EPKSF_SB_SB_EEPjSK_NS0_13ScanTileStateIiLb1EEENS0_8NullTypeESN_iNS2_19streaming_context_tIlLb1EEELS5_0EEEvT0_T1_T2_T3_T4_T5_T6_T7_iT8_NS1_7vsmem_tE,"a",@progbits
	.sectionflags	@""
	.align	4
.nv.constant0._ZN3cub18CUB_300001_SM_10006detail6select23DeviceSelectSweepKernelINS2_10policy_hubIjbiLb0ELNS0_10SelectImplE0EE10Policy1000EN6thrust24THRUST_300001_SM_1000_NS17counting_iteratorIjNS9_11use_defaultESB_SB_EENS9_18transform_iteratorI9NonZeroOpI13__nv_bfloat16EPKSF_SB_SB_EEPjSK_NS0_13ScanTileStateIiLb1EEENS0_8NullTypeESN_iNS2_19streaming_context_tIlLb1EEELS5_0EEEvT0_T1_T2_T3_T4_T5_T6_T7_iT8_NS1_7vsmem_tE:
	.zero		1008


//--------------------- .nv.constant0._ZN3cub18CUB_300001_SM_10006detail11EmptyKernelIvEEvv --------------------------
	.section	.nv.constant0._ZN3cub18CUB_300001_SM_10006detail11EmptyKernelIvEEvv,"a",@progbits
	.sectionflags	@""
	.align	4
.nv.constant0._ZN3cub18CUB_300001_SM_10006detail11EmptyKernelIvEEvv:
	.zero		896


//--------------------- .nv.constant0._Z16leftshift_kernelIlEvPKT_PS0_ji --------------------------
	.section	.nv.constant0._Z16leftshift_kernelIlEvPKT_PS0_ji,"a",@progbits
	.sectionflags	@""
	.align	4
.nv.constant0._Z16leftshift_kernelIlEvPKT_PS0_ji:
	.zero		920


//--------------------- .nv.constant0._Z16leftshift_kernelIjEvPKT_PS0_ji --------------------------
	.section	.nv.constant0._Z16leftshift_kernelIjEvPKT_PS0_ji,"a",@progbits
	.sectionflags	@""
	.align	4
.nv.constant0._Z16leftshift_kernelIjEvPKT_PS0_ji:
	.zero		920


//--------------------- .nv.constant0._Z16leftshift_kernelIiEvPKT_PS0_ji --------------------------
	.section	.nv.constant0._Z16leftshift_kernelIiEvPKT_PS0_ji,"a",@progbits
	.sectionflags	@""
	.align	4
.nv.constant0._Z16leftshift_kernelIiEvPKT_PS0_ji:
	.zero		920


//--------------------- .nv.constant0._Z16leftshift_kernelIhEvPKT_PS0_ji --------------------------
	.section	.nv.constant0._Z16leftshift_kernelIhEvPKT_PS0_ji,"a",@progbits
	.sectionflags	@""
	.align	4
.nv.constant0._Z16leftshift_kernelIhEvPKT_PS0_ji:
	.zero		920


//--------------------- .nv.constant0._Z19bitwise_xor__kernelIiEvPKT_S2_PS0_j --------------------------
	.section	.nv.constant0._Z19bitwise_xor__kernelIiEvPKT_S2_PS0_j,"a",@progbits
	.sectionflags	@""
	.align	4
.nv.constant0._Z19bitwise_xor__kernelIiEvPKT_S2_PS0_j:
	.zero		924


//--------------------- .nv.constant0._Z18bitwise_or__kernelIiEvPKT_S2_PS0_j --------------------------
	.section	.nv.constant0._Z18bitwise_or__kernelIiEvPKT_S2_PS0_j,"a",@progbits
	.sectionflags	@""
	.align	4
.nv.constant0._Z18bitwise_or__kernelIiEvPKT_S2_PS0_j:
	.zero		924


//--------------------- .nv.constant0._Z19bitwise_and__kernelIiEvPKT_S2_PS0_j --------------------------
	.section	.nv.constant0._Z19bitwise_and__kernelIiEvPKT_S2_PS0_j,"a",@progbits
	.sectionflags	@""
	.align	4
.nv.constant0._Z19bitwise_and__kernelIiEvPKT_S2_PS0_j:
	.zero		924


//--------------------- .nv.constant0._Z19bitwise_xor__kernelIlEvPKT_S2_PS0_j --------------------------
	.section	.nv.constant0._Z19bitwise_xor__kernelIlEvPKT_S2_PS0_j,"a",@progbits
	.sectionflags	@""
	.align	4
.nv.constant0._Z19bitwise_xor__kernelIlEvPKT_S2_PS0_j:
	.zero		924


//--------------------- .nv.constant0._Z18bitwise_or__kernelIlEvPKT_S2_PS0_j --------------------------
	.section	.nv.constant0._Z18bitwise_or__kernelIlEvPKT_S2_PS0_j,"a",@progbits
	.sectionflags	@""
	.align	4
.nv.constant0._Z18bitwise_or__kernelIlEvPKT_S2_PS0_j:
	.zero		924


//--------------------- .nv.constant0._Z19bitwise_and__kernelIlEvPKT_S2_PS0_j --------------------------
	.section	.nv.constant0._Z19bitwise_and__kernelIlEvPKT_S2_PS0_j,"a",@progbits
	.sectionflags	@""
	.align	4
.nv.constant0._Z19bitwise_and__kernelIlEvPKT_S2_PS0_j:
	.zero		924


//--------------------- .nv.constant0._Z19bitwise_xor__kernelIjEvPKT_S2_PS0_j --------------------------
	.section	.nv.constant0._Z19bitwise_xor__kernelIjEvPKT_S2_PS0_j,"a",@progbits
	.sectionflags	@""
	.align	4
.nv.constant0._Z19bitwise_xor__kernelIjEvPKT_S2_PS0_j:
	.zero		924


//--------------------- .nv.constant0._Z18bitwise_or__kernelIjEvPKT_S2_PS0_j --------------------------
	.section	.nv.constant0._Z18bitwise_or__kernelIjEvPKT_S2_PS0_j,"a",@progbits
	.sectionflags	@""
	.align	4
.nv.constant0._Z18bitwise_or__kernelIjEvPKT_S2_PS0_j:
	.zero		924


//--------------------- .nv.constant0._Z19bitwise_and__kernelIjEvPKT_S2_PS0_j --------------------------
	.section	.nv.constant0._Z19bitwise_and__kernelIjEvPKT_S2_PS0_j,"a",@progbits
	.sectionflags	@""
	.align	4
.nv.constant0._Z19bitwise_and__kernelIjEvPKT_S2_PS0_j:
	.zero		924


//--------------------- .nv.constant0._Z19bitwise_xor__kernelIhEvPKT_S2_PS0_j --------------------------
	.section	.nv.constant0._Z19bitwise_xor__kernelIhEvPKT_S2_PS0_j,"a",@progbits
	.sectionflags	@""
	.align	4
.nv.constant0._Z19bitwise_xor__kernelIhEvPKT_S2_PS0_j:
	.zero		924


//--------------------- .nv.constant0._Z18bitwise_or__kernelIhEvPKT_S2_PS0_j --------------------------
	.section	.nv.constant0._Z18bitwise_or__kernelIhEvPKT_S2_PS0_j,"a",@progbits
	.sectionflags	@""
	.align	4
.nv.constant0._Z18bitwise_or__kernelIhEvPKT_S2_PS0_j:
	.zero		924


//--------------------- .nv.constant0._Z19bitwise_and__kernelIhEvPKT_S2_PS0_j --------------------------
	.section	.nv.constant0._Z19bitwise_and__kernelIhEvPKT_S2_PS0_j,"a",@progbits
	.sectionflags	@""
	.align	4
.nv.constant0._Z19bitwise_and__kernelIhEvPKT_S2_PS0_j:
	.zero		924


//--------------------- .nv.constant0._Z16fused_glu_kernelIfEvPKT_S2_PS0_ji --------------------------
	.section	.nv.constant0._Z16fused_glu_kernelIfEvPKT_S2_PS0_ji,"a",@progbits
	.sectionflags	@""
	.align	4
.nv.constant0._Z16fused_glu_kernelIfEvPKT_S2_PS0_ji:
	.zero		928


//--------------------- .nv.constant0._Z21fused_glu_kernel_vec4If6float4EvPKT0_S3_PS1_ji --------------------------
	.section	.nv.constant0._Z21fused_glu_kernel_vec4If6float4EvPKT0_S3_PS1_ji,"a",@progbits
	.sectionflags	@""
	.align	4
.nv.constant0._Z21fused_glu_kernel_vec4If6float4EvPKT0_S3_PS1_ji:
	.zero		928


//--------------------- .nv.constant0._Z16fused_glu_kernelI13__nv_bfloat16EvPKT_S3_PS1_ji --------------------------
	.section	.nv.constant0._Z16fused_glu_kernelI13__nv_bfloat16EvPKT_S3_PS1_ji,"a",@progbits
	.sectionflags	@""
	.align	4
.nv.constant0._Z16fused_glu_kernelI13__nv_bfloat16EvPKT_S3_PS1_ji:
	.zero		928


//--------------------- .nv.constant0._Z21fused_glu_kernel_vec4I13__nv_bfloat16mEvPKT0_S3_PS1_ji --------------------------
	.section	.nv.constant0._Z21fused_glu_kernel_vec4I13__nv_bfloat16mEvPKT0_S3_PS1_ji,"a",@progbits
	.sectionflags	@""
	.align	4
.nv.constant0._Z21fused_glu_kernel_vec4I13__nv_bfloat16mEvPKT0_S3_PS1_ji:
	.zero		928


//--------------------- .nv.constant0._Z16fused_glu_kernelI6__halfEvPKT_S3_PS1_ji --------------------------
	.section	.nv.constant0._Z16fused_glu_kernelI6__halfEvPKT_S3_PS1_ji,"a",@progbits
	.sectionflags	@""
	.align	4
.nv.constant0._Z16fused_glu_kernelI6__halfEvPKT_S3_PS1_ji:
	.zero		928


//--------------------- .nv.constant0._Z21fused_glu_kernel_vec4I6__halfmEvPKT0_S3_PS1_ji --------------------------
	.section	.nv.constant0._Z21fused_glu_kernel_vec4I6__halfmEvPKT0_S3_PS1_ji,"a",@progbits
	.sectionflags	@""
	.align	4
.nv.constant0._Z21fused_glu_kernel_vec4I6__halfmEvPKT0_S3_PS1_ji:
	.zero		928


//--------------------- .nv.constant0._Z25softmax_with_sinks_kernelIfEvPKT_S2_S2_PS0_iiiif --------------------------
	.section	.nv.constant0._Z25softmax_with_sinks_kernelIfEvPKT_S2_S2_PS0_iiiif,"a",@progbits
	.sectionflags	@""
	.align	4
.nv.constant0._Z25softmax_with_sinks_kernelIfEvPKT_S2_S2_PS0_iiiif:
	.zero		948


//--------------------- .nv.constant0._Z25softmax_with_sinks_kernelI13__nv_bfloat16EvPKT_S3_S3_PS1_iiiif --------------------------
	.section	.nv.constant0._Z25softmax_with_sinks_kernelI13__nv_bfloat16EvPKT_S3_S3_PS1_iiiif,"a",@progbits
	.sectionflags	@""
	.align	4
.nv.constant0._Z25softmax_with_sinks_kernelI13__nv_bfloat16EvPKT_S3_S3_PS1_iiiif:
	.zero		948


//--------------------- .nv.constant0._Z25softmax_with_sinks_kernelI6__halfEvPKT_S3_S3_PS1_iiiif --------------------------
	.section	.nv.constant0._Z25softmax_with_sinks_kernelI6__halfEvPKT_S3_S3_PS1_iiiif,"a",@progbits
	.sectionflags	@""
	.align	4
.nv.constant0._Z25softmax_with_sinks_kernelI6__halfEvPKT_S3_S3_PS1_iiiif:
	.zero		948


//--------------------- .nv.constant0._Z32gptoss_swiglu_interleaved_kernelIfEvPKT_PS0_jjff --------------------------
	.section	.nv.constant0._Z32gptoss_swiglu_interleaved_kernelIfEvPKT_PS0_jjff,"a",@progbits
	.sectionflags	@""
	.align	4
.nv.constant0._Z32gptoss_swiglu_interleaved_kernelIfEvPKT_PS0_jjff:
	.zero		928


//--------------------- .nv.constant0._Z32gptoss_swiglu_interleaved_kernelI13__nv_bfloat16EvPKT_PS1_jjff --------------------------
	.section	.nv.constant0._Z32gptoss_swiglu_interleaved_kernelI13__nv_bfloat16EvPKT_PS1_jjff,"a",@progbits
	.sectionflags	@""
	.align	4
.nv.constant0._Z32gptoss_swiglu_interleaved_kernelI13__nv_bfloat16EvPKT_PS1_jjff:
	.zero		928


//--------------------- .nv.constant0._Z32gptoss_swiglu_interleaved_kernelI6__halfEvPKT_PS1_jjff --------------------------
	.section	.nv.constant0._Z32gptoss_swiglu_interleaved_kernelI6__halfEvPKT_PS1_jjff,"a",@progbits
	.sectionflags	@""
	.align	4
.nv.constant0._Z32gptoss_swiglu_interleaved_kernelI6__halfEvPKT_PS1_jjff:
	.zero		928


//--------------------- .nv.constant0._Z20gptoss_swiglu_kernelIfEvPKT_S2_PS0_jff --------------------------
	.section	.nv.constant0._Z20gptoss_swiglu_kernelIfEvPKT_S2_PS0_jff,"a",@progbits
	.sectionflags	@""
	.align	4
.nv.constant0._Z20gptoss_swiglu_kernelIfEvPKT_S2_PS0_jff:
	.zero		932


//--------------------- .nv.constant0._Z25gptoss_swiglu_kernel_vec4If6float4EvPKT0_S3_PS1_jff --------------------------
	.section	.nv.constant0._Z25gptoss_swiglu_kernel_vec4If6float4EvPKT0_S3_PS1_jff,"a",@progbits
	.sectionflags	@""
	.align	4
.nv.constant0._Z25gptoss_swiglu_kernel_vec4If6float4EvPKT0_S3_PS1_jff:
	.zero		932


//--------------------- .nv.constant0._Z20gptoss_swiglu_kernelI13__nv_bfloat16EvPKT_S3_PS1_jff --------------------------
	.section	.nv.constant0._Z20gptoss_swiglu_kernelI13__nv_bfloat16EvPKT_S3_PS1_jff,"a",@progbits
	.sectionflags	@""
	.align	4
.nv.constant0._Z20gptoss_swiglu_kernelI13__nv_bfloat16EvPKT_S3_PS1_jff:
	.zero		932


//--------------------- .nv.constant0._Z25gptoss_swiglu_kernel_vec4I13__nv_bfloat16mEvPKT0_S3_PS1_jff --------------------------
	.section	.nv.constant0._Z25gptoss_swiglu_kernel_vec4I13__nv_bfloat16mEvPKT0_S3_PS1_jff,"a",@progbits
	.sectionflags	@""
	.align	4
.nv.constant0._Z25gptoss_swiglu_kernel_vec4I13__nv_bfloat16mEvPKT0_S3_PS1_jff:
	.zero		932


//--------------------- .nv.constant0._Z20gptoss_swiglu_kernelI6__halfEvPKT_S3_PS1_jff --------------------------
	.section	.nv.constant0._Z20gptoss_swiglu_kernelI6__halfEvPKT_S3_PS1_jff,"a",@progbits
	.sectionflags	@""
	.align	4
.nv.constant0._Z20gptoss_swiglu_kernelI6__halfEvPKT_S3_PS1_jff:
	.zero		932


//--------------------- .nv.constant0._Z25gptoss_swiglu_kernel_vec4I6__halfmEvPKT0_S3_PS1_jff --------------------------
	.section	.nv.constant0._Z25gptoss_swiglu_kernel_vec4I6__halfmEvPKT0_S3_PS1_jff,"a",@progbits
	.sectionflags	@""
	.align	4
.nv.constant0._Z25gptoss_swiglu_kernel_vec4I6__halfmEvPKT0_S3_PS1_jff:
	.zero		932


//--------------------- .nv.constant0._Z17transform_indicesPKjjS0_jPj --------------------------
	.section	.nv.constant0._Z17transform_indicesPKjjS0_jPj,"a",@progbits
	.sectionflags	@""
	.align	4
.nv.constant0._Z17transform_indicesPKjjS0_jPj:
	.zero		936


//--------------------- SYMBOLS --------------------------

	.type		.nv.reservedSmem.offset0,@object
	.size		.nv.reservedSmem.offset0,0x4
	.type		.nv.reservedSmem.cap,@object
	.size		.nv.reservedSmem.cap,0x4
